	.target	sm_80

	.elftype	@"ET_EXEC"


//--------------------- .note.nv.tkinfo           --------------------------
	.section	.note.nv.tkinfo,"",@"SHT_NOTE"
	.sectionflags	@"SHF_NOTE_NV_TKINFO"
	.tkinfo
        /*0018*/ 	.word	0x00000002
        /*0030*/ 	.string	""
        /*0030*/ 	.string	"ptxas"
        /*0030*/ 	.string	"Cuda compilation tools, release 13.0, V13.0.88"
        /*0030*/ 	.string	"Build cuda_13.0.r13.0/compiler.36424714_0"
        /*0030*/ 	.string	"-arch sm_80 -m 64 "



//--------------------- .note.nv.cuinfo           --------------------------
	.section	.note.nv.cuinfo,"",@"SHT_NOTE"
	.sectionflags	@"SHF_NOTE_NV_CUINFO"
        /*0018*/ 	.short	0x0002
        /*001a*/ 	.short	0x0050
        /*001c*/ 	.short	0x0082
	.zero		2


//--------------------- .nv.info                  --------------------------
	.section	.nv.info,"",@"SHT_CUDA_INFO"
	.align	4


	//----- nvinfo : EIATTR_REGCOUNT
	.align		4
        /*0000*/ 	.byte	0x04, 0x2f
        /*0002*/ 	.short	(.L_39 - .L_38)
	.align		4
.L_38:
        /*0004*/ 	.word	index@(_ZN2at6native29vectorized_elementwise_kernelILi8EZZZNS0_28sigmoid_backward_kernel_cudaERNS_18TensorIteratorBaseEENKUlvE0_clEvENKUlvE_clEvEUlddE_St5arrayIPcLm3EEEEviT0_T1_)
        /*0008*/ 	.word	0x00000004


	//----- nvinfo : EIATTR_FRAME_SIZE
	.align		4
.L_39:
        /*000c*/ 	.byte	0x04, 0x11
        /*000e*/ 	.short	(.L_41 - .L_40)
	.align		4
.L_40:
        /*0010*/ 	.word	index@(_ZN2at6native29vectorized_elementwise_kernelILi8EZZZNS0_28sigmoid_backward_kernel_cudaERNS_18TensorIteratorBaseEENKUlvE0_clEvENKUlvE_clEvEUlddE_St5arrayIPcLm3EEEEviT0_T1_)
        /*0014*/ 	.word	0x00000000


	//----- nvinfo : EIATTR_REGCOUNT
	.align		4
.L_41:
        /*0018*/ 	.byte	0x04, 0x2f
        /*001a*/ 	.short	(.L_43 - .L_42)
	.align		4
.L_42:
        /*001c*/ 	.word	index@(_ZN2at6native29vectorized_elementwise_kernelILi4EZZZNS0_28sigmoid_backward_kernel_cudaERNS_18TensorIteratorBaseEENKUlvE0_clEvENKUlvE_clEvEUlddE_St5arrayIPcLm3EEEEviT0_T1_)
        /*0020*/ 	.word	0x00000028


	//----- nvinfo : EIATTR_FRAME_SIZE
	.align		4
.L_43:
        /*0024*/ 	.byte	0x04, 0x11
        /*0026*/ 	.short	(.L_45 - .L_44)
	.align		4
.L_44:
        /*0028*/ 	.word	index@(_ZN2at6native29vectorized_elementwise_kernelILi4EZZZNS0_28sigmoid_backward_kernel_cudaERNS_18TensorIteratorBaseEENKUlvE0_clEvENKUlvE_clEvEUlddE_St5arrayIPcLm3EEEEviT0_T1_)
        /*002c*/ 	.word	0x00000000


	//----- nvinfo : EIATTR_REGCOUNT
	.align		4
.L_45:
        /*0030*/ 	.byte	0x04, 0x2f
        /*0032*/ 	.short	(.L_47 - .L_46)
	.align		4
.L_46:
        /*0034*/ 	.word	index@(_ZN2at6native29vectorized_elementwise_kernelILi2EZZZNS0_28sigmoid_backward_kernel_cudaERNS_18TensorIteratorBaseEENKUlvE0_clEvENKUlvE_clEvEUlddE_St5arrayIPcLm3EEEEviT0_T1_)
        /*0038*/ 	.word	0x00000028


	//----- nvinfo : EIATTR_FRAME_SIZE
	.align		4
.L_47:
        /*003c*/ 	.byte	0x04, 0x11
        /*003e*/ 	.short	(.L_49 - .L_48)
	.align		4
.L_48:
        /*0040*/ 	.word	index@(_ZN2at6native29vectorized_elementwise_kernelILi2EZZZNS0_28sigmoid_backward_kernel_cudaERNS_18TensorIteratorBaseEENKUlvE0_clEvENKUlvE_clEvEUlddE_St5arrayIPcLm3EEEEviT0_T1_)
        /*0044*/ 	.word	0x00000000


	//----- nvinfo : EIATTR_REGCOUNT
	.align		4
.L_49:
        /*0048*/ 	.byte	0x04, 0x2f
        /*004a*/ 	.short	(.L_51 - .L_50)
	.align		4
.L_50:
        /*004c*/ 	.word	index@(_ZN2at6native27unrolled_elementwise_kernelIZZZNS0_28sigmoid_backward_kernel_cudaERNS_18TensorIteratorBaseEENKUlvE0_clEvENKUlvE_clEvEUlddE_St5arrayIPcLm3EELi4E23TrivialOffsetCalculatorILi2EjESA_ILi1EjENS0_6memory15LoadWithoutCastENSD_16StoreWithoutCastEEEviT_T0_T2_T3_T4_T5_)
        /*0050*/ 	.word	0x00000020


	//----- nvinfo : EIATTR_FRAME_SIZE
	.align		4
.L_51:
        /*0054*/ 	.byte	0x04, 0x11
        /*0056*/ 	.short	(.L_53 - .L_52)
	.align		4
.L_52:
        /*0058*/ 	.word	index@(_ZN2at6native27unrolled_elementwise_kernelIZZZNS0_28sigmoid_backward_kernel_cudaERNS_18TensorIteratorBaseEENKUlvE0_clEvENKUlvE_clEvEUlddE_St5arrayIPcLm3EELi4E23TrivialOffsetCalculatorILi2EjESA_ILi1EjENS0_6memory15LoadWithoutCastENSD_16StoreWithoutCastEEEviT_T0_T2_T3_T4_T5_)
        /*005c*/ 	.word	0x00000000


	//----- nvinfo : EIATTR_REGCOUNT
	.align		4
.L_53:
        /*0060*/ 	.byte	0x04, 0x2f
        /*0062*/ 	.short	(.L_55 - .L_54)
	.align		4
.L_54:
        /*0064*/ 	.word	index@(_ZN2at6native18elementwise_kernelILi128ELi2EZNS0_22gpu_kernel_impl_nocastIZZZNS0_28sigmoid_backward_kernel_cudaERNS_18TensorIteratorBaseEENKUlvE0_clEvENKUlvE_clEvEUlddE_EEvS4_RKT_EUliE_EEviT1_)
        /*0068*/ 	.word	0x0000000e


	//----- nvinfo : EIATTR_FRAME_SIZE
	.align		4
.L_55:
        /*006c*/ 	.byte	0x04, 0x11
        /*006e*/ 	.short	(.L_57 - .L_56)
	.align		4
.L_56:
        /*0070*/ 	.word	index@(_ZN2at6native18elementwise_kernelILi128ELi2EZNS0_22gpu_kernel_impl_nocastIZZZNS0_28sigmoid_backward_kernel_cudaERNS_18TensorIteratorBaseEENKUlvE0_clEvENKUlvE_clEvEUlddE_EEvS4_RKT_EUliE_EEviT1_)
        /*0074*/ 	.word	0x00000000


	//----- nvinfo : EIATTR_REGCOUNT
	.align		4
.L_57:
        /*0078*/ 	.byte	0x04, 0x2f
        /*007a*/ 	.short	(.L_59 - .L_58)
	.align		4
.L_58:
        /*007c*/ 	.word	index@(_ZN2at6native27unrolled_elementwise_kernelIZZZNS0_28sigmoid_backward_kernel_cudaERNS_18TensorIteratorBaseEENKUlvE0_clEvENKUlvE_clEvEUlddE_St5arrayIPcLm3EELi4E23TrivialOffsetCalculatorILi2EjESA_ILi1EjENS0_6memory12LoadWithCastILi2EEENSD_13StoreWithCastILi1EEEEEviT_T0_T2_T3_T4_T5_)
        /*0080*/ 	.word	0x00000028


	//----- nvinfo : EIATTR_FRAME_SIZE
	.align		4
.L_59:
        /*0084*/ 	.byte	0x04, 0x11
        /*0086*/ 	.short	(.L_61 - .L_60)
	.align		4
.L_60:
        /*0088*/ 	.word	index@(_ZN2at6native27unrolled_elementwise_kernelIZZZNS0_28sigmoid_backward_kernel_cudaERNS_18TensorIteratorBaseEENKUlvE0_clEvENKUlvE_clEvEUlddE_St5arrayIPcLm3EELi4E23TrivialOffsetCalculatorILi2EjESA_ILi1EjENS0_6memory12LoadWithCastILi2EEENSD_13StoreWithCastILi1EEEEEviT_T0_T2_T3_T4_T5_)
        /*008c*/ 	.word	0x00000000


	//----- nvinfo : EIATTR_REGCOUNT
	.align		4
.L_61:
        /*0090*/ 	.byte	0x04, 0x2f
        /*0092*/ 	.short	(.L_63 - .L_62)
	.align		4
.L_62:
        /*0094*/ 	.word	index@(_ZN2at6native18elementwise_kernelILi128ELi4EZNS0_15gpu_kernel_implIZZZNS0_28sigmoid_backward_kernel_cudaERNS_18TensorIteratorBaseEENKUlvE0_clEvENKUlvE_clEvEUlddE_EEvS4_RKT_EUliE_EEviT1_)
        /*0098*/ 	.word	0x0000001c


	//----- nvinfo : EIATTR_FRAME_SIZE
	.align		4
.L_63:
        /*009c*/ 	.byte	0x04, 0x11
        /*009e*/ 	.short	(.L_65 - .L_64)
	.align		4
.L_64:
        /*00a0*/ 	.word	index@(_ZN2at6native18elementwise_kernelILi128ELi4EZNS0_15gpu_kernel_implIZZZNS0_28sigmoid_backward_kernel_cudaERNS_18TensorIteratorBaseEENKUlvE0_clEvENKUlvE_clEvEUlddE_EEvS4_RKT_EUliE_EEviT1_)
        /*00a4*/ 	.word	0x00000000


	//----- nvinfo : EIATTR_REGCOUNT
	.align		4
.L_65:
        /*00a8*/ 	.byte	0x04, 0x2f
        /*00aa*/ 	.short	(.L_67 - .L_66)
	.align		4
.L_66:
        /*00ac*/ 	.word	index@(_ZN2at6native29vectorized_elementwise_kernelILi8EZZZNS0_28sigmoid_backward_kernel_cudaERNS_18TensorIteratorBaseEENKUlvE0_clEvENKUlvE0_clEvEUlffE_St5arrayIPcLm3EEEEviT0_T1_)
        /*00b0*/ 	.word	0x00000004


	//----- nvinfo : EIATTR_FRAME_SIZE
	.align		4
.L_67:
        /*00b4*/ 	.byte	0x04, 0x11
        /*00b6*/ 	.short	(.L_69 - .L_68)
	.align		4
.L_68:
        /*00b8*/ 	.word	index@(_ZN2at6native29vectorized_elementwise_kernelILi8EZZZNS0_28sigmoid_backward_kernel_cudaERNS_18TensorIteratorBaseEENKUlvE0_clEvENKUlvE0_clEvEUlffE_St5arrayIPcLm3EEEEviT0_T1_)
        /*00bc*/ 	.word	0x00000000


	//----- nvinfo : EIATTR_REGCOUNT
	.align		4
.L_69:
        /*00c0*/ 	.byte	0x04, 0x2f
        /*00c2*/ 	.short	(.L_71 - .L_70)
	.align		4
.L_70:
        /*00c4*/ 	.word	index@(_ZN2at6native29vectorized_elementwise_kernelILi4EZZZNS0_28sigmoid_backward_kernel_cudaERNS_18TensorIteratorBaseEENKUlvE0_clEvENKUlvE0_clEvEUlffE_St5arrayIPcLm3EEEEviT0_T1_)
        /*00c8*/ 	.word	0x00000020


	//----- nvinfo : EIATTR_FRAME_SIZE
	.align		4
.L_71:
        /*00cc*/ 	.byte	0x04, 0x11
        /*00ce*/ 	.short	(.L_73 - .L_72)
	.align		4
.L_72:
        /*00d0*/ 	.word	index@(_ZN2at6native29vectorized_elementwise_kernelILi4EZZZNS0_28sigmoid_backward_kernel_cudaERNS_18TensorIteratorBaseEENKUlvE0_clEvENKUlvE0_clEvEUlffE_St5arrayIPcLm3EEEEviT0_T1_)
        /*00d4*/ 	.word	0x00000000


	//----- nvinfo : EIATTR_REGCOUNT
	.align		4
.L_73:
        /*00d8*/ 	.byte	0x04, 0x2f
        /*00da*/ 	.short	(.L_75 - .L_74)
	.align		4
.L_74:
        /*00dc*/ 	.word	index@(_ZN2at6native29vectorized_elementwise_kernelILi2EZZZNS0_28sigmoid_backward_kernel_cudaERNS_18TensorIteratorBaseEENKUlvE0_clEvENKUlvE0_clEvEUlffE_St5arrayIPcLm3EEEEviT0_T1_)
        /*00e0*/ 	.word	0x00000020


	//----- nvinfo : EIATTR_FRAME_SIZE
	.align		4
.L_75:
        /*00e4*/ 	.byte	0x04, 0x11
        /*00e6*/ 	.short	(.L_77 - .L_76)
	.align		4
.L_76:
        /*00e8*/ 	.word	index@(_ZN2at6native29vectorized_elementwise_kernelILi2EZZZNS0_28sigmoid_backward_kernel_cudaERNS_18TensorIteratorBaseEENKUlvE0_clEvENKUlvE0_clEvEUlffE_St5arrayIPcLm3EEEEviT0_T1_)
        /*00ec*/ 	.word	0x00000000


	//----- nvinfo : EIATTR_REGCOUNT
	.align		4
.L_77:
        /*00f0*/ 	.byte	0x04, 0x2f
        /*00f2*/ 	.short	(.L_79 - .L_78)
	.align		4
.L_78:
        /*00f4*/ 	.word	index@(_ZN2at6native27unrolled_elementwise_kernelIZZZNS0_28sigmoid_backward_kernel_cudaERNS_18TensorIteratorBaseEENKUlvE0_clEvENKUlvE0_clEvEUlffE_St5arrayIPcLm3EELi4E23TrivialOffsetCalculatorILi2EjESA_ILi1EjENS0_6memory15LoadWithoutCastENSD_16StoreWithoutCastEEEviT_T0_T2_T3_T4_T5_)
        /*00f8*/ 	.word	0x0000001a


	//----- nvinfo : EIATTR_FRAME_SIZE
	.align		4
.L_79:
        /*00fc*/ 	.byte	0x04, 0x11
        /*00fe*/ 	.short	(.L_81 - .L_80)
	.align		4
.L_80:
        /*0100*/ 	.word	index@(_ZN2at6native27unrolled_elementwise_kernelIZZZNS0_28sigmoid_backward_kernel_cudaERNS_18TensorIteratorBaseEENKUlvE0_clEvENKUlvE0_clEvEUlffE_St5arrayIPcLm3EELi4E23TrivialOffsetCalculatorILi2EjESA_ILi1EjENS0_6memory15LoadWithoutCastENSD_16StoreWithoutCastEEEviT_T0_T2_T3_T4_T5_)
        /*0104*/ 	.word	0x00000000


	//----- nvinfo : EIATTR_REGCOUNT
	.align		4
.L_81:
        /*0108*/ 	.byte	0x04, 0x2f
        /*010a*/ 	.short	(.L_83 - .L_82)
	.align		4
.L_82:
        /*010c*/ 	.word	index@(_ZN2at6native18elementwise_kernelILi128ELi2EZNS0_22gpu_kernel_impl_nocastIZZZNS0_28sigmoid_backward_kernel_cudaERNS_18TensorIteratorBaseEENKUlvE0_clEvENKUlvE0_clEvEUlffE_EEvS4_RKT_EUliE_EEviT1_)
        /*0110*/ 	.word	0x0000000e


	//----- nvinfo : EIATTR_FRAME_SIZE
	.align		4
.L_83:
        /*0114*/ 	.byte	0x04, 0x11
        /*0116*/ 	.short	(.L_85 - .L_84)
	.align		4
.L_84:
        /*0118*/ 	.word	index@(_ZN2at6native18elementwise_kernelILi128ELi2EZNS0_22gpu_kernel_impl_nocastIZZZNS0_28sigmoid_backward_kernel_cudaERNS_18TensorIteratorBaseEENKUlvE0_clEvENKUlvE0_clEvEUlffE_EEvS4_RKT_EUliE_EEviT1_)
        /*011c*/ 	.word	0x00000000


	//----- nvinfo : EIATTR_REGCOUNT
	.align		4
.L_85:
        /*0120*/ 	.byte	0x04, 0x2f
        /*0122*/ 	.short	(.L_87 - .L_86)
	.align		4
.L_86:
        /*0124*/ 	.word	index@(_ZN2at6native27unrolled_elementwise_kernelIZZZNS0_28sigmoid_backward_kernel_cudaERNS_18TensorIteratorBaseEENKUlvE0_clEvENKUlvE0_clEvEUlffE_St5arrayIPcLm3EELi4E23TrivialOffsetCalculatorILi2EjESA_ILi1EjENS0_6memory12LoadWithCastILi2EEENSD_13StoreWithCastILi1EEEEEviT_T0_T2_T3_T4_T5_)
        /*0128*/ 	.word	0x00000020


	//----- nvinfo : EIATTR_FRAME_SIZE
	.align		4
.L_87:
        /*012c*/ 	.byte	0x04, 0x11
        /*012e*/ 	.short	(.L_89 - .L_88)
	.align		4
.L_88:
        /*0130*/ 	.word	index@(_ZN2at6native27unrolled_elementwise_kernelIZZZNS0_28sigmoid_backward_kernel_cudaERNS_18TensorIteratorBaseEENKUlvE0_clEvENKUlvE0_clEvEUlffE_St5arrayIPcLm3EELi4E23TrivialOffsetCalculatorILi2EjESA_ILi1EjENS0_6memory12LoadWithCastILi2EEENSD_13StoreWithCastILi1EEEEEviT_T0_T2_T3_T4_T5_)
        /*0134*/ 	.word	0x00000000


	//----- nvinfo : EIATTR_REGCOUNT
	.align		4
.L_89:
        /*0138*/ 	.byte	0x04, 0x2f
        /*013a*/ 	.short	(.L_91 - .L_90)
	.align		4
.L_90:
        /*013c*/ 	.word	index@(_ZN2at6native18elementwise_kernelILi128ELi4EZNS0_15gpu_kernel_implIZZZNS0_28sigmoid_backward_kernel_cudaERNS_18TensorIteratorBaseEENKUlvE0_clEvENKUlvE0_clEvEUlffE_EEvS4_RKT_EUliE_EEviT1_)
        /*0140*/ 	.word	0x0000001a


	//----- nvinfo : EIATTR_FRAME_SIZE
	.align		4
.L_91:
        /*0144*/ 	.byte	0x04, 0x11
        /*0146*/ 	.short	(.L_93 - .L_92)
	.align		4
.L_92:
        /*0148*/ 	.word	index@(_ZN2at6native18elementwise_kernelILi128ELi4EZNS0_15gpu_kernel_implIZZZNS0_28sigmoid_backward_kernel_cudaERNS_18TensorIteratorBaseEENKUlvE0_clEvENKUlvE0_clEvEUlffE_EEvS4_RKT_EUliE_EEviT1_)
        /*014c*/ 	.word	0x00000000


	//----- nvinfo : EIATTR_REGCOUNT
	.align		4
.L_93:
        /*0150*/ 	.byte	0x04, 0x2f
        /*0152*/ 	.short	(.L_95 - .L_94)
	.align		4
.L_94:
        /*0154*/ 	.word	index@(_ZN2at6native29vectorized_elementwise_kernelILi8EZZZNS0_28sigmoid_backward_kernel_cudaERNS_18TensorIteratorBaseEENKUlvE0_clEvENKUlvE1_clEvEUlN3c104HalfES7_E_St5arrayIPcLm3EEEEviT0_T1_)
        /*0158*/ 	.word	0x00000004


	//----- nvinfo : EIATTR_FRAME_SIZE
	.align		4
.L_95:
        /*015c*/ 	.byte	0x04, 0x11
        /*015e*/ 	.short	(.L_97 - .L_96)
	.align		4
.L_96:
        /*0160*/ 	.word	index@(_ZN2at6native29vectorized_elementwise_kernelILi8EZZZNS0_28sigmoid_backward_kernel_cudaERNS_18TensorIteratorBaseEENKUlvE0_clEvENKUlvE1_clEvEUlN3c104HalfES7_E_St5arrayIPcLm3EEEEviT0_T1_)
        /*0164*/ 	.word	0x00000000


	//----- nvinfo : EIATTR_REGCOUNT
	.align		4
.L_97:
        /*0168*/ 	.byte	0x04, 0x2f
        /*016a*/ 	.short	(.L_99 - .L_98)
	.align		4
.L_98:
        /*016c*/ 	.word	index@(_ZN2at6native29vectorized_elementwise_kernelILi4EZZZNS0_28sigmoid_backward_kernel_cudaERNS_18TensorIteratorBaseEENKUlvE0_clEvENKUlvE1_clEvEUlN3c104HalfES7_E_St5arrayIPcLm3EEEEviT0_T1_)
        /*0170*/ 	.word	0x00000020


	//----- nvinfo : EIATTR_FRAME_SIZE
	.align		4
.L_99:
        /*0174*/ 	.byte	0x04, 0x11
        /*0176*/ 	.short	(.L_101 - .L_100)
	.align		4
.L_100:
        /*0178*/ 	.word	index@(_ZN2at6native29vectorized_elementwise_kernelILi4EZZZNS0_28sigmoid_backward_kernel_cudaERNS_18TensorIteratorBaseEENKUlvE0_clEvENKUlvE1_clEvEUlN3c104HalfES7_E_St5arrayIPcLm3EEEEviT0_T1_)
        /*017c*/ 	.word	0x00000000


	//----- nvinfo : EIATTR_REGCOUNT
	.align		4
.L_101:
        /*0180*/ 	.byte	0x04, 0x2f
        /*0182*/ 	.short	(.L_103 - .L_102)
	.align		4
.L_102:
        /*0184*/ 	.word	index@(_ZN2at6native29vectorized_elementwise_kernelILi2EZZZNS0_28sigmoid_backward_kernel_cudaERNS_18TensorIteratorBaseEENKUlvE0_clEvENKUlvE1_clEvEUlN3c104HalfES7_E_St5arrayIPcLm3EEEEviT0_T1_)
        /*0188*/ 	.word	0x00000020


	//----- nvinfo : EIATTR_FRAME_SIZE
	.align		4
.L_103:
        /*018c*/ 	.byte	0x04, 0x11
        /*018e*/ 	.short	(.L_105 - .L_104)
	.align		4
.L_104:
        /*0190*/ 	.word	index@(_ZN2at6native29vectorized_elementwise_kernelILi2EZZZNS0_28sigmoid_backward_kernel_cudaERNS_18TensorIteratorBaseEENKUlvE0_clEvENKUlvE1_clEvEUlN3c104HalfES7_E_St5arrayIPcLm3EEEEviT0_T1_)
        /*0194*/ 	.word	0x00000000


	//----- nvinfo : EIATTR_REGCOUNT
	.align		4
.L_105:
        /*0198*/ 	.byte	0x04, 0x2f
        /*019a*/ 	.short	(.L_107 - .L_106)
	.align		4
.L_106:
        /*019c*/ 	.word	index@(_ZN2at6native27unrolled_elementwise_kernelIZZZNS0_28sigmoid_backward_kernel_cudaERNS_18TensorIteratorBaseEENKUlvE0_clEvENKUlvE1_clEvEUlN3c104HalfES7_E_St5arrayIPcLm3EELi4E23TrivialOffsetCalculatorILi2EjESC_ILi1EjENS0_6memory15LoadWithoutCastENSF_16StoreWithoutCastEEEviT_T0_T2_T3_T4_T5_)
        /*01a0*/ 	.word	0x0000001e


	//----- nvinfo : EIATTR_FRAME_SIZE
	.align		4
.L_107:
        /*01a4*/ 	.byte	0x04, 0x11
        /*01a6*/ 	.short	(.L_109 - .L_108)
	.align		4
.L_108:
        /*01a8*/ 	.word	index@(_ZN2at6native27unrolled_elementwise_kernelIZZZNS0_28sigmoid_backward_kernel_cudaERNS_18TensorIteratorBaseEENKUlvE0_clEvENKUlvE1_clEvEUlN3c104HalfES7_E_St5arrayIPcLm3EELi4E23TrivialOffsetCalculatorILi2EjESC_ILi1EjENS0_6memory15LoadWithoutCastENSF_16StoreWithoutCastEEEviT_T0_T2_T3_T4_T5_)
        /*01ac*/ 	.word	0x00000000


	//----- nvinfo : EIATTR_REGCOUNT
	.align		4
.L_109:
        /*01b0*/ 	.byte	0x04, 0x2f
        /*01b2*/ 	.short	(.L_111 - .L_110)
	.align		4
.L_110:
        /*01b4*/ 	.word	index@(_ZN2at6native18elementwise_kernelILi128ELi4EZNS0_22gpu_kernel_impl_nocastIZZZNS0_28sigmoid_backward_kernel_cudaERNS_18TensorIteratorBaseEENKUlvE0_clEvENKUlvE1_clEvEUlN3c104HalfES8_E_EEvS4_RKT_EUliE_EEviT1_)
        /*01b8*/ 	.word	0x0000000c


	//----- nvinfo : EIATTR_FRAME_SIZE
	.align		4
.L_111:
        /*01bc*/ 	.byte	0x04, 0x11
        /*01be*/ 	.short	(.L_113 - .L_112)
	.align		4
.L_112:
        /*01c0*/ 	.word	index@(_ZN2at6native18elementwise_kernelILi128ELi4EZNS0_22gpu_kernel_impl_nocastIZZZNS0_28sigmoid_backward_kernel_cudaERNS_18TensorIteratorBaseEENKUlvE0_clEvENKUlvE1_clEvEUlN3c104HalfES8_E_EEvS4_RKT_EUliE_EEviT1_)
        /*01c4*/ 	.word	0x00000000


	//----- nvinfo : EIATTR_REGCOUNT
	.align		4
.L_113:
        /*01c8*/ 	.byte	0x04, 0x2f
        /*01ca*/ 	.short	(.L_115 - .L_114)
	.align		4
.L_114:
        /*01cc*/ 	.word	index@(_ZN2at6native27unrolled_elementwise_kernelIZZZNS0_28sigmoid_backward_kernel_cudaERNS_18TensorIteratorBaseEENKUlvE0_clEvENKUlvE1_clEvEUlN3c104HalfES7_E_St5arrayIPcLm3EELi4E23TrivialOffsetCalculatorILi2EjESC_ILi1EjENS0_6memory12LoadWithCastILi2EEENSF_13StoreWithCastILi1EEEEEviT_T0_T2_T3_T4_T5_)
        /*01d0*/ 	.word	0x00000020


	//----- nvinfo : EIATTR_FRAME_SIZE
	.align		4
.L_115:
        /*01d4*/ 	.byte	0x04, 0x11
        /*01d6*/ 	.short	(.L_117 - .L_116)
	.align		4
.L_116:
        /*01d8*/ 	.word	index@(_ZN2at6native27unrolled_elementwise_kernelIZZZNS0_28sigmoid_backward_kernel_cudaERNS_18TensorIteratorBaseEENKUlvE0_clEvENKUlvE1_clEvEUlN3c104HalfES7_E_St5arrayIPcLm3EELi4E23TrivialOffsetCalculatorILi2EjESC_ILi1EjENS0_6memory12LoadWithCastILi2EEENSF_13StoreWithCastILi1EEEEEviT_T0_T2_T3_T4_T5_)
        /*01dc*/ 	.word	0x00000000


	//----- nvinfo : EIATTR_REGCOUNT
	.align		4
.L_117:
        /*01e0*/ 	.byte	0x04, 0x2f
        /*01e2*/ 	.short	(.L_119 - .L_118)
	.align		4
.L_118:
        /*01e4*/ 	.word	index@(_ZN2at6native18elementwise_kernelILi128ELi4EZNS0_15gpu_kernel_implIZZZNS0_28sigmoid_backward_kernel_cudaERNS_18TensorIteratorBaseEENKUlvE0_clEvENKUlvE1_clEvEUlN3c104HalfES8_E_EEvS4_RKT_EUliE_EEviT1_)
        /*01e8*/ 	.word	0x0000001a


	//----- nvinfo : EIATTR_FRAME_SIZE
	.align		4
.L_119:
        /*01ec*/ 	.byte	0x04, 0x11
        /*01ee*/ 	.short	(.L_121 - .L_120)
	.align		4
.L_120:
        /*01f0*/ 	.word	index@(_ZN2at6native18elementwise_kernelILi128ELi4EZNS0_15gpu_kernel_implIZZZNS0_28sigmoid_backward_kernel_cudaERNS_18TensorIteratorBaseEENKUlvE0_clEvENKUlvE1_clEvEUlN3c104HalfES8_E_EEvS4_RKT_EUliE_EEviT1_)
        /*01f4*/ 	.word	0x00000000


	//----- nvinfo : EIATTR_REGCOUNT
	.align		4
.L_121:
        /*01f8*/ 	.byte	0x04, 0x2f
        /*01fa*/ 	.short	(.L_123 - .L_122)
	.align		4
.L_122:
        /*01fc*/ 	.word	index@(_ZN2at6native29vectorized_elementwise_kernelILi8EZZZNS0_28sigmoid_backward_kernel_cudaERNS_18TensorIteratorBaseEENKUlvE0_clEvENKUlvE2_clEvEUlN3c108BFloat16ES7_E_St5arrayIPcLm3EEEEviT0_T1_)
        /*0200*/ 	.word	0x00000004


	//----- nvinfo : EIATTR_FRAME_SIZE
	.align		4
.L_123:
        /*0204*/ 	.byte	0x04, 0x11
        /*0206*/ 	.short	(.L_125 - .L_124)
	.align		4
.L_124:
        /*0208*/ 	.word	index@(_ZN2at6native29vectorized_elementwise_kernelILi8EZZZNS0_28sigmoid_backward_kernel_cudaERNS_18TensorIteratorBaseEENKUlvE0_clEvENKUlvE2_clEvEUlN3c108BFloat16ES7_E_St5arrayIPcLm3EEEEviT0_T1_)
        /*020c*/ 	.word	0x00000000


	//----- nvinfo : EIATTR_REGCOUNT
	.align		4
.L_125:
        /*0210*/ 	.byte	0x04, 0x2f
        /*0212*/ 	.short	(.L_127 - .L_126)
	.align		4
.L_126:
        /*0214*/ 	.word	index@(_ZN2at6native29vectorized_elementwise_kernelILi4EZZZNS0_28sigmoid_backward_kernel_cudaERNS_18TensorIteratorBaseEENKUlvE0_clEvENKUlvE2_clEvEUlN3c108BFloat16ES7_E_St5arrayIPcLm3EEEEviT0_T1_)
        /*0218*/ 	.word	0x00000020


	//----- nvinfo : EIATTR_FRAME_SIZE
	.align		4
.L_127:
        /*021c*/ 	.byte	0x04, 0x11
        /*021e*/ 	.short	(.L_129 - .L_128)
	.align		4
.L_128:
        /*0220*/ 	.word	index@(_ZN2at6native29vectorized_elementwise_kernelILi4EZZZNS0_28sigmoid_backward_kernel_cudaERNS_18TensorIteratorBaseEENKUlvE0_clEvENKUlvE2_clEvEUlN3c108BFloat16ES7_E_St5arrayIPcLm3EEEEviT0_T1_)
        /*0224*/ 	.word	0x00000000


	//----- nvinfo : EIATTR_REGCOUNT
	.align		4
.L_129:
        /*0228*/ 	.byte	0x04, 0x2f
        /*022a*/ 	.short	(.L_131 - .L_130)
	.align		4
.L_130:
        /*022c*/ 	.word	index@(_ZN2at6native29vectorized_elementwise_kernelILi2EZZZNS0_28sigmoid_backward_kernel_cudaERNS_18TensorIteratorBaseEENKUlvE0_clEvENKUlvE2_clEvEUlN3c108BFloat16ES7_E_St5arrayIPcLm3EEEEviT0_T1_)
        /*0230*/ 	.word	0x00000020


	//----- nvinfo : EIATTR_FRAME_SIZE
	.align		4
.L_131:
        /*0234*/ 	.byte	0x04, 0x11
        /*0236*/ 	.short	(.L_133 - .L_132)
	.align		4
.L_132:
        /*0238*/ 	.word	index@(_ZN2at6native29vectorized_elementwise_kernelILi2EZZZNS0_28sigmoid_backward_kernel_cudaERNS_18TensorIteratorBaseEENKUlvE0_clEvENKUlvE2_clEvEUlN3c108BFloat16ES7_E_St5arrayIPcLm3EEEEviT0_T1_)
        /*023c*/ 	.word	0x00000000


	//----- nvinfo : EIATTR_REGCOUNT
	.align		4
.L_133:
        /*0240*/ 	.byte	0x04, 0x2f
        /*0242*/ 	.short	(.L_135 - .L_134)
	.align		4
.L_134:
        /*0244*/ 	.word	index@(_ZN2at6native27unrolled_elementwise_kernelIZZZNS0_28sigmoid_backward_kernel_cudaERNS_18TensorIteratorBaseEENKUlvE0_clEvENKUlvE2_clEvEUlN3c108BFloat16ES7_E_St5arrayIPcLm3EELi4E23TrivialOffsetCalculatorILi2EjESC_ILi1EjENS0_6memory15LoadWithoutCastENSF_16StoreWithoutCastEEEviT_T0_T2_T3_T4_T5_)
        /*0248*/ 	.word	0x0000001e


	//----- nvinfo : EIATTR_FRAME_SIZE
	.align		4
.L_135:
        /*024c*/ 	.byte	0x04, 0x11
        /*024e*/ 	.short	(.L_137 - .L_136)
	.align		4
.L_136:
        /*0250*/ 	.word	index@(_ZN2at6native27unrolled_elementwise_kernelIZZZNS0_28sigmoid_backward_kernel_cudaERNS_18TensorIteratorBaseEENKUlvE0_clEvENKUlvE2_clEvEUlN3c108BFloat16ES7_E_St5arrayIPcLm3EELi4E23TrivialOffsetCalculatorILi2EjESC_ILi1EjENS0_6memory15LoadWithoutCastENSF_16StoreWithoutCastEEEviT_T0_T2_T3_T4_T5_)
        /*0254*/ 	.word	0x00000000


	//----- nvinfo : EIATTR_REGCOUNT
	.align		4
.L_137:
        /*0258*/ 	.byte	0x04, 0x2f
        /*025a*/ 	.short	(.L_139 - .L_138)
	.align		4
.L_138:
        /*025c*/ 	.word	index@(_ZN2at6native18elementwise_kernelILi128ELi4EZNS0_22gpu_kernel_impl_nocastIZZZNS0_28sigmoid_backward_kernel_cudaERNS_18TensorIteratorBaseEENKUlvE0_clEvENKUlvE2_clEvEUlN3c108BFloat16ES8_E_EEvS4_RKT_EUliE_EEviT1_)
        /*0260*/ 	.word	0x0000000c


	//----- nvinfo : EIATTR_FRAME_SIZE
	.align		4
.L_139:
        /*0264*/ 	.byte	0x04, 0x11
        /*0266*/ 	.short	(.L_141 - .L_140)
	.align		4
.L_140:
        /*0268*/ 	.word	index@(_ZN2at6native18elementwise_kernelILi128ELi4EZNS0_22gpu_kernel_impl_nocastIZZZNS0_28sigmoid_backward_kernel_cudaERNS_18TensorIteratorBaseEENKUlvE0_clEvENKUlvE2_clEvEUlN3c108BFloat16ES8_E_EEvS4_RKT_EUliE_EEviT1_)
        /*026c*/ 	.word	0x00000000


	//----- nvinfo : EIATTR_REGCOUNT
	.align		4
.L_141:
        /*0270*/ 	.byte	0x04, 0x2f
        /*0272*/ 	.short	(.L_143 - .L_142)
	.align		4
.L_142:
        /*0274*/ 	.word	index@(_ZN2at6native27unrolled_elementwise_kernelIZZZNS0_28sigmoid_backward_kernel_cudaERNS_18TensorIteratorBaseEENKUlvE0_clEvENKUlvE2_clEvEUlN3c108BFloat16ES7_E_St5arrayIPcLm3EELi4E23TrivialOffsetCalculatorILi2EjESC_ILi1EjENS0_6memory12LoadWithCastILi2EEENSF_13StoreWithCastILi1EEEEEviT_T0_T2_T3_T4_T5_)
        /*0278*/ 	.word	0x00000020


	//----- nvinfo : EIATTR_FRAME_SIZE
	.align		4
.L_143:
        /*027c*/ 	.byte	0x04, 0x11
        /*027e*/ 	.short	(.L_145 - .L_144)
	.align		4
.L_144:
        /*0280*/ 	.word	index@(_ZN2at6native27unrolled_elementwise_kernelIZZZNS0_28sigmoid_backward_kernel_cudaERNS_18TensorIteratorBaseEENKUlvE0_clEvENKUlvE2_clEvEUlN3c108BFloat16ES7_E_St5arrayIPcLm3EELi4E23TrivialOffsetCalculatorILi2EjESC_ILi1EjENS0_6memory12LoadWithCastILi2EEENSF_13StoreWithCastILi1EEEEEviT_T0_T2_T3_T4_T5_)
        /*0284*/ 	.word	0x00000000


	//----- nvinfo : EIATTR_REGCOUNT
	.align		4
.L_145:
        /*0288*/ 	.byte	0x04, 0x2f
        /*028a*/ 	.short	(.L_147 - .L_146)
	.align		4
.L_146:
        /*028c*/ 	.word	index@(_ZN2at6native18elementwise_kernelILi128ELi4EZNS0_15gpu_kernel_implIZZZNS0_28sigmoid_backward_kernel_cudaERNS_18TensorIteratorBaseEENKUlvE0_clEvENKUlvE2_clEvEUlN3c108BFloat16ES8_E_EEvS4_RKT_EUliE_EEviT1_)
        /*0290*/ 	.word	0x0000001a


	//----- nvinfo : EIATTR_FRAME_SIZE
	.align		4
.L_147:
        /*0294*/ 	.byte	0x04, 0x11
        /*0296*/ 	.short	(.L_149 - .L_148)
	.align		4
.L_148:
        /*0298*/ 	.word	index@(_ZN2at6native18elementwise_kernelILi128ELi4EZNS0_15gpu_kernel_implIZZZNS0_28sigmoid_backward_kernel_cudaERNS_18TensorIteratorBaseEENKUlvE0_clEvENKUlvE2_clEvEUlN3c108BFloat16ES8_E_EEvS4_RKT_EUliE_EEviT1_)
        /*029c*/ 	.word	0x00000000


	//----- nvinfo : EIATTR_REGCOUNT
	.align		4
.L_149:
        /*02a0*/ 	.byte	0x04, 0x2f
        /*02a2*/ 	.short	(.L_151 - .L_150)
	.align		4
.L_150:
        /*02a4*/ 	.word	index@(_ZN2at6native29vectorized_elementwise_kernelILi8EZZZNS0_26logit_backward_kernel_cudaERNS_18TensorIteratorBaseERKN3c106ScalarEENKUlvE_clEvENKUlvE_clEvEUlddE_St5arrayIPcLm3EEEEviT0_T1_)
        /*02a8*/ 	.word	0x00000004


	//----- nvinfo : EIATTR_FRAME_SIZE
	.align		4
.L_151:
        /*02ac*/ 	.byte	0x04, 0x11
        /*02ae*/ 	.short	(.L_153 - .L_152)
	.align		4
.L_152:
        /*02b0*/ 	.word	index@(_ZN2at6native29vectorized_elementwise_kernelILi8EZZZNS0_26logit_backward_kernel_cudaERNS_18TensorIteratorBaseERKN3c106ScalarEENKUlvE_clEvENKUlvE_clEvEUlddE_St5arrayIPcLm3EEEEviT0_T1_)
        /*02b4*/ 	.word	0x00000000


	//----- nvinfo : EIATTR_REGCOUNT
	.align		4
.L_153:
        /*02b8*/ 	.byte	0x04, 0x2f
        /*02ba*/ 	.short	(.L_155 - .L_154)
	.align		4
.L_154:
        /*02bc*/ 	.word	index@(_ZN2at6native29vectorized_elementwise_kernelILi4EZZZNS0_26logit_backward_kernel_cudaERNS_18TensorIteratorBaseERKN3c106ScalarEENKUlvE_clEvENKUlvE_clEvEUlddE_St5arrayIPcLm3EEEEviT0_T1_)
        /*02c0*/ 	.word	0x00000039


	//----- nvinfo : EIATTR_FRAME_SIZE
	.align		4
.L_155:
        /*02c4*/ 	.byte	0x04, 0x11
        /*02c6*/ 	.short	(.L_157 - .L_156)
	.align		4
.L_156:
        /*02c8*/ 	.word	index@($__internal_11_$__cuda_sm20_div_rn_f64_full)
        /*02cc*/ 	.word	0x00000000


	//----- nvinfo : EIATTR_FRAME_SIZE
	.align		4
.L_157:
        /*02d0*/ 	.byte	0x04, 0x11
        /*02d2*/ 	.short	(.L_159 - .L_158)
	.align		4
.L_158:
        /*02d4*/ 	.word	index@(_ZN2at6native29vectorized_elementwise_kernelILi4EZZZNS0_26logit_backward_kernel_cudaERNS_18TensorIteratorBaseERKN3c106ScalarEENKUlvE_clEvENKUlvE_clEvEUlddE_St5arrayIPcLm3EEEEviT0_T1_)
        /*02d8*/ 	.word	0x00000000


	//----- nvinfo : EIATTR_REGCOUNT
	.align		4
.L_159:
        /*02dc*/ 	.byte	0x04, 0x2f
        /*02de*/ 	.short	(.L_161 - .L_160)
	.align		4
.L_160:
        /*02e0*/ 	.word	index@(_ZN2at6native29vectorized_elementwise_kernelILi2EZZZNS0_26logit_backward_kernel_cudaERNS_18TensorIteratorBaseERKN3c106ScalarEENKUlvE_clEvENKUlvE_clEvEUlddE_St5arrayIPcLm3EEEEviT0_T1_)
        /*02e4*/ 	.word	0x00000039


	//----- nvinfo : EIATTR_FRAME_SIZE
	.align		4
.L_161:
        /*02e8*/ 	.byte	0x04, 0x11
        /*02ea*/ 	.short	(.L_163 - .L_162)
	.align		4
.L_162:
        /*02ec*/ 	.word	index@($__internal_10_$__cuda_sm20_div_rn_f64_full)
        /*02f0*/ 	.word	0x00000000


	//----- nvinfo : EIATTR_FRAME_SIZE
	.align		4
.L_163:
        /*02f4*/ 	.byte	0x04, 0x11
        /*02f6*/ 	.short	(.L_165 - .L_164)
	.align		4
.L_164:
        /*02f8*/ 	.word	index@(_ZN2at6native29vectorized_elementwise_kernelILi2EZZZNS0_26logit_backward_kernel_cudaERNS_18TensorIteratorBaseERKN3c106ScalarEENKUlvE_clEvENKUlvE_clEvEUlddE_St5arrayIPcLm3EEEEviT0_T1_)
        /*02fc*/ 	.word	0x00000000


	//----- nvinfo : EIATTR_REGCOUNT
	.align		4
.L_165:
        /*0300*/ 	.byte	0x04, 0x2f
        /*0302*/ 	.short	(.L_167 - .L_166)
	.align		4
.L_166:
        /*0304*/ 	.word	index@(_ZN2at6native27unrolled_elementwise_kernelIZZZNS0_26logit_backward_kernel_cudaERNS_18TensorIteratorBaseERKN3c106ScalarEENKUlvE_clEvENKUlvE_clEvEUlddE_St5arrayIPcLm3EELi4E23TrivialOffsetCalculatorILi2EjESE_ILi1EjENS0_6memory15LoadWithoutCastENSH_16StoreWithoutCastEEEviT_T0_T2_T3_T4_T5_)
        /*0308*/ 	.word	0x0000002b


	//----- nvinfo : EIATTR_FRAME_SIZE
	.align		4
.L_167:
        /*030c*/ 	.byte	0x04, 0x11
        /*030e*/ 	.short	(.L_169 - .L_168)
	.align		4
.L_168:
        /*0310*/ 	.word	index@($__internal_9_$__cuda_sm20_div_rn_f64_full)
        /*0314*/ 	.word	0x00000000


	//----- nvinfo : EIATTR_FRAME_SIZE
	.align		4
.L_169:
        /*0318*/ 	.byte	0x04, 0x11
        /*031a*/ 	.short	(.L_171 - .L_170)
	.align		4
.L_170:
        /*031c*/ 	.word	index@(_ZN2at6native27unrolled_elementwise_kernelIZZZNS0_26logit_backward_kernel_cudaERNS_18TensorIteratorBaseERKN3c106ScalarEENKUlvE_clEvENKUlvE_clEvEUlddE_St5arrayIPcLm3EELi4E23TrivialOffsetCalculatorILi2EjESE_ILi1EjENS0_6memory15LoadWithoutCastENSH_16StoreWithoutCastEEEviT_T0_T2_T3_T4_T5_)
        /*0320*/ 	.word	0x00000000


	//----- nvinfo : EIATTR_REGCOUNT
	.align		4
.L_171:
        /*0324*/ 	.byte	0x04, 0x2f
        /*0326*/ 	.short	(.L_173 - .L_172)
	.align		4
.L_172:
        /*0328*/ 	.word	index@(_ZN2at6native18elementwise_kernelILi128ELi2EZNS0_22gpu_kernel_impl_nocastIZZZNS0_26logit_backward_kernel_cudaERNS_18TensorIteratorBaseERKN3c106ScalarEENKUlvE_clEvENKUlvE_clEvEUlddE_EEvS4_RKT_EUliE_EEviT1_)
        /*032c*/ 	.word	0x0000001b


	//----- nvinfo : EIATTR_FRAME_SIZE
	.align		4
.L_173:
        /*0330*/ 	.byte	0x04, 0x11
        /*0332*/ 	.short	(.L_175 - .L_174)
	.align		4
.L_174:
        /*0334*/ 	.word	index@($__internal_8_$__cuda_sm20_div_rn_f64_full)
        /*0338*/ 	.word	0x00000000


	//----- nvinfo : EIATTR_FRAME_SIZE
	.align		4
.L_175:
        /*033c*/ 	.byte	0x04, 0x11
        /*033e*/ 	.short	(.L_177 - .L_176)
	.align		4
.L_176:
        /*0340*/ 	.word	index@(_ZN2at6native18elementwise_kernelILi128ELi2EZNS0_22gpu_kernel_impl_nocastIZZZNS0_26logit_backward_kernel_cudaERNS_18TensorIteratorBaseERKN3c106ScalarEENKUlvE_clEvENKUlvE_clEvEUlddE_EEvS4_RKT_EUliE_EEviT1_)
        /*0344*/ 	.word	0x00000000


	//----- nvinfo : EIATTR_REGCOUNT
	.align		4
.L_177:
        /*0348*/ 	.byte	0x04, 0x2f
        /*034a*/ 	.short	(.L_179 - .L_178)
	.align		4
.L_178:
        /*034c*/ 	.word	index@(_ZN2at6native27unrolled_elementwise_kernelIZZZNS0_26logit_backward_kernel_cudaERNS_18TensorIteratorBaseERKN3c106ScalarEENKUlvE_clEvENKUlvE_clEvEUlddE_St5arrayIPcLm3EELi4E23TrivialOffsetCalculatorILi2EjESE_ILi1EjENS0_6memory12LoadWithCastILi2EEENSH_13StoreWithCastILi1EEEEEviT_T0_T2_T3_T4_T5_)
        /*0350*/ 	.word	0x00000028


	//----- nvinfo : EIATTR_FRAME_SIZE
	.align		4
.L_179:
        /*0354*/ 	.byte	0x04, 0x11
        /*0356*/ 	.short	(.L_181 - .L_180)
	.align		4
.L_180:
        /*0358*/ 	.word	index@($__internal_7_$__cuda_sm20_div_rn_f64_full)
        /*035c*/ 	.word	0x00000000


	//----- nvinfo : EIATTR_FRAME_SIZE
	.align		4
.L_181:
        /*0360*/ 	.byte	0x04, 0x11
        /*0362*/ 	.short	(.L_183 - .L_182)
	.align		4
.L_182:
        /*0364*/ 	.word	index@(_ZN2at6native27unrolled_elementwise_kernelIZZZNS0_26logit_backward_kernel_cudaERNS_18TensorIteratorBaseERKN3c106ScalarEENKUlvE_clEvENKUlvE_clEvEUlddE_St5arrayIPcLm3EELi4E23TrivialOffsetCalculatorILi2EjESE_ILi1EjENS0_6memory12LoadWithCastILi2EEENSH_13StoreWithCastILi1EEEEEviT_T0_T2_T3_T4_T5_)
        /*0368*/ 	.word	0x00000008


	//----- nvinfo : EIATTR_REGCOUNT
	.align		4
.L_183:
        /*036c*/ 	.byte	0x04, 0x2f
        /*036e*/ 	.short	(.L_185 - .L_184)
	.align		4
.L_184:
        /*0370*/ 	.word	index@(_ZN2at6native18elementwise_kernelILi128ELi4EZNS0_15gpu_kernel_implIZZZNS0_26logit_backward_kernel_cudaERNS_18TensorIteratorBaseERKN3c106ScalarEENKUlvE_clEvENKUlvE_clEvEUlddE_EEvS4_RKT_EUliE_EEviT1_)
        /*0374*/ 	.word	0x0000001e


	//----- nvinfo : EIATTR_FRAME_SIZE
	.align		4
.L_185:
        /*0378*/ 	.byte	0x04, 0x11
        /*037a*/ 	.short	(.L_187 - .L_186)
	.align		4
.L_186:
        /*037c*/ 	.word	index@($__internal_6_$__cuda_sm20_div_rn_f64_full)
        /*0380*/ 	.word	0x00000000


	//----- nvinfo : EIATTR_FRAME_SIZE
	.align		4
.L_187:
        /*0384*/ 	.byte	0x04, 0x11
        /*0386*/ 	.short	(.L_189 - .L_188)
	.align		4
.L_188:
        /*0388*/ 	.word	index@(_ZN2at6native18elementwise_kernelILi128ELi4EZNS0_15gpu_kernel_implIZZZNS0_26logit_backward_kernel_cudaERNS_18TensorIteratorBaseERKN3c106ScalarEENKUlvE_clEvENKUlvE_clEvEUlddE_EEvS4_RKT_EUliE_EEviT1_)
        /*038c*/ 	.word	0x00000000


	//----- nvinfo : EIATTR_REGCOUNT
	.align		4
.L_189:
        /*0390*/ 	.byte	0x04, 0x2f
        /*0392*/ 	.short	(.L_191 - .L_190)
	.align		4
.L_190:
        /*0394*/ 	.word	index@(_ZN2at6native29vectorized_elementwise_kernelILi8EZZZNS0_26logit_backward_kernel_cudaERNS_18TensorIteratorBaseERKN3c106ScalarEENKUlvE_clEvENKUlvE_clEvEUlddE0_St5arrayIPcLm3EEEEviT0_T1_)
        /*0398*/ 	.word	0x00000004


	//----- nvinfo : EIATTR_FRAME_SIZE
	.align		4
.L_191:
        /*039c*/ 	.byte	0x04, 0x11
        /*039e*/ 	.short	(.L_193 - .L_192)
	.align		4
.L_192:
        /*03a0*/ 	.word	index@(_ZN2at6native29vectorized_elementwise_kernelILi8EZZZNS0_26logit_backward_kernel_cudaERNS_18TensorIteratorBaseERKN3c106ScalarEENKUlvE_clEvENKUlvE_clEvEUlddE0_St5arrayIPcLm3EEEEviT0_T1_)
        /*03a4*/ 	.word	0x00000000


	//----- nvinfo : EIATTR_REGCOUNT
	.align		4
.L_193:
        /*03a8*/ 	.byte	0x04, 0x2f
        /*03aa*/ 	.short	(.L_195 - .L_194)
	.align		4
.L_194:
        /*03ac*/ 	.word	index@(_ZN2at6native29vectorized_elementwise_kernelILi4EZZZNS0_26logit_backward_kernel_cudaERNS_18TensorIteratorBaseERKN3c106ScalarEENKUlvE_clEvENKUlvE_clEvEUlddE0_St5arrayIPcLm3EEEEviT0_T1_)
        /*03b0*/ 	.word	0x00000039


	//----- nvinfo : EIATTR_FRAME_SIZE
	.align		4
.L_195:
        /*03b4*/ 	.byte	0x04, 0x11
        /*03b6*/ 	.short	(.L_197 - .L_196)
	.align		4
.L_196:
        /*03b8*/ 	.word	index@($__internal_5_$__cuda_sm20_div_rn_f64_full)
        /*03bc*/ 	.word	0x00000000


	//----- nvinfo : EIATTR_FRAME_SIZE
	.align		4
.L_197:
        /*03c0*/ 	.byte	0x04, 0x11
        /*03c2*/ 	.short	(.L_199 - .L_198)
	.align		4
.L_198:
        /*03c4*/ 	.word	index@(_ZN2at6native29vectorized_elementwise_kernelILi4EZZZNS0_26logit_backward_kernel_cudaERNS_18TensorIteratorBaseERKN3c106ScalarEENKUlvE_clEvENKUlvE_clEvEUlddE0_St5arrayIPcLm3EEEEviT0_T1_)
        /*03c8*/ 	.word	0x00000000


	//----- nvinfo : EIATTR_REGCOUNT
	.align		4
.L_199:
        /*03cc*/ 	.byte	0x04, 0x2f
        /*03ce*/ 	.short	(.L_201 - .L_200)
	.align		4
.L_200:
        /*03d0*/ 	.word	index@(_ZN2at6native29vectorized_elementwise_kernelILi2EZZZNS0_26logit_backward_kernel_cudaERNS_18TensorIteratorBaseERKN3c106ScalarEENKUlvE_clEvENKUlvE_clEvEUlddE0_St5arrayIPcLm3EEEEviT0_T1_)
        /*03d4*/ 	.word	0x00000039


	//----- nvinfo : EIATTR_FRAME_SIZE
	.align		4
.L_201:
        /*03d8*/ 	.byte	0x04, 0x11
        /*03da*/ 	.short	(.L_203 - .L_202)
	.align		4
.L_202:
        /*03dc*/ 	.word	index@($__internal_4_$__cuda_sm20_div_rn_f64_full)
        /*03e0*/ 	.word	0x00000000


	//----- nvinfo : EIATTR_FRAME_SIZE
	.align		4
.L_203:
        /*03e4*/ 	.byte	0x04, 0x11
        /*03e6*/ 	.short	(.L_205 - .L_204)
	.align		4
.L_204:
        /*03e8*/ 	.word	index@(_ZN2at6native29vectorized_elementwise_kernelILi2EZZZNS0_26logit_backward_kernel_cudaERNS_18TensorIteratorBaseERKN3c106ScalarEENKUlvE_clEvENKUlvE_clEvEUlddE0_St5arrayIPcLm3EEEEviT0_T1_)
        /*03ec*/ 	.word	0x00000000


	//----- nvinfo : EIATTR_REGCOUNT
	.align		4
.L_205:
        /*03f0*/ 	.byte	0x04, 0x2f
        /*03f2*/ 	.short	(.L_207 - .L_206)
	.align		4
.L_206:
        /*03f4*/ 	.word	index@(_ZN2at6native27unrolled_elementwise_kernelIZZZNS0_26logit_backward_kernel_cudaERNS_18TensorIteratorBaseERKN3c106ScalarEENKUlvE_clEvENKUlvE_clEvEUlddE0_St5arrayIPcLm3EELi4E23TrivialOffsetCalculatorILi2EjESE_ILi1EjENS0_6memory15LoadWithoutCastENSH_16StoreWithoutCastEEEviT_T0_T2_T3_T4_T5_)
        /*03f8*/ 	.word	0x0000002b


	//----- nvinfo : EIATTR_FRAME_SIZE
	.align		4
.L_207:
        /*03fc*/ 	.byte	0x04, 0x11
        /*03fe*/ 	.short	(.L_209 - .L_208)
	.align		4
.L_208:
        /*0400*/ 	.word	index@($__internal_3_$__cuda_sm20_div_rn_f64_full)
        /*0404*/ 	.word	0x00000000


	//----- nvinfo : EIATTR_FRAME_SIZE
	.align		4
.L_209:
        /*0408*/ 	.byte	0x04, 0x11
        /*040a*/ 	.short	(.L_211 - .L_210)
	.align		4
.L_210:
        /*040c*/ 	.word	index@(_ZN2at6native27unrolled_elementwise_kernelIZZZNS0_26logit_backward_kernel_cudaERNS_18TensorIteratorBaseERKN3c106ScalarEENKUlvE_clEvENKUlvE_clEvEUlddE0_St5arrayIPcLm3EELi4E23TrivialOffsetCalculatorILi2EjESE_ILi1EjENS0_6memory15LoadWithoutCastENSH_16StoreWithoutCastEEEviT_T0_T2_T3_T4_T5_)
        /*0410*/ 	.word	0x00000000


	//----- nvinfo : EIATTR_REGCOUNT
	.align		4
.L_211:
        /*0414*/ 	.byte	0x04, 0x2f
        /*0416*/ 	.short	(.L_213 - .L_212)
	.align		4
.L_212:
        /*0418*/ 	.word	index@(_ZN2at6native18elementwise_kernelILi128ELi2EZNS0_22gpu_kernel_impl_nocastIZZZNS0_26logit_backward_kernel_cudaERNS_18TensorIteratorBaseERKN3c106ScalarEENKUlvE_clEvENKUlvE_clEvEUlddE0_EEvS4_RKT_EUliE_EEviT1_)
        /*041c*/ 	.word	0x0000001b


	//----- nvinfo : EIATTR_FRAME_SIZE
	.align		4
.L_213:
        /*0420*/ 	.byte	0x04, 0x11
        /*0422*/ 	.short	(.L_215 - .L_214)
	.align		4
.L_214:
        /*0424*/ 	.word	index@($__internal_2_$__cuda_sm20_div_rn_f64_full)
        /*0428*/ 	.word	0x00000000


	//----- nvinfo : EIATTR_FRAME_SIZE
	.align		4
.L_215:
        /*042c*/ 	.byte	0x04, 0x11
        /*042e*/ 	.short	(.L_217 - .L_216)
	.align		4
.L_216:
        /*0430*/ 	.word	index@(_ZN2at6native18elementwise_kernelILi128ELi2EZNS0_22gpu_kernel_impl_nocastIZZZNS0_26logit_backward_kernel_cudaERNS_18TensorIteratorBaseERKN3c106ScalarEENKUlvE_clEvENKUlvE_clEvEUlddE0_EEvS4_RKT_EUliE_EEviT1_)
        /*0434*/ 	.word	0x00000000


	//----- nvinfo : EIATTR_REGCOUNT
	.align		4
.L_217:
        /*0438*/ 	.byte	0x04, 0x2f
        /*043a*/ 	.short	(.L_219 - .L_218)
	.align		4
.L_218:
        /*043c*/ 	.word	index@(_ZN2at6native27unrolled_elementwise_kernelIZZZNS0_26logit_backward_kernel_cudaERNS_18TensorIteratorBaseERKN3c106ScalarEENKUlvE_clEvENKUlvE_clEvEUlddE0_St5arrayIPcLm3EELi4E23TrivialOffsetCalculatorILi2EjESE_ILi1EjENS0_6memory12LoadWithCastILi2EEENSH_13StoreWithCastILi1EEEEEviT_T0_T2_T3_T4_T5_)
        /*0440*/ 	.word	0x00000028


	//----- nvinfo : EIATTR_FRAME_SIZE
	.align		4
.L_219:
        /*0444*/ 	.byte	0x04, 0x11
        /*0446*/ 	.short	(.L_221 - .L_220)
	.align		4
.L_220:
        /*0448*/ 	.word	index@($__internal_1_$__cuda_sm20_div_rn_f64_full)
        /*044c*/ 	.word	0x00000000


	//----- nvinfo : EIATTR_FRAME_SIZE
	.align		4
.L_221:
        /*0450*/ 	.byte	0x04, 0x11
        /*0452*/ 	.short	(.L_223 - .L_222)
	.align		4
.L_222:
        /*0454*/ 	.word	index@(_ZN2at6native27unrolled_elementwise_kernelIZZZNS0_26logit_backward_kernel_cudaERNS_18TensorIteratorBaseERKN3c106ScalarEENKUlvE_clEvENKUlvE_clEvEUlddE0_St5arrayIPcLm3EELi4E23TrivialOffsetCalculatorILi2EjESE_ILi1EjENS0_6memory12LoadWithCastILi2EEENSH_13StoreWithCastILi1EEEEEviT_T0_T2_T3_T4_T5_)
        /*0458*/ 	.word	0x00000008


	//----- nvinfo : EIATTR_REGCOUNT
	.align		4
.L_223:
        /*045c*/ 	.byte	0x04, 0x2f
        /*045e*/ 	.short	(.L_225 - .L_224)
	.align		4
.L_224:
        /*0460*/ 	.word	index@(_ZN2at6native18elementwise_kernelILi128ELi4EZNS0_15gpu_kernel_implIZZZNS0_26logit_backward_kernel_cudaERNS_18TensorIteratorBaseERKN3c106ScalarEENKUlvE_clEvENKUlvE_clEvEUlddE0_EEvS4_RKT_EUliE_EEviT1_)
        /*0464*/ 	.word	0x0000001e


	//----- nvinfo : EIATTR_FRAME_SIZE
	.align		4
.L_225:
        /*0468*/ 	.byte	0x04, 0x11
        /*046a*/ 	.short	(.L_227 - .L_226)
	.align		4
.L_226:
        /*046c*/ 	.word	index@($__internal_0_$__cuda_sm20_div_rn_f64_full)
        /*0470*/ 	.word	0x00000000


	//----- nvinfo : EIATTR_FRAME_SIZE
	.align		4
.L_227:
        /*0474*/ 	.byte	0x04, 0x11
        /*0476*/ 	.short	(.L_229 - .L_228)
	.align		4
.L_228:
        /*0478*/ 	.word	index@(_ZN2at6native18elementwise_kernelILi128ELi4EZNS0_15gpu_kernel_implIZZZNS0_26logit_backward_kernel_cudaERNS_18TensorIteratorBaseERKN3c106ScalarEENKUlvE_clEvENKUlvE_clEvEUlddE0_EEvS4_RKT_EUliE_EEviT1_)
        /*047c*/ 	.word	0x00000000


	//----- nvinfo : EIATTR_REGCOUNT
	.align		4
.L_229:
        /*0480*/ 	.byte	0x04, 0x2f
        /*0482*/ 	.short	(.L_231 - .L_230)
	.align		4
.L_230:
        /*0484*/ 	.word	index@(_ZN2at6native29vectorized_elementwise_kernelILi8EZZZNS0_26logit_backward_kernel_cudaERNS_18TensorIteratorBaseERKN3c106ScalarEENKUlvE_clEvENKUlvE0_clEvEUlffE_St5arrayIPcLm3EEEEviT0_T1_)
        /*0488*/ 	.word	0x00000004


	//----- nvinfo : EIATTR_FRAME_SIZE
	.align		4
.L_231:
        /*048c*/ 	.byte	0x04, 0x11
        /*048e*/ 	.short	(.L_233 - .L_232)
	.align		4
.L_232:
        /*0490*/ 	.word	index@(_ZN2at6native29vectorized_elementwise_kernelILi8EZZZNS0_26logit_backward_kernel_cudaERNS_18TensorIteratorBaseERKN3c106ScalarEENKUlvE_clEvENKUlvE0_clEvEUlffE_St5arrayIPcLm3EEEEviT0_T1_)
        /*0494*/ 	.word	0x00000000


	//----- nvinfo : EIATTR_REGCOUNT
	.align		4
.L_233:
        /*0498*/ 	.byte	0x04, 0x2f
        /*049a*/ 	.short	(.L_235 - .L_234)
	.align		4
.L_234:
        /*049c*/ 	.word	index@(_ZN2at6native29vectorized_elementwise_kernelILi4EZZZNS0_26logit_backward_kernel_cudaERNS_18TensorIteratorBaseERKN3c106ScalarEENKUlvE_clEvENKUlvE0_clEvEUlffE_St5arrayIPcLm3EEEEviT0_T1_)
        /*04a0*/ 	.word	0x0000001d


	//----- nvinfo : EIATTR_FRAME_SIZE
	.align		4
.L_235:
        /*04a4*/ 	.byte	0x04, 0x11
        /*04a6*/ 	.short	(.L_237 - .L_236)
	.align		4
.L_236:
        /*04a8*/ 	.word	index@(_ZN2at6native29vectorized_elementwise_kernelILi4EZZZNS0_26logit_backward_kernel_cudaERNS_18TensorIteratorBaseERKN3c106ScalarEENKUlvE_clEvENKUlvE0_clEvEUlffE_St5arrayIPcLm3EEEEviT0_T1_)
        /*04ac*/ 	.word	0x00000000


	//----- nvinfo : EIATTR_REGCOUNT
	.align		4
.L_237:
        /*04b0*/ 	.byte	0x04, 0x2f
        /*04b2*/ 	.short	(.L_239 - .L_238)
	.align		4
.L_238:
        /*04b4*/ 	.word	index@(_ZN2at6native29vectorized_elementwise_kernelILi2EZZZNS0_26logit_backward_kernel_cudaERNS_18TensorIteratorBaseERKN3c106ScalarEENKUlvE_clEvENKUlvE0_clEvEUlffE_St5arrayIPcLm3EEEEviT0_T1_)
        /*04b8*/ 	.word	0x0000001d


	//----- nvinfo : EIATTR_FRAME_SIZE
	.align		4
.L_239:
        /*04bc*/ 	.byte	0x04, 0x11
        /*04be*/ 	.short	(.L_241 - .L_240)
	.align		4
.L_240:
        /*04c0*/ 	.word	index@(_ZN2at6native29vectorized_elementwise_kernelILi2EZZZNS0_26logit_backward_kernel_cudaERNS_18TensorIteratorBaseERKN3c106ScalarEENKUlvE_clEvENKUlvE0_clEvEUlffE_St5arrayIPcLm3EEEEviT0_T1_)
        /*04c4*/ 	.word	0x00000000


	//----- nvinfo : EIATTR_REGCOUNT
	.align		4
.L_241:
        /*04c8*/ 	.byte	0x04, 0x2f
        /*04ca*/ 	.short	(.L_243 - .L_242)
	.align		4
.L_242:
        /*04cc*/ 	.word	index@(_ZN2at6native27unrolled_elementwise_kernelIZZZNS0_26logit_backward_kernel_cudaERNS_18TensorIteratorBaseERKN3c106ScalarEENKUlvE_clEvENKUlvE0_clEvEUlffE_St5arrayIPcLm3EELi4E23TrivialOffsetCalculatorILi2EjESE_ILi1EjENS0_6memory15LoadWithoutCastENSH_16StoreWithoutCastEEEviT_T0_T2_T3_T4_T5_)
        /*04d0*/ 	.word	0x0000001e


	//----- nvinfo : EIATTR_FRAME_SIZE
	.align		4
.L_243:
        /*04d4*/ 	.byte	0x04, 0x11
        /*04d6*/ 	.short	(.L_245 - .L_244)
	.align		4
.L_244:
        /*04d8*/ 	.word	index@(_ZN2at6native27unrolled_elementwise_kernelIZZZNS0_26logit_backward_kernel_cudaERNS_18TensorIteratorBaseERKN3c106ScalarEENKUlvE_clEvENKUlvE0_clEvEUlffE_St5arrayIPcLm3EELi4E23TrivialOffsetCalculatorILi2EjESE_ILi1EjENS0_6memory15LoadWithoutCastENSH_16StoreWithoutCastEEEviT_T0_T2_T3_T4_T5_)
        /*04dc*/ 	.word	0x00000000


	//----- nvinfo : EIATTR_REGCOUNT
	.align		4
.L_245:
        /*04e0*/ 	.byte	0x04, 0x2f
        /*04e2*/ 	.short	(.L_247 - .L_246)
	.align		4
.L_246:
        /*04e4*/ 	.word	index@(_ZN2at6native18elementwise_kernelILi128ELi2EZNS0_22gpu_kernel_impl_nocastIZZZNS0_26logit_backward_kernel_cudaERNS_18TensorIteratorBaseERKN3c106ScalarEENKUlvE_clEvENKUlvE0_clEvEUlffE_EEvS4_RKT_EUliE_EEviT1_)
        /*04e8*/ 	.word	0x0000000c


	//----- nvinfo : EIATTR_FRAME_SIZE
	.align		4
.L_247:
        /*04ec*/ 	.byte	0x04, 0x11
        /*04ee*/ 	.short	(.L_249 - .L_248)
	.align		4
.L_248:
        /*04f0*/ 	.word	index@(_ZN2at6native18elementwise_kernelILi128ELi2EZNS0_22gpu_kernel_impl_nocastIZZZNS0_26logit_backward_kernel_cudaERNS_18TensorIteratorBaseERKN3c106ScalarEENKUlvE_clEvENKUlvE0_clEvEUlffE_EEvS4_RKT_EUliE_EEviT1_)
        /*04f4*/ 	.word	0x00000000


	//----- nvinfo : EIATTR_REGCOUNT
	.align		4
.L_249:
        /*04f8*/ 	.byte	0x04, 0x2f
        /*04fa*/ 	.short	(.L_251 - .L_250)
	.align		4
.L_250:
        /*04fc*/ 	.word	index@(_ZN2at6native27unrolled_elementwise_kernelIZZZNS0_26logit_backward_kernel_cudaERNS_18TensorIteratorBaseERKN3c106ScalarEENKUlvE_clEvENKUlvE0_clEvEUlffE_St5arrayIPcLm3EELi4E23TrivialOffsetCalculatorILi2EjESE_ILi1EjENS0_6memory12LoadWithCastILi2EEENSH_13StoreWithCastILi1EEEEEviT_T0_T2_T3_T4_T5_)
        /*0500*/ 	.word	0x00000020


	//----- nvinfo : EIATTR_FRAME_SIZE
	.align		4
.L_251:
        /*0504*/ 	.byte	0x04, 0x11
        /*0506*/ 	.short	(.L_253 - .L_252)
	.align		4
.L_252:
        /*0508*/ 	.word	index@(_ZN2at6native27unrolled_elementwise_kernelIZZZNS0_26logit_backward_kernel_cudaERNS_18TensorIteratorBaseERKN3c106ScalarEENKUlvE_clEvENKUlvE0_clEvEUlffE_St5arrayIPcLm3EELi4E23TrivialOffsetCalculatorILi2EjESE_ILi1EjENS0_6memory12LoadWithCastILi2EEENSH_13StoreWithCastILi1EEEEEviT_T0_T2_T3_T4_T5_)
        /*050c*/ 	.word	0x00000000


	//----- nvinfo : EIATTR_REGCOUNT
	.align		4
.L_253:
        /*0510*/ 	.byte	0x04, 0x2f
        /*0512*/ 	.short	(.L_255 - .L_254)
	.align		4
.L_254:
        /*0514*/ 	.word	index@(_ZN2at6native18elementwise_kernelILi128ELi4EZNS0_15gpu_kernel_implIZZZNS0_26logit_backward_kernel_cudaERNS_18TensorIteratorBaseERKN3c106ScalarEENKUlvE_clEvENKUlvE0_clEvEUlffE_EEvS4_RKT_EUliE_EEviT1_)
        /*0518*/ 	.word	0x0000001a


	//----- nvinfo : EIATTR_FRAME_SIZE
	.align		4
.L_255:
        /*051c*/ 	.byte	0x04, 0x11
        /*051e*/ 	.short	(.L_257 - .L_256)
	.align		4
.L_256:
        /*0520*/ 	.word	index@(_ZN2at6native18elementwise_kernelILi128ELi4EZNS0_15gpu_kernel_implIZZZNS0_26logit_backward_kernel_cudaERNS_18TensorIteratorBaseERKN3c106ScalarEENKUlvE_clEvENKUlvE0_clEvEUlffE_EEvS4_RKT_EUliE_EEviT1_)
        /*0524*/ 	.word	0x00000000


	//----- nvinfo : EIATTR_REGCOUNT
	.align		4
.L_257:
        /*0528*/ 	.byte	0x04, 0x2f
        /*052a*/ 	.short	(.L_259 - .L_258)
	.align		4
.L_258:
        /*052c*/ 	.word	index@(_ZN2at6native29vectorized_elementwise_kernelILi8EZZZNS0_26logit_backward_kernel_cudaERNS_18TensorIteratorBaseERKN3c106ScalarEENKUlvE_clEvENKUlvE0_clEvEUlffE0_St5arrayIPcLm3EEEEviT0_T1_)
        /*0530*/ 	.word	0x00000004


	//----- nvinfo : EIATTR_FRAME_SIZE
	.align		4
.L_259:
        /*0534*/ 	.byte	0x04, 0x11
        /*0536*/ 	.short	(.L_261 - .L_260)
	.align		4
.L_260:
        /*0538*/ 	.word	index@(_ZN2at6native29vectorized_elementwise_kernelILi8EZZZNS0_26logit_backward_kernel_cudaERNS_18TensorIteratorBaseERKN3c106ScalarEENKUlvE_clEvENKUlvE0_clEvEUlffE0_St5arrayIPcLm3EEEEviT0_T1_)
        /*053c*/ 	.word	0x00000000


	//----- nvinfo : EIATTR_REGCOUNT
	.align		4
.L_261:
        /*0540*/ 	.byte	0x04, 0x2f
        /*0542*/ 	.short	(.L_263 - .L_262)
	.align		4
.L_262:
        /*0544*/ 	.word	index@(_ZN2at6native29vectorized_elementwise_kernelILi4EZZZNS0_26logit_backward_kernel_cudaERNS_18TensorIteratorBaseERKN3c106ScalarEENKUlvE_clEvENKUlvE0_clEvEUlffE0_St5arrayIPcLm3EEEEviT0_T1_)
        /*0548*/ 	.word	0x0000001d


	//----- nvinfo : EIATTR_FRAME_SIZE
	.align		4
.L_263:
        /*054c*/ 	.byte	0x04, 0x11
        /*054e*/ 	.short	(.L_265 - .L_264)
	.align		4
.L_264:
        /*0550*/ 	.word	index@(_ZN2at6native29vectorized_elementwise_kernelILi4EZZZNS0_26logit_backward_kernel_cudaERNS_18TensorIteratorBaseERKN3c106ScalarEENKUlvE_clEvENKUlvE0_clEvEUlffE0_St5arrayIPcLm3EEEEviT0_T1_)
        /*0554*/ 	.word	0x00000000


	//----- nvinfo : EIATTR_REGCOUNT
	.align		4
.L_265:
        /*0558*/ 	.byte	0x04, 0x2f
        /*055a*/ 	.short	(.L_267 - .L_266)
	.align		4
.L_266:
        /*055c*/ 	.word	index@(_ZN2at6native29vectorized_elementwise_kernelILi2EZZZNS0_26logit_backward_kernel_cudaERNS_18TensorIteratorBaseERKN3c106ScalarEENKUlvE_clEvENKUlvE0_clEvEUlffE0_St5arrayIPcLm3EEEEviT0_T1_)
        /*0560*/ 	.word	0x0000001d


	//----- nvinfo : EIATTR_FRAME_SIZE
	.align		4
.L_267:
        /*0564*/ 	.byte	0x04, 0x11
        /*0566*/ 	.short	(.L_269 - .L_268)
	.align		4
.L_268:
        /*0568*/ 	.word	index@(_ZN2at6native29vectorized_elementwise_kernelILi2EZZZNS0_26logit_backward_kernel_cudaERNS_18TensorIteratorBaseERKN3c106ScalarEENKUlvE_clEvENKUlvE0_clEvEUlffE0_St5arrayIPcLm3EEEEviT0_T1_)
        /*056c*/ 	.word	0x00000000


	//----- nvinfo : EIATTR_REGCOUNT
	.align		4
.L_269:
        /*0570*/ 	.byte	0x04, 0x2f
        /*0572*/ 	.short	(.L_271 - .L_270)
	.align		4
.L_270:
        /*0574*/ 	.word	index@(_ZN2at6native27unrolled_elementwise_kernelIZZZNS0_26logit_backward_kernel_cudaERNS_18TensorIteratorBaseERKN3c106ScalarEENKUlvE_clEvENKUlvE0_clEvEUlffE0_St5arrayIPcLm3EELi4E23TrivialOffsetCalculatorILi2EjESE_ILi1EjENS0_6memory15LoadWithoutCastENSH_16StoreWithoutCastEEEviT_T0_T2_T3_T4_T5_)
        /*0578*/ 	.word	0x0000001c


	//----- nvinfo : EIATTR_FRAME_SIZE
	.align		4
.L_271:
        /*057c*/ 	.byte	0x04, 0x11
        /*057e*/ 	.short	(.L_273 - .L_272)
	.align		4
.L_272:
        /*0580*/ 	.word	index@(_ZN2at6native27unrolled_elementwise_kernelIZZZNS0_26logit_backward_kernel_cudaERNS_18TensorIteratorBaseERKN3c106ScalarEENKUlvE_clEvENKUlvE0_clEvEUlffE0_St5arrayIPcLm3EELi4E23TrivialOffsetCalculatorILi2EjESE_ILi1EjENS0_6memory15LoadWithoutCastENSH_16StoreWithoutCastEEEviT_T0_T2_T3_T4_T5_)
        /*0584*/ 	.word	0x00000000


	//----- nvinfo : EIATTR_REGCOUNT
	.align		4
.L_273:
        /*0588*/ 	.byte	0x04, 0x2f
        /*058a*/ 	.short	(.L_275 - .L_274)
	.align		4
.L_274:
        /*058c*/ 	.word	index@(_ZN2at6native18elementwise_kernelILi128ELi2EZNS0_22gpu_kernel_impl_nocastIZZZNS0_26logit_backward_kernel_cudaERNS_18TensorIteratorBaseERKN3c106ScalarEENKUlvE_clEvENKUlvE0_clEvEUlffE0_EEvS4_RKT_EUliE_EEviT1_)
        /*0590*/ 	.word	0x0000000e


	//----- nvinfo : EIATTR_FRAME_SIZE
	.align		4
.L_275:
        /*0594*/ 	.byte	0x04, 0x11
        /*0596*/ 	.short	(.L_277 - .L_276)
	.align		4
.L_276:
        /*0598*/ 	.word	index@(_ZN2at6native18elementwise_kernelILi128ELi2EZNS0_22gpu_kernel_impl_nocastIZZZNS0_26logit_backward_kernel_cudaERNS_18TensorIteratorBaseERKN3c106ScalarEENKUlvE_clEvENKUlvE0_clEvEUlffE0_EEvS4_RKT_EUliE_EEviT1_)
        /*059c*/ 	.word	0x00000000


	//----- nvinfo : EIATTR_REGCOUNT
	.align		4
.L_277:
        /*05a0*/ 	.byte	0x04, 0x2f
        /*05a2*/ 	.short	(.L_279 - .L_278)
	.align		4
.L_278:
        /*05a4*/ 	.word	index@(_ZN2at6native27unrolled_elementwise_kernelIZZZNS0_26logit_backward_kernel_cudaERNS_18TensorIteratorBaseERKN3c106ScalarEENKUlvE_clEvENKUlvE0_clEvEUlffE0_St5arrayIPcLm3EELi4E23TrivialOffsetCalculatorILi2EjESE_ILi1EjENS0_6memory12LoadWithCastILi2EEENSH_13StoreWithCastILi1EEEEEviT_T0_T2_T3_T4_T5_)
        /*05a8*/ 	.word	0x00000020


	//----- nvinfo : EIATTR_FRAME_SIZE
	.align		4
.L_279:
        /*05ac*/ 	.byte	0x04, 0x11
        /*05ae*/ 	.short	(.L_281 - .L_280)
	.align		4
.L_280:
        /*05b0*/ 	.word	index@(_ZN2at6native27unrolled_elementwise_kernelIZZZNS0_26logit_backward_kernel_cudaERNS_18TensorIteratorBaseERKN3c106ScalarEENKUlvE_clEvENKUlvE0_clEvEUlffE0_St5arrayIPcLm3EELi4E23TrivialOffsetCalculatorILi2EjESE_ILi1EjENS0_6memory12LoadWithCastILi2EEENSH_13StoreWithCastILi1EEEEEviT_T0_T2_T3_T4_T5_)
        /*05b4*/ 	.word	0x00000000


	//----- nvinfo : EIATTR_REGCOUNT
	.align		4
.L_281:
        /*05b8*/ 	.byte	0x04, 0x2f
        /*05ba*/ 	.short	(.L_283 - .L_282)
	.align		4
.L_282:
        /*05bc*/ 	.word	index@(_ZN2at6native18elementwise_kernelILi128ELi4EZNS0_15gpu_kernel_implIZZZNS0_26logit_backward_kernel_cudaERNS_18TensorIteratorBaseERKN3c106ScalarEENKUlvE_clEvENKUlvE0_clEvEUlffE0_EEvS4_RKT_EUliE_EEviT1_)
        /*05c0*/ 	.word	0x0000001a


	//----- nvinfo : EIATTR_FRAME_SIZE
	.align		4
.L_283:
        /*05c4*/ 	.byte	0x04, 0x11
        /*05c6*/ 	.short	(.L_285 - .L_284)
	.align		4
.L_284:
        /*05c8*/ 	.word	index@(_ZN2at6native18elementwise_kernelILi128ELi4EZNS0_15gpu_kernel_implIZZZNS0_26logit_backward_kernel_cudaERNS_18TensorIteratorBaseERKN3c106ScalarEENKUlvE_clEvENKUlvE0_clEvEUlffE0_EEvS4_RKT_EUliE_EEviT1_)
        /*05cc*/ 	.word	0x00000000


	//----- nvinfo : EIATTR_REGCOUNT
	.align		4
.L_285:
        /*05d0*/ 	.byte	0x04, 0x2f
        /*05d2*/ 	.short	(.L_287 - .L_286)
	.align		4
.L_286:
        /*05d4*/ 	.word	index@(_ZN2at6native29vectorized_elementwise_kernelILi8EZZZNS0_26logit_backward_kernel_cudaERNS_18TensorIteratorBaseERKN3c106ScalarEENKUlvE_clEvENKUlvE1_clEvEUlNS4_4HalfESA_E_St5arrayIPcLm3EEEEviT0_T1_)
        /*05d8*/ 	.word	0x00000004


	//----- nvinfo : EIATTR_FRAME_SIZE
	.align		4
.L_287:
        /*05dc*/ 	.byte	0x04, 0x11
        /*05de*/ 	.short	(.L_289 - .L_288)
	.align		4
.L_288:
        /*05e0*/ 	.word	index@(_ZN2at6native29vectorized_elementwise_kernelILi8EZZZNS0_26logit_backward_kernel_cudaERNS_18TensorIteratorBaseERKN3c106ScalarEENKUlvE_clEvENKUlvE1_clEvEUlNS4_4HalfESA_E_St5arrayIPcLm3EEEEviT0_T1_)
        /*05e4*/ 	.word	0x00000000


	//----- nvinfo : EIATTR_REGCOUNT
	.align		4
.L_289:
        /*05e8*/ 	.byte	0x04, 0x2f
        /*05ea*/ 	.short	(.L_291 - .L_290)
	.align		4
.L_290:
        /*05ec*/ 	.word	index@(_ZN2at6native29vectorized_elementwise_kernelILi4EZZZNS0_26logit_backward_kernel_cudaERNS_18TensorIteratorBaseERKN3c106ScalarEENKUlvE_clEvENKUlvE1_clEvEUlNS4_4HalfESA_E_St5arrayIPcLm3EEEEviT0_T1_)
        /*05f0*/ 	.word	0x00000020


	//----- nvinfo : EIATTR_FRAME_SIZE
	.align		4
.L_291:
        /*05f4*/ 	.byte	0x04, 0x11
        /*05f6*/ 	.short	(.L_293 - .L_292)
	.align		4
.L_292:
        /*05f8*/ 	.word	index@(_ZN2at6native29vectorized_elementwise_kernelILi4EZZZNS0_26logit_backward_kernel_cudaERNS_18TensorIteratorBaseERKN3c106ScalarEENKUlvE_clEvENKUlvE1_clEvEUlNS4_4HalfESA_E_St5arrayIPcLm3EEEEviT0_T1_)
        /*05fc*/ 	.word	0x00000000


	//----- nvinfo : EIATTR_REGCOUNT
	.align		4
.L_293:
        /*0600*/ 	.byte	0x04, 0x2f
        /*0602*/ 	.short	(.L_295 - .L_294)
	.align		4
.L_294:
        /*0604*/ 	.word	index@(_ZN2at6native29vectorized_elementwise_kernelILi2EZZZNS0_26logit_backward_kernel_cudaERNS_18TensorIteratorBaseERKN3c106ScalarEENKUlvE_clEvENKUlvE1_clEvEUlNS4_4HalfESA_E_St5arrayIPcLm3EEEEviT0_T1_)
        /*0608*/ 	.word	0x00000020


	//----- nvinfo : EIATTR_FRAME_SIZE
	.align		4
.L_295:
        /*060c*/ 	.byte	0x04, 0x11
        /*060e*/ 	.short	(.L_297 - .L_296)
	.align		4
.L_296:
        /*0610*/ 	.word	index@(_ZN2at6native29vectorized_elementwise_kernelILi2EZZZNS0_26logit_backward_kernel_cudaERNS_18TensorIteratorBaseERKN3c106ScalarEENKUlvE_clEvENKUlvE1_clEvEUlNS4_4HalfESA_E_St5arrayIPcLm3EEEEviT0_T1_)
        /*0614*/ 	.word	0x00000000


	//----- nvinfo : EIATTR_REGCOUNT
	.align		4
.L_297:
        /*0618*/ 	.byte	0x04, 0x2f
        /*061a*/ 	.short	(.L_299 - .L_298)
	.align		4
.L_298:
        /*061c*/ 	.word	index@(_ZN2at6native27unrolled_elementwise_kernelIZZZNS0_26logit_backward_kernel_cudaERNS_18TensorIteratorBaseERKN3c106ScalarEENKUlvE_clEvENKUlvE1_clEvEUlNS4_4HalfESA_E_St5arrayIPcLm3EELi4E23TrivialOffsetCalculatorILi2EjESF_ILi1EjENS0_6memory15LoadWithoutCastENSI_16StoreWithoutCastEEEviT_T0_T2_T3_T4_T5_)
        /*0620*/ 	.word	0x0000001e


	//----- nvinfo : EIATTR_FRAME_SIZE
	.align		4
.L_299:
        /*0624*/ 	.byte	0x04, 0x11
        /*0626*/ 	.short	(.L_301 - .L_300)
	.align		4
.L_300:
        /*0628*/ 	.word	index@(_ZN2at6native27unrolled_elementwise_kernelIZZZNS0_26logit_backward_kernel_cudaERNS_18TensorIteratorBaseERKN3c106ScalarEENKUlvE_clEvENKUlvE1_clEvEUlNS4_4HalfESA_E_St5arrayIPcLm3EELi4E23TrivialOffsetCalculatorILi2EjESF_ILi1EjENS0_6memory15LoadWithoutCastENSI_16StoreWithoutCastEEEviT_T0_T2_T3_T4_T5_)
        /*062c*/ 	.word	0x00000000


	//----- nvinfo : EIATTR_REGCOUNT
	.align		4
.L_301:
        /*0630*/ 	.byte	0x04, 0x2f
        /*0632*/ 	.short	(.L_303 - .L_302)
	.align		4
.L_302:
        /*0634*/ 	.word	index@(_ZN2at6native18elementwise_kernelILi128ELi4EZNS0_22gpu_kernel_impl_nocastIZZZNS0_26logit_backward_kernel_cudaERNS_18TensorIteratorBaseERKN3c106ScalarEENKUlvE_clEvENKUlvE1_clEvEUlNS5_4HalfESB_E_EEvS4_RKT_EUliE_EEviT1_)
        /*0638*/ 	.word	0x0000000c


	//----- nvinfo : EIATTR_FRAME_SIZE
	.align		4
.L_303:
        /*063c*/ 	.byte	0x04, 0x11
        /*063e*/ 	.short	(.L_305 - .L_304)
	.align		4
.L_304:
        /*0640*/ 	.word	index@(_ZN2at6native18elementwise_kernelILi128ELi4EZNS0_22gpu_kernel_impl_nocastIZZZNS0_26logit_backward_kernel_cudaERNS_18TensorIteratorBaseERKN3c106ScalarEENKUlvE_clEvENKUlvE1_clEvEUlNS5_4HalfESB_E_EEvS4_RKT_EUliE_EEviT1_)
        /*0644*/ 	.word	0x00000000


	//----- nvinfo : EIATTR_REGCOUNT
	.align		4
.L_305:
        /*0648*/ 	.byte	0x04, 0x2f
        /*064a*/ 	.short	(.L_307 - .L_306)
	.align		4
.L_306:
        /*064c*/ 	.word	index@(_ZN2at6native27unrolled_elementwise_kernelIZZZNS0_26logit_backward_kernel_cudaERNS_18TensorIteratorBaseERKN3c106ScalarEENKUlvE_clEvENKUlvE1_clEvEUlNS4_4HalfESA_E_St5arrayIPcLm3EELi4E23TrivialOffsetCalculatorILi2EjESF_ILi1EjENS0_6memory12LoadWithCastILi2EEENSI_13StoreWithCastILi1EEEEEviT_T0_T2_T3_T4_T5_)
        /*0650*/ 	.word	0x00000020


	//----- nvinfo : EIATTR_FRAME_SIZE
	.align		4
.L_307:
        /*0654*/ 	.byte	0x04, 0x11
        /*0656*/ 	.short	(.L_309 - .L_308)
	.align		4
.L_308:
        /*0658*/ 	.word	index@(_ZN2at6native27unrolled_elementwise_kernelIZZZNS0_26logit_backward_kernel_cudaERNS_18TensorIteratorBaseERKN3c106ScalarEENKUlvE_clEvENKUlvE1_clEvEUlNS4_4HalfESA_E_St5arrayIPcLm3EELi4E23TrivialOffsetCalculatorILi2EjESF_ILi1EjENS0_6memory12LoadWithCastILi2EEENSI_13StoreWithCastILi1EEEEEviT_T0_T2_T3_T4_T5_)
        /*065c*/ 	.word	0x00000000


	//----- nvinfo : EIATTR_REGCOUNT
	.align		4
.L_309:
        /*0660*/ 	.byte	0x04, 0x2f
        /*0662*/ 	.short	(.L_311 - .L_310)
	.align		4
.L_310:
        /*0664*/ 	.word	index@(_ZN2at6native18elementwise_kernelILi128ELi4EZNS0_15gpu_kernel_implIZZZNS0_26logit_backward_kernel_cudaERNS_18TensorIteratorBaseERKN3c106ScalarEENKUlvE_clEvENKUlvE1_clEvEUlNS5_4HalfESB_E_EEvS4_RKT_EUliE_EEviT1_)
        /*0668*/ 	.word	0x0000001a


	//----- nvinfo : EIATTR_FRAME_SIZE
	.align		4
.L_311:
        /*066c*/ 	.byte	0x04, 0x11
        /*066e*/ 	.short	(.L_313 - .L_312)
	.align		4
.L_312:
        /*0670*/ 	.word	index@(_ZN2at6native18elementwise_kernelILi128ELi4EZNS0_15gpu_kernel_implIZZZNS0_26logit_backward_kernel_cudaERNS_18TensorIteratorBaseERKN3c106ScalarEENKUlvE_clEvENKUlvE1_clEvEUlNS5_4HalfESB_E_EEvS4_RKT_EUliE_EEviT1_)
        /*0674*/ 	.word	0x00000000


	//----- nvinfo : EIATTR_REGCOUNT
	.align		4
.L_313:
        /*0678*/ 	.byte	0x04, 0x2f
        /*067a*/ 	.short	(.L_315 - .L_314)
	.align		4
.L_314:
        /*067c*/ 	.word	index@(_ZN2at6native29vectorized_elementwise_kernelILi8EZZZNS0_26logit_backward_kernel_cudaERNS_18TensorIteratorBaseERKN3c106ScalarEENKUlvE_clEvENKUlvE1_clEvEUlNS4_4HalfESA_E0_St5arrayIPcLm3EEEEviT0_T1_)
        /*0680*/ 	.word	0x00000004


	//----- nvinfo : EIATTR_FRAME_SIZE
	.align		4
.L_315:
        /*0684*/ 	.byte	0x04, 0x11
        /*0686*/ 	.short	(.L_317 - .L_316)
	.align		4
.L_316:
        /*0688*/ 	.word	index@(_ZN2at6native29vectorized_elementwise_kernelILi8EZZZNS0_26logit_backward_kernel_cudaERNS_18TensorIteratorBaseERKN3c106ScalarEENKUlvE_clEvENKUlvE1_clEvEUlNS4_4HalfESA_E0_St5arrayIPcLm3EEEEviT0_T1_)
        /*068c*/ 	.word	0x00000000


	//----- nvinfo : EIATTR_REGCOUNT
	.align		4
.L_317:
        /*0690*/ 	.byte	0x04, 0x2f
        /*0692*/ 	.short	(.L_319 - .L_318)
	.align		4
.L_318:
        /*0694*/ 	.word	index@(_ZN2at6native29vectorized_elementwise_kernelILi4EZZZNS0_26logit_backward_kernel_cudaERNS_18TensorIteratorBaseERKN3c106ScalarEENKUlvE_clEvENKUlvE1_clEvEUlNS4_4HalfESA_E0_St5arrayIPcLm3EEEEviT0_T1_)
        /*0698*/ 	.word	0x00000020


	//----- nvinfo : EIATTR_FRAME_SIZE
	.align		4
.L_319:
        /*069c*/ 	.byte	0x04, 0x11
        /*069e*/ 	.short	(.L_321 - .L_320)
	.align		4
.L_320:
        /*06a0*/ 	.word	index@(_ZN2at6native29vectorized_elementwise_kernelILi4EZZZNS0_26logit_backward_kernel_cudaERNS_18TensorIteratorBaseERKN3c106ScalarEENKUlvE_clEvENKUlvE1_clEvEUlNS4_4HalfESA_E0_St5arrayIPcLm3EEEEviT0_T1_)
        /*06a4*/ 	.word	0x00000000


	//----- nvinfo : EIATTR_REGCOUNT
	.align		4
.L_321:
        /*06a8*/ 	.byte	0x04, 0x2f
        /*06aa*/ 	.short	(.L_323 - .L_322)
	.align		4
.L_322:
        /*06ac*/ 	.word	index@(_ZN2at6native29vectorized_elementwise_kernelILi2EZZZNS0_26logit_backward_kernel_cudaERNS_18TensorIteratorBaseERKN3c106ScalarEENKUlvE_clEvENKUlvE1_clEvEUlNS4_4HalfESA_E0_St5arrayIPcLm3EEEEviT0_T1_)
        /*06b0*/ 	.word	0x00000020


	//----- nvinfo : EIATTR_FRAME_SIZE
	.align		4
.L_323:
        /*06b4*/ 	.byte	0x04, 0x11
        /*06b6*/ 	.short	(.L_325 - .L_324)
	.align		4
.L_324:
        /*06b8*/ 	.word	index@(_ZN2at6native29vectorized_elementwise_kernelILi2EZZZNS0_26logit_backward_kernel_cudaERNS_18TensorIteratorBaseERKN3c106ScalarEENKUlvE_clEvENKUlvE1_clEvEUlNS4_4HalfESA_E0_St5arrayIPcLm3EEEEviT0_T1_)
        /*06bc*/ 	.word	0x00000000


	//----- nvinfo : EIATTR_REGCOUNT
	.align		4
.L_325:
        /*06c0*/ 	.byte	0x04, 0x2f
        /*06c2*/ 	.short	(.L_327 - .L_326)
	.align		4
.L_326:
        /*06c4*/ 	.word	index@(_ZN2at6native27unrolled_elementwise_kernelIZZZNS0_26logit_backward_kernel_cudaERNS_18TensorIteratorBaseERKN3c106ScalarEENKUlvE_clEvENKUlvE1_clEvEUlNS4_4HalfESA_E0_St5arrayIPcLm3EELi4E23TrivialOffsetCalculatorILi2EjESF_ILi1EjENS0_6memory15LoadWithoutCastENSI_16StoreWithoutCastEEEviT_T0_T2_T3_T4_T5_)
        /*06c8*/ 	.word	0x0000001c


	//----- nvinfo : EIATTR_FRAME_SIZE
	.align		4
.L_327:
        /*06cc*/ 	.byte	0x04, 0x11
        /*06ce*/ 	.short	(.L_329 - .L_328)
	.align		4
.L_328:
        /*06d0*/ 	.word	index@(_ZN2at6native27unrolled_elementwise_kernelIZZZNS0_26logit_backward_kernel_cudaERNS_18TensorIteratorBaseERKN3c106ScalarEENKUlvE_clEvENKUlvE1_clEvEUlNS4_4HalfESA_E0_St5arrayIPcLm3EELi4E23TrivialOffsetCalculatorILi2EjESF_ILi1EjENS0_6memory15LoadWithoutCastENSI_16StoreWithoutCastEEEviT_T0_T2_T3_T4_T5_)
        /*06d4*/ 	.word	0x00000000


	//----- nvinfo : EIATTR_REGCOUNT
	.align		4
.L_329:
        /*06d8*/ 	.byte	0x04, 0x2f
        /*06da*/ 	.short	(.L_331 - .L_330)
	.align		4
.L_330:
        /*06dc*/ 	.word	index@(_ZN2at6native18elementwise_kernelILi128ELi4EZNS0_22gpu_kernel_impl_nocastIZZZNS0_26logit_backward_kernel_cudaERNS_18TensorIteratorBaseERKN3c106ScalarEENKUlvE_clEvENKUlvE1_clEvEUlNS5_4HalfESB_E0_EEvS4_RKT_EUliE_EEviT1_)
        /*06e0*/ 	.word	0x0000000c


	//----- nvinfo : EIATTR_FRAME_SIZE
	.align		4
.L_331:
        /*06e4*/ 	.byte	0x04, 0x11
        /*06e6*/ 	.short	(.L_333 - .L_332)
	.align		4
.L_332:
        /*06e8*/ 	.word	index@(_ZN2at6native18elementwise_kernelILi128ELi4EZNS0_22gpu_kernel_impl_nocastIZZZNS0_26logit_backward_kernel_cudaERNS_18TensorIteratorBaseERKN3c106ScalarEENKUlvE_clEvENKUlvE1_clEvEUlNS5_4HalfESB_E0_EEvS4_RKT_EUliE_EEviT1_)
        /*06ec*/ 	.word	0x00000000


	//----- nvinfo : EIATTR_REGCOUNT
	.align		4
.L_333:
        /*06f0*/ 	.byte	0x04, 0x2f
        /*06f2*/ 	.short	(.L_335 - .L_334)
	.align		4
.L_334:
        /*06f4*/ 	.word	index@(_ZN2at6native27unrolled_elementwise_kernelIZZZNS0_26logit_backward_kernel_cudaERNS_18TensorIteratorBaseERKN3c106ScalarEENKUlvE_clEvENKUlvE1_clEvEUlNS4_4HalfESA_E0_St5arrayIPcLm3EELi4E23TrivialOffsetCalculatorILi2EjESF_ILi1EjENS0_6memory12LoadWithCastILi2EEENSI_13StoreWithCastILi1EEEEEviT_T0_T2_T3_T4_T5_)
        /*06f8*/ 	.word	0x00000020


	//----- nvinfo : EIATTR_FRAME_SIZE
	.align		4
.L_335:
        /*06fc*/ 	.byte	0x04, 0x11
        /*06fe*/ 	.short	(.L_337 - .L_336)
	.align		4
.L_336:
        /*0700*/ 	.word	index@(_ZN2at6native27unrolled_elementwise_kernelIZZZNS0_26logit_backward_kernel_cudaERNS_18TensorIteratorBaseERKN3c106ScalarEENKUlvE_clEvENKUlvE1_clEvEUlNS4_4HalfESA_E0_St5arrayIPcLm3EELi4E23TrivialOffsetCalculatorILi2EjESF_ILi1EjENS0_6memory12LoadWithCastILi2EEENSI_13StoreWithCastILi1EEEEEviT_T0_T2_T3_T4_T5_)
        /*0704*/ 	.word	0x00000000


	//----- nvinfo : EIATTR_REGCOUNT
	.align		4
.L_337:
        /*0708*/ 	.byte	0x04, 0x2f
        /*070a*/ 	.short	(.L_339 - .L_338)
	.align		4
.L_338:
        /*070c*/ 	.word	index@(_ZN2at6native18elementwise_kernelILi128ELi4EZNS0_15gpu_kernel_implIZZZNS0_26logit_backward_kernel_cudaERNS_18TensorIteratorBaseERKN3c106ScalarEENKUlvE_clEvENKUlvE1_clEvEUlNS5_4HalfESB_E0_EEvS4_RKT_EUliE_EEviT1_)
        /*0710*/ 	.word	0x0000001a


	//----- nvinfo : EIATTR_FRAME_SIZE
	.align		4
.L_339:
        /*0714*/ 	.byte	0x04, 0x11
        /*0716*/ 	.short	(.L_341 - .L_340)
	.align		4
.L_340:
        /*0718*/ 	.word	index@(_ZN2at6native18elementwise_kernelILi128ELi4EZNS0_15gpu_kernel_implIZZZNS0_26logit_backward_kernel_cudaERNS_18TensorIteratorBaseERKN3c106ScalarEENKUlvE_clEvENKUlvE1_clEvEUlNS5_4HalfESB_E0_EEvS4_RKT_EUliE_EEviT1_)
        /*071c*/ 	.word	0x00000000


	//----- nvinfo : EIATTR_REGCOUNT
	.align		4
.L_341:
        /*0720*/ 	.byte	0x04, 0x2f
        /*0722*/ 	.short	(.L_343 - .L_342)
	.align		4
.L_342:
        /*0724*/ 	.word	index@(_ZN2at6native29vectorized_elementwise_kernelILi8EZZZNS0_26logit_backward_kernel_cudaERNS_18TensorIteratorBaseERKN3c106ScalarEENKUlvE_clEvENKUlvE2_clEvEUlNS4_8BFloat16ESA_E_St5arrayIPcLm3EEEEviT0_T1_)
        /*0728*/ 	.word	0x00000004


	//----- nvinfo : EIATTR_FRAME_SIZE
	.align		4
.L_343:
        /*072c*/ 	.byte	0x04, 0x11
        /*072e*/ 	.short	(.L_345 - .L_344)
	.align		4
.L_344:
        /*0730*/ 	.word	index@(_ZN2at6native29vectorized_elementwise_kernelILi8EZZZNS0_26logit_backward_kernel_cudaERNS_18TensorIteratorBaseERKN3c106ScalarEENKUlvE_clEvENKUlvE2_clEvEUlNS4_8BFloat16ESA_E_St5arrayIPcLm3EEEEviT0_T1_)
        /*0734*/ 	.word	0x00000000


	//----- nvinfo : EIATTR_REGCOUNT
	.align		4
.L_345:
        /*0738*/ 	.byte	0x04, 0x2f
        /*073a*/ 	.short	(.L_347 - .L_346)
	.align		4
.L_346:
        /*073c*/ 	.word	index@(_ZN2at6native29vectorized_elementwise_kernelILi4EZZZNS0_26logit_backward_kernel_cudaERNS_18TensorIteratorBaseERKN3c106ScalarEENKUlvE_clEvENKUlvE2_clEvEUlNS4_8BFloat16ESA_E_St5arrayIPcLm3EEEEviT0_T1_)
        /*0740*/ 	.word	0x00000020


	//----- nvinfo : EIATTR_FRAME_SIZE
	.align		4
.L_347:
        /*0744*/ 	.byte	0x04, 0x11
        /*0746*/ 	.short	(.L_349 - .L_348)
	.align		4
.L_348:
        /*0748*/ 	.word	index@(_ZN2at6native29vectorized_elementwise_kernelILi4EZZZNS0_26logit_backward_kernel_cudaERNS_18TensorIteratorBaseERKN3c106ScalarEENKUlvE_clEvENKUlvE2_clEvEUlNS4_8BFloat16ESA_E_St5arrayIPcLm3EEEEviT0_T1_)
        /*074c*/ 	.word	0x00000000


	//----- nvinfo : EIATTR_REGCOUNT
	.align		4
.L_349:
        /*0750*/ 	.byte	0x04, 0x2f
        /*0752*/ 	.short	(.L_351 - .L_350)
	.align		4
.L_350:
        /*0754*/ 	.word	index@(_ZN2at6native29vectorized_elementwise_kernelILi2EZZZNS0_26logit_backward_kernel_cudaERNS_18TensorIteratorBaseERKN3c106ScalarEENKUlvE_clEvENKUlvE2_clEvEUlNS4_8BFloat16ESA_E_St5arrayIPcLm3EEEEviT0_T1_)
        /*0758*/ 	.word	0x00000020


	//----- nvinfo : EIATTR_FRAME_SIZE
	.align		4
.L_351:
        /*075c*/ 	.byte	0x04, 0x11
        /*075e*/ 	.short	(.L_353 - .L_352)
	.align		4
.L_352:
        /*0760*/ 	.word	index@(_ZN2at6native29vectorized_elementwise_kernelILi2EZZZNS0_26logit_backward_kernel_cudaERNS_18TensorIteratorBaseERKN3c106ScalarEENKUlvE_clEvENKUlvE2_clEvEUlNS4_8BFloat16ESA_E_St5arrayIPcLm3EEEEviT0_T1_)
        /*0764*/ 	.word	0x00000000


	//----- nvinfo : EIATTR_REGCOUNT
	.align		4
.L_353:
        /*0768*/ 	.byte	0x04, 0x2f
        /*076a*/ 	.short	(.L_355 - .L_354)
	.align		4
.L_354:
        /*076c*/ 	.word	index@(_ZN2at6native27unrolled_elementwise_kernelIZZZNS0_26logit_backward_kernel_cudaERNS_18TensorIteratorBaseERKN3c106ScalarEENKUlvE_clEvENKUlvE2_clEvEUlNS4_8BFloat16ESA_E_St5arrayIPcLm3EELi4E23TrivialOffsetCalculatorILi2EjESF_ILi1EjENS0_6memory15LoadWithoutCastENSI_16StoreWithoutCastEEEviT_T0_T2_T3_T4_T5_)
        /*0770*/ 	.word	0x0000001e


	//----- nvinfo : EIATTR_FRAME_SIZE
	.align		4
.L_355:
        /*0774*/ 	.byte	0x04, 0x11
        /*0776*/ 	.short	(.L_357 - .L_356)
	.align		4
.L_356:
        /*0778*/ 	.word	index@(_ZN2at6native27unrolled_elementwise_kernelIZZZNS0_26logit_backward_kernel_cudaERNS_18TensorIteratorBaseERKN3c106ScalarEENKUlvE_clEvENKUlvE2_clEvEUlNS4_8BFloat16ESA_E_St5arrayIPcLm3EELi4E23TrivialOffsetCalculatorILi2EjESF_ILi1EjENS0_6memory15LoadWithoutCastENSI_16StoreWithoutCastEEEviT_T0_T2_T3_T4_T5_)
        /*077c*/ 	.word	0x00000000


	//----- nvinfo : EIATTR_REGCOUNT
	.align		4
.L_357:
        /*0780*/ 	.byte	0x04, 0x2f
        /*0782*/ 	.short	(.L_359 - .L_358)
	.align		4
.L_358:
        /*0784*/ 	.word	index@(_ZN2at6native18elementwise_kernelILi128ELi4EZNS0_22gpu_kernel_impl_nocastIZZZNS0_26logit_backward_kernel_cudaERNS_18TensorIteratorBaseERKN3c106ScalarEENKUlvE_clEvENKUlvE2_clEvEUlNS5_8BFloat16ESB_E_EEvS4_RKT_EUliE_EEviT1_)
        /*0788*/ 	.word	0x0000000c


	//----- nvinfo : EIATTR_FRAME_SIZE
	.align		4
.L_359:
        /*078c*/ 	.byte	0x04, 0x11
        /*078e*/ 	.short	(.L_361 - .L_360)
	.align		4
.L_360:
        /*0790*/ 	.word	index@(_ZN2at6native18elementwise_kernelILi128ELi4EZNS0_22gpu_kernel_impl_nocastIZZZNS0_26logit_backward_kernel_cudaERNS_18TensorIteratorBaseERKN3c106ScalarEENKUlvE_clEvENKUlvE2_clEvEUlNS5_8BFloat16ESB_E_EEvS4_RKT_EUliE_EEviT1_)
        /*0794*/ 	.word	0x00000000


	//----- nvinfo : EIATTR_REGCOUNT
	.align		4
.L_361:
        /*0798*/ 	.byte	0x04, 0x2f
        /*079a*/ 	.short	(.L_363 - .L_362)
	.align		4
.L_362:
        /*079c*/ 	.word	index@(_ZN2at6native27unrolled_elementwise_kernelIZZZNS0_26logit_backward_kernel_cudaERNS_18TensorIteratorBaseERKN3c106ScalarEENKUlvE_clEvENKUlvE2_clEvEUlNS4_8BFloat16ESA_E_St5arrayIPcLm3EELi4E23TrivialOffsetCalculatorILi2EjESF_ILi1EjENS0_6memory12LoadWithCastILi2EEENSI_13StoreWithCastILi1EEEEEviT_T0_T2_T3_T4_T5_)
        /*07a0*/ 	.word	0x00000020


	//----- nvinfo : EIATTR_FRAME_SIZE
	.align		4
.L_363:
        /*07a4*/ 	.byte	0x04, 0x11
        /*07a6*/ 	.short	(.L_365 - .L_364)
	.align		4
.L_364:
        /*07a8*/ 	.word	index@(_ZN2at6native27unrolled_elementwise_kernelIZZZNS0_26logit_backward_kernel_cudaERNS_18TensorIteratorBaseERKN3c106ScalarEENKUlvE_clEvENKUlvE2_clEvEUlNS4_8BFloat16ESA_E_St5arrayIPcLm3EELi4E23TrivialOffsetCalculatorILi2EjESF_ILi1EjENS0_6memory12LoadWithCastILi2EEENSI_13StoreWithCastILi1EEEEEviT_T0_T2_T3_T4_T5_)
        /*07ac*/ 	.word	0x00000000


	//----- nvinfo : EIATTR_REGCOUNT
	.align		4
.L_365:
        /*07b0*/ 	.byte	0x04, 0x2f
        /*07b2*/ 	.short	(.L_367 - .L_366)
	.align		4
.L_366:
        /*07b4*/ 	.word	index@(_ZN2at6native18elementwise_kernelILi128ELi4EZNS0_15gpu_kernel_implIZZZNS0_26logit_backward_kernel_cudaERNS_18TensorIteratorBaseERKN3c106ScalarEENKUlvE_clEvENKUlvE2_clEvEUlNS5_8BFloat16ESB_E_EEvS4_RKT_EUliE_EEviT1_)
        /*07b8*/ 	.word	0x0000001a


	//----- nvinfo : EIATTR_FRAME_SIZE
	.align		4
.L_367:
        /*07bc*/ 	.byte	0x04, 0x11
        /*07be*/ 	.short	(.L_369 - .L_368)
	.align		4
.L_368:
        /*07c0*/ 	.word	index@(_ZN2at6native18elementwise_kernelILi128ELi4EZNS0_15gpu_kernel_implIZZZNS0_26logit_backward_kernel_cudaERNS_18TensorIteratorBaseERKN3c106ScalarEENKUlvE_clEvENKUlvE2_clEvEUlNS5_8BFloat16ESB_E_EEvS4_RKT_EUliE_EEviT1_)
        /*07c4*/ 	.word	0x00000000


	//----- nvinfo : EIATTR_REGCOUNT
	.align		4
.L_369:
        /*07c8*/ 	.byte	0x04, 0x2f
        /*07ca*/ 	.short	(.L_371 - .L_370)
	.align		4
.L_370:
        /*07cc*/ 	.word	index@(_ZN2at6native29vectorized_elementwise_kernelILi8EZZZNS0_26logit_backward_kernel_cudaERNS_18TensorIteratorBaseERKN3c106ScalarEENKUlvE_clEvENKUlvE2_clEvEUlNS4_8BFloat16ESA_E0_St5arrayIPcLm3EEEEviT0_T1_)
        /*07d0*/ 	.word	0x00000004


	//----- nvinfo : EIATTR_FRAME_SIZE
	.align		4
.L_371:
        /*07d4*/ 	.byte	0x04, 0x11
        /*07d6*/ 	.short	(.L_373 - .L_372)
	.align		4
.L_372:
        /*07d8*/ 	.word	index@(_ZN2at6native29vectorized_elementwise_kernelILi8EZZZNS0_26logit_backward_kernel_cudaERNS_18TensorIteratorBaseERKN3c106ScalarEENKUlvE_clEvENKUlvE2_clEvEUlNS4_8BFloat16ESA_E0_St5arrayIPcLm3EEEEviT0_T1_)
        /*07dc*/ 	.word	0x00000000


	//----- nvinfo : EIATTR_REGCOUNT
	.align		4
.L_373:
        /*07e0*/ 	.byte	0x04, 0x2f
        /*07e2*/ 	.short	(.L_375 - .L_374)
	.align		4
.L_374:
        /*07e4*/ 	.word	index@(_ZN2at6native29vectorized_elementwise_kernelILi4EZZZNS0_26logit_backward_kernel_cudaERNS_18TensorIteratorBaseERKN3c106ScalarEENKUlvE_clEvENKUlvE2_clEvEUlNS4_8BFloat16ESA_E0_St5arrayIPcLm3EEEEviT0_T1_)
        /*07e8*/ 	.word	0x00000020


	//----- nvinfo : EIATTR_FRAME_SIZE
	.align		4
.L_375:
        /*07ec*/ 	.byte	0x04, 0x11
        /*07ee*/ 	.short	(.L_377 - .L_376)
	.align		4
.L_376:
        /*07f0*/ 	.word	index@(_ZN2at6native29vectorized_elementwise_kernelILi4EZZZNS0_26logit_backward_kernel_cudaERNS_18TensorIteratorBaseERKN3c106ScalarEENKUlvE_clEvENKUlvE2_clEvEUlNS4_8BFloat16ESA_E0_St5arrayIPcLm3EEEEviT0_T1_)
        /*07f4*/ 	.word	0x00000000


	//----- nvinfo : EIATTR_REGCOUNT
	.align		4
.L_377:
        /*07f8*/ 	.byte	0x04, 0x2f
        /*07fa*/ 	.short	(.L_379 - .L_378)
	.align		4
.L_378:
        /*07fc*/ 	.word	index@(_ZN2at6native29vectorized_elementwise_kernelILi2EZZZNS0_26logit_backward_kernel_cudaERNS_18TensorIteratorBaseERKN3c106ScalarEENKUlvE_clEvENKUlvE2_clEvEUlNS4_8BFloat16ESA_E0_St5arrayIPcLm3EEEEviT0_T1_)
        /*0800*/ 	.word	0x00000020


	//----- nvinfo : EIATTR_FRAME_SIZE
	.align		4
.L_379:
        /*0804*/ 	.byte	0x04, 0x11
        /*0806*/ 	.short	(.L_381 - .L_380)
	.align		4
.L_380:
        /*0808*/ 	.word	index@(_ZN2at6native29vectorized_elementwise_kernelILi2EZZZNS0_26logit_backward_kernel_cudaERNS_18TensorIteratorBaseERKN3c106ScalarEENKUlvE_clEvENKUlvE2_clEvEUlNS4_8BFloat16ESA_E0_St5arrayIPcLm3EEEEviT0_T1_)
        /*080c*/ 	.word	0x00000000


	//----- nvinfo : EIATTR_REGCOUNT
	.align		4
.L_381:
        /*0810*/ 	.byte	0x04, 0x2f
        /*0812*/ 	.short	(.L_383 - .L_382)
	.align		4
.L_382:
        /*0814*/ 	.word	index@(_ZN2at6native27unrolled_elementwise_kernelIZZZNS0_26logit_backward_kernel_cudaERNS_18TensorIteratorBaseERKN3c106ScalarEENKUlvE_clEvENKUlvE2_clEvEUlNS4_8BFloat16ESA_E0_St5arrayIPcLm3EELi4E23TrivialOffsetCalculatorILi2EjESF_ILi1EjENS0_6memory15LoadWithoutCastENSI_16StoreWithoutCastEEEviT_T0_T2_T3_T4_T5_)
        /*0818*/ 	.word	0x0000001c


	//----- nvinfo : EIATTR_FRAME_SIZE
	.align		4
.L_383:
        /*081c*/ 	.byte	0x04, 0x11
        /*081e*/ 	.short	(.L_385 - .L_384)
	.align		4
.L_384:
        /*0820*/ 	.word	index@(_ZN2at6native27unrolled_elementwise_kernelIZZZNS0_26logit_backward_kernel_cudaERNS_18TensorIteratorBaseERKN3c106ScalarEENKUlvE_clEvENKUlvE2_clEvEUlNS4_8BFloat16ESA_E0_St5arrayIPcLm3EELi4E23TrivialOffsetCalculatorILi2EjESF_ILi1EjENS0_6memory15LoadWithoutCastENSI_16StoreWithoutCastEEEviT_T0_T2_T3_T4_T5_)
        /*0824*/ 	.word	0x00000000


	//----- nvinfo : EIATTR_REGCOUNT
	.align		4
.L_385:
        /*0828*/ 	.byte	0x04, 0x2f
        /*082a*/ 	.short	(.L_387 - .L_386)
	.align		4
.L_386:
        /*082c*/ 	.word	index@(_ZN2at6native18elementwise_kernelILi128ELi4EZNS0_22gpu_kernel_impl_nocastIZZZNS0_26logit_backward_kernel_cudaERNS_18TensorIteratorBaseERKN3c106ScalarEENKUlvE_clEvENKUlvE2_clEvEUlNS5_8BFloat16ESB_E0_EEvS4_RKT_EUliE_EEviT1_)
        /*0830*/ 	.word	0x0000000c


	//----- nvinfo : EIATTR_FRAME_SIZE
	.align		4
.L_387:
        /*0834*/ 	.byte	0x04, 0x11
        /*0836*/ 	.short	(.L_389 - .L_388)
	.align		4
.L_388:
        /*0838*/ 	.word	index@(_ZN2at6native18elementwise_kernelILi128ELi4EZNS0_22gpu_kernel_impl_nocastIZZZNS0_26logit_backward_kernel_cudaERNS_18TensorIteratorBaseERKN3c106ScalarEENKUlvE_clEvENKUlvE2_clEvEUlNS5_8BFloat16ESB_E0_EEvS4_RKT_EUliE_EEviT1_)
        /*083c*/ 	.word	0x00000000


	//----- nvinfo : EIATTR_REGCOUNT
	.align		4
.L_389:
        /*0840*/ 	.byte	0x04, 0x2f
        /*0842*/ 	.short	(.L_391 - .L_390)
	.align		4
.L_390:
        /*0844*/ 	.word	index@(_ZN2at6native27unrolled_elementwise_kernelIZZZNS0_26logit_backward_kernel_cudaERNS_18TensorIteratorBaseERKN3c106ScalarEENKUlvE_clEvENKUlvE2_clEvEUlNS4_8BFloat16ESA_E0_St5arrayIPcLm3EELi4E23TrivialOffsetCalculatorILi2EjESF_ILi1EjENS0_6memory12LoadWithCastILi2EEENSI_13StoreWithCastILi1EEEEEviT_T0_T2_T3_T4_T5_)
        /*0848*/ 	.word	0x00000020


	//----- nvinfo : EIATTR_FRAME_SIZE
	.align		4
.L_391:
        /*084c*/ 	.byte	0x04, 0x11
        /*084e*/ 	.short	(.L_393 - .L_392)
	.align		4
.L_392:
        /*0850*/ 	.word	index@(_ZN2at6native27unrolled_elementwise_kernelIZZZNS0_26logit_backward_kernel_cudaERNS_18TensorIteratorBaseERKN3c106ScalarEENKUlvE_clEvENKUlvE2_clEvEUlNS4_8BFloat16ESA_E0_St5arrayIPcLm3EELi4E23TrivialOffsetCalculatorILi2EjESF_ILi1EjENS0_6memory12LoadWithCastILi2EEENSI_13StoreWithCastILi1EEEEEviT_T0_T2_T3_T4_T5_)
        /*0854*/ 	.word	0x00000000


	//----- nvinfo : EIATTR_REGCOUNT
	.align		4
.L_393:
        /*0858*/ 	.byte	0x04, 0x2f
        /*085a*/ 	.short	(.L_395 - .L_394)
	.align		4
.L_394:
        /*085c*/ 	.word	index@(_ZN2at6native18elementwise_kernelILi128ELi4EZNS0_15gpu_kernel_implIZZZNS0_26logit_backward_kernel_cudaERNS_18TensorIteratorBaseERKN3c106ScalarEENKUlvE_clEvENKUlvE2_clEvEUlNS5_8BFloat16ESB_E0_EEvS4_RKT_EUliE_EEviT1_)
        /*0860*/ 	.word	0x0000001a


	//----- nvinfo : EIATTR_FRAME_SIZE
	.align		4
.L_395:
        /*0864*/ 	.byte	0x04, 0x11
        /*0866*/ 	.short	(.L_397 - .L_396)
	.align		4
.L_396:
        /*0868*/ 	.word	index@(_ZN2at6native18elementwise_kernelILi128ELi4EZNS0_15gpu_kernel_implIZZZNS0_26logit_backward_kernel_cudaERNS_18TensorIteratorBaseERKN3c106ScalarEENKUlvE_clEvENKUlvE2_clEvEUlNS5_8BFloat16ESB_E0_EEvS4_RKT_EUliE_EEviT1_)
        /*086c*/ 	.word	0x00000000


	//----- nvinfo : EIATTR_REGCOUNT
	.align		4
.L_397:
        /*0870*/ 	.byte	0x04, 0x2f
        /*0872*/ 	.short	(.L_399 - .L_398)
	.align		4
.L_398:
        /*0874*/ 	.word	index@(_ZN2at6native29vectorized_elementwise_kernelILi8EZZZNS0_25tanh_backward_kernel_cudaERNS_18TensorIteratorBaseEENKUlvE0_clEvENKUlvE_clEvEUlddE_St5arrayIPcLm3EEEEviT0_T1_)
        /*0878*/ 	.word	0x00000004


	//----- nvinfo : EIATTR_FRAME_SIZE
	.align		4
.L_399:
        /*087c*/ 	.byte	0x04, 0x11
        /*087e*/ 	.short	(.L_401 - .L_400)
	.align		4
.L_400:
        /*0880*/ 	.word	index@(_ZN2at6native29vectorized_elementwise_kernelILi8EZZZNS0_25tanh_backward_kernel_cudaERNS_18TensorIteratorBaseEENKUlvE0_clEvENKUlvE_clEvEUlddE_St5arrayIPcLm3EEEEviT0_T1_)
        /*0884*/ 	.word	0x00000000


	//----- nvinfo : EIATTR_REGCOUNT
	.align		4
.L_401:
        /*0888*/ 	.byte	0x04, 0x2f
        /*088a*/ 	.short	(.L_403 - .L_402)
	.align		4
.L_402:
        /*088c*/ 	.word	index@(_ZN2at6native29vectorized_elementwise_kernelILi4EZZZNS0_25tanh_backward_kernel_cudaERNS_18TensorIteratorBaseEENKUlvE0_clEvENKUlvE_clEvEUlddE_St5arrayIPcLm3EEEEviT0_T1_)
        /*0890*/ 	.word	0x00000020


	//----- nvinfo : EIATTR_FRAME_SIZE
	.align		4
.L_403:
        /*0894*/ 	.byte	0x04, 0x11
        /*0896*/ 	.short	(.L_405 - .L_404)
	.align		4
.L_404:
        /*0898*/ 	.word	index@(_ZN2at6native29vectorized_elementwise_kernelILi4EZZZNS0_25tanh_backward_kernel_cudaERNS_18TensorIteratorBaseEENKUlvE0_clEvENKUlvE_clEvEUlddE_St5arrayIPcLm3EEEEviT0_T1_)
        /*089c*/ 	.word	0x00000000


	//----- nvinfo : EIATTR_REGCOUNT
	.align		4
.L_405:
        /*08a0*/ 	.byte	0x04, 0x2f
        /*08a2*/ 	.short	(.L_407 - .L_406)
	.align		4
.L_406:
        /*08a4*/ 	.word	index@(_ZN2at6native29vectorized_elementwise_kernelILi2EZZZNS0_25tanh_backward_kernel_cudaERNS_18TensorIteratorBaseEENKUlvE0_clEvENKUlvE_clEvEUlddE_St5arrayIPcLm3EEEEviT0_T1_)
        /*08a8*/ 	.word	0x00000020


	//----- nvinfo : EIATTR_FRAME_SIZE
	.align		4
.L_407:
        /*08ac*/ 	.byte	0x04, 0x11
        /*08ae*/ 	.short	(.L_409 - .L_408)
	.align		4
.L_408:
        /*08b0*/ 	.word	index@(_ZN2at6native29vectorized_elementwise_kernelILi2EZZZNS0_25tanh_backward_kernel_cudaERNS_18TensorIteratorBaseEENKUlvE0_clEvENKUlvE_clEvEUlddE_St5arrayIPcLm3EEEEviT0_T1_)
        /*08b4*/ 	.word	0x00000000


	//----- nvinfo : EIATTR_REGCOUNT
	.align		4
.L_409:
        /*08b8*/ 	.byte	0x04, 0x2f
        /*08ba*/ 	.short	(.L_411 - .L_410)
	.align		4
.L_410:
        /*08bc*/ 	.word	index@(_ZN2at6native27unrolled_elementwise_kernelIZZZNS0_25tanh_backward_kernel_cudaERNS_18TensorIteratorBaseEENKUlvE0_clEvENKUlvE_clEvEUlddE_St5arrayIPcLm3EELi4E23TrivialOffsetCalculatorILi2EjESA_ILi1EjENS0_6memory15LoadWithoutCastENSD_16StoreWithoutCastEEEviT_T0_T2_T3_T4_T5_)
        /*08c0*/ 	.word	0x00000020


	//----- nvinfo : EIATTR_FRAME_SIZE
	.align		4
.L_411:
        /*08c4*/ 	.byte	0x04, 0x11
        /*08c6*/ 	.short	(.L_413 - .L_412)
	.align		4
.L_412:
        /*08c8*/ 	.word	index@(_ZN2at6native27unrolled_elementwise_kernelIZZZNS0_25tanh_backward_kernel_cudaERNS_18TensorIteratorBaseEENKUlvE0_clEvENKUlvE_clEvEUlddE_St5arrayIPcLm3EELi4E23TrivialOffsetCalculatorILi2EjESA_ILi1EjENS0_6memory15LoadWithoutCastENSD_16StoreWithoutCastEEEviT_T0_T2_T3_T4_T5_)
        /*08cc*/ 	.word	0x00000000


	//----- nvinfo : EIATTR_REGCOUNT
	.align		4
.L_413:
        /*08d0*/ 	.byte	0x04, 0x2f
        /*08d2*/ 	.short	(.L_415 - .L_414)
	.align		4
.L_414:
        /*08d4*/ 	.word	index@(_ZN2at6native18elementwise_kernelILi128ELi2EZNS0_22gpu_kernel_impl_nocastIZZZNS0_25tanh_backward_kernel_cudaERNS_18TensorIteratorBaseEENKUlvE0_clEvENKUlvE_clEvEUlddE_EEvS4_RKT_EUliE_EEviT1_)
        /*08d8*/ 	.word	0x0000000e


	//----- nvinfo : EIATTR_FRAME_SIZE
	.align		4
.L_415:
        /*08dc*/ 	.byte	0x04, 0x11
        /*08de*/ 	.short	(.L_417 - .L_416)
	.align		4
.L_416:
        /*08e0*/ 	.word	index@(_ZN2at6native18elementwise_kernelILi128ELi2EZNS0_22gpu_kernel_impl_nocastIZZZNS0_25tanh_backward_kernel_cudaERNS_18TensorIteratorBaseEENKUlvE0_clEvENKUlvE_clEvEUlddE_EEvS4_RKT_EUliE_EEviT1_)
        /*08e4*/ 	.word	0x00000000


	//----- nvinfo : EIATTR_REGCOUNT
	.align		4
.L_417:
        /*08e8*/ 	.byte	0x04, 0x2f
        /*08ea*/ 	.short	(.L_419 - .L_418)
	.align		4
.L_418:
        /*08ec*/ 	.word	index@(_ZN2at6native27unrolled_elementwise_kernelIZZZNS0_25tanh_backward_kernel_cudaERNS_18TensorIteratorBaseEENKUlvE0_clEvENKUlvE_clEvEUlddE_St5arrayIPcLm3EELi4E23TrivialOffsetCalculatorILi2EjESA_ILi1EjENS0_6memory12LoadWithCastILi2EEENSD_13StoreWithCastILi1EEEEEviT_T0_T2_T3_T4_T5_)
        /*08f0*/ 	.word	0x00000028


	//----- nvinfo : EIATTR_FRAME_SIZE
	.align		4
.L_419:
        /*08f4*/ 	.byte	0x04, 0x11
        /*08f6*/ 	.short	(.L_421 - .L_420)
	.align		4
.L_420:
        /*08f8*/ 	.word	index@(_ZN2at6native27unrolled_elementwise_kernelIZZZNS0_25tanh_backward_kernel_cudaERNS_18TensorIteratorBaseEENKUlvE0_clEvENKUlvE_clEvEUlddE_St5arrayIPcLm3EELi4E23TrivialOffsetCalculatorILi2EjESA_ILi1EjENS0_6memory12LoadWithCastILi2EEENSD_13StoreWithCastILi1EEEEEviT_T0_T2_T3_T4_T5_)
        /*08fc*/ 	.word	0x00000000


	//----- nvinfo : EIATTR_REGCOUNT
	.align		4
.L_421:
        /*0900*/ 	.byte	0x04, 0x2f
        /*0902*/ 	.short	(.L_423 - .L_422)
	.align		4
.L_422:
        /*0904*/ 	.word	index@(_ZN2at6native18elementwise_kernelILi128ELi4EZNS0_15gpu_kernel_implIZZZNS0_25tanh_backward_kernel_cudaERNS_18TensorIteratorBaseEENKUlvE0_clEvENKUlvE_clEvEUlddE_EEvS4_RKT_EUliE_EEviT1_)
        /*0908*/ 	.word	0x0000001c


	//----- nvinfo : EIATTR_FRAME_SIZE
	.align		4
.L_423:
        /*090c*/ 	.byte	0x04, 0x11
        /*090e*/ 	.short	(.L_425 - .L_424)
	.align		4
.L_424:
        /*0910*/ 	.word	index@(_ZN2at6native18elementwise_kernelILi128ELi4EZNS0_15gpu_kernel_implIZZZNS0_25tanh_backward_kernel_cudaERNS_18TensorIteratorBaseEENKUlvE0_clEvENKUlvE_clEvEUlddE_EEvS4_RKT_EUliE_EEviT1_)
        /*0914*/ 	.word	0x00000000


	//----- nvinfo : EIATTR_REGCOUNT
	.align		4
.L_425:
        /*0918*/ 	.byte	0x04, 0x2f
        /*091a*/ 	.short	(.L_427 - .L_426)
	.align		4
.L_426:
        /*091c*/ 	.word	index@(_ZN2at6native29vectorized_elementwise_kernelILi8EZZZNS0_25tanh_backward_kernel_cudaERNS_18TensorIteratorBaseEENKUlvE0_clEvENKUlvE0_clEvEUlffE_St5arrayIPcLm3EEEEviT0_T1_)
        /*0920*/ 	.word	0x00000004


	//----- nvinfo : EIATTR_FRAME_SIZE
	.align		4
.L_427:
        /*0924*/ 	.byte	0x04, 0x11
        /*0926*/ 	.short	(.L_429 - .L_428)
	.align		4
.L_428:
        /*0928*/ 	.word	index@(_ZN2at6native29vectorized_elementwise_kernelILi8EZZZNS0_25tanh_backward_kernel_cudaERNS_18TensorIteratorBaseEENKUlvE0_clEvENKUlvE0_clEvEUlffE_St5arrayIPcLm3EEEEviT0_T1_)
        /*092c*/ 	.word	0x00000000


	//----- nvinfo : EIATTR_REGCOUNT
	.align		4
.L_429:
        /*0930*/ 	.byte	0x04, 0x2f
        /*0932*/ 	.short	(.L_431 - .L_430)
	.align		4
.L_430:
        /*0934*/ 	.word	index@(_ZN2at6native29vectorized_elementwise_kernelILi4EZZZNS0_25tanh_backward_kernel_cudaERNS_18TensorIteratorBaseEENKUlvE0_clEvENKUlvE0_clEvEUlffE_St5arrayIPcLm3EEEEviT0_T1_)
        /*0938*/ 	.word	0x00000020


	//----- nvinfo : EIATTR_FRAME_SIZE
	.align		4
.L_431:
        /*093c*/ 	.byte	0x04, 0x11
        /*093e*/ 	.short	(.L_433 - .L_432)
	.align		4
.L_432:
        /*0940*/ 	.word	index@(_ZN2at6native29vectorized_elementwise_kernelILi4EZZZNS0_25tanh_backward_kernel_cudaERNS_18TensorIteratorBaseEENKUlvE0_clEvENKUlvE0_clEvEUlffE_St5arrayIPcLm3EEEEviT0_T1_)
        /*0944*/ 	.word	0x00000000


	//----- nvinfo : EIATTR_REGCOUNT
	.align		4
.L_433:
        /*0948*/ 	.byte	0x04, 0x2f
        /*094a*/ 	.short	(.L_435 - .L_434)
	.align		4
.L_434:
        /*094c*/ 	.word	index@(_ZN2at6native29vectorized_elementwise_kernelILi2EZZZNS0_25tanh_backward_kernel_cudaERNS_18TensorIteratorBaseEENKUlvE0_clEvENKUlvE0_clEvEUlffE_St5arrayIPcLm3EEEEviT0_T1_)
        /*0950*/ 	.word	0x00000020


	//----- nvinfo : EIATTR_FRAME_SIZE
	.align		4
.L_435:
        /*0954*/ 	.byte	0x04, 0x11
        /*0956*/ 	.short	(.L_437 - .L_436)
	.align		4
.L_436:
        /*0958*/ 	.word	index@(_ZN2at6native29vectorized_elementwise_kernelILi2EZZZNS0_25tanh_backward_kernel_cudaERNS_18TensorIteratorBaseEENKUlvE0_clEvENKUlvE0_clEvEUlffE_St5arrayIPcLm3EEEEviT0_T1_)
        /*095c*/ 	.word	0x00000000


	//----- nvinfo : EIATTR_REGCOUNT
	.align		4
.L_437:
        /*0960*/ 	.byte	0x04, 0x2f
        /*0962*/ 	.short	(.L_439 - .L_438)
	.align		4
.L_438:
        /*0964*/ 	.word	index@(_ZN2at6native27unrolled_elementwise_kernelIZZZNS0_25tanh_backward_kernel_cudaERNS_18TensorIteratorBaseEENKUlvE0_clEvENKUlvE0_clEvEUlffE_St5arrayIPcLm3EELi4E23TrivialOffsetCalculatorILi2EjESA_ILi1EjENS0_6memory15LoadWithoutCastENSD_16StoreWithoutCastEEEviT_T0_T2_T3_T4_T5_)
        /*0968*/ 	.word	0x0000001a


	//----- nvinfo : EIATTR_FRAME_SIZE
	.align		4
.L_439:
        /*096c*/ 	.byte	0x04, 0x11
        /*096e*/ 	.short	(.L_441 - .L_440)
	.align		4
.L_440:
        /*0970*/ 	.word	index@(_ZN2at6native27unrolled_elementwise_kernelIZZZNS0_25tanh_backward_kernel_cudaERNS_18TensorIteratorBaseEENKUlvE0_clEvENKUlvE0_clEvEUlffE_St5arrayIPcLm3EELi4E23TrivialOffsetCalculatorILi2EjESA_ILi1EjENS0_6memory15LoadWithoutCastENSD_16StoreWithoutCastEEEviT_T0_T2_T3_T4_T5_)
        /*0974*/ 	.word	0x00000000


	//----- nvinfo : EIATTR_REGCOUNT
	.align		4
.L_441:
        /*0978*/ 	.byte	0x04, 0x2f
        /*097a*/ 	.short	(.L_443 - .L_442)
	.align		4
.L_442:
        /*097c*/ 	.word	index@(_ZN2at6native18elementwise_kernelILi128ELi2EZNS0_22gpu_kernel_impl_nocastIZZZNS0_25tanh_backward_kernel_cudaERNS_18TensorIteratorBaseEENKUlvE0_clEvENKUlvE0_clEvEUlffE_EEvS4_RKT_EUliE_EEviT1_)
        /*0980*/ 	.word	0x0000000e


	//----- nvinfo : EIATTR_FRAME_SIZE
	.align		4
.L_443:
        /*0984*/ 	.byte	0x04, 0x11
        /*0986*/ 	.short	(.L_445 - .L_444)
	.align		4
.L_444:
        /*0988*/ 	.word	index@(_ZN2at6native18elementwise_kernelILi128ELi2EZNS0_22gpu_kernel_impl_nocastIZZZNS0_25tanh_backward_kernel_cudaERNS_18TensorIteratorBaseEENKUlvE0_clEvENKUlvE0_clEvEUlffE_EEvS4_RKT_EUliE_EEviT1_)
        /*098c*/ 	.word	0x00000000


	//----- nvinfo : EIATTR_REGCOUNT
	.align		4
.L_445:
        /*0990*/ 	.byte	0x04, 0x2f
        /*0992*/ 	.short	(.L_447 - .L_446)
	.align		4
.L_446:
        /*0994*/ 	.word	index@(_ZN2at6native27unrolled_elementwise_kernelIZZZNS0_25tanh_backward_kernel_cudaERNS_18TensorIteratorBaseEENKUlvE0_clEvENKUlvE0_clEvEUlffE_St5arrayIPcLm3EELi4E23TrivialOffsetCalculatorILi2EjESA_ILi1EjENS0_6memory12LoadWithCastILi2EEENSD_13StoreWithCastILi1EEEEEviT_T0_T2_T3_T4_T5_)
        /*0998*/ 	.word	0x00000020


	//----- nvinfo : EIATTR_FRAME_SIZE
	.align		4
.L_447:
        /*099c*/ 	.byte	0x04, 0x11
        /*099e*/ 	.short	(.L_449 - .L_448)
	.align		4
.L_448:
        /*09a0*/ 	.word	index@(_ZN2at6native27unrolled_elementwise_kernelIZZZNS0_25tanh_backward_kernel_cudaERNS_18TensorIteratorBaseEENKUlvE0_clEvENKUlvE0_clEvEUlffE_St5arrayIPcLm3EELi4E23TrivialOffsetCalculatorILi2EjESA_ILi1EjENS0_6memory12LoadWithCastILi2EEENSD_13StoreWithCastILi1EEEEEviT_T0_T2_T3_T4_T5_)
        /*09a4*/ 	.word	0x00000000


	//----- nvinfo : EIATTR_REGCOUNT
	.align		4
.L_449:
        /*09a8*/ 	.byte	0x04, 0x2f
        /*09aa*/ 	.short	(.L_451 - .L_450)
	.align		4
.L_450:
        /*09ac*/ 	.word	index@(_ZN2at6native18elementwise_kernelILi128ELi4EZNS0_15gpu_kernel_implIZZZNS0_25tanh_backward_kernel_cudaERNS_18TensorIteratorBaseEENKUlvE0_clEvENKUlvE0_clEvEUlffE_EEvS4_RKT_EUliE_EEviT1_)
        /*09b0*/ 	.word	0x0000001a


	//----- nvinfo : EIATTR_FRAME_SIZE
	.align		4
.L_451:
        /*09b4*/ 	.byte	0x04, 0x11
        /*09b6*/ 	.short	(.L_453 - .L_452)
	.align		4
.L_452:
        /*09b8*/ 	.word	index@(_ZN2at6native18elementwise_kernelILi128ELi4EZNS0_15gpu_kernel_implIZZZNS0_25tanh_backward_kernel_cudaERNS_18TensorIteratorBaseEENKUlvE0_clEvENKUlvE0_clEvEUlffE_EEvS4_RKT_EUliE_EEviT1_)
        /*09bc*/ 	.word	0x00000000


	//----- nvinfo : EIATTR_REGCOUNT
	.align		4
.L_453:
        /*09c0*/ 	.byte	0x04, 0x2f
        /*09c2*/ 	.short	(.L_455 - .L_454)
	.align		4
.L_454:
        /*09c4*/ 	.word	index@(_ZN2at6native29vectorized_elementwise_kernelILi8EZZZNS0_25tanh_backward_kernel_cudaERNS_18TensorIteratorBaseEENKUlvE0_clEvENKUlvE1_clEvEUlN3c104HalfES7_E_St5arrayIPcLm3EEEEviT0_T1_)
        /*09c8*/ 	.word	0x00000004


	//----- nvinfo : EIATTR_FRAME_SIZE
	.align		4
.L_455:
        /*09cc*/ 	.byte	0x04, 0x11
        /*09ce*/ 	.short	(.L_457 - .L_456)
	.align		4
.L_456:
        /*09d0*/ 	.word	index@(_ZN2at6native29vectorized_elementwise_kernelILi8EZZZNS0_25tanh_backward_kernel_cudaERNS_18TensorIteratorBaseEENKUlvE0_clEvENKUlvE1_clEvEUlN3c104HalfES7_E_St5arrayIPcLm3EEEEviT0_T1_)
        /*09d4*/ 	.word	0x00000000


	//----- nvinfo : EIATTR_REGCOUNT
	.align		4
.L_457:
        /*09d8*/ 	.byte	0x04, 0x2f
        /*09da*/ 	.short	(.L_459 - .L_458)
	.align		4
.L_458:
        /*09dc*/ 	.word	index@(_ZN2at6native29vectorized_elementwise_kernelILi4EZZZNS0_25tanh_backward_kernel_cudaERNS_18TensorIteratorBaseEENKUlvE0_clEvENKUlvE1_clEvEUlN3c104HalfES7_E_St5arrayIPcLm3EEEEviT0_T1_)
        /*09e0*/ 	.word	0x00000020


	//----- nvinfo : EIATTR_FRAME_SIZE
	.align		4
.L_459:
        /*09e4*/ 	.byte	0x04, 0x11
        /*09e6*/ 	.short	(.L_461 - .L_460)
	.align		4
.L_460:
        /*09e8*/ 	.word	index@(_ZN2at6native29vectorized_elementwise_kernelILi4EZZZNS0_25tanh_backward_kernel_cudaERNS_18TensorIteratorBaseEENKUlvE0_clEvENKUlvE1_clEvEUlN3c104HalfES7_E_St5arrayIPcLm3EEEEviT0_T1_)
        /*09ec*/ 	.word	0x00000000


	//----- nvinfo : EIATTR_REGCOUNT
	.align		4
.L_461:
        /*09f0*/ 	.byte	0x04, 0x2f
        /*09f2*/ 	.short	(.L_463 - .L_462)
	.align		4
.L_462:
        /*09f4*/ 	.word	index@(_ZN2at6native29vectorized_elementwise_kernelILi2EZZZNS0_25tanh_backward_kernel_cudaERNS_18TensorIteratorBaseEENKUlvE0_clEvENKUlvE1_clEvEUlN3c104HalfES7_E_St5arrayIPcLm3EEEEviT0_T1_)
        /*09f8*/ 	.word	0x00000020


	//----- nvinfo : EIATTR_FRAME_SIZE
	.align		4
.L_463:
        /*09fc*/ 	.byte	0x04, 0x11
        /*09fe*/ 	.short	(.L_465 - .L_464)
	.align		4
.L_464:
        /*0a00*/ 	.word	index@(_ZN2at6native29vectorized_elementwise_kernelILi2EZZZNS0_25tanh_backward_kernel_cudaERNS_18TensorIteratorBaseEENKUlvE0_clEvENKUlvE1_clEvEUlN3c104HalfES7_E_St5arrayIPcLm3EEEEviT0_T1_)
        /*0a04*/ 	.word	0x00000000


	//----- nvinfo : EIATTR_REGCOUNT
	.align		4
.L_465:
        /*0a08*/ 	.byte	0x04, 0x2f
        /*0a0a*/ 	.short	(.L_467 - .L_466)
	.align		4
.L_466:
        /*0a0c*/ 	.word	index@(_ZN2at6native27unrolled_elementwise_kernelIZZZNS0_25tanh_backward_kernel_cudaERNS_18TensorIteratorBaseEENKUlvE0_clEvENKUlvE1_clEvEUlN3c104HalfES7_E_St5arrayIPcLm3EELi4E23TrivialOffsetCalculatorILi2EjESC_ILi1EjENS0_6memory15LoadWithoutCastENSF_16StoreWithoutCastEEEviT_T0_T2_T3_T4_T5_)
        /*0a10*/ 	.word	0x0000001d


	//----- nvinfo : EIATTR_FRAME_SIZE
	.align		4
.L_467:
        /*0a14*/ 	.byte	0x04, 0x11
        /*0a16*/ 	.short	(.L_469 - .L_468)
	.align		4
.L_468:
        /*0a18*/ 	.word	index@(_ZN2at6native27unrolled_elementwise_kernelIZZZNS0_25tanh_backward_kernel_cudaERNS_18TensorIteratorBaseEENKUlvE0_clEvENKUlvE1_clEvEUlN3c104HalfES7_E_St5arrayIPcLm3EELi4E23TrivialOffsetCalculatorILi2EjESC_ILi1EjENS0_6memory15LoadWithoutCastENSF_16StoreWithoutCastEEEviT_T0_T2_T3_T4_T5_)
        /*0a1c*/ 	.word	0x00000000


	//----- nvinfo : EIATTR_REGCOUNT
	.align		4
.L_469:
        /*0a20*/ 	.byte	0x04, 0x2f
        /*0a22*/ 	.short	(.L_471 - .L_470)
	.align		4
.L_470:
        /*0a24*/ 	.word	index@(_ZN2at6native18elementwise_kernelILi128ELi4EZNS0_22gpu_kernel_impl_nocastIZZZNS0_25tanh_backward_kernel_cudaERNS_18TensorIteratorBaseEENKUlvE0_clEvENKUlvE1_clEvEUlN3c104HalfES8_E_EEvS4_RKT_EUliE_EEviT1_)
        /*0a28*/ 	.word	0x0000000c


	//----- nvinfo : EIATTR_FRAME_SIZE
	.align		4
.L_471:
        /*0a2c*/ 	.byte	0x04, 0x11
        /*0a2e*/ 	.short	(.L_473 - .L_472)
	.align		4
.L_472:
        /*0a30*/ 	.word	index@(_ZN2at6native18elementwise_kernelILi128ELi4EZNS0_22gpu_kernel_impl_nocastIZZZNS0_25tanh_backward_kernel_cudaERNS_18TensorIteratorBaseEENKUlvE0_clEvENKUlvE1_clEvEUlN3c104HalfES8_E_EEvS4_RKT_EUliE_EEviT1_)
        /*0a34*/ 	.word	0x00000000


	//----- nvinfo : EIATTR_REGCOUNT
	.align		4
.L_473:
        /*0a38*/ 	.byte	0x04, 0x2f
        /*0a3a*/ 	.short	(.L_475 - .L_474)
	.align		4
.L_474:
        /*0a3c*/ 	.word	index@(_ZN2at6native27unrolled_elementwise_kernelIZZZNS0_25tanh_backward_kernel_cudaERNS_18TensorIteratorBaseEENKUlvE0_clEvENKUlvE1_clEvEUlN3c104HalfES7_E_St5arrayIPcLm3EELi4E23TrivialOffsetCalculatorILi2EjESC_ILi1EjENS0_6memory12LoadWithCastILi2EEENSF_13StoreWithCastILi1EEEEEviT_T0_T2_T3_T4_T5_)
        /*0a40*/ 	.word	0x00000020


	//----- nvinfo : EIATTR_FRAME_SIZE
	.align		4
.L_475:
        /*0a44*/ 	.byte	0x04, 0x11
        /*0a46*/ 	.short	(.L_477 - .L_476)
	.align		4
.L_476:
        /*0a48*/ 	.word	index@(_ZN2at6native27unrolled_elementwise_kernelIZZZNS0_25tanh_backward_kernel_cudaERNS_18TensorIteratorBaseEENKUlvE0_clEvENKUlvE1_clEvEUlN3c104HalfES7_E_St5arrayIPcLm3EELi4E23TrivialOffsetCalculatorILi2EjESC_ILi1EjENS0_6memory12LoadWithCastILi2EEENSF_13StoreWithCastILi1EEEEEviT_T0_T2_T3_T4_T5_)
        /*0a4c*/ 	.word	0x00000000


	//----- nvinfo : EIATTR_REGCOUNT
	.align		4
.L_477:
        /*0a50*/ 	.byte	0x04, 0x2f
        /*0a52*/ 	.short	(.L_479 - .L_478)
	.align		4
.L_478:
        /*0a54*/ 	.word	index@(_ZN2at6native18elementwise_kernelILi128ELi4EZNS0_15gpu_kernel_implIZZZNS0_25tanh_backward_kernel_cudaERNS_18TensorIteratorBaseEENKUlvE0_clEvENKUlvE1_clEvEUlN3c104HalfES8_E_EEvS4_RKT_EUliE_EEviT1_)
        /*0a58*/ 	.word	0x0000001a


	//----- nvinfo : EIATTR_FRAME_SIZE
	.align		4
.L_479:
        /*0a5c*/ 	.byte	0x04, 0x11
        /*0a5e*/ 	.short	(.L_481 - .L_480)
	.align		4
.L_480:
        /*0a60*/ 	.word	index@(_ZN2at6native18elementwise_kernelILi128ELi4EZNS0_15gpu_kernel_implIZZZNS0_25tanh_backward_kernel_cudaERNS_18TensorIteratorBaseEENKUlvE0_clEvENKUlvE1_clEvEUlN3c104HalfES8_E_EEvS4_RKT_EUliE_EEviT1_)
        /*0a64*/ 	.word	0x00000000


	//----- nvinfo : EIATTR_REGCOUNT
	.align		4
.L_481:
        /*0a68*/ 	.byte	0x04, 0x2f
        /*0a6a*/ 	.short	(.L_483 - .L_482)
	.align		4
.L_482:
        /*0a6c*/ 	.word	index@(_ZN2at6native29vectorized_elementwise_kernelILi8EZZZNS0_25tanh_backward_kernel_cudaERNS_18TensorIteratorBaseEENKUlvE0_clEvENKUlvE2_clEvEUlN3c108BFloat16ES7_E_St5arrayIPcLm3EEEEviT0_T1_)
        /*0a70*/ 	.word	0x00000004


	//----- nvinfo : EIATTR_FRAME_SIZE
	.align		4
.L_483:
        /*0a74*/ 	.byte	0x04, 0x11
        /*0a76*/ 	.short	(.L_485 - .L_484)
	.align		4
.L_484:
        /*0a78*/ 	.word	index@(_ZN2at6native29vectorized_elementwise_kernelILi8EZZZNS0_25tanh_backward_kernel_cudaERNS_18TensorIteratorBaseEENKUlvE0_clEvENKUlvE2_clEvEUlN3c108BFloat16ES7_E_St5arrayIPcLm3EEEEviT0_T1_)
        /*0a7c*/ 	.word	0x00000000


	//----- nvinfo : EIATTR_REGCOUNT
	.align		4
.L_485:
        /*0a80*/ 	.byte	0x04, 0x2f
        /*0a82*/ 	.short	(.L_487 - .L_486)
	.align		4
.L_486:
        /*0a84*/ 	.word	index@(_ZN2at6native29vectorized_elementwise_kernelILi4EZZZNS0_25tanh_backward_kernel_cudaERNS_18TensorIteratorBaseEENKUlvE0_clEvENKUlvE2_clEvEUlN3c108BFloat16ES7_E_St5arrayIPcLm3EEEEviT0_T1_)
        /*0a88*/ 	.word	0x00000020


	//----- nvinfo : EIATTR_FRAME_SIZE
	.align		4
.L_487:
        /*0a8c*/ 	.byte	0x04, 0x11
        /*0a8e*/ 	.short	(.L_489 - .L_488)
	.align		4
.L_488:
        /*0a90*/ 	.word	index@(_ZN2at6native29vectorized_elementwise_kernelILi4EZZZNS0_25tanh_backward_kernel_cudaERNS_18TensorIteratorBaseEENKUlvE0_clEvENKUlvE2_clEvEUlN3c108BFloat16ES7_E_St5arrayIPcLm3EEEEviT0_T1_)
        /*0a94*/ 	.word	0x00000000


	//----- nvinfo : EIATTR_REGCOUNT
	.align		4
.L_489:
        /*0a98*/ 	.byte	0x04, 0x2f
        /*0a9a*/ 	.short	(.L_491 - .L_490)
	.align		4
.L_490:
        /*0a9c*/ 	.word	index@(_ZN2at6native29vectorized_elementwise_kernelILi2EZZZNS0_25tanh_backward_kernel_cudaERNS_18TensorIteratorBaseEENKUlvE0_clEvENKUlvE2_clEvEUlN3c108BFloat16ES7_E_St5arrayIPcLm3EEEEviT0_T1_)
        /*0aa0*/ 	.word	0x00000020


	//----- nvinfo : EIATTR_FRAME_SIZE
	.align		4
.L_491:
        /*0aa4*/ 	.byte	0x04, 0x11
        /*0aa6*/ 	.short	(.L_493 - .L_492)
	.align		4
.L_492:
        /*0aa8*/ 	.word	index@(_ZN2at6native29vectorized_elementwise_kernelILi2EZZZNS0_25tanh_backward_kernel_cudaERNS_18TensorIteratorBaseEENKUlvE0_clEvENKUlvE2_clEvEUlN3c108BFloat16ES7_E_St5arrayIPcLm3EEEEviT0_T1_)
        /*0aac*/ 	.word	0x00000000


	//----- nvinfo : EIATTR_REGCOUNT
	.align		4
.L_493:
        /*0ab0*/ 	.byte	0x04, 0x2f
        /*0ab2*/ 	.short	(.L_495 - .L_494)
	.align		4
.L_494:
        /*0ab4*/ 	.word	index@(_ZN2at6native27unrolled_elementwise_kernelIZZZNS0_25tanh_backward_kernel_cudaERNS_18TensorIteratorBaseEENKUlvE0_clEvENKUlvE2_clEvEUlN3c108BFloat16ES7_E_St5arrayIPcLm3EELi4E23TrivialOffsetCalculatorILi2EjESC_ILi1EjENS0_6memory15LoadWithoutCastENSF_16StoreWithoutCastEEEviT_T0_T2_T3_T4_T5_)
        /*0ab8*/ 	.word	0x0000001d


	//----- nvinfo : EIATTR_FRAME_SIZE
	.align		4
.L_495:
        /*0abc*/ 	.byte	0x04, 0x11
        /*0abe*/ 	.short	(.L_497 - .L_496)
	.align		4
.L_496:
        /*0ac0*/ 	.word	index@(_ZN2at6native27unrolled_elementwise_kernelIZZZNS0_25tanh_backward_kernel_cudaERNS_18TensorIteratorBaseEENKUlvE0_clEvENKUlvE2_clEvEUlN3c108BFloat16ES7_E_St5arrayIPcLm3EELi4E23TrivialOffsetCalculatorILi2EjESC_ILi1EjENS0_6memory15LoadWithoutCastENSF_16StoreWithoutCastEEEviT_T0_T2_T3_T4_T5_)
        /*0ac4*/ 	.word	0x00000000


	//----- nvinfo : EIATTR_REGCOUNT
	.align		4
.L_497:
        /*0ac8*/ 	.byte	0x04, 0x2f
        /*0aca*/ 	.short	(.L_499 - .L_498)
	.align		4
.L_498:
        /*0acc*/ 	.word	index@(_ZN2at6native18elementwise_kernelILi128ELi4EZNS0_22gpu_kernel_impl_nocastIZZZNS0_25tanh_backward_kernel_cudaERNS_18TensorIteratorBaseEENKUlvE0_clEvENKUlvE2_clEvEUlN3c108BFloat16ES8_E_EEvS4_RKT_EUliE_EEviT1_)
        /*0ad0*/ 	.word	0x0000000c


	//----- nvinfo : EIATTR_FRAME_SIZE
	.align		4
.L_499:
        /*0ad4*/ 	.byte	0x04, 0x11
        /*0ad6*/ 	.short	(.L_501 - .L_500)
	.align		4
.L_500:
        /*0ad8*/ 	.word	index@(_ZN2at6native18elementwise_kernelILi128ELi4EZNS0_22gpu_kernel_impl_nocastIZZZNS0_25tanh_backward_kernel_cudaERNS_18TensorIteratorBaseEENKUlvE0_clEvENKUlvE2_clEvEUlN3c108BFloat16ES8_E_EEvS4_RKT_EUliE_EEviT1_)
        /*0adc*/ 	.word	0x00000000


	//----- nvinfo : EIATTR_REGCOUNT
	.align		4
.L_501:
        /*0ae0*/ 	.byte	0x04, 0x2f
        /*0ae2*/ 	.short	(.L_503 - .L_502)
	.align		4
.L_502:
        /*0ae4*/ 	.word	index@(_ZN2at6native27unrolled_elementwise_kernelIZZZNS0_25tanh_backward_kernel_cudaERNS_18TensorIteratorBaseEENKUlvE0_clEvENKUlvE2_clEvEUlN3c108BFloat16ES7_E_St5arrayIPcLm3EELi4E23TrivialOffsetCalculatorILi2EjESC_ILi1EjENS0_6memory12LoadWithCastILi2EEENSF_13StoreWithCastILi1EEEEEviT_T0_T2_T3_T4_T5_)
        /*0ae8*/ 	.word	0x00000020


	//----- nvinfo : EIATTR_FRAME_SIZE
	.align		4
.L_503:
        /*0aec*/ 	.byte	0x04, 0x11
        /*0aee*/ 	.short	(.L_505 - .L_504)
	.align		4
.L_504:
        /*0af0*/ 	.word	index@(_ZN2at6native27unrolled_elementwise_kernelIZZZNS0_25tanh_backward_kernel_cudaERNS_18TensorIteratorBaseEENKUlvE0_clEvENKUlvE2_clEvEUlN3c108BFloat16ES7_E_St5arrayIPcLm3EELi4E23TrivialOffsetCalculatorILi2EjESC_ILi1EjENS0_6memory12LoadWithCastILi2EEENSF_13StoreWithCastILi1EEEEEviT_T0_T2_T3_T4_T5_)
        /*0af4*/ 	.word	0x00000000


	//----- nvinfo : EIATTR_REGCOUNT
	.align		4
.L_505:
        /*0af8*/ 	.byte	0x04, 0x2f
        /*0afa*/ 	.short	(.L_507 - .L_506)
	.align		4
.L_506:
        /*0afc*/ 	.word	index@(_ZN2at6native18elementwise_kernelILi128ELi4EZNS0_15gpu_kernel_implIZZZNS0_25tanh_backward_kernel_cudaERNS_18TensorIteratorBaseEENKUlvE0_clEvENKUlvE2_clEvEUlN3c108BFloat16ES8_E_EEvS4_RKT_EUliE_EEviT1_)
        /*0b00*/ 	.word	0x0000001a


	//----- nvinfo : EIATTR_FRAME_SIZE
	.align		4
.L_507:
        /*0b04*/ 	.byte	0x04, 0x11
        /*0b06*/ 	.short	(.L_509 - .L_508)
	.align		4
.L_508:
        /*0b08*/ 	.word	index@(_ZN2at6native18elementwise_kernelILi128ELi4EZNS0_15gpu_kernel_implIZZZNS0_25tanh_backward_kernel_cudaERNS_18TensorIteratorBaseEENKUlvE0_clEvENKUlvE2_clEvEUlN3c108BFloat16ES8_E_EEvS4_RKT_EUliE_EEviT1_)
        /*0b0c*/ 	.word	0x00000000


	//----- nvinfo : EIATTR_MIN_STACK_SIZE
	.align		4
.L_509:
        /*0b10*/ 	.byte	0x04, 0x12
        /*0b12*/ 	.short	(.L_511 - .L_510)
	.align		4
.L_510:
        /*0b14*/ 	.word	index@(_ZN2at6native18elementwise_kernelILi128ELi4EZNS0_15gpu_kernel_implIZZZNS0_25tanh_backward_kernel_cudaERNS_18TensorIteratorBaseEENKUlvE0_clEvENKUlvE2_clEvEUlN3c108BFloat16ES8_E_EEvS4_RKT_EUliE_EEviT1_)
        /*0b18*/ 	.word	0x00000000


	//----- nvinfo : EIATTR_MIN_STACK_SIZE
	.align		4
.L_511:
        /*0b1c*/ 	.byte	0x04, 0x12
        /*0b1e*/ 	.short	(.L_513 - .L_512)
	.align		4
.L_512:
        /*0b20*/ 	.word	index@(_ZN2at6native27unrolled_elementwise_kernelIZZZNS0_25tanh_backward_kernel_cudaERNS_18TensorIteratorBaseEENKUlvE0_clEvENKUlvE2_clEvEUlN3c108BFloat16ES7_E_St5arrayIPcLm3EELi4E23TrivialOffsetCalculatorILi2EjESC_ILi1EjENS0_6memory12LoadWithCastILi2EEENSF_13StoreWithCastILi1EEEEEviT_T0_T2_T3_T4_T5_)
        /*0b24*/ 	.word	0x00000000


	//----- nvinfo : EIATTR_MIN_STACK_SIZE
	.align		4
.L_513:
        /*0b28*/ 	.byte	0x04, 0x12
        /*0b2a*/ 	.short	(.L_515 - .L_514)
	.align		4
.L_514:
        /*0b2c*/ 	.word	index@(_ZN2at6native18elementwise_kernelILi128ELi4EZNS0_22gpu_kernel_impl_nocastIZZZNS0_25tanh_backward_kernel_cudaERNS_18TensorIteratorBaseEENKUlvE0_clEvENKUlvE2_clEvEUlN3c108BFloat16ES8_E_EEvS4_RKT_EUliE_EEviT1_)
        /*0b30*/ 	.word	0x00000000


	//----- nvinfo : EIATTR_MIN_STACK_SIZE
	.align		4
.L_515:
        /*0b34*/ 	.byte	0x04, 0x12
        /*0b36*/ 	.short	(.L_517 - .L_516)
	.align		4
.L_516:
        /*0b38*/ 	.word	index@(_ZN2at6native27unrolled_elementwise_kernelIZZZNS0_25tanh_backward_kernel_cudaERNS_18TensorIteratorBaseEENKUlvE0_clEvENKUlvE2_clEvEUlN3c108BFloat16ES7_E_St5arrayIPcLm3EELi4E23TrivialOffsetCalculatorILi2EjESC_ILi1EjENS0_6memory15LoadWithoutCastENSF_16StoreWithoutCastEEEviT_T0_T2_T3_T4_T5_)
        /*0b3c*/ 	.word	0x00000000


	//----- nvinfo : EIATTR_MIN_STACK_SIZE
	.align		4
.L_517:
        /*0b40*/ 	.byte	0x04, 0x12
        /*0b42*/ 	.short	(.L_519 - .L_518)
	.align		4
.L_518:
        /*0b44*/ 	.word	index@(_ZN2at6native29vectorized_elementwise_kernelILi2EZZZNS0_25tanh_backward_kernel_cudaERNS_18TensorIteratorBaseEENKUlvE0_clEvENKUlvE2_clEvEUlN3c108BFloat16ES7_E_St5arrayIPcLm3EEEEviT0_T1_)
        /*0b48*/ 	.word	0x00000000


	//----- nvinfo : EIATTR_MIN_STACK_SIZE
	.align		4
.L_519:
        /*0b4c*/ 	.byte	0x04, 0x12
        /*0b4e*/ 	.short	(.L_521 - .L_520)
	.align		4
.L_520:
        /*0b50*/ 	.word	index@(_ZN2at6native29vectorized_elementwise_kernelILi4EZZZNS0_25tanh_backward_kernel_cudaERNS_18TensorIteratorBaseEENKUlvE0_clEvENKUlvE2_clEvEUlN3c108BFloat16ES7_E_St5arrayIPcLm3EEEEviT0_T1_)
        /*0b54*/ 	.word	0x00000000


	//----- nvinfo : EIATTR_MIN_STACK_SIZE
	.align		4
.L_521:
        /*0b58*/ 	.byte	0x04, 0x12
        /*0b5a*/ 	.short	(.L_523 - .L_522)
	.align		4
.L_522:
        /*0b5c*/ 	.word	index@(_ZN2at6native29vectorized_elementwise_kernelILi8EZZZNS0_25tanh_backward_kernel_cudaERNS_18TensorIteratorBaseEENKUlvE0_clEvENKUlvE2_clEvEUlN3c108BFloat16ES7_E_St5arrayIPcLm3EEEEviT0_T1_)
        /*0b60*/ 	.word	0x00000000


	//----- nvinfo : EIATTR_MIN_STACK_SIZE
	.align		4
.L_523:
        /*0b64*/ 	.byte	0x04, 0x12
        /*0b66*/ 	.short	(.L_525 - .L_524)
	.align		4
.L_524:
        /*0b68*/ 	.word	index@(_ZN2at6native18elementwise_kernelILi128ELi4EZNS0_15gpu_kernel_implIZZZNS0_25tanh_backward_kernel_cudaERNS_18TensorIteratorBaseEENKUlvE0_clEvENKUlvE1_clEvEUlN3c104HalfES8_E_EEvS4_RKT_EUliE_EEviT1_)
        /*0b6c*/ 	.word	0x00000000


	//----- nvinfo : EIATTR_MIN_STACK_SIZE
	.align		4
.L_525:
        /*0b70*/ 	.byte	0x04, 0x12
        /*0b72*/ 	.short	(.L_527 - .L_526)
	.align		4
.L_526:
        /*0b74*/ 	.word	index@(_ZN2at6native27unrolled_elementwise_kernelIZZZNS0_25tanh_backward_kernel_cudaERNS_18TensorIteratorBaseEENKUlvE0_clEvENKUlvE1_clEvEUlN3c104HalfES7_E_St5arrayIPcLm3EELi4E23TrivialOffsetCalculatorILi2EjESC_ILi1EjENS0_6memory12LoadWithCastILi2EEENSF_13StoreWithCastILi1EEEEEviT_T0_T2_T3_T4_T5_)
        /*0b78*/ 	.word	0x00000000


	//----- nvinfo : EIATTR_MIN_STACK_SIZE
	.align		4
.L_527:
        /*0b7c*/ 	.byte	0x04, 0x12
        /*0b7e*/ 	.short	(.L_529 - .L_528)
	.align		4
.L_528:
        /*0b80*/ 	.word	index@(_ZN2at6native18elementwise_kernelILi128ELi4EZNS0_22gpu_kernel_impl_nocastIZZZNS0_25tanh_backward_kernel_cudaERNS_18TensorIteratorBaseEENKUlvE0_clEvENKUlvE1_clEvEUlN3c104HalfES8_E_EEvS4_RKT_EUliE_EEviT1_)
        /*0b84*/ 	.word	0x00000000


	//----- nvinfo : EIATTR_MIN_STACK_SIZE
	.align		4
.L_529:
        /*0b88*/ 	.byte	0x04, 0x12
        /*0b8a*/ 	.short	(.L_531 - .L_530)
	.align		4
.L_530:
        /*0b8c*/ 	.word	index@(_ZN2at6native27unrolled_elementwise_kernelIZZZNS0_25tanh_backward_kernel_cudaERNS_18TensorIteratorBaseEENKUlvE0_clEvENKUlvE1_clEvEUlN3c104HalfES7_E_St5arrayIPcLm3EELi4E23TrivialOffsetCalculatorILi2EjESC_ILi1EjENS0_6memory15LoadWithoutCastENSF_16StoreWithoutCastEEEviT_T0_T2_T3_T4_T5_)
        /*0b90*/ 	.word	0x00000000


	//----- nvinfo : EIATTR_MIN_STACK_SIZE
	.align		4
.L_531:
        /*0b94*/ 	.byte	0x04, 0x12
        /*0b96*/ 	.short	(.L_533 - .L_532)
	.align		4
.L_532:
        /*0b98*/ 	.word	index@(_ZN2at6native29vectorized_elementwise_kernelILi2EZZZNS0_25tanh_backward_kernel_cudaERNS_18TensorIteratorBaseEENKUlvE0_clEvENKUlvE1_clEvEUlN3c104HalfES7_E_St5arrayIPcLm3EEEEviT0_T1_)
        /*0b9c*/ 	.word	0x00000000


	//----- nvinfo : EIATTR_MIN_STACK_SIZE
	.align		4
.L_533:
        /*0ba0*/ 	.byte	0x04, 0x12
        /*0ba2*/ 	.short	(.L_535 - .L_534)
	.align		4
.L_534:
        /*0ba4*/ 	.word	index@(_ZN2at6native29vectorized_elementwise_kernelILi4EZZZNS0_25tanh_backward_kernel_cudaERNS_18TensorIteratorBaseEENKUlvE0_clEvENKUlvE1_clEvEUlN3c104HalfES7_E_St5arrayIPcLm3EEEEviT0_T1_)
        /*0ba8*/ 	.word	0x00000000


	//----- nvinfo : EIATTR_MIN_STACK_SIZE
	.align		4
.L_535:
        /*0bac*/ 	.byte	0x04, 0x12
        /*0bae*/ 	.short	(.L_537 - .L_536)
	.align		4
.L_536:
        /*0bb0*/ 	.word	index@(_ZN2at6native29vectorized_elementwise_kernelILi8EZZZNS0_25tanh_backward_kernel_cudaERNS_18TensorIteratorBaseEENKUlvE0_clEvENKUlvE1_clEvEUlN3c104HalfES7_E_St5arrayIPcLm3EEEEviT0_T1_)
        /*0bb4*/ 	.word	0x00000000


	//----- nvinfo : EIATTR_MIN_STACK_SIZE
	.align		4
.L_537:
        /*0bb8*/ 	.byte	0x04, 0x12
        /*0bba*/ 	.short	(.L_539 - .L_538)
	.align		4
.L_538:
        /*0bbc*/ 	.word	index@(_ZN2at6native18elementwise_kernelILi128ELi4EZNS0_15gpu_kernel_implIZZZNS0_25tanh_backward_kernel_cudaERNS_18TensorIteratorBaseEENKUlvE0_clEvENKUlvE0_clEvEUlffE_EEvS4_RKT_EUliE_EEviT1_)
        /*0bc0*/ 	.word	0x00000000


	//----- nvinfo : EIATTR_MIN_STACK_SIZE
	.align		4
.L_539:
        /*0bc4*/ 	.byte	0x04, 0x12
        /*0bc6*/ 	.short	(.L_541 - .L_540)
	.align		4
.L_540:
        /*0bc8*/ 	.word	index@(_ZN2at6native27unrolled_elementwise_kernelIZZZNS0_25tanh_backward_kernel_cudaERNS_18TensorIteratorBaseEENKUlvE0_clEvENKUlvE0_clEvEUlffE_St5arrayIPcLm3EELi4E23TrivialOffsetCalculatorILi2EjESA_ILi1EjENS0_6memory12LoadWithCastILi2EEENSD_13StoreWithCastILi1EEEEEviT_T0_T2_T3_T4_T5_)
        /*0bcc*/ 	.word	0x00000000


	//----- nvinfo : EIATTR_MIN_STACK_SIZE
	.align		4
.L_541:
        /*0bd0*/ 	.byte	0x04, 0x12
        /*0bd2*/ 	.short	(.L_543 - .L_542)
	.align		4
.L_542:
        /*0bd4*/ 	.word	index@(_ZN2at6native18elementwise_kernelILi128ELi2EZNS0_22gpu_kernel_impl_nocastIZZZNS0_25tanh_backward_kernel_cudaERNS_18TensorIteratorBaseEENKUlvE0_clEvENKUlvE0_clEvEUlffE_EEvS4_RKT_EUliE_EEviT1_)
        /*0bd8*/ 	.word	0x00000000


	//----- nvinfo : EIATTR_MIN_STACK_SIZE
	.align		4
.L_543:
        /*0bdc*/ 	.byte	0x04, 0x12
        /*0bde*/ 	.short	(.L_545 - .L_544)
	.align		4
.L_544:
        /*0be0*/ 	.word	index@(_ZN2at6native27unrolled_elementwise_kernelIZZZNS0_25tanh_backward_kernel_cudaERNS_18TensorIteratorBaseEENKUlvE0_clEvENKUlvE0_clEvEUlffE_St5arrayIPcLm3EELi4E23TrivialOffsetCalculatorILi2EjESA_ILi1EjENS0_6memory15LoadWithoutCastENSD_16StoreWithoutCastEEEviT_T0_T2_T3_T4_T5_)
        /*0be4*/ 	.word	0x00000000


	//----- nvinfo : EIATTR_MIN_STACK_SIZE
	.align		4
.L_545:
        /*0be8*/ 	.byte	0x04, 0x12
        /*0bea*/ 	.short	(.L_547 - .L_546)
	.align		4
.L_546:
        /*0bec*/ 	.word	index@(_ZN2at6native29vectorized_elementwise_kernelILi2EZZZNS0_25tanh_backward_kernel_cudaERNS_18TensorIteratorBaseEENKUlvE0_clEvENKUlvE0_clEvEUlffE_St5arrayIPcLm3EEEEviT0_T1_)
        /*0bf0*/ 	.word	0x00000000


	//----- nvinfo : EIATTR_MIN_STACK_SIZE
	.align		4
.L_547:
        /*0bf4*/ 	.byte	0x04, 0x12
        /*0bf6*/ 	.short	(.L_549 - .L_548)
	.align		4
.L_548:
        /*0bf8*/ 	.word	index@(_ZN2at6native29vectorized_elementwise_kernelILi4EZZZNS0_25tanh_backward_kernel_cudaERNS_18TensorIteratorBaseEENKUlvE0_clEvENKUlvE0_clEvEUlffE_St5arrayIPcLm3EEEEviT0_T1_)
        /*0bfc*/ 	.word	0x00000000


	//----- nvinfo : EIATTR_MIN_STACK_SIZE
	.align		4
.L_549:
        /*0c00*/ 	.byte	0x04, 0x12
        /*0c02*/ 	.short	(.L_551 - .L_550)
	.align		4
.L_550:
        /*0c04*/ 	.word	index@(_ZN2at6native29vectorized_elementwise_kernelILi8EZZZNS0_25tanh_backward_kernel_cudaERNS_18TensorIteratorBaseEENKUlvE0_clEvENKUlvE0_clEvEUlffE_St5arrayIPcLm3EEEEviT0_T1_)
        /*0c08*/ 	.word	0x00000000


	//----- nvinfo : EIATTR_MIN_STACK_SIZE
	.align		4
.L_551:
        /*0c0c*/ 	.byte	0x04, 0x12
        /*0c0e*/ 	.short	(.L_553 - .L_552)
	.align		4
.L_552:
        /*0c10*/ 	.word	index@(_ZN2at6native18elementwise_kernelILi128ELi4EZNS0_15gpu_kernel_implIZZZNS0_25tanh_backward_kernel_cudaERNS_18TensorIteratorBaseEENKUlvE0_clEvENKUlvE_clEvEUlddE_EEvS4_RKT_EUliE_EEviT1_)
        /*0c14*/ 	.word	0x00000000


	//----- nvinfo : EIATTR_MIN_STACK_SIZE
	.align		4
.L_553:
        /*0c18*/ 	.byte	0x04, 0x12
        /*0c1a*/ 	.short	(.L_555 - .L_554)
	.align		4
.L_554:
        /*0c1c*/ 	.word	index@(_ZN2at6native27unrolled_elementwise_kernelIZZZNS0_25tanh_backward_kernel_cudaERNS_18TensorIteratorBaseEENKUlvE0_clEvENKUlvE_clEvEUlddE_St5arrayIPcLm3EELi4E23TrivialOffsetCalculatorILi2EjESA_ILi1EjENS0_6memory12LoadWithCastILi2EEENSD_13StoreWithCastILi1EEEEEviT_T0_T2_T3_T4_T5_)
        /*0c20*/ 	.word	0x00000000


	//----- nvinfo : EIATTR_MIN_STACK_SIZE
	.align		4
.L_555:
        /*0c24*/ 	.byte	0x04, 0x12
        /*0c26*/ 	.short	(.L_557 - .L_556)
	.align		4
.L_556:
        /*0c28*/ 	.word	index@(_ZN2at6native18elementwise_kernelILi128ELi2EZNS0_22gpu_kernel_impl_nocastIZZZNS0_25tanh_backward_kernel_cudaERNS_18TensorIteratorBaseEENKUlvE0_clEvENKUlvE_clEvEUlddE_EEvS4_RKT_EUliE_EEviT1_)
        /*0c2c*/ 	.word	0x00000000


	//----- nvinfo : EIATTR_MIN_STACK_SIZE
	.align		4
.L_557:
        /*0c30*/ 	.byte	0x04, 0x12
        /*0c32*/ 	.short	(.L_559 - .L_558)
	.align		4
.L_558:
        /*0c34*/ 	.word	index@(_ZN2at6native27unrolled_elementwise_kernelIZZZNS0_25tanh_backward_kernel_cudaERNS_18TensorIteratorBaseEENKUlvE0_clEvENKUlvE_clEvEUlddE_St5arrayIPcLm3EELi4E23TrivialOffsetCalculatorILi2EjESA_ILi1EjENS0_6memory15LoadWithoutCastENSD_16StoreWithoutCastEEEviT_T0_T2_T3_T4_T5_)
        /*0c38*/ 	.word	0x00000000


	//----- nvinfo : EIATTR_MIN_STACK_SIZE
	.align		4
.L_559:
        /*0c3c*/ 	.byte	0x04, 0x12
        /*0c3e*/ 	.short	(.L_561 - .L_560)
	.align		4
.L_560:
        /*0c40*/ 	.word	index@(_ZN2at6native29vectorized_elementwise_kernelILi2EZZZNS0_25tanh_backward_kernel_cudaERNS_18TensorIteratorBaseEENKUlvE0_clEvENKUlvE_clEvEUlddE_St5arrayIPcLm3EEEEviT0_T1_)
        /*0c44*/ 	.word	0x00000000


	//----- nvinfo : EIATTR_MIN_STACK_SIZE
	.align		4
.L_561:
        /*0c48*/ 	.byte	0x04, 0x12
        /*0c4a*/ 	.short	(.L_563 - .L_562)
	.align		4
.L_562:
        /*0c4c*/ 	.word	index@(_ZN2at6native29vectorized_elementwise_kernelILi4EZZZNS0_25tanh_backward_kernel_cudaERNS_18TensorIteratorBaseEENKUlvE0_clEvENKUlvE_clEvEUlddE_St5arrayIPcLm3EEEEviT0_T1_)
        /*0c50*/ 	.word	0x00000000


	//----- nvinfo : EIATTR_MIN_STACK_SIZE
	.align		4
.L_563:
        /*0c54*/ 	.byte	0x04, 0x12
        /*0c56*/ 	.short	(.L_565 - .L_564)
	.align		4
.L_564:
        /*0c58*/ 	.word	index@(_ZN2at6native29vectorized_elementwise_kernelILi8EZZZNS0_25tanh_backward_kernel_cudaERNS_18TensorIteratorBaseEENKUlvE0_clEvENKUlvE_clEvEUlddE_St5arrayIPcLm3EEEEviT0_T1_)
        /*0c5c*/ 	.word	0x00000000


	//----- nvinfo : EIATTR_MIN_STACK_SIZE
	.align		4
.L_565:
        /*0c60*/ 	.byte	0x04, 0x12
        /*0c62*/ 	.short	(.L_567 - .L_566)
	.align		4
.L_566:
        /*0c64*/ 	.word	index@(_ZN2at6native18elementwise_kernelILi128ELi4EZNS0_15gpu_kernel_implIZZZNS0_26logit_backward_kernel_cudaERNS_18TensorIteratorBaseERKN3c106ScalarEENKUlvE_clEvENKUlvE2_clEvEUlNS5_8BFloat16ESB_E0_EEvS4_RKT_EUliE_EEviT1_)
        /*0c68*/ 	.word	0x00000000


	//----- nvinfo : EIATTR_MIN_STACK_SIZE
	.align		4
.L_567:
        /*0c6c*/ 	.byte	0x04, 0x12
        /*0c6e*/ 	.short	(.L_569 - .L_568)
	.align		4
.L_568:
        /*0c70*/ 	.word	index@(_ZN2at6native27unrolled_elementwise_kernelIZZZNS0_26logit_backward_kernel_cudaERNS_18TensorIteratorBaseERKN3c106ScalarEENKUlvE_clEvENKUlvE2_clEvEUlNS4_8BFloat16ESA_E0_St5arrayIPcLm3EELi4E23TrivialOffsetCalculatorILi2EjESF_ILi1EjENS0_6memory12LoadWithCastILi2EEENSI_13StoreWithCastILi1EEEEEviT_T0_T2_T3_T4_T5_)
        /*0c74*/ 	.word	0x00000000


	//----- nvinfo : EIATTR_MIN_STACK_SIZE
	.align		4
.L_569:
        /*0c78*/ 	.byte	0x04, 0x12
        /*0c7a*/ 	.short	(.L_571 - .L_570)
	.align		4
.L_570:
        /*0c7c*/ 	.word	index@(_ZN2at6native18elementwise_kernelILi128ELi4EZNS0_22gpu_kernel_impl_nocastIZZZNS0_26logit_backward_kernel_cudaERNS_18TensorIteratorBaseERKN3c106ScalarEENKUlvE_clEvENKUlvE2_clEvEUlNS5_8BFloat16ESB_E0_EEvS4_RKT_EUliE_EEviT1_)
        /*0c80*/ 	.word	0x00000000


	//----- nvinfo : EIATTR_MIN_STACK_SIZE
	.align		4
.L_571:
        /*0c84*/ 	.byte	0x04, 0x12
        /*0c86*/ 	.short	(.L_573 - .L_572)
	.align		4
.L_572:
        /*0c88*/ 	.word	index@(_ZN2at6native27unrolled_elementwise_kernelIZZZNS0_26logit_backward_kernel_cudaERNS_18TensorIteratorBaseERKN3c106ScalarEENKUlvE_clEvENKUlvE2_clEvEUlNS4_8BFloat16ESA_E0_St5arrayIPcLm3EELi4E23TrivialOffsetCalculatorILi2EjESF_ILi1EjENS0_6memory15LoadWithoutCastENSI_16StoreWithoutCastEEEviT_T0_T2_T3_T4_T5_)
        /*0c8c*/ 	.word	0x00000000


	//----- nvinfo : EIATTR_MIN_STACK_SIZE
	.align		4
.L_573:
        /*0c90*/ 	.byte	0x04, 0x12
        /*0c92*/ 	.short	(.L_575 - .L_574)
	.align		4
.L_574:
        /*0c94*/ 	.word	index@(_ZN2at6native29vectorized_elementwise_kernelILi2EZZZNS0_26logit_backward_kernel_cudaERNS_18TensorIteratorBaseERKN3c106ScalarEENKUlvE_clEvENKUlvE2_clEvEUlNS4_8BFloat16ESA_E0_St5arrayIPcLm3EEEEviT0_T1_)
        /*0c98*/ 	.word	0x00000000


	//----- nvinfo : EIATTR_MIN_STACK_SIZE
	.align		4
.L_575:
        /*0c9c*/ 	.byte	0x04, 0x12
        /*0c9e*/ 	.short	(.L_577 - .L_576)
	.align		4
.L_576:
        /*0ca0*/ 	.word	index@(_ZN2at6native29vectorized_elementwise_kernelILi4EZZZNS0_26logit_backward_kernel_cudaERNS_18TensorIteratorBaseERKN3c106ScalarEENKUlvE_clEvENKUlvE2_clEvEUlNS4_8BFloat16ESA_E0_St5arrayIPcLm3EEEEviT0_T1_)
        /*0ca4*/ 	.word	0x00000000


	//----- nvinfo : EIATTR_MIN_STACK_SIZE
	.align		4
.L_577:
        /*0ca8*/ 	.byte	0x04, 0x12
        /*0caa*/ 	.short	(.L_579 - .L_578)
	.align		4
.L_578:
        /*0cac*/ 	.word	index@(_ZN2at6native29vectorized_elementwise_kernelILi8EZZZNS0_26logit_backward_kernel_cudaERNS_18TensorIteratorBaseERKN3c106ScalarEENKUlvE_clEvENKUlvE2_clEvEUlNS4_8BFloat16ESA_E0_St5arrayIPcLm3EEEEviT0_T1_)
        /*0cb0*/ 	.word	0x00000000


	//----- nvinfo : EIATTR_MIN_STACK_SIZE
	.align		4
.L_579:
        /*0cb4*/ 	.byte	0x04, 0x12
        /*0cb6*/ 	.short	(.L_581 - .L_580)
	.align		4
.L_580:
        /*0cb8*/ 	.word	index@(_ZN2at6native18elementwise_kernelILi128ELi4EZNS0_15gpu_kernel_implIZZZNS0_26logit_backward_kernel_cudaERNS_18TensorIteratorBaseERKN3c106ScalarEENKUlvE_clEvENKUlvE2_clEvEUlNS5_8BFloat16ESB_E_EEvS4_RKT_EUliE_EEviT1_)
        /*0cbc*/ 	.word	0x00000000


	//----- nvinfo : EIATTR_MIN_STACK_SIZE
	.align		4
.L_581:
        /*0cc0*/ 	.byte	0x04, 0x12
        /*0cc2*/ 	.short	(.L_583 - .L_582)
	.align		4
.L_582:
        /*0cc4*/ 	.word	index@(_ZN2at6native27unrolled_elementwise_kernelIZZZNS0_26logit_backward_kernel_cudaERNS_18TensorIteratorBaseERKN3c106ScalarEENKUlvE_clEvENKUlvE2_clEvEUlNS4_8BFloat16ESA_E_St5arrayIPcLm3EELi4E23TrivialOffsetCalculatorILi2EjESF_ILi1EjENS0_6memory12LoadWithCastILi2EEENSI_13StoreWithCastILi1EEEEEviT_T0_T2_T3_T4_T5_)
        /*0cc8*/ 	.word	0x00000000


	//----- nvinfo : EIATTR_MIN_STACK_SIZE
	.align		4
.L_583:
        /*0ccc*/ 	.byte	0x04, 0x12
        /*0cce*/ 	.short	(.L_585 - .L_584)
	.align		4
.L_584:
        /*0cd0*/ 	.word	index@(_ZN2at6native18elementwise_kernelILi128ELi4EZNS0_22gpu_kernel_impl_nocastIZZZNS0_26logit_backward_kernel_cudaERNS_18TensorIteratorBaseERKN3c106ScalarEENKUlvE_clEvENKUlvE2_clEvEUlNS5_8BFloat16ESB_E_EEvS4_RKT_EUliE_EEviT1_)
        /*0cd4*/ 	.word	0x00000000


	//----- nvinfo : EIATTR_MIN_STACK_SIZE
	.align		4
.L_585:
        /*0cd8*/ 	.byte	0x04, 0x12
        /*0cda*/ 	.short	(.L_587 - .L_586)
	.align		4
.L_586:
        /*0cdc*/ 	.word	index@(_ZN2at6native27unrolled_elementwise_kernelIZZZNS0_26logit_backward_kernel_cudaERNS_18TensorIteratorBaseERKN3c106ScalarEENKUlvE_clEvENKUlvE2_clEvEUlNS4_8BFloat16ESA_E_St5arrayIPcLm3EELi4E23TrivialOffsetCalculatorILi2EjESF_ILi1EjENS0_6memory15LoadWithoutCastENSI_16StoreWithoutCastEEEviT_T0_T2_T3_T4_T5_)
        /*0ce0*/ 	.word	0x00000000


	//----- nvinfo : EIATTR_MIN_STACK_SIZE
	.align		4
.L_587:
        /*0ce4*/ 	.byte	0x04, 0x12
        /*0ce6*/ 	.short	(.L_589 - .L_588)
	.align		4
.L_588:
        /*0ce8*/ 	.word	index@(_ZN2at6native29vectorized_elementwise_kernelILi2EZZZNS0_26logit_backward_kernel_cudaERNS_18TensorIteratorBaseERKN3c106ScalarEENKUlvE_clEvENKUlvE2_clEvEUlNS4_8BFloat16ESA_E_St5arrayIPcLm3EEEEviT0_T1_)
        /*0cec*/ 	.word	0x00000000


	//----- nvinfo : EIATTR_MIN_STACK_SIZE
	.align		4
.L_589:
        /*0cf0*/ 	.byte	0x04, 0x12
        /*0cf2*/ 	.short	(.L_591 - .L_590)
	.align		4
.L_590:
        /*0cf4*/ 	.word	index@(_ZN2at6native29vectorized_elementwise_kernelILi4EZZZNS0_26logit_backward_kernel_cudaERNS_18TensorIteratorBaseERKN3c106ScalarEENKUlvE_clEvENKUlvE2_clEvEUlNS4_8BFloat16ESA_E_St5arrayIPcLm3EEEEviT0_T1_)
        /*0cf8*/ 	.word	0x00000000


	//----- nvinfo : EIATTR_MIN_STACK_SIZE
	.align		4
.L_591:
        /*0cfc*/ 	.byte	0x04, 0x12
        /*0cfe*/ 	.short	(.L_593 - .L_592)
	.align		4
.L_592:
        /*0d00*/ 	.word	index@(_ZN2at6native29vectorized_elementwise_kernelILi8EZZZNS0_26logit_backward_kernel_cudaERNS_18TensorIteratorBaseERKN3c106ScalarEENKUlvE_clEvENKUlvE2_clEvEUlNS4_8BFloat16ESA_E_St5arrayIPcLm3EEEEviT0_T1_)
        /*0d04*/ 	.word	0x00000000


	//----- nvinfo : EIATTR_MIN_STACK_SIZE
	.align		4
.L_593:
        /*0d08*/ 	.byte	0x04, 0x12
        /*0d0a*/ 	.short	(.L_595 - .L_594)
	.align		4
.L_594:
        /*0d0c*/ 	.word	index@(_ZN2at6native18elementwise_kernelILi128ELi4EZNS0_15gpu_kernel_implIZZZNS0_26logit_backward_kernel_cudaERNS_18TensorIteratorBaseERKN3c106ScalarEENKUlvE_clEvENKUlvE1_clEvEUlNS5_4HalfESB_E0_EEvS4_RKT_EUliE_EEviT1_)
        /*0d10*/ 	.word	0x00000000


	//----- nvinfo : EIATTR_MIN_STACK_SIZE
	.align		4
.L_595:
        /*0d14*/ 	.byte	0x04, 0x12
        /*0d16*/ 	.short	(.L_597 - .L_596)
	.align		4
.L_596:
        /*0d18*/ 	.word	index@(_ZN2at6native27unrolled_elementwise_kernelIZZZNS0_26logit_backward_kernel_cudaERNS_18TensorIteratorBaseERKN3c106ScalarEENKUlvE_clEvENKUlvE1_clEvEUlNS4_4HalfESA_E0_St5arrayIPcLm3EELi4E23TrivialOffsetCalculatorILi2EjESF_ILi1EjENS0_6memory12LoadWithCastILi2EEENSI_13StoreWithCastILi1EEEEEviT_T0_T2_T3_T4_T5_)
        /*0d1c*/ 	.word	0x00000000


	//----- nvinfo : EIATTR_MIN_STACK_SIZE
	.align		4
.L_597:
        /*0d20*/ 	.byte	0x04, 0x12
        /*0d22*/ 	.short	(.L_599 - .L_598)
	.align		4
.L_598:
        /*0d24*/ 	.word	index@(_ZN2at6native18elementwise_kernelILi128ELi4EZNS0_22gpu_kernel_impl_nocastIZZZNS0_26logit_backward_kernel_cudaERNS_18TensorIteratorBaseERKN3c106ScalarEENKUlvE_clEvENKUlvE1_clEvEUlNS5_4HalfESB_E0_EEvS4_RKT_EUliE_EEviT1_)
        /*0d28*/ 	.word	0x00000000


	//----- nvinfo : EIATTR_MIN_STACK_SIZE
	.align		4
.L_599:
        /*0d2c*/ 	.byte	0x04, 0x12
        /*0d2e*/ 	.short	(.L_601 - .L_600)
	.align		4
.L_600:
        /*0d30*/ 	.word	index@(_ZN2at6native27unrolled_elementwise_kernelIZZZNS0_26logit_backward_kernel_cudaERNS_18TensorIteratorBaseERKN3c106ScalarEENKUlvE_clEvENKUlvE1_clEvEUlNS4_4HalfESA_E0_St5arrayIPcLm3EELi4E23TrivialOffsetCalculatorILi2EjESF_ILi1EjENS0_6memory15LoadWithoutCastENSI_16StoreWithoutCastEEEviT_T0_T2_T3_T4_T5_)
        /*0d34*/ 	.word	0x00000000


	//----- nvinfo : EIATTR_MIN_STACK_SIZE
	.align		4
.L_601:
        /*0d38*/ 	.byte	0x04, 0x12
        /*0d3a*/ 	.short	(.L_603 - .L_602)
	.align		4
.L_602:
        /*0d3c*/ 	.word	index@(_ZN2at6native29vectorized_elementwise_kernelILi2EZZZNS0_26logit_backward_kernel_cudaERNS_18TensorIteratorBaseERKN3c106ScalarEENKUlvE_clEvENKUlvE1_clEvEUlNS4_4HalfESA_E0_St5arrayIPcLm3EEEEviT0_T1_)
        /*0d40*/ 	.word	0x00000000


	//----- nvinfo : EIATTR_MIN_STACK_SIZE
	.align		4
.L_603:
        /*0d44*/ 	.byte	0x04, 0x12
        /*0d46*/ 	.short	(.L_605 - .L_604)
	.align		4
.L_604:
        /*0d48*/ 	.word	index@(_ZN2at6native29vectorized_elementwise_kernelILi4EZZZNS0_26logit_backward_kernel_cudaERNS_18TensorIteratorBaseERKN3c106ScalarEENKUlvE_clEvENKUlvE1_clEvEUlNS4_4HalfESA_E0_St5arrayIPcLm3EEEEviT0_T1_)
        /*0d4c*/ 	.word	0x00000000


	//----- nvinfo : EIATTR_MIN_STACK_SIZE
	.align		4
.L_605:
        /*0d50*/ 	.byte	0x04, 0x12
        /*0d52*/ 	.short	(.L_607 - .L_606)
	.align		4
.L_606:
        /*0d54*/ 	.word	index@(_ZN2at6native29vectorized_elementwise_kernelILi8EZZZNS0_26logit_backward_kernel_cudaERNS_18TensorIteratorBaseERKN3c106ScalarEENKUlvE_clEvENKUlvE1_clEvEUlNS4_4HalfESA_E0_St5arrayIPcLm3EEEEviT0_T1_)
        /*0d58*/ 	.word	0x00000000


	//----- nvinfo : EIATTR_MIN_STACK_SIZE
	.align		4
.L_607:
        /*0d5c*/ 	.byte	0x04, 0x12
        /*0d5e*/ 	.short	(.L_609 - .L_608)
	.align		4
.L_608:
        /*0d60*/ 	.word	index@(_ZN2at6native18elementwise_kernelILi128ELi4EZNS0_15gpu_kernel_implIZZZNS0_26logit_backward_kernel_cudaERNS_18TensorIteratorBaseERKN3c106ScalarEENKUlvE_clEvENKUlvE1_clEvEUlNS5_4HalfESB_E_EEvS4_RKT_EUliE_EEviT1_)
        /*0d64*/ 	.word	0x00000000


	//----- nvinfo : EIATTR_MIN_STACK_SIZE
	.align		4
.L_609:
        /*0d68*/ 	.byte	0x04, 0x12
        /*0d6a*/ 	.short	(.L_611 - .L_610)
	.align		4
.L_610:
        /*0d6c*/ 	.word	index@(_ZN2at6native27unrolled_elementwise_kernelIZZZNS0_26logit_backward_kernel_cudaERNS_18TensorIteratorBaseERKN3c106ScalarEENKUlvE_clEvENKUlvE1_clEvEUlNS4_4HalfESA_E_St5arrayIPcLm3EELi4E23TrivialOffsetCalculatorILi2EjESF_ILi1EjENS0_6memory12LoadWithCastILi2EEENSI_13StoreWithCastILi1EEEEEviT_T0_T2_T3_T4_T5_)
        /*0d70*/ 	.word	0x00000000


	//----- nvinfo : EIATTR_MIN_STACK_SIZE
	.align		4
.L_611:
        /*0d74*/ 	.byte	0x04, 0x12
        /*0d76*/ 	.short	(.L_613 - .L_612)
	.align		4
.L_612:
        /*0d78*/ 	.word	index@(_ZN2at6native18elementwise_kernelILi128ELi4EZNS0_22gpu_kernel_impl_nocastIZZZNS0_26logit_backward_kernel_cudaERNS_18TensorIteratorBaseERKN3c106ScalarEENKUlvE_clEvENKUlvE1_clEvEUlNS5_4HalfESB_E_EEvS4_RKT_EUliE_EEviT1_)
        /*0d7c*/ 	.word	0x00000000


	//----- nvinfo : EIATTR_MIN_STACK_SIZE
	.align		4
.L_613:
        /*0d80*/ 	.byte	0x04, 0x12
        /*0d82*/ 	.short	(.L_615 - .L_614)
	.align		4
.L_614:
        /*0d84*/ 	.word	index@(_ZN2at6native27unrolled_elementwise_kernelIZZZNS0_26logit_backward_kernel_cudaERNS_18TensorIteratorBaseERKN3c106ScalarEENKUlvE_clEvENKUlvE1_clEvEUlNS4_4HalfESA_E_St5arrayIPcLm3EELi4E23TrivialOffsetCalculatorILi2EjESF_ILi1EjENS0_6memory15LoadWithoutCastENSI_16StoreWithoutCastEEEviT_T0_T2_T3_T4_T5_)
        /*0d88*/ 	.word	0x00000000


	//----- nvinfo : EIATTR_MIN_STACK_SIZE
	.align		4
.L_615:
        /*0d8c*/ 	.byte	0x04, 0x12
        /*0d8e*/ 	.short	(.L_617 - .L_616)
	.align		4
.L_616:
        /*0d90*/ 	.word	index@(_ZN2at6native29vectorized_elementwise_kernelILi2EZZZNS0_26logit_backward_kernel_cudaERNS_18TensorIteratorBaseERKN3c106ScalarEENKUlvE_clEvENKUlvE1_clEvEUlNS4_4HalfESA_E_St5arrayIPcLm3EEEEviT0_T1_)
        /*0d94*/ 	.word	0x00000000


	//----- nvinfo : EIATTR_MIN_STACK_SIZE
	.align		4
.L_617:
        /*0d98*/ 	.byte	0x04, 0x12
        /*0d9a*/ 	.short	(.L_619 - .L_618)
	.align		4
.L_618:
        /*0d9c*/ 	.word	index@(_ZN2at6native29vectorized_elementwise_kernelILi4EZZZNS0_26logit_backward_kernel_cudaERNS_18TensorIteratorBaseERKN3c106ScalarEENKUlvE_clEvENKUlvE1_clEvEUlNS4_4HalfESA_E_St5arrayIPcLm3EEEEviT0_T1_)
        /*0da0*/ 	.word	0x00000000


	//----- nvinfo : EIATTR_MIN_STACK_SIZE
	.align		4
.L_619:
        /*0da4*/ 	.byte	0x04, 0x12
        /*0da6*/ 	.short	(.L_621 - .L_620)
	.align		4
.L_620:
        /*0da8*/ 	.word	index@(_ZN2at6native29vectorized_elementwise_kernelILi8EZZZNS0_26logit_backward_kernel_cudaERNS_18TensorIteratorBaseERKN3c106ScalarEENKUlvE_clEvENKUlvE1_clEvEUlNS4_4HalfESA_E_St5arrayIPcLm3EEEEviT0_T1_)
        /*0dac*/ 	.word	0x00000000


	//----- nvinfo : EIATTR_MIN_STACK_SIZE
	.align		4
.L_621:
        /*0db0*/ 	.byte	0x04, 0x12
        /*0db2*/ 	.short	(.L_623 - .L_622)
	.align		4
.L_622:
        /*0db4*/ 	.word	index@(_ZN2at6native18elementwise_kernelILi128ELi4EZNS0_15gpu_kernel_implIZZZNS0_26logit_backward_kernel_cudaERNS_18TensorIteratorBaseERKN3c106ScalarEENKUlvE_clEvENKUlvE0_clEvEUlffE0_EEvS4_RKT_EUliE_EEviT1_)
        /*0db8*/ 	.word	0x00000000


	//----- nvinfo : EIATTR_MIN_STACK_SIZE
	.align		4
.L_623:
        /*0dbc*/ 	.byte	0x04, 0x12
        /*0dbe*/ 	.short	(.L_625 - .L_624)
	.align		4
.L_624:
        /*0dc0*/ 	.word	index@(_ZN2at6native27unrolled_elementwise_kernelIZZZNS0_26logit_backward_kernel_cudaERNS_18TensorIteratorBaseERKN3c106ScalarEENKUlvE_clEvENKUlvE0_clEvEUlffE0_St5arrayIPcLm3EELi4E23TrivialOffsetCalculatorILi2EjESE_ILi1EjENS0_6memory12LoadWithCastILi2EEENSH_13StoreWithCastILi1EEEEEviT_T0_T2_T3_T4_T5_)
        /*0dc4*/ 	.word	0x00000000


	//----- nvinfo : EIATTR_MIN_STACK_SIZE
	.align		4
.L_625:
        /*0dc8*/ 	.byte	0x04, 0x12
        /*0dca*/ 	.short	(.L_627 - .L_626)
	.align		4
.L_626:
        /*0dcc*/ 	.word	index@(_ZN2at6native18elementwise_kernelILi128ELi2EZNS0_22gpu_kernel_impl_nocastIZZZNS0_26logit_backward_kernel_cudaERNS_18TensorIteratorBaseERKN3c106ScalarEENKUlvE_clEvENKUlvE0_clEvEUlffE0_EEvS4_RKT_EUliE_EEviT1_)
        /*0dd0*/ 	.word	0x00000000


	//----- nvinfo : EIATTR_MIN_STACK_SIZE
	.align		4
.L_627:
        /*0dd4*/ 	.byte	0x04, 0x12
        /*0dd6*/ 	.short	(.L_629 - .L_628)
	.align		4
.L_628:
        /*0dd8*/ 	.word	index@(_ZN2at6native27unrolled_elementwise_kernelIZZZNS0_26logit_backward_kernel_cudaERNS_18TensorIteratorBaseERKN3c106ScalarEENKUlvE_clEvENKUlvE0_clEvEUlffE0_St5arrayIPcLm3EELi4E23TrivialOffsetCalculatorILi2EjESE_ILi1EjENS0_6memory15LoadWithoutCastENSH_16StoreWithoutCastEEEviT_T0_T2_T3_T4_T5_)
        /*0ddc*/ 	.word	0x00000000


	//----- nvinfo : EIATTR_MIN_STACK_SIZE
	.align		4
.L_629:
        /*0de0*/ 	.byte	0x04, 0x12
        /*0de2*/ 	.short	(.L_631 - .L_630)
	.align		4
.L_630:
        /*0de4*/ 	.word	index@(_ZN2at6native29vectorized_elementwise_kernelILi2EZZZNS0_26logit_backward_kernel_cudaERNS_18TensorIteratorBaseERKN3c106ScalarEENKUlvE_clEvENKUlvE0_clEvEUlffE0_St5arrayIPcLm3EEEEviT0_T1_)
        /*0de8*/ 	.word	0x00000000


	//----- nvinfo : EIATTR_MIN_STACK_SIZE
	.align		4
.L_631:
        /*0dec*/ 	.byte	0x04, 0x12
        /*0dee*/ 	.short	(.L_633 - .L_632)
	.align		4
.L_632:
        /*0df0*/ 	.word	index@(_ZN2at6native29vectorized_elementwise_kernelILi4EZZZNS0_26logit_backward_kernel_cudaERNS_18TensorIteratorBaseERKN3c106ScalarEENKUlvE_clEvENKUlvE0_clEvEUlffE0_St5arrayIPcLm3EEEEviT0_T1_)
        /*0df4*/ 	.word	0x00000000


	//----- nvinfo : EIATTR_MIN_STACK_SIZE
	.align		4
.L_633:
        /*0df8*/ 	.byte	0x04, 0x12
        /*0dfa*/ 	.short	(.L_635 - .L_634)
	.align		4
.L_634:
        /*0dfc*/ 	.word	index@(_ZN2at6native29vectorized_elementwise_kernelILi8EZZZNS0_26logit_backward_kernel_cudaERNS_18TensorIteratorBaseERKN3c106ScalarEENKUlvE_clEvENKUlvE0_clEvEUlffE0_St5arrayIPcLm3EEEEviT0_T1_)
        /*0e00*/ 	.word	0x00000000


	//----- nvinfo : EIATTR_MIN_STACK_SIZE
	.align		4
.L_635:
        /*0e04*/ 	.byte	0x04, 0x12
        /*0e06*/ 	.short	(.L_637 - .L_636)
	.align		4
.L_636:
        /*0e08*/ 	.word	index@(_ZN2at6native18elementwise_kernelILi128ELi4EZNS0_15gpu_kernel_implIZZZNS0_26logit_backward_kernel_cudaERNS_18TensorIteratorBaseERKN3c106ScalarEENKUlvE_clEvENKUlvE0_clEvEUlffE_EEvS4_RKT_EUliE_EEviT1_)
        /*0e0c*/ 	.word	0x00000000


	//----- nvinfo : EIATTR_MIN_STACK_SIZE
	.align		4
.L_637:
        /*0e10*/ 	.byte	0x04, 0x12
        /*0e12*/ 	.short	(.L_639 - .L_638)
	.align		4
.L_638:
        /*0e14*/ 	.word	index@(_ZN2at6native27unrolled_elementwise_kernelIZZZNS0_26logit_backward_kernel_cudaERNS_18TensorIteratorBaseERKN3c106ScalarEENKUlvE_clEvENKUlvE0_clEvEUlffE_St5arrayIPcLm3EELi4E23TrivialOffsetCalculatorILi2EjESE_ILi1EjENS0_6memory12LoadWithCastILi2EEENSH_13StoreWithCastILi1EEEEEviT_T0_T2_T3_T4_T5_)
        /*0e18*/ 	.word	0x00000000


	//----- nvinfo : EIATTR_MIN_STACK_SIZE
	.align		4
.L_639:
        /*0e1c*/ 	.byte	0x04, 0x12
        /*0e1e*/ 	.short	(.L_641 - .L_640)
	.align		4
.L_640:
        /*0e20*/ 	.word	index@(_ZN2at6native18elementwise_kernelILi128ELi2EZNS0_22gpu_kernel_impl_nocastIZZZNS0_26logit_backward_kernel_cudaERNS_18TensorIteratorBaseERKN3c106ScalarEENKUlvE_clEvENKUlvE0_clEvEUlffE_EEvS4_RKT_EUliE_EEviT1_)
        /*0e24*/ 	.word	0x00000000


	//----- nvinfo : EIATTR_MIN_STACK_SIZE
	.align		4
.L_641:
        /*0e28*/ 	.byte	0x04, 0x12
        /*0e2a*/ 	.short	(.L_643 - .L_642)
	.align		4
.L_642:
        /*0e2c*/ 	.word	index@(_ZN2at6native27unrolled_elementwise_kernelIZZZNS0_26logit_backward_kernel_cudaERNS_18TensorIteratorBaseERKN3c106ScalarEENKUlvE_clEvENKUlvE0_clEvEUlffE_St5arrayIPcLm3EELi4E23TrivialOffsetCalculatorILi2EjESE_ILi1EjENS0_6memory15LoadWithoutCastENSH_16StoreWithoutCastEEEviT_T0_T2_T3_T4_T5_)
        /*0e30*/ 	.word	0x00000000


	//----- nvinfo : EIATTR_MIN_STACK_SIZE
	.align		4
.L_643:
        /*0e34*/ 	.byte	0x04, 0x12
        /*0e36*/ 	.short	(.L_645 - .L_644)
	.align		4
.L_644:
        /*0e38*/ 	.word	index@(_ZN2at6native29vectorized_elementwise_kernelILi2EZZZNS0_26logit_backward_kernel_cudaERNS_18TensorIteratorBaseERKN3c106ScalarEENKUlvE_clEvENKUlvE0_clEvEUlffE_St5arrayIPcLm3EEEEviT0_T1_)
        /*0e3c*/ 	.word	0x00000000


	//----- nvinfo : EIATTR_MIN_STACK_SIZE
	.align		4
.L_645:
        /*0e40*/ 	.byte	0x04, 0x12
        /*0e42*/ 	.short	(.L_647 - .L_646)
	.align		4
.L_646:
        /*0e44*/ 	.word	index@(_ZN2at6native29vectorized_elementwise_kernelILi4EZZZNS0_26logit_backward_kernel_cudaERNS_18TensorIteratorBaseERKN3c106ScalarEENKUlvE_clEvENKUlvE0_clEvEUlffE_St5arrayIPcLm3EEEEviT0_T1_)
        /*0e48*/ 	.word	0x00000000


	//----- nvinfo : EIATTR_MIN_STACK_SIZE
	.align		4
.L_647:
        /*0e4c*/ 	.byte	0x04, 0x12
        /*0e4e*/ 	.short	(.L_649 - .L_648)
	.align		4
.L_648:
        /*0e50*/ 	.word	index@(_ZN2at6native29vectorized_elementwise_kernelILi8EZZZNS0_26logit_backward_kernel_cudaERNS_18TensorIteratorBaseERKN3c106ScalarEENKUlvE_clEvENKUlvE0_clEvEUlffE_St5arrayIPcLm3EEEEviT0_T1_)
        /*0e54*/ 	.word	0x00000000


	//----- nvinfo : EIATTR_MIN_STACK_SIZE
	.align		4
.L_649:
        /*0e58*/ 	.byte	0x04, 0x12
        /*0e5a*/ 	.short	(.L_651 - .L_650)
	.align		4
.L_650:
        /*0e5c*/ 	.word	index@(_ZN2at6native18elementwise_kernelILi128ELi4EZNS0_15gpu_kernel_implIZZZNS0_26logit_backward_kernel_cudaERNS_18TensorIteratorBaseERKN3c106ScalarEENKUlvE_clEvENKUlvE_clEvEUlddE0_EEvS4_RKT_EUliE_EEviT1_)
        /*0e60*/ 	.word	0x00000000


	//----- nvinfo : EIATTR_MIN_STACK_SIZE
	.align		4
.L_651:
        /*0e64*/ 	.byte	0x04, 0x12
        /*0e66*/ 	.short	(.L_653 - .L_652)
	.align		4
.L_652:
        /*0e68*/ 	.word	index@(_ZN2at6native27unrolled_elementwise_kernelIZZZNS0_26logit_backward_kernel_cudaERNS_18TensorIteratorBaseERKN3c106ScalarEENKUlvE_clEvENKUlvE_clEvEUlddE0_St5arrayIPcLm3EELi4E23TrivialOffsetCalculatorILi2EjESE_ILi1EjENS0_6memory12LoadWithCastILi2EEENSH_13StoreWithCastILi1EEEEEviT_T0_T2_T3_T4_T5_)
        /*0e6c*/ 	.word	0x00000008


	//----- nvinfo : EIATTR_MIN_STACK_SIZE
	.align		4
.L_653:
        /*0e70*/ 	.byte	0x04, 0x12
        /*0e72*/ 	.short	(.L_655 - .L_654)
	.align		4
.L_654:
        /*0e74*/ 	.word	index@(_ZN2at6native18elementwise_kernelILi128ELi2EZNS0_22gpu_kernel_impl_nocastIZZZNS0_26logit_backward_kernel_cudaERNS_18TensorIteratorBaseERKN3c106ScalarEENKUlvE_clEvENKUlvE_clEvEUlddE0_EEvS4_RKT_EUliE_EEviT1_)
        /*0e78*/ 	.word	0x00000000


	//----- nvinfo : EIATTR_MIN_STACK_SIZE
	.align		4
.L_655:
        /*0e7c*/ 	.byte	0x04, 0x12
        /*0e7e*/ 	.short	(.L_657 - .L_656)
	.align		4
.L_656:
        /*0e80*/ 	.word	index@(_ZN2at6native27unrolled_elementwise_kernelIZZZNS0_26logit_backward_kernel_cudaERNS_18TensorIteratorBaseERKN3c106ScalarEENKUlvE_clEvENKUlvE_clEvEUlddE0_St5arrayIPcLm3EELi4E23TrivialOffsetCalculatorILi2EjESE_ILi1EjENS0_6memory15LoadWithoutCastENSH_16StoreWithoutCastEEEviT_T0_T2_T3_T4_T5_)
        /*0e84*/ 	.word	0x00000000


	//----- nvinfo : EIATTR_MIN_STACK_SIZE
	.align		4
.L_657:
        /*0e88*/ 	.byte	0x04, 0x12
        /*0e8a*/ 	.short	(.L_659 - .L_658)
	.align		4
.L_658:
        /*0e8c*/ 	.word	index@(_ZN2at6native29vectorized_elementwise_kernelILi2EZZZNS0_26logit_backward_kernel_cudaERNS_18TensorIteratorBaseERKN3c106ScalarEENKUlvE_clEvENKUlvE_clEvEUlddE0_St5arrayIPcLm3EEEEviT0_T1_)
        /*0e90*/ 	.word	0x00000000


	//----- nvinfo : EIATTR_MIN_STACK_SIZE
	.align		4
.L_659:
        /*0e94*/ 	.byte	0x04, 0x12
        /*0e96*/ 	.short	(.L_661 - .L_660)
	.align		4
.L_660:
        /*0e98*/ 	.word	index@(_ZN2at6native29vectorized_elementwise_kernelILi4EZZZNS0_26logit_backward_kernel_cudaERNS_18TensorIteratorBaseERKN3c106ScalarEENKUlvE_clEvENKUlvE_clEvEUlddE0_St5arrayIPcLm3EEEEviT0_T1_)
        /*0e9c*/ 	.word	0x00000000


	//----- nvinfo : EIATTR_MIN_STACK_SIZE
	.align		4
.L_661:
        /*0ea0*/ 	.byte	0x04, 0x12
        /*0ea2*/ 	.short	(.L_663 - .L_662)
	.align		4
.L_662:
        /*0ea4*/ 	.word	index@(_ZN2at6native29vectorized_elementwise_kernelILi8EZZZNS0_26logit_backward_kernel_cudaERNS_18TensorIteratorBaseERKN3c106ScalarEENKUlvE_clEvENKUlvE_clEvEUlddE0_St5arrayIPcLm3EEEEviT0_T1_)
        /*0ea8*/ 	.word	0x00000000


	//----- nvinfo : EIATTR_MIN_STACK_SIZE
	.align		4
.L_663:
        /*0eac*/ 	.byte	0x04, 0x12
        /*0eae*/ 	.short	(.L_665 - .L_664)
	.align		4
.L_664:
        /*0eb0*/ 	.word	index@(_ZN2at6native18elementwise_kernelILi128ELi4EZNS0_15gpu_kernel_implIZZZNS0_26logit_backward_kernel_cudaERNS_18TensorIteratorBaseERKN3c106ScalarEENKUlvE_clEvENKUlvE_clEvEUlddE_EEvS4_RKT_EUliE_EEviT1_)
        /*0eb4*/ 	.word	0x00000000


	//----- nvinfo : EIATTR_MIN_STACK_SIZE
	.align		4
.L_665:
        /*0eb8*/ 	.byte	0x04, 0x12
        /*0eba*/ 	.short	(.L_667 - .L_666)
	.align		4
.L_666:
        /*0ebc*/ 	.word	index@(_ZN2at6native27unrolled_elementwise_kernelIZZZNS0_26logit_backward_kernel_cudaERNS_18TensorIteratorBaseERKN3c106ScalarEENKUlvE_clEvENKUlvE_clEvEUlddE_St5arrayIPcLm3EELi4E23TrivialOffsetCalculatorILi2EjESE_ILi1EjENS0_6memory12LoadWithCastILi2EEENSH_13StoreWithCastILi1EEEEEviT_T0_T2_T3_T4_T5_)
        /*0ec0*/ 	.word	0x00000008


	//----- nvinfo : EIATTR_MIN_STACK_SIZE
	.align		4
.L_667:
        /*0ec4*/ 	.byte	0x04, 0x12
        /*0ec6*/ 	.short	(.L_669 - .L_668)
	.align		4
.L_668:
        /*0ec8*/ 	.word	index@(_ZN2at6native18elementwise_kernelILi128ELi2EZNS0_22gpu_kernel_impl_nocastIZZZNS0_26logit_backward_kernel_cudaERNS_18TensorIteratorBaseERKN3c106ScalarEENKUlvE_clEvENKUlvE_clEvEUlddE_EEvS4_RKT_EUliE_EEviT1_)
        /*0ecc*/ 	.word	0x00000000


	//----- nvinfo : EIATTR_MIN_STACK_SIZE
	.align		4
.L_669:
        /*0ed0*/ 	.byte	0x04, 0x12
        /*0ed2*/ 	.short	(.L_671 - .L_670)
	.align		4
.L_670:
        /*0ed4*/ 	.word	index@(_ZN2at6native27unrolled_elementwise_kernelIZZZNS0_26logit_backward_kernel_cudaERNS_18TensorIteratorBaseERKN3c106ScalarEENKUlvE_clEvENKUlvE_clEvEUlddE_St5arrayIPcLm3EELi4E23TrivialOffsetCalculatorILi2EjESE_ILi1EjENS0_6memory15LoadWithoutCastENSH_16StoreWithoutCastEEEviT_T0_T2_T3_T4_T5_)
        /*0ed8*/ 	.word	0x00000000


	//----- nvinfo : EIATTR_MIN_STACK_SIZE
	.align		4
.L_671:
        /*0edc*/ 	.byte	0x04, 0x12
        /*0ede*/ 	.short	(.L_673 - .L_672)
	.align		4
.L_672:
        /*0ee0*/ 	.word	index@(_ZN2at6native29vectorized_elementwise_kernelILi2EZZZNS0_26logit_backward_kernel_cudaERNS_18TensorIteratorBaseERKN3c106ScalarEENKUlvE_clEvENKUlvE_clEvEUlddE_St5arrayIPcLm3EEEEviT0_T1_)
        /*0ee4*/ 	.word	0x00000000


	//----- nvinfo : EIATTR_MIN_STACK_SIZE
	.align		4
.L_673:
        /*0ee8*/ 	.byte	0x04, 0x12
        /*0eea*/ 	.short	(.L_675 - .L_674)
	.align		4
.L_674:
        /*0eec*/ 	.word	index@(_ZN2at6native29vectorized_elementwise_kernelILi4EZZZNS0_26logit_backward_kernel_cudaERNS_18TensorIteratorBaseERKN3c106ScalarEENKUlvE_clEvENKUlvE_clEvEUlddE_St5arrayIPcLm3EEEEviT0_T1_)
        /*0ef0*/ 	.word	0x00000000


	//----- nvinfo : EIATTR_MIN_STACK_SIZE
	.align		4
.L_675:
        /*0ef4*/ 	.byte	0x04, 0x12
        /*0ef6*/ 	.short	(.L_677 - .L_676)
	.align		4
.L_676:
        /*0ef8*/ 	.word	index@(_ZN2at6native29vectorized_elementwise_kernelILi8EZZZNS0_26logit_backward_kernel_cudaERNS_18TensorIteratorBaseERKN3c106ScalarEENKUlvE_clEvENKUlvE_clEvEUlddE_St5arrayIPcLm3EEEEviT0_T1_)
        /*0efc*/ 	.word	0x00000000


	//----- nvinfo : EIATTR_MIN_STACK_SIZE
	.align		4
.L_677:
        /*0f00*/ 	.byte	0x04, 0x12
        /*0f02*/ 	.short	(.L_679 - .L_678)
	.align		4
.L_678:
        /*0f04*/ 	.word	index@(_ZN2at6native18elementwise_kernelILi128ELi4EZNS0_15gpu_kernel_implIZZZNS0_28sigmoid_backward_kernel_cudaERNS_18TensorIteratorBaseEENKUlvE0_clEvENKUlvE2_clEvEUlN3c108BFloat16ES8_E_EEvS4_RKT_EUliE_EEviT1_)
        /*0f08*/ 	.word	0x00000000


	//----- nvinfo : EIATTR_MIN_STACK_SIZE
	.align		4
.L_679:
        /*0f0c*/ 	.byte	0x04, 0x12
        /*0f0e*/ 	.short	(.L_681 - .L_680)
	.align		4
.L_680:
        /*0f10*/ 	.word	index@(_ZN2at6native27unrolled_elementwise_kernelIZZZNS0_28sigmoid_backward_kernel_cudaERNS_18TensorIteratorBaseEENKUlvE0_clEvENKUlvE2_clEvEUlN3c108BFloat16ES7_E_St5arrayIPcLm3EELi4E23TrivialOffsetCalculatorILi2EjESC_ILi1EjENS0_6memory12LoadWithCastILi2EEENSF_13StoreWithCastILi1EEEEEviT_T0_T2_T3_T4_T5_)
        /*0f14*/ 	.word	0x00000000


	//----- nvinfo : EIATTR_MIN_STACK_SIZE
	.align		4
.L_681:
        /*0f18*/ 	.byte	0x04, 0x12
        /*0f1a*/ 	.short	(.L_683 - .L_682)
	.align		4
.L_682:
        /*0f1c*/ 	.word	index@(_ZN2at6native18elementwise_kernelILi128ELi4EZNS0_22gpu_kernel_impl_nocastIZZZNS0_28sigmoid_backward_kernel_cudaERNS_18TensorIteratorBaseEENKUlvE0_clEvENKUlvE2_clEvEUlN3c108BFloat16ES8_E_EEvS4_RKT_EUliE_EEviT1_)
        /*0f20*/ 	.word	0x00000000


	//----- nvinfo : EIATTR_MIN_STACK_SIZE
	.align		4
.L_683:
        /*0f24*/ 	.byte	0x04, 0x12
        /*0f26*/ 	.short	(.L_685 - .L_684)
	.align		4
.L_684:
        /*0f28*/ 	.word	index@(_ZN2at6native27unrolled_elementwise_kernelIZZZNS0_28sigmoid_backward_kernel_cudaERNS_18TensorIteratorBaseEENKUlvE0_clEvENKUlvE2_clEvEUlN3c108BFloat16ES7_E_St5arrayIPcLm3EELi4E23TrivialOffsetCalculatorILi2EjESC_ILi1EjENS0_6memory15LoadWithoutCastENSF_16StoreWithoutCastEEEviT_T0_T2_T3_T4_T5_)
        /*0f2c*/ 	.word	0x00000000


	//----- nvinfo : EIATTR_MIN_STACK_SIZE
	.align		4
.L_685:
        /*0f30*/ 	.byte	0x04, 0x12
        /*0f32*/ 	.short	(.L_687 - .L_686)
	.align		4
.L_686:
        /*0f34*/ 	.word	index@(_ZN2at6native29vectorized_elementwise_kernelILi2EZZZNS0_28sigmoid_backward_kernel_cudaERNS_18TensorIteratorBaseEENKUlvE0_clEvENKUlvE2_clEvEUlN3c108BFloat16ES7_E_St5arrayIPcLm3EEEEviT0_T1_)
        /*0f38*/ 	.word	0x00000000


	//----- nvinfo : EIATTR_MIN_STACK_SIZE
	.align		4
.L_687:
        /*0f3c*/ 	.byte	0x04, 0x12
        /*0f3e*/ 	.short	(.L_689 - .L_688)
	.align		4
.L_688:
        /*0f40*/ 	.word	index@(_ZN2at6native29vectorized_elementwise_kernelILi4EZZZNS0_28sigmoid_backward_kernel_cudaERNS_18TensorIteratorBaseEENKUlvE0_clEvENKUlvE2_clEvEUlN3c108BFloat16ES7_E_St5arrayIPcLm3EEEEviT0_T1_)
        /*0f44*/ 	.word	0x00000000


	//----- nvinfo : EIATTR_MIN_STACK_SIZE
	.align		4
.L_689:
        /*0f48*/ 	.byte	0x04, 0x12
        /*0f4a*/ 	.short	(.L_691 - .L_690)
	.align		4
.L_690:
        /*0f4c*/ 	.word	index@(_ZN2at6native29vectorized_elementwise_kernelILi8EZZZNS0_28sigmoid_backward_kernel_cudaERNS_18TensorIteratorBaseEENKUlvE0_clEvENKUlvE2_clEvEUlN3c108BFloat16ES7_E_St5arrayIPcLm3EEEEviT0_T1_)
        /*0f50*/ 	.word	0x00000000


	//----- nvinfo : EIATTR_MIN_STACK_SIZE
	.align		4
.L_691:
        /*0f54*/ 	.byte	0x04, 0x12
        /*0f56*/ 	.short	(.L_693 - .L_692)
	.align		4
.L_692:
        /*0f58*/ 	.word	index@(_ZN2at6native18elementwise_kernelILi128ELi4EZNS0_15gpu_kernel_implIZZZNS0_28sigmoid_backward_kernel_cudaERNS_18TensorIteratorBaseEENKUlvE0_clEvENKUlvE1_clEvEUlN3c104HalfES8_E_EEvS4_RKT_EUliE_EEviT1_)
        /*0f5c*/ 	.word	0x00000000


	//----- nvinfo : EIATTR_MIN_STACK_SIZE
	.align		4
.L_693:
        /*0f60*/ 	.byte	0x04, 0x12
        /*0f62*/ 	.short	(.L_695 - .L_694)
	.align		4
.L_694:
        /*0f64*/ 	.word	index@(_ZN2at6native27unrolled_elementwise_kernelIZZZNS0_28sigmoid_backward_kernel_cudaERNS_18TensorIteratorBaseEENKUlvE0_clEvENKUlvE1_clEvEUlN3c104HalfES7_E_St5arrayIPcLm3EELi4E23TrivialOffsetCalculatorILi2EjESC_ILi1EjENS0_6memory12LoadWithCastILi2EEENSF_13StoreWithCastILi1EEEEEviT_T0_T2_T3_T4_T5_)
        /*0f68*/ 	.word	0x00000000


	//----- nvinfo : EIATTR_MIN_STACK_SIZE
	.align		4
.L_695:
        /*0f6c*/ 	.byte	0x04, 0x12
        /*0f6e*/ 	.short	(.L_697 - .L_696)
	.align		4
.L_696:
        /*0f70*/ 	.word	index@(_ZN2at6native18elementwise_kernelILi128ELi4EZNS0_22gpu_kernel_impl_nocastIZZZNS0_28sigmoid_backward_kernel_cudaERNS_18TensorIteratorBaseEENKUlvE0_clEvENKUlvE1_clEvEUlN3c104HalfES8_E_EEvS4_RKT_EUliE_EEviT1_)
        /*0f74*/ 	.word	0x00000000


	//----- nvinfo : EIATTR_MIN_STACK_SIZE
	.align		4
.L_697:
        /*0f78*/ 	.byte	0x04, 0x12
        /*0f7a*/ 	.short	(.L_699 - .L_698)
	.align		4
.L_698:
        /*0f7c*/ 	.word	index@(_ZN2at6native27unrolled_elementwise_kernelIZZZNS0_28sigmoid_backward_kernel_cudaERNS_18TensorIteratorBaseEENKUlvE0_clEvENKUlvE1_clEvEUlN3c104HalfES7_E_St5arrayIPcLm3EELi4E23TrivialOffsetCalculatorILi2EjESC_ILi1EjENS0_6memory15LoadWithoutCastENSF_16StoreWithoutCastEEEviT_T0_T2_T3_T4_T5_)
        /*0f80*/ 	.word	0x00000000


	//----- nvinfo : EIATTR_MIN_STACK_SIZE
	.align		4
.L_699:
        /*0f84*/ 	.byte	0x04, 0x12
        /*0f86*/ 	.short	(.L_701 - .L_700)
	.align		4
.L_700:
        /*0f88*/ 	.word	index@(_ZN2at6native29vectorized_elementwise_kernelILi2EZZZNS0_28sigmoid_backward_kernel_cudaERNS_18TensorIteratorBaseEENKUlvE0_clEvENKUlvE1_clEvEUlN3c104HalfES7_E_St5arrayIPcLm3EEEEviT0_T1_)
        /*0f8c*/ 	.word	0x00000000


	//----- nvinfo : EIATTR_MIN_STACK_SIZE
	.align		4
.L_701:
        /*0f90*/ 	.byte	0x04, 0x12
        /*0f92*/ 	.short	(.L_703 - .L_702)
	.align		4
.L_702:
        /*0f94*/ 	.word	index@(_ZN2at6native29vectorized_elementwise_kernelILi4EZZZNS0_28sigmoid_backward_kernel_cudaERNS_18TensorIteratorBaseEENKUlvE0_clEvENKUlvE1_clEvEUlN3c104HalfES7_E_St5arrayIPcLm3EEEEviT0_T1_)
        /*0f98*/ 	.word	0x00000000


	//----- nvinfo : EIATTR_MIN_STACK_SIZE
	.align		4
.L_703:
        /*0f9c*/ 	.byte	0x04, 0x12
        /*0f9e*/ 	.short	(.L_705 - .L_704)
	.align		4
.L_704:
        /*0fa0*/ 	.word	index@(_ZN2at6native29vectorized_elementwise_kernelILi8EZZZNS0_28sigmoid_backward_kernel_cudaERNS_18TensorIteratorBaseEENKUlvE0_clEvENKUlvE1_clEvEUlN3c104HalfES7_E_St5arrayIPcLm3EEEEviT0_T1_)
        /*0fa4*/ 	.word	0x00000000


	//----- nvinfo : EIATTR_MIN_STACK_SIZE
	.align		4
.L_705:
        /*0fa8*/ 	.byte	0x04, 0x12
        /*0faa*/ 	.short	(.L_707 - .L_706)
	.align		4
.L_706:
        /*0fac*/ 	.word	index@(_ZN2at6native18elementwise_kernelILi128ELi4EZNS0_15gpu_kernel_implIZZZNS0_28sigmoid_backward_kernel_cudaERNS_18TensorIteratorBaseEENKUlvE0_clEvENKUlvE0_clEvEUlffE_EEvS4_RKT_EUliE_EEviT1_)
        /*0fb0*/ 	.word	0x00000000


	//----- nvinfo : EIATTR_MIN_STACK_SIZE
	.align		4
.L_707:
        /*0fb4*/ 	.byte	0x04, 0x12
        /*0fb6*/ 	.short	(.L_709 - .L_708)
	.align		4
.L_708:
        /*0fb8*/ 	.word	index@(_ZN2at6native27unrolled_elementwise_kernelIZZZNS0_28sigmoid_backward_kernel_cudaERNS_18TensorIteratorBaseEENKUlvE0_clEvENKUlvE0_clEvEUlffE_St5arrayIPcLm3EELi4E23TrivialOffsetCalculatorILi2EjESA_ILi1EjENS0_6memory12LoadWithCastILi2EEENSD_13StoreWithCastILi1EEEEEviT_T0_T2_T3_T4_T5_)
        /*0fbc*/ 	.word	0x00000000


	//----- nvinfo : EIATTR_MIN_STACK_SIZE
	.align		4
.L_709:
        /*0fc0*/ 	.byte	0x04, 0x12
        /*0fc2*/ 	.short	(.L_711 - .L_710)
	.align		4
.L_710:
        /*0fc4*/ 	.word	index@(_ZN2at6native18elementwise_kernelILi128ELi2EZNS0_22gpu_kernel_impl_nocastIZZZNS0_28sigmoid_backward_kernel_cudaERNS_18TensorIteratorBaseEENKUlvE0_clEvENKUlvE0_clEvEUlffE_EEvS4_RKT_EUliE_EEviT1_)
        /*0fc8*/ 	.word	0x00000000


	//----- nvinfo : EIATTR_MIN_STACK_SIZE
	.align		4
.L_711:
        /*0fcc*/ 	.byte	0x04, 0x12
        /*0fce*/ 	.short	(.L_713 - .L_712)
	.align		4
.L_712:
        /*0fd0*/ 	.word	index@(_ZN2at6native27unrolled_elementwise_kernelIZZZNS0_28sigmoid_backward_kernel_cudaERNS_18TensorIteratorBaseEENKUlvE0_clEvENKUlvE0_clEvEUlffE_St5arrayIPcLm3EELi4E23TrivialOffsetCalculatorILi2EjESA_ILi1EjENS0_6memory15LoadWithoutCastENSD_16StoreWithoutCastEEEviT_T0_T2_T3_T4_T5_)
        /*0fd4*/ 	.word	0x00000000


	//----- nvinfo : EIATTR_MIN_STACK_SIZE
	.align		4
.L_713:
        /*0fd8*/ 	.byte	0x04, 0x12
        /*0fda*/ 	.short	(.L_715 - .L_714)
	.align		4
.L_714:
        /*0fdc*/ 	.word	index@(_ZN2at6native29vectorized_elementwise_kernelILi2EZZZNS0_28sigmoid_backward_kernel_cudaERNS_18TensorIteratorBaseEENKUlvE0_clEvENKUlvE0_clEvEUlffE_St5arrayIPcLm3EEEEviT0_T1_)
        /*0fe0*/ 	.word	0x00000000


	//----- nvinfo : EIATTR_MIN_STACK_SIZE
	.align		4
.L_715:
        /*0fe4*/ 	.byte	0x04, 0x12
        /*0fe6*/ 	.short	(.L_717 - .L_716)
	.align		4
.L_716:
        /*0fe8*/ 	.word	index@(_ZN2at6native29vectorized_elementwise_kernelILi4EZZZNS0_28sigmoid_backward_kernel_cudaERNS_18TensorIteratorBaseEENKUlvE0_clEvENKUlvE0_clEvEUlffE_St5arrayIPcLm3EEEEviT0_T1_)
        /*0fec*/ 	.word	0x00000000


	//----- nvinfo : EIATTR_MIN_STACK_SIZE
	.align		4
.L_717:
        /*0ff0*/ 	.byte	0x04, 0x12
        /*0ff2*/ 	.short	(.L_719 - .L_718)
	.align		4
.L_718:
        /*0ff4*/ 	.word	index@(_ZN2at6native29vectorized_elementwise_kernelILi8EZZZNS0_28sigmoid_backward_kernel_cudaERNS_18TensorIteratorBaseEENKUlvE0_clEvENKUlvE0_clEvEUlffE_St5arrayIPcLm3EEEEviT0_T1_)
        /*0ff8*/ 	.word	0x00000000


	//----- nvinfo : EIATTR_MIN_STACK_SIZE
	.align		4
.L_719:
        /*0ffc*/ 	.byte	0x04, 0x12
        /*0ffe*/ 	.short	(.L_721 - .L_720)
	.align		4
.L_720:
        /*1000*/ 	.word	index@(_ZN2at6native18elementwise_kernelILi128ELi4EZNS0_15gpu_kernel_implIZZZNS0_28sigmoid_backward_kernel_cudaERNS_18TensorIteratorBaseEENKUlvE0_clEvENKUlvE_clEvEUlddE_EEvS4_RKT_EUliE_EEviT1_)
        /*1004*/ 	.word	0x00000000


	//----- nvinfo : EIATTR_MIN_STACK_SIZE
	.align		4
.L_721:
        /*1008*/ 	.byte	0x04, 0x12
        /*100a*/ 	.short	(.L_723 - .L_722)
	.align		4
.L_722:
        /*100c*/ 	.word	index@(_ZN2at6native27unrolled_elementwise_kernelIZZZNS0_28sigmoid_backward_kernel_cudaERNS_18TensorIteratorBaseEENKUlvE0_clEvENKUlvE_clEvEUlddE_St5arrayIPcLm3EELi4E23TrivialOffsetCalculatorILi2EjESA_ILi1EjENS0_6memory12LoadWithCastILi2EEENSD_13StoreWithCastILi1EEEEEviT_T0_T2_T3_T4_T5_)
        /*1010*/ 	.word	0x00000000


	//----- nvinfo : EIATTR_MIN_STACK_SIZE
	.align		4
.L_723:
        /*1014*/ 	.byte	0x04, 0x12
        /*1016*/ 	.short	(.L_725 - .L_724)
	.align		4
.L_724:
        /*1018*/ 	.word	index@(_ZN2at6native18elementwise_kernelILi128ELi2EZNS0_22gpu_kernel_impl_nocastIZZZNS0_28sigmoid_backward_kernel_cudaERNS_18TensorIteratorBaseEENKUlvE0_clEvENKUlvE_clEvEUlddE_EEvS4_RKT_EUliE_EEviT1_)
        /*101c*/ 	.word	0x00000000


	//----- nvinfo : EIATTR_MIN_STACK_SIZE
	.align		4
.L_725:
        /*1020*/ 	.byte	0x04, 0x12
        /*1022*/ 	.short	(.L_727 - .L_726)
	.align		4
.L_726:
        /*1024*/ 	.word	index@(_ZN2at6native27unrolled_elementwise_kernelIZZZNS0_28sigmoid_backward_kernel_cudaERNS_18TensorIteratorBaseEENKUlvE0_clEvENKUlvE_clEvEUlddE_St5arrayIPcLm3EELi4E23TrivialOffsetCalculatorILi2EjESA_ILi1EjENS0_6memory15LoadWithoutCastENSD_16StoreWithoutCastEEEviT_T0_T2_T3_T4_T5_)
        /*1028*/ 	.word	0x00000000


	//----- nvinfo : EIATTR_MIN_STACK_SIZE
	.align		4
.L_727:
        /*102c*/ 	.byte	0x04, 0x12
        /*102e*/ 	.short	(.L_729 - .L_728)
	.align		4
.L_728:
        /*1030*/ 	.word	index@(_ZN2at6native29vectorized_elementwise_kernelILi2EZZZNS0_28sigmoid_backward_kernel_cudaERNS_18TensorIteratorBaseEENKUlvE0_clEvENKUlvE_clEvEUlddE_St5arrayIPcLm3EEEEviT0_T1_)
        /*1034*/ 	.word	0x00000000


	//----- nvinfo : EIATTR_MIN_STACK_SIZE
	.align		4
.L_729:
        /*1038*/ 	.byte	0x04, 0x12
        /*103a*/ 	.short	(.L_731 - .L_730)
	.align		4
.L_730:
        /*103c*/ 	.word	index@(_ZN2at6native29vectorized_elementwise_kernelILi4EZZZNS0_28sigmoid_backward_kernel_cudaERNS_18TensorIteratorBaseEENKUlvE0_clEvENKUlvE_clEvEUlddE_St5arrayIPcLm3EEEEviT0_T1_)
        /*1040*/ 	.word	0x00000000


	//----- nvinfo : EIATTR_MIN_STACK_SIZE
	.align		4
.L_731:
        /*1044*/ 	.byte	0x04, 0x12
        /*1046*/ 	.short	(.L_733 - .L_732)
	.align		4
.L_732:
        /*1048*/ 	.word	index@(_ZN2at6native29vectorized_elementwise_kernelILi8EZZZNS0_28sigmoid_backward_kernel_cudaERNS_18TensorIteratorBaseEENKUlvE0_clEvENKUlvE_clEvEUlddE_St5arrayIPcLm3EEEEviT0_T1_)
        /*104c*/ 	.word	0x00000000
.L_733:


//--------------------- .nv.info._ZN2at6native18elementwise_kernelILi128ELi4EZNS0_15gpu_kernel_implIZZZNS0_25tanh_backward_kernel_cudaERNS_18TensorIteratorBaseEENKUlvE0_clEvENKUlvE2_clEvEUlN3c108BFloat16ES8_E_EEvS4_RKT_EUliE_EEviT1_ --------------------------
	.section	.nv.info._ZN2at6native18elementwise_kernelILi128ELi4EZNS0_15gpu_kernel_implIZZZNS0_25tanh_backward_kernel_cudaERNS_18TensorIteratorBaseEENKUlvE0_clEvENKUlvE2_clEvEUlN3c108BFloat16ES8_E_EEvS4_RKT_EUliE_EEviT1_,"",@"SHT_CUDA_INFO"
	.sectionflags	@""
	.align	4


	//----- nvinfo : EIATTR_CUDA_API_VERSION
	.align		4
        /*0000*/ 	.byte	0x04, 0x37
        /*0002*/ 	.short	(.L_735 - .L_734)
.L_734:
        /*0004*/ 	.word	0x00000082


	//----- nvinfo : EIATTR_SW2861232_WAR
	.align		4
.L_735:
        /*0008*/ 	.byte	0x01, 0x35
	.zero		2


	//----- nvinfo : EIATTR_PARAM_CBANK
	.align		4
        /*000c*/ 	.byte	0x04, 0x0a
        /*000e*/ 	.short	(.L_737 - .L_736)
	.align		4
.L_736:
        /*0010*/ 	.word	index@(.nv.constant0._ZN2at6native18elementwise_kernelILi128ELi4EZNS0_15gpu_kernel_implIZZZNS0_25tanh_backward_kernel_cudaERNS_18TensorIteratorBaseEENKUlvE0_clEvENKUlvE2_clEvEUlN3c108BFloat16ES8_E_EEvS4_RKT_EUliE_EEviT1_)
        /*0014*/ 	.short	0x0160
        /*0016*/ 	.short	0x0290


	//----- nvinfo : EIATTR_CBANK_PARAM_SIZE
	.align		4
.L_737:
        /*0018*/ 	.byte	0x03, 0x19
        /*001a*/ 	.short	0x0290


	//----- nvinfo : EIATTR_KPARAM_INFO
	.align		4
        /*001c*/ 	.byte	0x04, 0x17
        /*001e*/ 	.short	(.L_739 - .L_738)
.L_738:
        /*0020*/ 	.word	0x00000000
        /*0024*/ 	.short	0x0001
        /*0026*/ 	.short	0x0008
        /*0028*/ 	.byte	0x00, 0xf0, 0x21, 0x0a


	//----- nvinfo : EIATTR_KPARAM_INFO
	.align		4
.L_739:
        /*002c*/ 	.byte	0x04, 0x17
        /*002e*/ 	.short	(.L_741 - .L_740)
.L_740:
        /*0030*/ 	.word	0x00000000
        /*0034*/ 	.short	0x0000
        /*0036*/ 	.short	0x0000
        /*0038*/ 	.byte	0x00, 0xf0, 0x11, 0x00


	//----- nvinfo : EIATTR_MAXREG_COUNT
	.align		4
.L_741:
        /*003c*/ 	.byte	0x03, 0x1b
        /*003e*/ 	.short	0x0080


	//----- nvinfo : EIATTR_EXTERNS
	.align		4
        /*0040*/ 	.byte	0x04, 0x0f
        /*0042*/ 	.short	(.L_743 - .L_742)


	//   ....[0]....
	.align		4
.L_742:
        /*0044*/ 	.word	index@(__assertfail)


	//----- nvinfo : EIATTR_MERCURY_ISA_VERSION
	.align		4
.L_743:
        /*0048*/ 	.byte	0x03, 0x5f
        /*004a*/ 	.short	0x0000


	//----- nvinfo : EIATTR_SYSCALL_OFFSETS
	.align		4
        /*004c*/ 	.byte	0x04, 0x46
        /*004e*/ 	.short	(.L_745 - .L_744)


	//   ....[0]....
.L_744:
        /*0050*/ 	.word	0x00002050


	//   ....[1]....
        /*0054*/ 	.word	0x00003000


	//   ....[2]....
        /*0058*/ 	.word	0x00004030


	//   ....[3]....
        /*005c*/ 	.word	0x000060f0


	//   ....[4]....
        /*0060*/ 	.word	0x000070a0


	//   ....[5]....
        /*0064*/ 	.word	0x000080d0


	//   ....[6]....
        /*0068*/ 	.word	0x0000a160


	//   ....[7]....
        /*006c*/ 	.word	0x0000b110


	//   ....[8]....
        /*0070*/ 	.word	0x0000c140


	//   ....[9]....
        /*0074*/ 	.word	0x0000e1e0


	//   ....[10]....
        /*0078*/ 	.word	0x0000f190


	//   ....[11]....
        /*007c*/ 	.word	0x000101c0


	//----- nvinfo : EIATTR_EXIT_INSTR_OFFSETS
	.align		4
.L_745:
        /*0080*/ 	.byte	0x04, 0x1c
        /*0082*/ 	.short	(.L_747 - .L_746)


	//   ....[0]....
.L_746:
        /*0084*/ 	.word	0x0000c200


	//   ....[1]....
        /*0088*/ 	.word	0x0000f3c0


	//   ....[2]....
        /*008c*/ 	.word	0x0000f400


	//   ....[3]....
        /*0090*/ 	.word	0x0000f4a0


	//   ....[4]....
        /*0094*/ 	.word	0x0000f4e0


	//   ....[5]....
        /*0098*/ 	.word	0x0000f520


	//   ....[6]....
        /*009c*/ 	.word	0x0000f5b0


	//   ....[7]....
        /*00a0*/ 	.word	0x0000f5f0


	//   ....[8]....
        /*00a4*/ 	.word	0x0000f690


	//   ....[9]....
        /*00a8*/ 	.word	0x0000f6e0


	//   ....[10]....
        /*00ac*/ 	.word	0x0000f730


	//   ....[11]....
        /*00b0*/ 	.word	0x0000f800


	//   ....[12]....
        /*00b4*/ 	.word	0x0000f860


	//   ....[13]....
        /*00b8*/ 	.word	0x0000f9f0


	//   ....[14]....
        /*00bc*/ 	.word	0x0000fb50


	//   ....[15]....
        /*00c0*/ 	.word	0x0000fb70


	//   ....[16]....
        /*00c4*/ 	.word	0x0000fc30


	//   ....[17]....
        /*00c8*/ 	.word	0x0000fdb0


	//   ....[18]....
        /*00cc*/ 	.word	0x0000ff30


	//   ....[19]....
        /*00d0*/ 	.word	0x00010090


	//   ....[20]....
        /*00d4*/ 	.word	0x000101d0


	//   ....[21]....
        /*00d8*/ 	.word	0x00010210


	//   ....[22]....
        /*00dc*/ 	.word	0x00010250


	//----- nvinfo : EIATTR_MAX_THREADS
	.align		4
.L_747:
        /*00e0*/ 	.byte	0x04, 0x05
        /*00e2*/ 	.short	(.L_749 - .L_748)
.L_748:
        /*00e4*/ 	.word	0x00000080
        /*00e8*/ 	.word	0x00000001
        /*00ec*/ 	.word	0x00000001


	//----- nvinfo : EIATTR_CRS_STACK_SIZE
	.align		4
.L_749:
        /*00f0*/ 	.byte	0x04, 0x1e
        /*00f2*/ 	.short	(.L_751 - .L_750)
.L_750:
        /*00f4*/ 	.word	0x00000000
.L_751:


//--------------------- .nv.info._ZN2at6native27unrolled_elementwise_kernelIZZZNS0_25tanh_backward_kernel_cudaERNS_18TensorIteratorBaseEENKUlvE0_clEvENKUlvE2_clEvEUlN3c108BFloat16ES7_E_St5arrayIPcLm3EELi4E23TrivialOffsetCalculatorILi2EjESC_ILi1EjENS0_6memory12LoadWithCastILi2EEENSF_13StoreWithCastILi1EEEEEviT_T0_T2_T3_T4_T5_ --------------------------
	.section	.nv.info._ZN2at6native27unrolled_elementwise_kernelIZZZNS0_25tanh_backward_kernel_cudaERNS_18TensorIteratorBaseEENKUlvE0_clEvENKUlvE2_clEvEUlN3c108BFloat16ES7_E_St5arrayIPcLm3EELi4E23TrivialOffsetCalculatorILi2EjESC_ILi1EjENS0_6memory12LoadWithCastILi2EEENSF_13StoreWithCastILi1EEEEEviT_T0_T2_T3_T4_T5_,"",@"SHT_CUDA_INFO"
	.sectionflags	@""
	.align	4


	//----- nvinfo : EIATTR_CUDA_API_VERSION
	.align		4
        /*0000*/ 	.byte	0x04, 0x37
        /*0002*/ 	.short	(.L_753 - .L_752)
.L_752:
        /*0004*/ 	.word	0x00000082


	//----- nvinfo : EIATTR_SW2861232_WAR
	.align		4
.L_753:
        /*0008*/ 	.byte	0x01, 0x35
	.zero		2


	//----- nvinfo : EIATTR_PARAM_CBANK
	.align		4
        /*000c*/ 	.byte	0x04, 0x0a
        /*000e*/ 	.short	(.L_755 - .L_754)
	.align		4
.L_754:
        /*0010*/ 	.word	index@(.nv.constant0._ZN2at6native27unrolled_elementwise_kernelIZZZNS0_25tanh_backward_kernel_cudaERNS_18TensorIteratorBaseEENKUlvE0_clEvENKUlvE2_clEvEUlN3c108BFloat16ES7_E_St5arrayIPcLm3EELi4E23TrivialOffsetCalculatorILi2EjESC_ILi1EjENS0_6memory12LoadWithCastILi2EEENSF_13StoreWithCastILi1EEEEEviT_T0_T2_T3_T4_T5_)
        /*0014*/ 	.short	0x0160
        /*0016*/ 	.short	0x0038


	//----- nvinfo : EIATTR_CBANK_PARAM_SIZE
	.align		4
.L_755:
        /*0018*/ 	.byte	0x03, 0x19
        /*001a*/ 	.short	0x0038


	//----- nvinfo : EIATTR_KPARAM_INFO
	.align		4
        /*001c*/ 	.byte	0x04, 0x17
        /*001e*/ 	.short	(.L_757 - .L_756)
.L_756:
        /*0020*/ 	.word	0x00000000
        /*0024*/ 	.short	0x0006
        /*0026*/ 	.short	0x0030
        /*0028*/ 	.byte	0x00, 0xf0, 0x21, 0x00


	//----- nvinfo : EIATTR_KPARAM_INFO
	.align		4
.L_757:
        /*002c*/ 	.byte	0x04, 0x17
        /*002e*/ 	.short	(.L_759 - .L_758)
.L_758:
        /*0030*/ 	.word	0x00000000
        /*0034*/ 	.short	0x0005
        /*0036*/ 	.short	0x0024
        /*0038*/ 	.byte	0x00, 0xf0, 0x31, 0x00


	//----- nvinfo : EIATTR_KPARAM_INFO
	.align		4
.L_759:
        /*003c*/ 	.byte	0x04, 0x17
        /*003e*/ 	.short	(.L_761 - .L_760)
.L_760:
        /*0040*/ 	.word	0x00000000
        /*0044*/ 	.short	0x0004
        /*0046*/ 	.short	0x0021
        /*0048*/ 	.byte	0x00, 0xf0, 0x05, 0x00


	//----- nvinfo : EIATTR_KPARAM_INFO
	.align		4
.L_761:
        /*004c*/ 	.byte	0x04, 0x17
        /*004e*/ 	.short	(.L_763 - .L_762)
.L_762:
        /*0050*/ 	.word	0x00000000
        /*0054*/ 	.short	0x0003
        /*0056*/ 	.short	0x0020
        /*0058*/ 	.byte	0x00, 0xf0, 0x05, 0x00


	//----- nvinfo : EIATTR_KPARAM_INFO
	.align		4
.L_763:
        /*005c*/ 	.byte	0x04, 0x17
        /*005e*/ 	.short	(.L_765 - .L_764)
.L_764:
        /*0060*/ 	.word	0x00000000
        /*0064*/ 	.short	0x0002
        /*0066*/ 	.short	0x0008
        /*0068*/ 	.byte	0x00, 0xf0, 0x61, 0x00


	//----- nvinfo : EIATTR_KPARAM_INFO
	.align		4
.L_765:
        /*006c*/ 	.byte	0x04, 0x17
        /*006e*/ 	.short	(.L_767 - .L_766)
.L_766:
        /*0070*/ 	.word	0x00000000
        /*0074*/ 	.short	0x0001
        /*0076*/ 	.short	0x0004
        /*0078*/ 	.byte	0x00, 0xf0, 0x05, 0x00


	//----- nvinfo : EIATTR_KPARAM_INFO
	.align		4
.L_767:
        /*007c*/ 	.byte	0x04, 0x17
        /*007e*/ 	.short	(.L_769 - .L_768)
.L_768:
        /*0080*/ 	.word	0x00000000
        /*0084*/ 	.short	0x0000
        /*0086*/ 	.short	0x0000
        /*0088*/ 	.byte	0x00, 0xf0, 0x11, 0x00


	//----- nvinfo : EIATTR_MAXREG_COUNT
	.align		4
.L_769:
        /*008c*/ 	.byte	0x03, 0x1b
        /*008e*/ 	.short	0x00ff


	//----- nvinfo : EIATTR_EXTERNS
	.align		4
        /*0090*/ 	.byte	0x04, 0x0f
        /*0092*/ 	.short	(.L_771 - .L_770)


	//   ....[0]....
	.align		4
.L_770:
        /*0094*/ 	.word	index@(__assertfail)


	//----- nvinfo : EIATTR_MERCURY_ISA_VERSION
	.align		4
.L_771:
        /*0098*/ 	.byte	0x03, 0x5f
        /*009a*/ 	.short	0x0000


	//----- nvinfo : EIATTR_SYSCALL_OFFSETS
	.align		4
        /*009c*/ 	.byte	0x04, 0x46
        /*009e*/ 	.short	(.L_773 - .L_772)


	//   ....[0]....
.L_772:
        /*00a0*/ 	.word	0x000010b0


	//   ....[1]....
        /*00a4*/ 	.word	0x00002130


	//   ....[2]....
        /*00a8*/ 	.word	0x00003230


	//   ....[3]....
        /*00ac*/ 	.word	0x000042b0


	//   ....[4]....
        /*00b0*/ 	.word	0x000053c0


	//   ....[5]....
        /*00b4*/ 	.word	0x00006430


	//   ....[6]....
        /*00b8*/ 	.word	0x00007520


	//   ....[7]....
        /*00bc*/ 	.word	0x000084c0


	//   ....[8]....
        /*00c0*/ 	.word	0x000099b0


	//   ....[9]....
        /*00c4*/ 	.word	0x0000a9e0


	//   ....[10]....
        /*00c8*/ 	.word	0x0000b9d0


	//   ....[11]....
        /*00cc*/ 	.word	0x0000c9c0


	//----- nvinfo : EIATTR_EXIT_INSTR_OFFSETS
	.align		4
.L_773:
        /*00d0*/ 	.byte	0x04, 0x1c
        /*00d2*/ 	.short	(.L_775 - .L_774)


	//   ....[0]....
.L_774:
        /*00d4*/ 	.word	0x0000ba90


	//   ....[1]....
        /*00d8*/ 	.word	0x0000bbc0


	//   ....[2]....
        /*00dc*/ 	.word	0x0000bc00


	//   ....[3]....
        /*00e0*/ 	.word	0x0000bca0


	//   ....[4]....
        /*00e4*/ 	.word	0x0000bce0


	//   ....[5]....
        /*00e8*/ 	.word	0x0000bd20


	//   ....[6]....
        /*00ec*/ 	.word	0x0000bdb0


	//   ....[7]....
        /*00f0*/ 	.word	0x0000bdf0


	//   ....[8]....
        /*00f4*/ 	.word	0x0000be90


	//   ....[9]....
        /*00f8*/ 	.word	0x0000bee0


	//   ....[10]....
        /*00fc*/ 	.word	0x0000bf30


	//   ....[11]....
        /*0100*/ 	.word	0x0000c000


	//   ....[12]....
        /*0104*/ 	.word	0x0000c060


	//   ....[13]....
        /*0108*/ 	.word	0x0000c1f0


	//   ....[14]....
        /*010c*/ 	.word	0x0000c350


	//   ....[15]....
        /*0110*/ 	.word	0x0000c370


	//   ....[16]....
        /*0114*/ 	.word	0x0000c430


	//   ....[17]....
        /*0118*/ 	.word	0x0000c5b0


	//   ....[18]....
        /*011c*/ 	.word	0x0000c730


	//   ....[19]....
        /*0120*/ 	.word	0x0000c890


	//   ....[20]....
        /*0124*/ 	.word	0x0000c9d0


	//   ....[21]....
        /*0128*/ 	.word	0x0000ca10


	//   ....[22]....
        /*012c*/ 	.word	0x0000ca50


	//----- nvinfo : EIATTR_MAX_THREADS
	.align		4
.L_775:
        /*0130*/ 	.byte	0x04, 0x05
        /*0132*/ 	.short	(.L_777 - .L_776)
.L_776:
        /*0134*/ 	.word	0x00000080
        /*0138*/ 	.word	0x00000001
        /*013c*/ 	.word	0x00000001


	//----- nvinfo : EIATTR_CRS_STACK_SIZE
	.align		4
.L_777:
        /*0140*/ 	.byte	0x04, 0x1e
        /*0142*/ 	.short	(.L_779 - .L_778)
.L_778:
        /*0144*/ 	.word	0x00000000
.L_779:


//--------------------- .nv.info._ZN2at6native18elementwise_kernelILi128ELi4EZNS0_22gpu_kernel_impl_nocastIZZZNS0_25tanh_backward_kernel_cudaERNS_18TensorIteratorBaseEENKUlvE0_clEvENKUlvE2_clEvEUlN3c108BFloat16ES8_E_EEvS4_RKT_EUliE_EEviT1_ --------------------------
	.section	.nv.info._ZN2at6native18elementwise_kernelILi128ELi4EZNS0_22gpu_kernel_impl_nocastIZZZNS0_25tanh_backward_kernel_cudaERNS_18TensorIteratorBaseEENKUlvE0_clEvENKUlvE2_clEvEUlN3c108BFloat16ES8_E_EEvS4_RKT_EUliE_EEviT1_,"",@"SHT_CUDA_INFO"
	.sectionflags	@""
	.align	4


	//----- nvinfo : EIATTR_CUDA_API_VERSION
	.align		4
        /*0000*/ 	.byte	0x04, 0x37
        /*0002*/ 	.short	(.L_781 - .L_780)
.L_780:
        /*0004*/ 	.word	0x00000082


	//----- nvinfo : EIATTR_SW2861232_WAR
	.align		4
.L_781:
        /*0008*/ 	.byte	0x01, 0x35
	.zero		2


	//----- nvinfo : EIATTR_PARAM_CBANK
	.align		4
        /*000c*/ 	.byte	0x04, 0x0a
        /*000e*/ 	.short	(.L_783 - .L_782)
	.align		4
.L_782:
        /*0010*/ 	.word	index@(.nv.constant0._ZN2at6native18elementwise_kernelILi128ELi4EZNS0_22gpu_kernel_impl_nocastIZZZNS0_25tanh_backward_kernel_cudaERNS_18TensorIteratorBaseEENKUlvE0_clEvENKUlvE2_clEvEUlN3c108BFloat16ES8_E_EEvS4_RKT_EUliE_EEviT1_)
        /*0014*/ 	.short	0x0160
        /*0016*/ 	.short	0x0290


	//----- nvinfo : EIATTR_CBANK_PARAM_SIZE
	.align		4
.L_783:
        /*0018*/ 	.byte	0x03, 0x19
        /*001a*/ 	.short	0x0290


	//----- nvinfo : EIATTR_KPARAM_INFO
	.align		4
        /*001c*/ 	.byte	0x04, 0x17
        /*001e*/ 	.short	(.L_785 - .L_784)
.L_784:
        /*0020*/ 	.word	0x00000000
        /*0024*/ 	.short	0x0001
        /*0026*/ 	.short	0x0008
        /*0028*/ 	.byte	0x00, 0xf0, 0x21, 0x0a


	//----- nvinfo : EIATTR_KPARAM_INFO
	.align		4
.L_785:
        /*002c*/ 	.byte	0x04, 0x17
        /*002e*/ 	.short	(.L_787 - .L_786)
.L_786:
        /*0030*/ 	.word	0x00000000
        /*0034*/ 	.short	0x0000
        /*0036*/ 	.short	0x0000
        /*0038*/ 	.byte	0x00, 0xf0, 0x11, 0x00


	//----- nvinfo : EIATTR_MAXREG_COUNT
	.align		4
.L_787:
        /*003c*/ 	.byte	0x03, 0x1b
        /*003e*/ 	.short	0x0080


	//----- nvinfo : EIATTR_MERCURY_ISA_VERSION
	.align		4
        /*0040*/ 	.byte	0x03, 0x5f
        /*0042*/ 	.short	0x0000


	//----- nvinfo : EIATTR_EXIT_INSTR_OFFSETS
	.align		4
        /*0044*/ 	.byte	0x04, 0x1c
        /*0046*/ 	.short	(.L_789 - .L_788)


	//   ....[0]....
.L_788:
        /*0048*/ 	.word	0x00003430


	//   ....[1]....
        /*004c*/ 	.word	0x00004540


	//----- nvinfo : EIATTR_MAX_THREADS
	.align		4
.L_789:
        /*0050*/ 	.byte	0x04, 0x05
        /*0052*/ 	.short	(.L_791 - .L_790)
.L_790:
        /*0054*/ 	.word	0x00000080
        /*0058*/ 	.word	0x00000001
        /*005c*/ 	.word	0x00000001


	//----- nvinfo : EIATTR_CRS_STACK_SIZE
	.align		4
.L_791:
        /*0060*/ 	.byte	0x04, 0x1e
        /*0062*/ 	.short	(.L_793 - .L_792)
.L_792:
        /*0064*/ 	.word	0x00000000
.L_793:


//--------------------- .nv.info._ZN2at6native27unrolled_elementwise_kernelIZZZNS0_25tanh_backward_kernel_cudaERNS_18TensorIteratorBaseEENKUlvE0_clEvENKUlvE2_clEvEUlN3c108BFloat16ES7_E_St5arrayIPcLm3EELi4E23TrivialOffsetCalculatorILi2EjESC_ILi1EjENS0_6memory15LoadWithoutCastENSF_16StoreWithoutCastEEEviT_T0_T2_T3_T4_T5_ --------------------------
	.section	.nv.info._ZN2at6native27unrolled_elementwise_kernelIZZZNS0_25tanh_backward_kernel_cudaERNS_18TensorIteratorBaseEENKUlvE0_clEvENKUlvE2_clEvEUlN3c108BFloat16ES7_E_St5arrayIPcLm3EELi4E23TrivialOffsetCalculatorILi2EjESC_ILi1EjENS0_6memory15LoadWithoutCastENSF_16StoreWithoutCastEEEviT_T0_T2_T3_T4_T5_,"",@"SHT_CUDA_INFO"
	.sectionflags	@""
	.align	4


	//----- nvinfo : EIATTR_CUDA_API_VERSION
	.align		4
        /*0000*/ 	.byte	0x04, 0x37
        /*0002*/ 	.short	(.L_795 - .L_794)
.L_794:
        /*0004*/ 	.word	0x00000082


	//----- nvinfo : EIATTR_SW2861232_WAR
	.align		4
.L_795:
        /*0008*/ 	.byte	0x01, 0x35
	.zero		2


	//----- nvinfo : EIATTR_PARAM_CBANK
	.align		4
        /*000c*/ 	.byte	0x04, 0x0a
        /*000e*/ 	.short	(.L_797 - .L_796)
	.align		4
.L_796:
        /*0010*/ 	.word	index@(.nv.constant0._ZN2at6native27unrolled_elementwise_kernelIZZZNS0_25tanh_backward_kernel_cudaERNS_18TensorIteratorBaseEENKUlvE0_clEvENKUlvE2_clEvEUlN3c108BFloat16ES7_E_St5arrayIPcLm3EELi4E23TrivialOffsetCalculatorILi2EjESC_ILi1EjENS0_6memory15LoadWithoutCastENSF_16StoreWithoutCastEEEviT_T0_T2_T3_T4_T5_)
        /*0014*/ 	.short	0x0160
        /*0016*/ 	.short	0x0024


	//----- nvinfo : EIATTR_CBANK_PARAM_SIZE
	.align		4
.L_797:
        /*0018*/ 	.byte	0x03, 0x19
        /*001a*/ 	.short	0x0024


	//----- nvinfo : EIATTR_KPARAM_INFO
	.align		4
        /*001c*/ 	.byte	0x04, 0x17
        /*001e*/ 	.short	(.L_799 - .L_798)
.L_798:
        /*0020*/ 	.word	0x00000000
        /*0024*/ 	.short	0x0006
        /*0026*/ 	.short	0x0023
        /*0028*/ 	.byte	0x00, 0xf0, 0x05, 0x00


	//----- nvinfo : EIATTR_KPARAM_INFO
	.align		4
.L_799:
        /*002c*/ 	.byte	0x04, 0x17
        /*002e*/ 	.short	(.L_801 - .L_800)
.L_800:
        /*0030*/ 	.word	0x00000000
        /*0034*/ 	.short	0x0005
        /*0036*/ 	.short	0x0022
        /*0038*/ 	.byte	0x00, 0xf0, 0x05, 0x00


	//----- nvinfo : EIATTR_KPARAM_INFO
	.align		4
.L_801:
        /*003c*/ 	.byte	0x04, 0x17
        /*003e*/ 	.short	(.L_803 - .L_802)
.L_802:
        /*0040*/ 	.word	0x00000000
        /*0044*/ 	.short	0x0004
        /*0046*/ 	.short	0x0021
        /*0048*/ 	.byte	0x00, 0xf0, 0x05, 0x00


	//----- nvinfo : EIATTR_KPARAM_INFO
	.align		4
.L_803:
        /*004c*/ 	.byte	0x04, 0x17
        /*004e*/ 	.short	(.L_805 - .L_804)
.L_804:
        /*0050*/ 	.word	0x00000000
        /*0054*/ 	.short	0x0003
        /*0056*/ 	.short	0x0020
        /*0058*/ 	.byte	0x00, 0xf0, 0x05, 0x00


	//----- nvinfo : EIATTR_KPARAM_INFO
	.align		4
.L_805:
        /*005c*/ 	.byte	0x04, 0x17
        /*005e*/ 	.short	(.L_807 - .L_806)
.L_806:
        /*0060*/ 	.word	0x00000000
        /*0064*/ 	.short	0x0002
        /*0066*/ 	.short	0x0008
        /*0068*/ 	.byte	0x00, 0xf0, 0x61, 0x00


	//----- nvinfo : EIATTR_KPARAM_INFO
	.align		4
.L_807:
        /*006c*/ 	.byte	0x04, 0x17
        /*006e*/ 	.short	(.L_809 - .L_808)
.L_808:
        /*0070*/ 	.word	0x00000000
        /*0074*/ 	.short	0x0001
        /*0076*/ 	.short	0x0004
        /*0078*/ 	.byte	0x00, 0xf0, 0x05, 0x00


	//----- nvinfo : EIATTR_KPARAM_INFO
	.align		4
.L_809:
        /*007c*/ 	.byte	0x04, 0x17
        /*007e*/ 	.short	(.L_811 - .L_810)
.L_810:
        /*0080*/ 	.word	0x00000000
        /*0084*/ 	.short	0x0000
        /*0086*/ 	.short	0x0000
        /*0088*/ 	.byte	0x00, 0xf0, 0x11, 0x00


	//----- nvinfo : EIATTR_MAXREG_COUNT
	.align		4
.L_811:
        /*008c*/ 	.byte	0x03, 0x1b
        /*008e*/ 	.short	0x00ff


	//----- nvinfo : EIATTR_MERCURY_ISA_VERSION
	.align		4
        /*0090*/ 	.byte	0x03, 0x5f
        /*0092*/ 	.short	0x0000


	//----- nvinfo : EIATTR_EXIT_INSTR_OFFSETS
	.align		4
        /*0094*/ 	.byte	0x04, 0x1c
        /*0096*/ 	.short	(.L_813 - .L_812)


	//   ....[0]....
.L_812:
        /*0098*/ 	.word	0x000007e0


	//   ....[1]....
        /*009c*/ 	.word	0x00000830


	//----- nvinfo : EIATTR_MAX_THREADS
	.align		4
.L_813:
        /*00a0*/ 	.byte	0x04, 0x05
        /*00a2*/ 	.short	(.L_815 - .L_814)
.L_814:
        /*00a4*/ 	.word	0x00000080
        /*00a8*/ 	.word	0x00000001
        /*00ac*/ 	.word	0x00000001


	//----- nvinfo : EIATTR_CRS_STACK_SIZE
	.align		4
.L_815:
        /*00b0*/ 	.byte	0x04, 0x1e
        /*00b2*/ 	.short	(.L_817 - .L_816)
.L_816:
        /*00b4*/ 	.word	0x00000000
.L_817:


//--------------------- .nv.info._ZN2at6native29vectorized_elementwise_kernelILi2EZZZNS0_25tanh_backward_kernel_cudaERNS_18TensorIteratorBaseEENKUlvE0_clEvENKUlvE2_clEvEUlN3c108BFloat16ES7_E_St5arrayIPcLm3EEEEviT0_T1_ --------------------------
	.section	.nv.info._ZN2at6native29vectorized_elementwise_kernelILi2EZZZNS0_25tanh_backward_kernel_cudaERNS_18TensorIteratorBaseEENKUlvE0_clEvENKUlvE2_clEvEUlN3c108BFloat16ES7_E_St5arrayIPcLm3EEEEviT0_T1_,"",@"SHT_CUDA_INFO"
	.sectionflags	@""
	.align	4


	//----- nvinfo : EIATTR_CUDA_API_VERSION
	.align		4
        /*0000*/ 	.byte	0x04, 0x37
        /*0002*/ 	.short	(.L_819 - .L_818)
.L_818:
        /*0004*/ 	.word	0x00000082


	//----- nvinfo : EIATTR_SW2861232_WAR
	.align		4
.L_819:
        /*0008*/ 	.byte	0x01, 0x35
	.zero		2


	//----- nvinfo : EIATTR_PARAM_CBANK
	.align		4
        /*000c*/ 	.byte	0x04, 0x0a
        /*000e*/ 	.short	(.L_821 - .L_820)
	.align		4
.L_820:
        /*0010*/ 	.word	index@(.nv.constant0._ZN2at6native29vectorized_elementwise_kernelILi2EZZZNS0_25tanh_backward_kernel_cudaERNS_18TensorIteratorBaseEENKUlvE0_clEvENKUlvE2_clEvEUlN3c108BFloat16ES7_E_St5arrayIPcLm3EEEEviT0_T1_)
        /*0014*/ 	.short	0x0160
        /*0016*/ 	.short	0x0020


	//----- nvinfo : EIATTR_CBANK_PARAM_SIZE
	.align		4
.L_821:
        /*0018*/ 	.byte	0x03, 0x19
        /*001a*/ 	.short	0x0020


	//----- nvinfo : EIATTR_KPARAM_INFO
	.align		4
        /*001c*/ 	.byte	0x04, 0x17
        /*001e*/ 	.short	(.L_823 - .L_822)
.L_822:
        /*0020*/ 	.word	0x00000000
        /*0024*/ 	.short	0x0002
        /*0026*/ 	.short	0x0008
        /*0028*/ 	.byte	0x00, 0xf0, 0x61, 0x00


	//----- nvinfo : EIATTR_KPARAM_INFO
	.align		4
.L_823:
        /*002c*/ 	.byte	0x04, 0x17
        /*002e*/ 	.short	(.L_825 - .L_824)
.L_824:
        /*0030*/ 	.word	0x00000000
        /*0034*/ 	.short	0x0001
        /*0036*/ 	.short	0x0004
        /*0038*/ 	.byte	0x00, 0xf0, 0x05, 0x00


	//----- nvinfo : EIATTR_KPARAM_INFO
	.align		4
.L_825:
        /*003c*/ 	.byte	0x04, 0x17
        /*003e*/ 	.short	(.L_827 - .L_826)
.L_826:
        /*0040*/ 	.word	0x00000000
        /*0044*/ 	.short	0x0000
        /*0046*/ 	.short	0x0000
        /*0048*/ 	.byte	0x00, 0xf0, 0x11, 0x00


	//----- nvinfo : EIATTR_MAXREG_COUNT
	.align		4
.L_827:
        /*004c*/ 	.byte	0x03, 0x1b
        /*004e*/ 	.short	0x00ff


	//----- nvinfo : EIATTR_MERCURY_ISA_VERSION
	.align		4
        /*0050*/ 	.byte	0x03, 0x5f
        /*0052*/ 	.short	0x0000


	//----- nvinfo : EIATTR_EXIT_INSTR_OFFSETS
	.align		4
        /*0054*/ 	.byte	0x04, 0x1c
        /*0056*/ 	.short	(.L_829 - .L_828)


	//   ....[0]....
.L_828:
        /*0058*/ 	.word	0x00000670


	//   ....[1]....
        /*005c*/ 	.word	0x00001660


	//   ....[2]....
        /*0060*/ 	.word	0x000016b0


	//----- nvinfo : EIATTR_MAX_THREADS
	.align		4
.L_829:
        /*0064*/ 	.byte	0x04, 0x05
        /*0066*/ 	.short	(.L_831 - .L_830)
.L_830:
        /*0068*/ 	.word	0x00000080
        /*006c*/ 	.word	0x00000001
        /*0070*/ 	.word	0x00000001


	//----- nvinfo : EIATTR_CRS_STACK_SIZE
	.align		4
.L_831:
        /*0074*/ 	.byte	0x04, 0x1e
        /*0076*/ 	.short	(.L_833 - .L_832)
.L_832:
        /*0078*/ 	.word	0x00000000
.L_833:


//--------------------- .nv.info._ZN2at6native29vectorized_elementwise_kernelILi4EZZZNS0_25tanh_backward_kernel_cudaERNS_18TensorIteratorBaseEENKUlvE0_clEvENKUlvE2_clEvEUlN3c108BFloat16ES7_E_St5arrayIPcLm3EEEEviT0_T1_ --------------------------
	.section	.nv.info._ZN2at6native29vectorized_elementwise_kernelILi4EZZZNS0_25tanh_backward_kernel_cudaERNS_18TensorIteratorBaseEENKUlvE0_clEvENKUlvE2_clEvEUlN3c108BFloat16ES7_E_St5arrayIPcLm3EEEEviT0_T1_,"",@"SHT_CUDA_INFO"
	.sectionflags	@""
	.align	4


	//----- nvinfo : EIATTR_CUDA_API_VERSION
	.align		4
        /*0000*/ 	.byte	0x04, 0x37
        /*0002*/ 	.short	(.L_835 - .L_834)
.L_834:
        /*0004*/ 	.word	0x00000082


	//----- nvinfo : EIATTR_SW2861232_WAR
	.align		4
.L_835:
        /*0008*/ 	.byte	0x01, 0x35
	.zero		2


	//----- nvinfo : EIATTR_PARAM_CBANK
	.align		4
        /*000c*/ 	.byte	0x04, 0x0a
        /*000e*/ 	.short	(.L_837 - .L_836)
	.align		4
.L_836:
        /*0010*/ 	.word	index@(.nv.constant0._ZN2at6native29vectorized_elementwise_kernelILi4EZZZNS0_25tanh_backward_kernel_cudaERNS_18TensorIteratorBaseEENKUlvE0_clEvENKUlvE2_clEvEUlN3c108BFloat16ES7_E_St5arrayIPcLm3EEEEviT0_T1_)
        /*0014*/ 	.short	0x0160
        /*0016*/ 	.short	0x0020


	//----- nvinfo : EIATTR_CBANK_PARAM_SIZE
	.align		4
.L_837:
        /*0018*/ 	.byte	0x03, 0x19
        /*001a*/ 	.short	0x0020


	//----- nvinfo : EIATTR_KPARAM_INFO
	.align		4
        /*001c*/ 	.byte	0x04, 0x17
        /*001e*/ 	.short	(.L_839 - .L_838)
.L_838:
        /*0020*/ 	.word	0x00000000
        /*0024*/ 	.short	0x0002
        /*0026*/ 	.short	0x0008
        /*0028*/ 	.byte	0x00, 0xf0, 0x61, 0x00


	//----- nvinfo : EIATTR_KPARAM_INFO
	.align		4
.L_839:
        /*002c*/ 	.byte	0x04, 0x17
        /*002e*/ 	.short	(.L_841 - .L_840)
.L_840:
        /*0030*/ 	.word	0x00000000
        /*0034*/ 	.short	0x0001
        /*0036*/ 	.short	0x0004
        /*0038*/ 	.byte	0x00, 0xf0, 0x05, 0x00


	//----- nvinfo : EIATTR_KPARAM_INFO
	.align		4
.L_841:
        /*003c*/ 	.byte	0x04, 0x17
        /*003e*/ 	.short	(.L_843 - .L_842)
.L_842:
        /*0040*/ 	.word	0x00000000
        /*0044*/ 	.short	0x0000
        /*0046*/ 	.short	0x0000
        /*0048*/ 	.byte	0x00, 0xf0, 0x11, 0x00


	//----- nvinfo : EIATTR_MAXREG_COUNT
	.align		4
.L_843:
        /*004c*/ 	.byte	0x03, 0x1b
        /*004e*/ 	.short	0x00ff


	//----- nvinfo : EIATTR_MERCURY_ISA_VERSION
	.align		4
        /*0050*/ 	.byte	0x03, 0x5f
        /*0052*/ 	.short	0x0000


	//----- nvinfo : EIATTR_EXIT_INSTR_OFFSETS
	.align		4
        /*0054*/ 	.byte	0x04, 0x1c
        /*0056*/ 	.short	(.L_845 - .L_844)


	//   ....[0]....
.L_844:
        /*0058*/ 	.word	0x00000610


	//   ....[1]....
        /*005c*/ 	.word	0x00001600


	//   ....[2]....
        /*0060*/ 	.word	0x00001650


	//----- nvinfo : EIATTR_MAX_THREADS
	.align		4
.L_845:
        /*0064*/ 	.byte	0x04, 0x05
        /*0066*/ 	.short	(.L_847 - .L_846)
.L_846:
        /*0068*/ 	.word	0x00000080
        /*006c*/ 	.word	0x00000001
        /*0070*/ 	.word	0x00000001


	//----- nvinfo : EIATTR_CRS_STACK_SIZE
	.align		4
.L_847:
        /*0074*/ 	.byte	0x04, 0x1e
        /*0076*/ 	.short	(.L_849 - .L_848)
.L_848:
        /*0078*/ 	.word	0x00000000
.L_849:


//--------------------- .nv.info._ZN2at6native29vectorized_elementwise_kernelILi8EZZZNS0_25tanh_backward_kernel_cudaERNS_18TensorIteratorBaseEENKUlvE0_clEvENKUlvE2_clEvEUlN3c108BFloat16ES7_E_St5arrayIPcLm3EEEEviT0_T1_ --------------------------
	.section	.nv.info._ZN2at6native29vectorized_elementwise_kernelILi8EZZZNS0_25tanh_backward_kernel_cudaERNS_18TensorIteratorBaseEENKUlvE0_clEvENKUlvE2_clEvEUlN3c108BFloat16ES7_E_St5arrayIPcLm3EEEEviT0_T1_,"",@"SHT_CUDA_INFO"
	.sectionflags	@""
	.align	4


	//----- nvinfo : EIATTR_CUDA_API_VERSION
	.align		4
        /*0000*/ 	.byte	0x04, 0x37
        /*0002*/ 	.short	(.L_851 - .L_850)
.L_850:
        /*0004*/ 	.word	0x00000082


	//----- nvinfo : EIATTR_SW2861232_WAR
	.align		4
.L_851:
        /*0008*/ 	.byte	0x01, 0x35
	.zero		2


	//----- nvinfo : EIATTR_PARAM_CBANK
	.align		4
        /*000c*/ 	.byte	0x04, 0x0a
        /*000e*/ 	.short	(.L_853 - .L_852)
	.align		4
.L_852:
        /*0010*/ 	.word	index@(.nv.constant0._ZN2at6native29vectorized_elementwise_kernelILi8EZZZNS0_25tanh_backward_kernel_cudaERNS_18TensorIteratorBaseEENKUlvE0_clEvENKUlvE2_clEvEUlN3c108BFloat16ES7_E_St5arrayIPcLm3EEEEviT0_T1_)
        /*0014*/ 	.short	0x0160
        /*0016*/ 	.short	0x0020


	//----- nvinfo : EIATTR_CBANK_PARAM_SIZE
	.align		4
.L_853:
        /*0018*/ 	.byte	0x03, 0x19
        /*001a*/ 	.short	0x0020


	//----- nvinfo : EIATTR_KPARAM_INFO
	.align		4
        /*001c*/ 	.byte	0x04, 0x17
        /*001e*/ 	.short	(.L_855 - .L_854)
.L_854:
        /*0020*/ 	.word	0x00000000
        /*0024*/ 	.short	0x0002
        /*0026*/ 	.short	0x0008
        /*0028*/ 	.byte	0x00, 0xf0, 0x61, 0x00


	//----- nvinfo : EIATTR_KPARAM_INFO
	.align		4
.L_855:
        /*002c*/ 	.byte	0x04, 0x17
        /*002e*/ 	.short	(.L_857 - .L_856)
.L_856:
        /*0030*/ 	.word	0x00000000
        /*0034*/ 	.short	0x0001
        /*0036*/ 	.short	0x0004
        /*0038*/ 	.byte	0x00, 0xf0, 0x05, 0x00


	//----- nvinfo : EIATTR_KPARAM_INFO
	.align		4
.L_857:
        /*003c*/ 	.byte	0x04, 0x17
        /*003e*/ 	.short	(.L_859 - .L_858)
.L_858:
        /*0040*/ 	.word	0x00000000
        /*0044*/ 	.short	0x0000
        /*0046*/ 	.short	0x0000
        /*0048*/ 	.byte	0x00, 0xf0, 0x11, 0x00


	//----- nvinfo : EIATTR_MAXREG_COUNT
	.align		4
.L_859:
        /*004c*/ 	.byte	0x03, 0x1b
        /*004e*/ 	.short	0x00ff


	//----- nvinfo : EIATTR_MERCURY_ISA_VERSION
	.align		4
        /*0050*/ 	.byte	0x03, 0x5f
        /*0052*/ 	.short	0x0000


	//----- nvinfo : EIATTR_EXIT_INSTR_OFFSETS
	.align		4
        /*0054*/ 	.byte	0x04, 0x1c
        /*0056*/ 	.short	(.L_861 - .L_860)


	//   ....[0]....
.L_860:
        /*0058*/ 	.word	0x00000010


	//----- nvinfo : EIATTR_MAX_THREADS
	.align		4
.L_861:
        /*005c*/ 	.byte	0x04, 0x05
        /*005e*/ 	.short	(.L_863 - .L_862)
.L_862:
        /*0060*/ 	.word	0x00000080
        /*0064*/ 	.word	0x00000001
        /*0068*/ 	.word	0x00000001
.L_863:


//--------------------- .nv.info._ZN2at6native18elementwise_kernelILi128ELi4EZNS0_15gpu_kernel_implIZZZNS0_25tanh_backward_kernel_cudaERNS_18TensorIteratorBaseEENKUlvE0_clEvENKUlvE1_clEvEUlN3c104HalfES8_E_EEvS4_RKT_EUliE_EEviT1_ --------------------------
	.section	.nv.info._ZN2at6native18elementwise_kernelILi128ELi4EZNS0_15gpu_kernel_implIZZZNS0_25tanh_backward_kernel_cudaERNS_18TensorIteratorBaseEENKUlvE0_clEvENKUlvE1_clEvEUlN3c104HalfES8_E_EEvS4_RKT_EUliE_EEviT1_,"",@"SHT_CUDA_INFO"
	.sectionflags	@""
	.align	4


	//----- nvinfo : EIATTR_CUDA_API_VERSION
	.align		4
        /*0000*/ 	.byte	0x04, 0x37
        /*0002*/ 	.short	(.L_865 - .L_864)
.L_864:
        /*0004*/ 	.word	0x00000082


	//----- nvinfo : EIATTR_SW2861232_WAR
	.align		4
.L_865:
        /*0008*/ 	.byte	0x01, 0x35
	.zero		2


	//----- nvinfo : EIATTR_PARAM_CBANK
	.align		4
        /*000c*/ 	.byte	0x04, 0x0a
        /*000e*/ 	.short	(.L_867 - .L_866)
	.align		4
.L_866:
        /*0010*/ 	.word	index@(.nv.constant0._ZN2at6native18elementwise_kernelILi128ELi4EZNS0_15gpu_kernel_implIZZZNS0_25tanh_backward_kernel_cudaERNS_18TensorIteratorBaseEENKUlvE0_clEvENKUlvE1_clEvEUlN3c104HalfES8_E_EEvS4_RKT_EUliE_EEviT1_)
        /*0014*/ 	.short	0x0160
        /*0016*/ 	.short	0x0290


	//----- nvinfo : EIATTR_CBANK_PARAM_SIZE
	.align		4
.L_867:
        /*0018*/ 	.byte	0x03, 0x19
        /*001a*/ 	.short	0x0290


	//----- nvinfo : EIATTR_KPARAM_INFO
	.align		4
        /*001c*/ 	.byte	0x04, 0x17
        /*001e*/ 	.short	(.L_869 - .L_868)
.L_868:
        /*0020*/ 	.word	0x00000000
        /*0024*/ 	.short	0x0001
        /*0026*/ 	.short	0x0008
        /*0028*/ 	.byte	0x00, 0xf0, 0x21, 0x0a


	//----- nvinfo : EIATTR_KPARAM_INFO
	.align		4
.L_869:
        /*002c*/ 	.byte	0x04, 0x17
        /*002e*/ 	.short	(.L_871 - .L_870)
.L_870:
        /*0030*/ 	.word	0x00000000
        /*0034*/ 	.short	0x0000
        /*0036*/ 	.short	0x0000
        /*0038*/ 	.byte	0x00, 0xf0, 0x11, 0x00


	//----- nvinfo : EIATTR_MAXREG_COUNT
	.align		4
.L_871:
        /*003c*/ 	.byte	0x03, 0x1b
        /*003e*/ 	.short	0x0080


	//----- nvinfo : EIATTR_EXTERNS
	.align		4
        /*0040*/ 	.byte	0x04, 0x0f
        /*0042*/ 	.short	(.L_873 - .L_872)


	//   ....[0]....
	.align		4
.L_872:
        /*0044*/ 	.word	index@(__assertfail)


	//----- nvinfo : EIATTR_MERCURY_ISA_VERSION
	.align		4
.L_873:
        /*0048*/ 	.byte	0x03, 0x5f
        /*004a*/ 	.short	0x0000


	//----- nvinfo : EIATTR_SYSCALL_OFFSETS
	.align		4
        /*004c*/ 	.byte	0x04, 0x46
        /*004e*/ 	.short	(.L_875 - .L_874)


	//   ....[0]....
.L_874:
        /*0050*/ 	.word	0x00002020


	//   ....[1]....
        /*0054*/ 	.word	0x00002fb0


	//   ....[2]....
        /*0058*/ 	.word	0x00003fe0


	//   ....[3]....
        /*005c*/ 	.word	0x00006070


	//   ....[4]....
        /*0060*/ 	.word	0x00007000


	//   ....[5]....
        /*0064*/ 	.word	0x00008030


	//   ....[6]....
        /*0068*/ 	.word	0x0000a090


	//   ....[7]....
        /*006c*/ 	.word	0x0000b020


	//   ....[8]....
        /*0070*/ 	.word	0x0000c050


	//   ....[9]....
        /*0074*/ 	.word	0x0000e0c0


	//   ....[10]....
        /*0078*/ 	.word	0x0000f050


	//   ....[11]....
        /*007c*/ 	.word	0x00010080


	//----- nvinfo : EIATTR_EXIT_INSTR_OFFSETS
	.align		4
.L_875:
        /*0080*/ 	.byte	0x04, 0x1c
        /*0082*/ 	.short	(.L_877 - .L_876)


	//   ....[0]....
.L_876:
        /*0084*/ 	.word	0x0000c110


	//   ....[1]....
        /*0088*/ 	.word	0x0000f280


	//   ....[2]....
        /*008c*/ 	.word	0x0000f2c0


	//   ....[3]....
        /*0090*/ 	.word	0x0000f360


	//   ....[4]....
        /*0094*/ 	.word	0x0000f3a0


	//   ....[5]....
        /*0098*/ 	.word	0x0000f3e0


	//   ....[6]....
        /*009c*/ 	.word	0x0000f470


	//   ....[7]....
        /*00a0*/ 	.word	0x0000f490


	//   ....[8]....
        /*00a4*/ 	.word	0x0000f530


	//   ....[9]....
        /*00a8*/ 	.word	0x0000f580


	//   ....[10]....
        /*00ac*/ 	.word	0x0000f5d0


	//   ....[11]....
        /*00b0*/ 	.word	0x0000f6a0


	//   ....[12]....
        /*00b4*/ 	.word	0x0000f700


	//   ....[13]....
        /*00b8*/ 	.word	0x0000f890


	//   ....[14]....
        /*00bc*/ 	.word	0x0000f9f0


	//   ....[15]....
        /*00c0*/ 	.word	0x0000fa30


	//   ....[16]....
        /*00c4*/ 	.word	0x0000faf0


	//   ....[17]....
        /*00c8*/ 	.word	0x0000fc70


	//   ....[18]....
        /*00cc*/ 	.word	0x0000fdf0


	//   ....[19]....
        /*00d0*/ 	.word	0x0000ff50


	//   ....[20]....
        /*00d4*/ 	.word	0x00010090


	//   ....[21]....
        /*00d8*/ 	.word	0x000100d0


	//   ....[22]....
        /*00dc*/ 	.word	0x00010110


	//----- nvinfo : EIATTR_MAX_THREADS
	.align		4
.L_877:
        /*00e0*/ 	.byte	0x04, 0x05
        /*00e2*/ 	.short	(.L_879 - .L_878)
.L_878:
        /*00e4*/ 	.word	0x00000080
        /*00e8*/ 	.word	0x00000001
        /*00ec*/ 	.word	0x00000001


	//----- nvinfo : EIATTR_CRS_STACK_SIZE
	.align		4
.L_879:
        /*00f0*/ 	.byte	0x04, 0x1e
        /*00f2*/ 	.short	(.L_881 - .L_880)
.L_880:
        /*00f4*/ 	.word	0x00000000
.L_881:


//--------------------- .nv.info._ZN2at6native27unrolled_elementwise_kernelIZZZNS0_25tanh_backward_kernel_cudaERNS_18TensorIteratorBaseEENKUlvE0_clEvENKUlvE1_clEvEUlN3c104HalfES7_E_St5arrayIPcLm3EELi4E23TrivialOffsetCalculatorILi2EjESC_ILi1EjENS0_6memory12LoadWithCastILi2EEENSF_13StoreWithCastILi1EEEEEviT_T0_T2_T3_T4_T5_ --------------------------
	.section	.nv.info._ZN2at6native27unrolled_elementwise_kernelIZZZNS0_25tanh_backward_kernel_cudaERNS_18TensorIteratorBaseEENKUlvE0_clEvENKUlvE1_clEvEUlN3c104HalfES7_E_St5arrayIPcLm3EELi4E23TrivialOffsetCalculatorILi2EjESC_ILi1EjENS0_6memory12LoadWithCastILi2EEENSF_13StoreWithCastILi1EEEEEviT_T0_T2_T3_T4_T5_,"",@"SHT_CUDA_INFO"
	.sectionflags	@""
	.align	4


	//----- nvinfo : EIATTR_CUDA_API_VERSION
	.align		4
        /*0000*/ 	.byte	0x04, 0x37
        /*0002*/ 	.short	(.L_883 - .L_882)
.L_882:
        /*0004*/ 	.word	0x00000082


	//----- nvinfo : EIATTR_SW2861232_WAR
	.align		4
.L_883:
        /*0008*/ 	.byte	0x01, 0x35
	.zero		2


	//----- nvinfo : EIATTR_PARAM_CBANK
	.align		4
        /*000c*/ 	.byte	0x04, 0x0a
        /*000e*/ 	.short	(.L_885 - .L_884)
	.align		4
.L_884:
        /*0010*/ 	.word	index@(.nv.constant0._ZN2at6native27unrolled_elementwise_kernelIZZZNS0_25tanh_backward_kernel_cudaERNS_18TensorIteratorBaseEENKUlvE0_clEvENKUlvE1_clEvEUlN3c104HalfES7_E_St5arrayIPcLm3EELi4E23TrivialOffsetCalculatorILi2EjESC_ILi1EjENS0_6memory12LoadWithCastILi2EEENSF_13StoreWithCastILi1EEEEEviT_T0_T2_T3_T4_T5_)
        /*0014*/ 	.short	0x0160
        /*0016*/ 	.short	0x0038


	//----- nvinfo : EIATTR_CBANK_PARAM_SIZE
	.align		4
.L_885:
        /*0018*/ 	.byte	0x03, 0x19
        /*001a*/ 	.short	0x0038


	//----- nvinfo : EIATTR_KPARAM_INFO
	.align		4
        /*001c*/ 	.byte	0x04, 0x17
        /*001e*/ 	.short	(.L_887 - .L_886)
.L_886:
        /*0020*/ 	.word	0x00000000
        /*0024*/ 	.short	0x0006
        /*0026*/ 	.short	0x0030
        /*0028*/ 	.byte	0x00, 0xf0, 0x21, 0x00


	//----- nvinfo : EIATTR_KPARAM_INFO
	.align		4
.L_887:
        /*002c*/ 	.byte	0x04, 0x17
        /*002e*/ 	.short	(.L_889 - .L_888)
.L_888:
        /*0030*/ 	.word	0x00000000
        /*0034*/ 	.short	0x0005
        /*0036*/ 	.short	0x0024
        /*0038*/ 	.byte	0x00, 0xf0, 0x31, 0x00


	//----- nvinfo : EIATTR_KPARAM_INFO
	.align		4
.L_889:
        /*003c*/ 	.byte	0x04, 0x17
        /*003e*/ 	.short	(.L_891 - .L_890)
.L_890:
        /*0040*/ 	.word	0x00000000
        /*0044*/ 	.short	0x0004
        /*0046*/ 	.short	0x0021
        /*0048*/ 	.byte	0x00, 0xf0, 0x05, 0x00


	//----- nvinfo : EIATTR_KPARAM_INFO
	.align		4
.L_891:
        /*004c*/ 	.byte	0x04, 0x17
        /*004e*/ 	.short	(.L_893 - .L_892)
.L_892:
        /*0050*/ 	.word	0x00000000
        /*0054*/ 	.short	0x0003
        /*0056*/ 	.short	0x0020
        /*0058*/ 	.byte	0x00, 0xf0, 0x05, 0x00


	//----- nvinfo : EIATTR_KPARAM_INFO
	.align		4
.L_893:
        /*005c*/ 	.byte	0x04, 0x17
        /*005e*/ 	.short	(.L_895 - .L_894)
.L_894:
        /*0060*/ 	.word	0x00000000
        /*0064*/ 	.short	0x0002
        /*0066*/ 	.short	0x0008
        /*0068*/ 	.byte	0x00, 0xf0, 0x61, 0x00


	//----- nvinfo : EIATTR_KPARAM_INFO
	.align		4
.L_895:
        /*006c*/ 	.byte	0x04, 0x17
        /*006e*/ 	.short	(.L_897 - .L_896)
.L_896:
        /*0070*/ 	.word	0x00000000
        /*0074*/ 	.short	0x0001
        /*0076*/ 	.short	0x0004
        /*0078*/ 	.byte	0x00, 0xf0, 0x05, 0x00


	//----- nvinfo : EIATTR_KPARAM_INFO
	.align		4
.L_897:
        /*007c*/ 	.byte	0x04, 0x17
        /*007e*/ 	.short	(.L_899 - .L_898)
.L_898:
        /*0080*/ 	.word	0x00000000
        /*0084*/ 	.short	0x0000
        /*0086*/ 	.short	0x0000
        /*0088*/ 	.byte	0x00, 0xf0, 0x11, 0x00


	//----- nvinfo : EIATTR_MAXREG_COUNT
	.align		4
.L_899:
        /*008c*/ 	.byte	0x03, 0x1b
        /*008e*/ 	.short	0x00ff


	//----- nvinfo : EIATTR_EXTERNS
	.align		4
        /*0090*/ 	.byte	0x04, 0x0f
        /*0092*/ 	.short	(.L_901 - .L_900)


	//   ....[0]....
	.align		4
.L_900:
        /*0094*/ 	.word	index@(__assertfail)


	//----- nvinfo : EIATTR_MERCURY_ISA_VERSION
	.align		4
.L_901:
        /*0098*/ 	.byte	0x03, 0x5f
        /*009a*/ 	.short	0x0000


	//----- nvinfo : EIATTR_SYSCALL_OFFSETS
	.align		4
        /*009c*/ 	.byte	0x04, 0x46
        /*009e*/ 	.short	(.L_903 - .L_902)


	//   ....[0]....
.L_902:
        /*00a0*/ 	.word	0x00001080


	//   ....[1]....
        /*00a4*/ 	.word	0x000020d0


	//   ....[2]....
        /*00a8*/ 	.word	0x000031a0


	//   ....[3]....
        /*00ac*/ 	.word	0x000041f0


	//   ....[4]....
        /*00b0*/ 	.word	0x000052d0


	//   ....[5]....
        /*00b4*/ 	.word	0x00006310


	//   ....[6]....
        /*00b8*/ 	.word	0x000073d0


	//   ....[7]....
        /*00bc*/ 	.word	0x00008350


	//   ....[8]....
        /*00c0*/ 	.word	0x00009840


	//   ....[9]....
        /*00c4*/ 	.word	0x0000a870


	//   ....[10]....
        /*00c8*/ 	.word	0x0000b860


	//   ....[11]....
        /*00cc*/ 	.word	0x0000c850


	//----- nvinfo : EIATTR_EXIT_INSTR_OFFSETS
	.align		4
.L_903:
        /*00d0*/ 	.byte	0x04, 0x1c
        /*00d2*/ 	.short	(.L_905 - .L_904)


	//   ....[0]....
.L_904:
        /*00d4*/ 	.word	0x0000b920


	//   ....[1]....
        /*00d8*/ 	.word	0x0000ba50


	//   ....[2]....
        /*00dc*/ 	.word	0x0000ba90


	//   ....[3]....
        /*00e0*/ 	.word	0x0000bb30


	//   ....[4]....
        /*00e4*/ 	.word	0x0000bb70


	//   ....[5]....
        /*00e8*/ 	.word	0x0000bbb0


	//   ....[6]....
        /*00ec*/ 	.word	0x0000bc40


	//   ....[7]....
        /*00f0*/ 	.word	0x0000bc60


	//   ....[8]....
        /*00f4*/ 	.word	0x0000bd00


	//   ....[9]....
        /*00f8*/ 	.word	0x0000bd50


	//   ....[10]....
        /*00fc*/ 	.word	0x0000bda0


	//   ....[11]....
        /*0100*/ 	.word	0x0000be70


	//   ....[12]....
        /*0104*/ 	.word	0x0000bed0


	//   ....[13]....
        /*0108*/ 	.word	0x0000c060


	//   ....[14]....
        /*010c*/ 	.word	0x0000c1c0


	//   ....[15]....
        /*0110*/ 	.word	0x0000c200


	//   ....[16]....
        /*0114*/ 	.word	0x0000c2c0


	//   ....[17]....
        /*0118*/ 	.word	0x0000c440


	//   ....[18]....
        /*011c*/ 	.word	0x0000c5c0


	//   ....[19]....
        /*0120*/ 	.word	0x0000c720


	//   ....[20]....
        /*0124*/ 	.word	0x0000c860


	//   ....[21]....
        /*0128*/ 	.word	0x0000c8a0


	//   ....[22]....
        /*012c*/ 	.word	0x0000c8e0


	//----- nvinfo : EIATTR_MAX_THREADS
	.align		4
.L_905:
        /*0130*/ 	.byte	0x04, 0x05
        /*0132*/ 	.short	(.L_907 - .L_906)
.L_906:
        /*0134*/ 	.word	0x00000080
        /*0138*/ 	.word	0x00000001
        /*013c*/ 	.word	0x00000001


	//----- nvinfo : EIATTR_CRS_STACK_SIZE
	.align		4
.L_907:
        /*0140*/ 	.byte	0x04, 0x1e
        /*0142*/ 	.short	(.L_909 - .L_908)
.L_908:
        /*0144*/ 	.word	0x00000000
.L_909:


//--------------------- .nv.info._ZN2at6native18elementwise_kernelILi128ELi4EZNS0_22gpu_kernel_impl_nocastIZZZNS0_25tanh_backward_kernel_cudaERNS_18TensorIteratorBaseEENKUlvE0_clEvENKUlvE1_clEvEUlN3c104HalfES8_E_EEvS4_RKT_EUliE_EEviT1_ --------------------------
	.section	.nv.info._ZN2at6native18elementwise_kernelILi128ELi4EZNS0_22gpu_kernel_impl_nocastIZZZNS0_25tanh_backward_kernel_cudaERNS_18TensorIteratorBaseEENKUlvE0_clEvENKUlvE1_clEvEUlN3c104HalfES8_E_EEvS4_RKT_EUliE_EEviT1_,"",@"SHT_CUDA_INFO"
	.sectionflags	@""
	.align	4


	//----- nvinfo : EIATTR_CUDA_API_VERSION
	.align		4
        /*0000*/ 	.byte	0x04, 0x37
        /*0002*/ 	.short	(.L_911 - .L_910)
.L_910:
        /*0004*/ 	.word	0x00000082


	//----- nvinfo : EIATTR_SW2861232_WAR
	.align		4
.L_911:
        /*0008*/ 	.byte	0x01, 0x35
	.zero		2


	//----- nvinfo : EIATTR_PARAM_CBANK
	.align		4
        /*000c*/ 	.byte	0x04, 0x0a
        /*000e*/ 	.short	(.L_913 - .L_912)
	.align		4
.L_912:
        /*0010*/ 	.word	index@(.nv.constant0._ZN2at6native18elementwise_kernelILi128ELi4EZNS0_22gpu_kernel_impl_nocastIZZZNS0_25tanh_backward_kernel_cudaERNS_18TensorIteratorBaseEENKUlvE0_clEvENKUlvE1_clEvEUlN3c104HalfES8_E_EEvS4_RKT_EUliE_EEviT1_)
        /*0014*/ 	.short	0x0160
        /*0016*/ 	.short	0x0290


	//----- nvinfo : EIATTR_CBANK_PARAM_SIZE
	.align		4
.L_913:
        /*0018*/ 	.byte	0x03, 0x19
        /*001a*/ 	.short	0x0290


	//----- nvinfo : EIATTR_KPARAM_INFO
	.align		4
        /*001c*/ 	.byte	0x04, 0x17
        /*001e*/ 	.short	(.L_915 - .L_914)
.L_914:
        /*0020*/ 	.word	0x00000000
        /*0024*/ 	.short	0x0001
        /*0026*/ 	.short	0x0008
        /*0028*/ 	.byte	0x00, 0xf0, 0x21, 0x0a


	//----- nvinfo : EIATTR_KPARAM_INFO
	.align		4
.L_915:
        /*002c*/ 	.byte	0x04, 0x17
        /*002e*/ 	.short	(.L_917 - .L_916)
.L_916:
        /*0030*/ 	.word	0x00000000
        /*0034*/ 	.short	0x0000
        /*0036*/ 	.short	0x0000
        /*0038*/ 	.byte	0x00, 0xf0, 0x11, 0x00


	//----- nvinfo : EIATTR_MAXREG_COUNT
	.align		4
.L_917:
        /*003c*/ 	.byte	0x03, 0x1b
        /*003e*/ 	.short	0x0080


	//----- nvinfo : EIATTR_MERCURY_ISA_VERSION
	.align		4
        /*0040*/ 	.byte	0x03, 0x5f
        /*0042*/ 	.short	0x0000


	//----- nvinfo : EIATTR_EXIT_INSTR_OFFSETS
	.align		4
        /*0044*/ 	.byte	0x04, 0x1c
        /*0046*/ 	.short	(.L_919 - .L_918)


	//   ....[0]....
.L_918:
        /*0048*/ 	.word	0x00003430


	//   ....[1]....
        /*004c*/ 	.word	0x00004540


	//----- nvinfo : EIATTR_MAX_THREADS
	.align		4
.L_919:
        /*0050*/ 	.byte	0x04, 0x05
        /*0052*/ 	.short	(.L_921 - .L_920)
.L_920:
        /*0054*/ 	.word	0x00000080
        /*0058*/ 	.word	0x00000001
        /*005c*/ 	.word	0x00000001


	//----- nvinfo : EIATTR_CRS_STACK_SIZE
	.align		4
.L_921:
        /*0060*/ 	.byte	0x04, 0x1e
        /*0062*/ 	.short	(.L_923 - .L_922)
.L_922:
        /*0064*/ 	.word	0x00000000
.L_923:


//--------------------- .nv.info._ZN2at6native27unrolled_elementwise_kernelIZZZNS0_25tanh_backward_kernel_cudaERNS_18TensorIteratorBaseEENKUlvE0_clEvENKUlvE1_clEvEUlN3c104HalfES7_E_St5arrayIPcLm3EELi4E23TrivialOffsetCalculatorILi2EjESC_ILi1EjENS0_6memory15LoadWithoutCastENSF_16StoreWithoutCastEEEviT_T0_T2_T3_T4_T5_ --------------------------
	.section	.nv.info._ZN2at6native27unrolled_elementwise_kernelIZZZNS0_25tanh_backward_kernel_cudaERNS_18TensorIteratorBaseEENKUlvE0_clEvENKUlvE1_clEvEUlN3c104HalfES7_E_St5arrayIPcLm3EELi4E23TrivialOffsetCalculatorILi2EjESC_ILi1EjENS0_6memory15LoadWithoutCastENSF_16StoreWithoutCastEEEviT_T0_T2_T3_T4_T5_,"",@"SHT_CUDA_INFO"
	.sectionflags	@""
	.align	4


	//----- nvinfo : EIATTR_CUDA_API_VERSION
	.align		4
        /*0000*/ 	.byte	0x04, 0x37
        /*0002*/ 	.short	(.L_925 - .L_924)
.L_924:
        /*0004*/ 	.word	0x00000082


	//----- nvinfo : EIATTR_SW2861232_WAR
	.align		4
.L_925:
        /*0008*/ 	.byte	0x01, 0x35
	.zero		2


	//----- nvinfo : EIATTR_PARAM_CBANK
	.align		4
        /*000c*/ 	.byte	0x04, 0x0a
        /*000e*/ 	.short	(.L_927 - .L_926)
	.align		4
.L_926:
        /*0010*/ 	.word	index@(.nv.constant0._ZN2at6native27unrolled_elementwise_kernelIZZZNS0_25tanh_backward_kernel_cudaERNS_18TensorIteratorBaseEENKUlvE0_clEvENKUlvE1_clEvEUlN3c104HalfES7_E_St5arrayIPcLm3EELi4E23TrivialOffsetCalculatorILi2EjESC_ILi1EjENS0_6memory15LoadWithoutCastENSF_16StoreWithoutCastEEEviT_T0_T2_T3_T4_T5_)
        /*0014*/ 	.short	0x0160
        /*0016*/ 	.short	0x0024


	//----- nvinfo : EIATTR_CBANK_PARAM_SIZE
	.align		4
.L_927:
        /*0018*/ 	.byte	0x03, 0x19
        /*001a*/ 	.short	0x0024


	//----- nvinfo : EIATTR_KPARAM_INFO
	.align		4
        /*001c*/ 	.byte	0x04, 0x17
        /*001e*/ 	.short	(.L_929 - .L_928)
.L_928:
        /*0020*/ 	.word	0x00000000
        /*0024*/ 	.short	0x0006
        /*0026*/ 	.short	0x0023
        /*0028*/ 	.byte	0x00, 0xf0, 0x05, 0x00


	//----- nvinfo : EIATTR_KPARAM_INFO
	.align		4
.L_929:
        /*002c*/ 	.byte	0x04, 0x17
        /*002e*/ 	.short	(.L_931 - .L_930)
.L_930:
        /*0030*/ 	.word	0x00000000
        /*0034*/ 	.short	0x0005
        /*0036*/ 	.short	0x0022
        /*0038*/ 	.byte	0x00, 0xf0, 0x05, 0x00


	//----- nvinfo : EIATTR_KPARAM_INFO
	.align		4
.L_931:
        /*003c*/ 	.byte	0x04, 0x17
        /*003e*/ 	.short	(.L_933 - .L_932)
.L_932:
        /*0040*/ 	.word	0x00000000
        /*0044*/ 	.short	0x0004
        /*0046*/ 	.short	0x0021
        /*0048*/ 	.byte	0x00, 0xf0, 0x05, 0x00


	//----- nvinfo : EIATTR_KPARAM_INFO
	.align		4
.L_933:
        /*004c*/ 	.byte	0x04, 0x17
        /*004e*/ 	.short	(.L_935 - .L_934)
.L_934:
        /*0050*/ 	.word	0x00000000
        /*0054*/ 	.short	0x0003
        /*0056*/ 	.short	0x0020
        /*0058*/ 	.byte	0x00, 0xf0, 0x05, 0x00


	//----- nvinfo : EIATTR_KPARAM_INFO
	.align		4
.L_935:
        /*005c*/ 	.byte	0x04, 0x17
        /*005e*/ 	.short	(.L_937 - .L_936)
.L_936:
        /*0060*/ 	.word	0x00000000
        /*0064*/ 	.short	0x0002
        /*0066*/ 	.short	0x0008
        /*0068*/ 	.byte	0x00, 0xf0, 0x61, 0x00


	//----- nvinfo : EIATTR_KPARAM_INFO
	.align		4
.L_937:
        /*006c*/ 	.byte	0x04, 0x17
        /*006e*/ 	.short	(.L_939 - .L_938)
.L_938:
        /*0070*/ 	.word	0x00000000
        /*0074*/ 	.short	0x0001
        /*0076*/ 	.short	0x0004
        /*0078*/ 	.byte	0x00, 0xf0, 0x05, 0x00


	//----- nvinfo : EIATTR_KPARAM_INFO
	.align		4
.L_939:
        /*007c*/ 	.byte	0x04, 0x17
        /*007e*/ 	.short	(.L_941 - .L_940)
.L_940:
        /*0080*/ 	.word	0x00000000
        /*0084*/ 	.short	0x0000
        /*0086*/ 	.short	0x0000
        /*0088*/ 	.byte	0x00, 0xf0, 0x11, 0x00


	//----- nvinfo : EIATTR_MAXREG_COUNT
	.align		4
.L_941:
        /*008c*/ 	.byte	0x03, 0x1b
        /*008e*/ 	.short	0x00ff


	//----- nvinfo : EIATTR_MERCURY_ISA_VERSION
	.align		4
        /*0090*/ 	.byte	0x03, 0x5f
        /*0092*/ 	.short	0x0000


	//----- nvinfo : EIATTR_EXIT_INSTR_OFFSETS
	.align		4
        /*0094*/ 	.byte	0x04, 0x1c
        /*0096*/ 	.short	(.L_943 - .L_942)


	//   ....[0]....
.L_942:
        /*0098*/ 	.word	0x000007e0


	//   ....[1]....
        /*009c*/ 	.word	0x00000830


	//----- nvinfo : EIATTR_MAX_THREADS
	.align		4
.L_943:
        /*00a0*/ 	.byte	0x04, 0x05
        /*00a2*/ 	.short	(.L_945 - .L_944)
.L_944:
        /*00a4*/ 	.word	0x00000080
        /*00a8*/ 	.word	0x00000001
        /*00ac*/ 	.word	0x00000001


	//----- nvinfo : EIATTR_CRS_STACK_SIZE
	.align		4
.L_945:
        /*00b0*/ 	.byte	0x04, 0x1e
        /*00b2*/ 	.short	(.L_947 - .L_946)
.L_946:
        /*00b4*/ 	.word	0x00000000
.L_947:


//--------------------- .nv.info._ZN2at6native29vectorized_elementwise_kernelILi2EZZZNS0_25tanh_backward_kernel_cudaERNS_18TensorIteratorBaseEENKUlvE0_clEvENKUlvE1_clEvEUlN3c104HalfES7_E_St5arrayIPcLm3EEEEviT0_T1_ --------------------------
	.section	.nv.info._ZN2at6native29vectorized_elementwise_kernelILi2EZZZNS0_25tanh_backward_kernel_cudaERNS_18TensorIteratorBaseEENKUlvE0_clEvENKUlvE1_clEvEUlN3c104HalfES7_E_St5arrayIPcLm3EEEEviT0_T1_,"",@"SHT_CUDA_INFO"
	.sectionflags	@""
	.align	4


	//----- nvinfo : EIATTR_CUDA_API_VERSION
	.align		4
        /*0000*/ 	.byte	0x04, 0x37
        /*0002*/ 	.short	(.L_949 - .L_948)
.L_948:
        /*0004*/ 	.word	0x00000082


	//----- nvinfo : EIATTR_SW2861232_WAR
	.align		4
.L_949:
        /*0008*/ 	.byte	0x01, 0x35
	.zero		2


	//----- nvinfo : EIATTR_PARAM_CBANK
	.align		4
        /*000c*/ 	.byte	0x04, 0x0a
        /*000e*/ 	.short	(.L_951 - .L_950)
	.align		4
.L_950:
        /*0010*/ 	.word	index@(.nv.constant0._ZN2at6native29vectorized_elementwise_kernelILi2EZZZNS0_25tanh_backward_kernel_cudaERNS_18TensorIteratorBaseEENKUlvE0_clEvENKUlvE1_clEvEUlN3c104HalfES7_E_St5arrayIPcLm3EEEEviT0_T1_)
        /*0014*/ 	.short	0x0160
        /*0016*/ 	.short	0x0020


	//----- nvinfo : EIATTR_CBANK_PARAM_SIZE
	.align		4
.L_951:
        /*0018*/ 	.byte	0x03, 0x19
        /*001a*/ 	.short	0x0020


	//----- nvinfo : EIATTR_KPARAM_INFO
	.align		4
        /*001c*/ 	.byte	0x04, 0x17
        /*001e*/ 	.short	(.L_953 - .L_952)
.L_952:
        /*0020*/ 	.word	0x00000000
        /*0024*/ 	.short	0x0002
        /*0026*/ 	.short	0x0008
        /*0028*/ 	.byte	0x00, 0xf0, 0x61, 0x00


	//----- nvinfo : EIATTR_KPARAM_INFO
	.align		4
.L_953:
        /*002c*/ 	.byte	0x04, 0x17
        /*002e*/ 	.short	(.L_955 - .L_954)
.L_954:
        /*0030*/ 	.word	0x00000000
        /*0034*/ 	.short	0x0001
        /*0036*/ 	.short	0x0004
        /*0038*/ 	.byte	0x00, 0xf0, 0x05, 0x00


	//----- nvinfo : EIATTR_KPARAM_INFO
	.align		4
.L_955:
        /*003c*/ 	.byte	0x04, 0x17
        /*003e*/ 	.short	(.L_957 - .L_956)
.L_956:
        /*0040*/ 	.word	0x00000000
        /*0044*/ 	.short	0x0000
        /*0046*/ 	.short	0x0000
        /*0048*/ 	.byte	0x00, 0xf0, 0x11, 0x00


	//----- nvinfo : EIATTR_MAXREG_COUNT
	.align		4
.L_957:
        /*004c*/ 	.byte	0x03, 0x1b
        /*004e*/ 	.short	0x00ff


	//----- nvinfo : EIATTR_MERCURY_ISA_VERSION
	.align		4
        /*0050*/ 	.byte	0x03, 0x5f
        /*0052*/ 	.short	0x0000


	//----- nvinfo : EIATTR_EXIT_INSTR_OFFSETS
	.align		4
        /*0054*/ 	.byte	0x04, 0x1c
        /*0056*/ 	.short	(.L_959 - .L_958)


	//   ....[0]....
.L_958:
        /*0058*/ 	.word	0x00000670


	//   ....[1]....
        /*005c*/ 	.word	0x00001660


	//   ....[2]....
        /*0060*/ 	.word	0x000016b0


	//----- nvinfo : EIATTR_MAX_THREADS
	.align		4
.L_959:
        /*0064*/ 	.byte	0x04, 0x05
        /*0066*/ 	.short	(.L_961 - .L_960)
.L_960:
        /*0068*/ 	.word	0x00000080
        /*006c*/ 	.word	0x00000001
        /*0070*/ 	.word	0x00000001


	//----- nvinfo : EIATTR_CRS_STACK_SIZE
	.align		4
.L_961:
        /*0074*/ 	.byte	0x04, 0x1e
        /*0076*/ 	.short	(.L_963 - .L_962)
.L_962:
        /*0078*/ 	.word	0x00000000
.L_963:


//--------------------- .nv.info._ZN2at6native29vectorized_elementwise_kernelILi4EZZZNS0_25tanh_backward_kernel_cudaERNS_18TensorIteratorBaseEENKUlvE0_clEvENKUlvE1_clEvEUlN3c104HalfES7_E_St5arrayIPcLm3EEEEviT0_T1_ --------------------------
	.section	.nv.info._ZN2at6native29vectorized_elementwise_kernelILi4EZZZNS0_25tanh_backward_kernel_cudaERNS_18TensorIteratorBaseEENKUlvE0_clEvENKUlvE1_clEvEUlN3c104HalfES7_E_St5arrayIPcLm3EEEEviT0_T1_,"",@"SHT_CUDA_INFO"
	.sectionflags	@""
	.align	4


	//----- nvinfo : EIATTR_CUDA_API_VERSION
	.align		4
        /*0000*/ 	.byte	0x04, 0x37
        /*0002*/ 	.short	(.L_965 - .L_964)
.L_964:
        /*0004*/ 	.word	0x00000082


	//----- nvinfo : EIATTR_SW2861232_WAR
	.align		4
.L_965:
        /*0008*/ 	.byte	0x01, 0x35
	.zero		2


	//----- nvinfo : EIATTR_PARAM_CBANK
	.align		4
        /*000c*/ 	.byte	0x04, 0x0a
        /*000e*/ 	.short	(.L_967 - .L_966)
	.align		4
.L_966:
        /*0010*/ 	.word	index@(.nv.constant0._ZN2at6native29vectorized_elementwise_kernelILi4EZZZNS0_25tanh_backward_kernel_cudaERNS_18TensorIteratorBaseEENKUlvE0_clEvENKUlvE1_clEvEUlN3c104HalfES7_E_St5arrayIPcLm3EEEEviT0_T1_)
        /*0014*/ 	.short	0x0160
        /*0016*/ 	.short	0x0020


	//----- nvinfo : EIATTR_CBANK_PARAM_SIZE
	.align		4
.L_967:
        /*0018*/ 	.byte	0x03, 0x19
        /*001a*/ 	.short	0x0020


	//----- nvinfo : EIATTR_KPARAM_INFO
	.align		4
        /*001c*/ 	.byte	0x04, 0x17
        /*001e*/ 	.short	(.L_969 - .L_968)
.L_968:
        /*0020*/ 	.word	0x00000000
        /*0024*/ 	.short	0x0002
        /*0026*/ 	.short	0x0008
        /*0028*/ 	.byte	0x00, 0xf0, 0x61, 0x00


	//----- nvinfo : EIATTR_KPARAM_INFO
	.align		4
.L_969:
        /*002c*/ 	.byte	0x04, 0x17
        /*002e*/ 	.short	(.L_971 - .L_970)
.L_970:
        /*0030*/ 	.word	0x00000000
        /*0034*/ 	.short	0x0001
        /*0036*/ 	.short	0x0004
        /*0038*/ 	.byte	0x00, 0xf0, 0x05, 0x00


	//----- nvinfo : EIATTR_KPARAM_INFO
	.align		4
.L_971:
        /*003c*/ 	.byte	0x04, 0x17
        /*003e*/ 	.short	(.L_973 - .L_972)
.L_972:
        /*0040*/ 	.word	0x00000000
        /*0044*/ 	.short	0x0000
        /*0046*/ 	.short	0x0000
        /*0048*/ 	.byte	0x00, 0xf0, 0x11, 0x00


	//----- nvinfo : EIATTR_MAXREG_COUNT
	.align		4
.L_973:
        /*004c*/ 	.byte	0x03, 0x1b
        /*004e*/ 	.short	0x00ff


	//----- nvinfo : EIATTR_MERCURY_ISA_VERSION
	.align		4
        /*0050*/ 	.byte	0x03, 0x5f
        /*0052*/ 	.short	0x0000


	//----- nvinfo : EIATTR_EXIT_INSTR_OFFSETS
	.align		4
        /*0054*/ 	.byte	0x04, 0x1c
        /*0056*/ 	.short	(.L_975 - .L_974)


	//   ....[0]....
.L_974:
        /*0058*/ 	.word	0x00000610


	//   ....[1]....
        /*005c*/ 	.word	0x00001600


	//   ....[2]....
        /*0060*/ 	.word	0x00001650


	//----- nvinfo : EIATTR_MAX_THREADS
	.align		4
.L_975:
        /*0064*/ 	.byte	0x04, 0x05
        /*0066*/ 	.short	(.L_977 - .L_976)
.L_976:
        /*0068*/ 	.word	0x00000080
        /*006c*/ 	.word	0x00000001
        /*0070*/ 	.word	0x00000001


	//----- nvinfo : EIATTR_CRS_STACK_SIZE
	.align		4
.L_977:
        /*0074*/ 	.byte	0x04, 0x1e
        /*0076*/ 	.short	(.L_979 - .L_978)
.L_978:
        /*0078*/ 	.word	0x00000000
.L_979:


//--------------------- .nv.info._ZN2at6native29vectorized_elementwise_kernelILi8EZZZNS0_25tanh_backward_kernel_cudaERNS_18TensorIteratorBaseEENKUlvE0_clEvENKUlvE1_clEvEUlN3c104HalfES7_E_St5arrayIPcLm3EEEEviT0_T1_ --------------------------
	.section	.nv.info._ZN2at6native29vectorized_elementwise_kernelILi8EZZZNS0_25tanh_backward_kernel_cudaERNS_18TensorIteratorBaseEENKUlvE0_clEvENKUlvE1_clEvEUlN3c104HalfES7_E_St5arrayIPcLm3EEEEviT0_T1_,"",@"SHT_CUDA_INFO"
	.sectionflags	@""
	.align	4


	//----- nvinfo : EIATTR_CUDA_API_VERSION
	.align		4
        /*0000*/ 	.byte	0x04, 0x37
        /*0002*/ 	.short	(.L_981 - .L_980)
.L_980:
        /*0004*/ 	.word	0x00000082


	//----- nvinfo : EIATTR_SW2861232_WAR
	.align		4
.L_981:
        /*0008*/ 	.byte	0x01, 0x35
	.zero		2


	//----- nvinfo : EIATTR_PARAM_CBANK
	.align		4
        /*000c*/ 	.byte	0x04, 0x0a
        /*000e*/ 	.short	(.L_983 - .L_982)
	.align		4
.L_982:
        /*0010*/ 	.word	index@(.nv.constant0._ZN2at6native29vectorized_elementwise_kernelILi8EZZZNS0_25tanh_backward_kernel_cudaERNS_18TensorIteratorBaseEENKUlvE0_clEvENKUlvE1_clEvEUlN3c104HalfES7_E_St5arrayIPcLm3EEEEviT0_T1_)
        /*0014*/ 	.short	0x0160
        /*0016*/ 	.short	0x0020


	//----- nvinfo : EIATTR_CBANK_PARAM_SIZE
	.align		4
.L_983:
        /*0018*/ 	.byte	0x03, 0x19
        /*001a*/ 	.short	0x0020


	//----- nvinfo : EIATTR_KPARAM_INFO
	.align		4
        /*001c*/ 	.byte	0x04, 0x17
        /*001e*/ 	.short	(.L_985 - .L_984)
.L_984:
        /*0020*/ 	.word	0x00000000
        /*0024*/ 	.short	0x0002
        /*0026*/ 	.short	0x0008
        /*0028*/ 	.byte	0x00, 0xf0, 0x61, 0x00


	//----- nvinfo : EIATTR_KPARAM_INFO
	.align		4
.L_985:
        /*002c*/ 	.byte	0x04, 0x17
        /*002e*/ 	.short	(.L_987 - .L_986)
.L_986:
        /*0030*/ 	.word	0x00000000
        /*0034*/ 	.short	0x0001
        /*0036*/ 	.short	0x0004
        /*0038*/ 	.byte	0x00, 0xf0, 0x05, 0x00


	//----- nvinfo : EIATTR_KPARAM_INFO
	.align		4
.L_987:
        /*003c*/ 	.byte	0x04, 0x17
        /*003e*/ 	.short	(.L_989 - .L_988)
.L_988:
        /*0040*/ 	.word	0x00000000
        /*0044*/ 	.short	0x0000
        /*0046*/ 	.short	0x0000
        /*0048*/ 	.byte	0x00, 0xf0, 0x11, 0x00


	//----- nvinfo : EIATTR_MAXREG_COUNT
	.align		4
.L_989:
        /*004c*/ 	.byte	0x03, 0x1b
        /*004e*/ 	.short	0x00ff


	//----- nvinfo : EIATTR_MERCURY_ISA_VERSION
	.align		4
        /*0050*/ 	.byte	0x03, 0x5f
        /*0052*/ 	.short	0x0000


	//----- nvinfo : EIATTR_EXIT_INSTR_OFFSETS
	.align		4
        /*0054*/ 	.byte	0x04, 0x1c
        /*0056*/ 	.short	(.L_991 - .L_990)


	//   ....[0]....
.L_990:
        /*0058*/ 	.word	0x00000010


	//----- nvinfo : EIATTR_MAX_THREADS
	.align		4
.L_991:
        /*005c*/ 	.byte	0x04, 0x05
        /*005e*/ 	.short	(.L_993 - .L_992)
.L_992:
        /*0060*/ 	.word	0x00000080
        /*0064*/ 	.word	0x00000001
        /*0068*/ 	.word	0x00000001
.L_993:


//--------------------- .nv.info._ZN2at6native18elementwise_kernelILi128ELi4EZNS0_15gpu_kernel_implIZZZNS0_25tanh_backward_kernel_cudaERNS_18TensorIteratorBaseEENKUlvE0_clEvENKUlvE0_clEvEUlffE_EEvS4_RKT_EUliE_EEviT1_ --------------------------
	.section	.nv.info._ZN2at6native18elementwise_kernelILi128ELi4EZNS0_15gpu_kernel_implIZZZNS0_25tanh_backward_kernel_cudaERNS_18TensorIteratorBaseEENKUlvE0_clEvENKUlvE0_clEvEUlffE_EEvS4_RKT_EUliE_EEviT1_,"",@"SHT_CUDA_INFO"
	.sectionflags	@""
	.align	4


	//----- nvinfo : EIATTR_CUDA_API_VERSION
	.align		4
        /*0000*/ 	.byte	0x04, 0x37
        /*0002*/ 	.short	(.L_995 - .L_994)
.L_994:
        /*0004*/ 	.word	0x00000082


	//----- nvinfo : EIATTR_SW2861232_WAR
	.align		4
.L_995:
        /*0008*/ 	.byte	0x01, 0x35
	.zero		2


	//----- nvinfo : EIATTR_PARAM_CBANK
	.align		4
        /*000c*/ 	.byte	0x04, 0x0a
        /*000e*/ 	.short	(.L_997 - .L_996)
	.align		4
.L_996:
        /*0010*/ 	.word	index@(.nv.constant0._ZN2at6native18elementwise_kernelILi128ELi4EZNS0_15gpu_kernel_implIZZZNS0_25tanh_backward_kernel_cudaERNS_18TensorIteratorBaseEENKUlvE0_clEvENKUlvE0_clEvEUlffE_EEvS4_RKT_EUliE_EEviT1_)
        /*0014*/ 	.short	0x0160
        /*0016*/ 	.short	0x0290


	//----- nvinfo : EIATTR_CBANK_PARAM_SIZE
	.align		4
.L_997:
        /*0018*/ 	.byte	0x03, 0x19
        /*001a*/ 	.short	0x0290


	//----- nvinfo : EIATTR_KPARAM_INFO
	.align		4
        /*001c*/ 	.byte	0x04, 0x17
        /*001e*/ 	.short	(.L_999 - .L_998)
.L_998:
        /*0020*/ 	.word	0x00000000
        /*0024*/ 	.short	0x0001
        /*0026*/ 	.short	0x0008
        /*0028*/ 	.byte	0x00, 0xf0, 0x21, 0x0a


	//----- nvinfo : EIATTR_KPARAM_INFO
	.align		4
.L_999:
        /*002c*/ 	.byte	0x04, 0x17
        /*002e*/ 	.short	(.L_1001 - .L_1000)
.L_1000:
        /*0030*/ 	.word	0x00000000
        /*0034*/ 	.short	0x0000
        /*0036*/ 	.short	0x0000
        /*0038*/ 	.byte	0x00, 0xf0, 0x11, 0x00


	//----- nvinfo : EIATTR_MAXREG_COUNT
	.align		4
.L_1001:
        /*003c*/ 	.byte	0x03, 0x1b
        /*003e*/ 	.short	0x0080


	//----- nvinfo : EIATTR_EXTERNS
	.align		4
        /*0040*/ 	.byte	0x04, 0x0f
        /*0042*/ 	.short	(.L_1003 - .L_1002)


	//   ....[0]....
	.align		4
.L_1002:
        /*0044*/ 	.word	index@(__assertfail)


	//----- nvinfo : EIATTR_MERCURY_ISA_VERSION
	.align		4
.L_1003:
        /*0048*/ 	.byte	0x03, 0x5f
        /*004a*/ 	.short	0x0000


	//----- nvinfo : EIATTR_SYSCALL_OFFSETS
	.align		4
        /*004c*/ 	.byte	0x04, 0x46
        /*004e*/ 	.short	(.L_1005 - .L_1004)


	//   ....[0]....
.L_1004:
        /*0050*/ 	.word	0x00001e00


	//   ....[1]....
        /*0054*/ 	.word	0x00002c00


	//   ....[2]....
        /*0058*/ 	.word	0x00003aa0


	//   ....[3]....
        /*005c*/ 	.word	0x000058f0


	//   ....[4]....
        /*0060*/ 	.word	0x000066f0


	//   ....[5]....
        /*0064*/ 	.word	0x00007590


	//   ....[6]....
        /*0068*/ 	.word	0x000093b0


	//   ....[7]....
        /*006c*/ 	.word	0x0000a1b0


	//   ....[8]....
        /*0070*/ 	.word	0x0000b050


	//   ....[9]....
        /*0074*/ 	.word	0x0000ce80


	//   ....[10]....
        /*0078*/ 	.word	0x0000dc80


	//   ....[11]....
        /*007c*/ 	.word	0x0000eb20


	//----- nvinfo : EIATTR_EXIT_INSTR_OFFSETS
	.align		4
.L_1005:
        /*0080*/ 	.byte	0x04, 0x1c
        /*0082*/ 	.short	(.L_1007 - .L_1006)


	//   ....[0]....
.L_1006:
        /*0084*/ 	.word	0x0000b0f0


	//   ....[1]....
        /*0088*/ 	.word	0x0000de10


	//   ....[2]....
        /*008c*/ 	.word	0x0000de50


	//   ....[3]....
        /*0090*/ 	.word	0x0000dee0


	//   ....[4]....
        /*0094*/ 	.word	0x0000df10


	//   ....[5]....
        /*0098*/ 	.word	0x0000df40


	//   ....[6]....
        /*009c*/ 	.word	0x0000dfc0


	//   ....[7]....
        /*00a0*/ 	.word	0x0000dff0


	//   ....[8]....
        /*00a4*/ 	.word	0x0000e080


	//   ....[9]....
        /*00a8*/ 	.word	0x0000e0c0


	//   ....[10]....
        /*00ac*/ 	.word	0x0000e100


	//   ....[11]....
        /*00b0*/ 	.word	0x0000e1c0


	//   ....[12]....
        /*00b4*/ 	.word	0x0000e210


	//   ....[13]....
        /*00b8*/ 	.word	0x0000e390


	//   ....[14]....
        /*00bc*/ 	.word	0x0000e4e0


	//   ....[15]....
        /*00c0*/ 	.word	0x0000e510


	//   ....[16]....
        /*00c4*/ 	.word	0x0000e5c0


	//   ....[17]....
        /*00c8*/ 	.word	0x0000e730


	//   ....[18]....
        /*00cc*/ 	.word	0x0000e8a0


	//   ....[19]....
        /*00d0*/ 	.word	0x0000e9f0


	//   ....[20]....
        /*00d4*/ 	.word	0x0000eb30


	//   ....[21]....
        /*00d8*/ 	.word	0x0000eb60


	//   ....[22]....
        /*00dc*/ 	.word	0x0000eb90


	//----- nvinfo : EIATTR_MAX_THREADS
	.align		4
.L_1007:
        /*00e0*/ 	.byte	0x04, 0x05
        /*00e2*/ 	.short	(.L_1009 - .L_1008)
.L_1008:
        /*00e4*/ 	.word	0x00000080
        /*00e8*/ 	.word	0x00000001
        /*00ec*/ 	.word	0x00000001


	//----- nvinfo : EIATTR_CRS_STACK_SIZE
	.align		4
.L_1009:
        /*00f0*/ 	.byte	0x04, 0x1e
        /*00f2*/ 	.short	(.L_1011 - .L_1010)
.L_1010:
        /*00f4*/ 	.word	0x00000000
.L_1011:


//--------------------- .nv.info._ZN2at6native27unrolled_elementwise_kernelIZZZNS0_25tanh_backward_kernel_cudaERNS_18TensorIteratorBaseEENKUlvE0_clEvENKUlvE0_clEvEUlffE_St5arrayIPcLm3EELi4E23TrivialOffsetCalculatorILi2EjESA_ILi1EjENS0_6memory12LoadWithCastILi2EEENSD_13StoreWithCastILi1EEEEEviT_T0_T2_T3_T4_T5_ --------------------------
	.section	.nv.info._ZN2at6native27unrolled_elementwise_kernelIZZZNS0_25tanh_backward_kernel_cudaERNS_18TensorIteratorBaseEENKUlvE0_clEvENKUlvE0_clEvEUlffE_St5arrayIPcLm3EELi4E23TrivialOffsetCalculatorILi2EjESA_ILi1EjENS0_6memory12LoadWithCastILi2EEENSD_13StoreWithCastILi1EEEEEviT_T0_T2_T3_T4_T5_,"",@"SHT_CUDA_INFO"
	.sectionflags	@""
	.align	4


	//----- nvinfo : EIATTR_CUDA_API_VERSION
	.align		4
        /*0000*/ 	.byte	0x04, 0x37
        /*0002*/ 	.short	(.L_1013 - .L_1012)
.L_1012:
        /*0004*/ 	.word	0x00000082


	//----- nvinfo : EIATTR_SW2861232_WAR
	.align		4
.L_1013:
        /*0008*/ 	.byte	0x01, 0x35
	.zero		2


	//----- nvinfo : EIATTR_PARAM_CBANK
	.align		4
        /*000c*/ 	.byte	0x04, 0x0a
        /*000e*/ 	.short	(.L_1015 - .L_1014)
	.align		4
.L_1014:
        /*0010*/ 	.word	index@(.nv.constant0._ZN2at6native27unrolled_elementwise_kernelIZZZNS0_25tanh_backward_kernel_cudaERNS_18TensorIteratorBaseEENKUlvE0_clEvENKUlvE0_clEvEUlffE_St5arrayIPcLm3EELi4E23TrivialOffsetCalculatorILi2EjESA_ILi1EjENS0_6memory12LoadWithCastILi2EEENSD_13StoreWithCastILi1EEEEEviT_T0_T2_T3_T4_T5_)
        /*0014*/ 	.short	0x0160
        /*0016*/ 	.short	0x0038


	//----- nvinfo : EIATTR_CBANK_PARAM_SIZE
	.align		4
.L_1015:
        /*0018*/ 	.byte	0x03, 0x19
        /*001a*/ 	.short	0x0038


	//----- nvinfo : EIATTR_KPARAM_INFO
	.align		4
        /*001c*/ 	.byte	0x04, 0x17
        /*001e*/ 	.short	(.L_1017 - .L_1016)
.L_1016:
        /*0020*/ 	.word	0x00000000
        /*0024*/ 	.short	0x0006
        /*0026*/ 	.short	0x0030
        /*0028*/ 	.byte	0x00, 0xf0, 0x21, 0x00


	//----- nvinfo : EIATTR_KPARAM_INFO
	.align		4
.L_1017:
        /*002c*/ 	.byte	0x04, 0x17
        /*002e*/ 	.short	(.L_1019 - .L_1018)
.L_1018:
        /*0030*/ 	.word	0x00000000
        /*0034*/ 	.short	0x0005
        /*0036*/ 	.short	0x0024
        /*0038*/ 	.byte	0x00, 0xf0, 0x31, 0x00


	//----- nvinfo : EIATTR_KPARAM_INFO
	.align		4
.L_1019:
        /*003c*/ 	.byte	0x04, 0x17
        /*003e*/ 	.short	(.L_1021 - .L_1020)
.L_1020:
        /*0040*/ 	.word	0x00000000
        /*0044*/ 	.short	0x0004
        /*0046*/ 	.short	0x0021
        /*0048*/ 	.byte	0x00, 0xf0, 0x05, 0x00


	//----- nvinfo : EIATTR_KPARAM_INFO
	.align		4
.L_1021:
        /*004c*/ 	.byte	0x04, 0x17
        /*004e*/ 	.short	(.L_1023 - .L_1022)
.L_1022:
        /*0050*/ 	.word	0x00000000
        /*0054*/ 	.short	0x0003
        /*0056*/ 	.short	0x0020
        /*0058*/ 	.byte	0x00, 0xf0, 0x05, 0x00


	//----- nvinfo : EIATTR_KPARAM_INFO
	.align		4
.L_1023:
        /*005c*/ 	.byte	0x04, 0x17
        /*005e*/ 	.short	(.L_1025 - .L_1024)
.L_1024:
        /*0060*/ 	.word	0x00000000
        /*0064*/ 	.short	0x0002
        /*0066*/ 	.short	0x0008
        /*0068*/ 	.byte	0x00, 0xf0, 0x61, 0x00


	//----- nvinfo : EIATTR_KPARAM_INFO
	.align		4
.L_1025:
        /*006c*/ 	.byte	0x04, 0x17
        /*006e*/ 	.short	(.L_1027 - .L_1026)
.L_1026:
        /*0070*/ 	.word	0x00000000
        /*0074*/ 	.short	0x0001
        /*0076*/ 	.short	0x0004
        /*0078*/ 	.byte	0x00, 0xf0, 0x05, 0x00


	//----- nvinfo : EIATTR_KPARAM_INFO
	.align		4
.L_1027:
        /*007c*/ 	.byte	0x04, 0x17
        /*007e*/ 	.short	(.L_1029 - .L_1028)
.L_1028:
        /*0080*/ 	.word	0x00000000
        /*0084*/ 	.short	0x0000
        /*0086*/ 	.short	0x0000
        /*0088*/ 	.byte	0x00, 0xf0, 0x11, 0x00


	//----- nvinfo : EIATTR_MAXREG_COUNT
	.align		4
.L_1029:
        /*008c*/ 	.byte	0x03, 0x1b
        /*008e*/ 	.short	0x00ff


	//----- nvinfo : EIATTR_EXTERNS
	.align		4
        /*0090*/ 	.byte	0x04, 0x0f
        /*0092*/ 	.short	(.L_1031 - .L_1030)


	//   ....[0]....
	.align		4
.L_1030:
        /*0094*/ 	.word	index@(__assertfail)


	//----- nvinfo : EIATTR_MERCURY_ISA_VERSION
	.align		4
.L_1031:
        /*0098*/ 	.byte	0x03, 0x5f
        /*009a*/ 	.short	0x0000


	//----- nvinfo : EIATTR_SYSCALL_OFFSETS
	.align		4
        /*009c*/ 	.byte	0x04, 0x46
        /*009e*/ 	.short	(.L_1033 - .L_1032)


	//   ....[0]....
.L_1032:
        /*00a0*/ 	.word	0x00000e60


	//   ....[1]....
        /*00a4*/ 	.word	0x00001c60


	//   ....[2]....
        /*00a8*/ 	.word	0x00002ae0


	//   ....[3]....
        /*00ac*/ 	.word	0x000038e0


	//   ....[4]....
        /*00b0*/ 	.word	0x00004770


	//   ....[5]....
        /*00b4*/ 	.word	0x00005570


	//   ....[6]....
        /*00b8*/ 	.word	0x000063e0


	//   ....[7]....
        /*00bc*/ 	.word	0x000071b0


	//   ....[8]....
        /*00c0*/ 	.word	0x00008140


	//   ....[9]....
        /*00c4*/ 	.word	0x00009020


	//   ....[10]....
        /*00c8*/ 	.word	0x00009ef0


	//   ....[11]....
        /*00cc*/ 	.word	0x0000adc0


	//----- nvinfo : EIATTR_EXIT_INSTR_OFFSETS
	.align		4
.L_1033:
        /*00d0*/ 	.byte	0x04, 0x1c
        /*00d2*/ 	.short	(.L_1035 - .L_1034)


	//   ....[0]....
.L_1034:
        /*00d4*/ 	.word	0x00009f90


	//   ....[1]....
        /*00d8*/ 	.word	0x0000a0b0


	//   ....[2]....
        /*00dc*/ 	.word	0x0000a0f0


	//   ....[3]....
        /*00e0*/ 	.word	0x0000a180


	//   ....[4]....
        /*00e4*/ 	.word	0x0000a1b0


	//   ....[5]....
        /*00e8*/ 	.word	0x0000a1e0


	//   ....[6]....
        /*00ec*/ 	.word	0x0000a260


	//   ....[7]....
        /*00f0*/ 	.word	0x0000a290


	//   ....[8]....
        /*00f4*/ 	.word	0x0000a320


	//   ....[9]....
        /*00f8*/ 	.word	0x0000a360


	//   ....[10]....
        /*00fc*/ 	.word	0x0000a3a0


	//   ....[11]....
        /*0100*/ 	.word	0x0000a460


	//   ....[12]....
        /*0104*/ 	.word	0x0000a4b0


	//   ....[13]....
        /*0108*/ 	.word	0x0000a630


	//   ....[14]....
        /*010c*/ 	.word	0x0000a780


	//   ....[15]....
        /*0110*/ 	.word	0x0000a7b0


	//   ....[16]....
        /*0114*/ 	.word	0x0000a860


	//   ....[17]....
        /*0118*/ 	.word	0x0000a9d0


	//   ....[18]....
        /*011c*/ 	.word	0x0000ab40


	//   ....[19]....
        /*0120*/ 	.word	0x0000ac90


	//   ....[20]....
        /*0124*/ 	.word	0x0000add0


	//   ....[21]....
        /*0128*/ 	.word	0x0000ae00


	//   ....[22]....
        /*012c*/ 	.word	0x0000ae30


	//----- nvinfo : EIATTR_MAX_THREADS
	.align		4
.L_1035:
        /*0130*/ 	.byte	0x04, 0x05
        /*0132*/ 	.short	(.L_1037 - .L_1036)
.L_1036:
        /*0134*/ 	.word	0x00000080
        /*0138*/ 	.word	0x00000001
        /*013c*/ 	.word	0x00000001


	//----- nvinfo : EIATTR_CRS_STACK_SIZE
	.align		4
.L_1037:
        /*0140*/ 	.byte	0x04, 0x1e
        /*0142*/ 	.short	(.L_1039 - .L_1038)
.L_1038:
        /*0144*/ 	.word	0x00000000
.L_1039:


//--------------------- .nv.info._ZN2at6native18elementwise_kernelILi128ELi2EZNS0_22gpu_kernel_impl_nocastIZZZNS0_25tanh_backward_kernel_cudaERNS_18TensorIteratorBaseEENKUlvE0_clEvENKUlvE0_clEvEUlffE_EEvS4_RKT_EUliE_EEviT1_ --------------------------
	.section	.nv.info._ZN2at6native18elementwise_kernelILi128ELi2EZNS0_22gpu_kernel_impl_nocastIZZZNS0_25tanh_backward_kernel_cudaERNS_18TensorIteratorBaseEENKUlvE0_clEvENKUlvE0_clEvEUlffE_EEvS4_RKT_EUliE_EEviT1_,"",@"SHT_CUDA_INFO"
	.sectionflags	@""
	.align	4


	//----- nvinfo : EIATTR_CUDA_API_VERSION
	.align		4
        /*0000*/ 	.byte	0x04, 0x37
        /*0002*/ 	.short	(.L_1041 - .L_1040)
.L_1040:
        /*0004*/ 	.word	0x00000082


	//----- nvinfo : EIATTR_SW2861232_WAR
	.align		4
.L_1041:
        /*0008*/ 	.byte	0x01, 0x35
	.zero		2


	//----- nvinfo : EIATTR_PARAM_CBANK
	.align		4
        /*000c*/ 	.byte	0x04, 0x0a
        /*000e*/ 	.short	(.L_1043 - .L_1042)
	.align		4
.L_1042:
        /*0010*/ 	.word	index@(.nv.constant0._ZN2at6native18elementwise_kernelILi128ELi2EZNS0_22gpu_kernel_impl_nocastIZZZNS0_25tanh_backward_kernel_cudaERNS_18TensorIteratorBaseEENKUlvE0_clEvENKUlvE0_clEvEUlffE_EEvS4_RKT_EUliE_EEviT1_)
        /*0014*/ 	.short	0x0160
        /*0016*/ 	.short	0x0290


	//----- nvinfo : EIATTR_CBANK_PARAM_SIZE
	.align		4
.L_1043:
        /*0018*/ 	.byte	0x03, 0x19
        /*001a*/ 	.short	0x0290


	//----- nvinfo : EIATTR_KPARAM_INFO
	.align		4
        /*001c*/ 	.byte	0x04, 0x17
        /*001e*/ 	.short	(.L_1045 - .L_1044)
.L_1044:
        /*0020*/ 	.word	0x00000000
        /*0024*/ 	.short	0x0001
        /*0026*/ 	.short	0x0008
        /*0028*/ 	.byte	0x00, 0xf0, 0x21, 0x0a


	//----- nvinfo : EIATTR_KPARAM_INFO
	.align		4
.L_1045:
        /*002c*/ 	.byte	0x04, 0x17
        /*002e*/ 	.short	(.L_1047 - .L_1046)
.L_1046:
        /*0030*/ 	.word	0x00000000
        /*0034*/ 	.short	0x0000
        /*0036*/ 	.short	0x0000
        /*0038*/ 	.byte	0x00, 0xf0, 0x11, 0x00


	//----- nvinfo : EIATTR_MAXREG_COUNT
	.align		4
.L_1047:
        /*003c*/ 	.byte	0x03, 0x1b
        /*003e*/ 	.short	0x0080


	//----- nvinfo : EIATTR_MERCURY_ISA_VERSION
	.align		4
        /*0040*/ 	.byte	0x03, 0x5f
        /*0042*/ 	.short	0x0000


	//----- nvinfo : EIATTR_EXIT_INSTR_OFFSETS
	.align		4
        /*0044*/ 	.byte	0x04, 0x1c
        /*0046*/ 	.short	(.L_1049 - .L_1048)


	//   ....[0]....
.L_1048:
        /*0048*/ 	.word	0x00001140


	//   ....[1]....
        /*004c*/ 	.word	0x000021d0


	//----- nvinfo : EIATTR_MAX_THREADS
	.align		4
.L_1049:
        /*0050*/ 	.byte	0x04, 0x05
        /*0052*/ 	.short	(.L_1051 - .L_1050)
.L_1050:
        /*0054*/ 	.word	0x00000080
        /*0058*/ 	.word	0x00000001
        /*005c*/ 	.word	0x00000001


	//----- nvinfo : EIATTR_CRS_STACK_SIZE
	.align		4
.L_1051:
        /*0060*/ 	.byte	0x04, 0x1e
        /*0062*/ 	.short	(.L_1053 - .L_1052)
.L_1052:
        /*0064*/ 	.word	0x00000000
.L_1053:


//--------------------- .nv.info._ZN2at6native27unrolled_elementwise_kernelIZZZNS0_25tanh_backward_kernel_cudaERNS_18TensorIteratorBaseEENKUlvE0_clEvENKUlvE0_clEvEUlffE_St5arrayIPcLm3EELi4E23TrivialOffsetCalculatorILi2EjESA_ILi1EjENS0_6memory15LoadWithoutCastENSD_16StoreWithoutCastEEEviT_T0_T2_T3_T4_T5_ --------------------------
	.section	.nv.info._ZN2at6native27unrolled_elementwise_kernelIZZZNS0_25tanh_backward_kernel_cudaERNS_18TensorIteratorBaseEENKUlvE0_clEvENKUlvE0_clEvEUlffE_St5arrayIPcLm3EELi4E23TrivialOffsetCalculatorILi2EjESA_ILi1EjENS0_6memory15LoadWithoutCastENSD_16StoreWithoutCastEEEviT_T0_T2_T3_T4_T5_,"",@"SHT_CUDA_INFO"
	.sectionflags	@""
	.align	4


	//----- nvinfo : EIATTR_CUDA_API_VERSION
	.align		4
        /*0000*/ 	.byte	0x04, 0x37
        /*0002*/ 	.short	(.L_1055 - .L_1054)
.L_1054:
        /*0004*/ 	.word	0x00000082


	//----- nvinfo : EIATTR_SW2861232_WAR
	.align		4
.L_1055:
        /*0008*/ 	.byte	0x01, 0x35
	.zero		2


	//----- nvinfo : EIATTR_PARAM_CBANK
	.align		4
        /*000c*/ 	.byte	0x04, 0x0a
        /*000e*/ 	.short	(.L_1057 - .L_1056)
	.align		4
.L_1056:
        /*0010*/ 	.word	index@(.nv.constant0._ZN2at6native27unrolled_elementwise_kernelIZZZNS0_25tanh_backward_kernel_cudaERNS_18TensorIteratorBaseEENKUlvE0_clEvENKUlvE0_clEvEUlffE_St5arrayIPcLm3EELi4E23TrivialOffsetCalculatorILi2EjESA_ILi1EjENS0_6memory15LoadWithoutCastENSD_16StoreWithoutCastEEEviT_T0_T2_T3_T4_T5_)
        /*0014*/ 	.short	0x0160
        /*0016*/ 	.short	0x0024


	//----- nvinfo : EIATTR_CBANK_PARAM_SIZE
	.align		4
.L_1057:
        /*0018*/ 	.byte	0x03, 0x19
        /*001a*/ 	.short	0x0024


	//----- nvinfo : EIATTR_KPARAM_INFO
	.align		4
        /*001c*/ 	.byte	0x04, 0x17
        /*001e*/ 	.short	(.L_1059 - .L_1058)
.L_1058:
        /*0020*/ 	.word	0x00000000
        /*0024*/ 	.short	0x0006
        /*0026*/ 	.short	0x0023
        /*0028*/ 	.byte	0x00, 0xf0, 0x05, 0x00


	//----- nvinfo : EIATTR_KPARAM_INFO
	.align		4
.L_1059:
        /*002c*/ 	.byte	0x04, 0x17
        /*002e*/ 	.short	(.L_1061 - .L_1060)
.L_1060:
        /*0030*/ 	.word	0x00000000
        /*0034*/ 	.short	0x0005
        /*0036*/ 	.short	0x0022
        /*0038*/ 	.byte	0x00, 0xf0, 0x05, 0x00


	//----- nvinfo : EIATTR_KPARAM_INFO
	.align		4
.L_1061:
        /*003c*/ 	.byte	0x04, 0x17
        /*003e*/ 	.short	(.L_1063 - .L_1062)
.L_1062:
        /*0040*/ 	.word	0x00000000
        /*0044*/ 	.short	0x0004
        /*0046*/ 	.short	0x0021
        /*0048*/ 	.byte	0x00, 0xf0, 0x05, 0x00


	//----- nvinfo : EIATTR_KPARAM_INFO
	.align		4
.L_1063:
        /*004c*/ 	.byte	0x04, 0x17
        /*004e*/ 	.short	(.L_1065 - .L_1064)
.L_1064:
        /*0050*/ 	.word	0x00000000
        /*0054*/ 	.short	0x0003
        /*0056*/ 	.short	0x0020
        /*0058*/ 	.byte	0x00, 0xf0, 0x05, 0x00


	//----- nvinfo : EIATTR_KPARAM_INFO
	.align		4
.L_1065:
        /*005c*/ 	.byte	0x04, 0x17
        /*005e*/ 	.short	(.L_1067 - .L_1066)
.L_1066:
        /*0060*/ 	.word	0x00000000
        /*0064*/ 	.short	0x0002
        /*0066*/ 	.short	0x0008
        /*0068*/ 	.byte	0x00, 0xf0, 0x61, 0x00


	//----- nvinfo : EIATTR_KPARAM_INFO
	.align		4
.L_1067:
        /*006c*/ 	.byte	0x04, 0x17
        /*006e*/ 	.short	(.L_1069 - .L_1068)
.L_1068:
        /*0070*/ 	.word	0x00000000
        /*0074*/ 	.short	0x0001
        /*0076*/ 	.short	0x0004
        /*0078*/ 	.byte	0x00, 0xf0, 0x05, 0x00


	//----- nvinfo : EIATTR_KPARAM_INFO
	.align		4
.L_1069:
        /*007c*/ 	.byte	0x04, 0x17
        /*007e*/ 	.short	(.L_1071 - .L_1070)
.L_1070:
        /*0080*/ 	.word	0x00000000
        /*0084*/ 	.short	0x0000
        /*0086*/ 	.short	0x0000
        /*0088*/ 	.byte	0x00, 0xf0, 0x11, 0x00


	//----- nvinfo : EIATTR_MAXREG_COUNT
	.align		4
.L_1071:
        /*008c*/ 	.byte	0x03, 0x1b
        /*008e*/ 	.short	0x00ff


	//----- nvinfo : EIATTR_MERCURY_ISA_VERSION
	.align		4
        /*0090*/ 	.byte	0x03, 0x5f
        /*0092*/ 	.short	0x0000


	//----- nvinfo : EIATTR_EXIT_INSTR_OFFSETS
	.align		4
        /*0094*/ 	.byte	0x04, 0x1c
        /*0096*/ 	.short	(.L_1073 - .L_1072)


	//   ....[0]....
.L_1072:
        /*0098*/ 	.word	0x00000470


	//   ....[1]....
        /*009c*/ 	.word	0x000004d0


	//----- nvinfo : EIATTR_MAX_THREADS
	.align		4
.L_1073:
        /*00a0*/ 	.byte	0x04, 0x05
        /*00a2*/ 	.short	(.L_1075 - .L_1074)
.L_1074:
        /*00a4*/ 	.word	0x00000080
        /*00a8*/ 	.word	0x00000001
        /*00ac*/ 	.word	0x00000001


	//----- nvinfo : EIATTR_CRS_STACK_SIZE
	.align		4
.L_1075:
        /*00b0*/ 	.byte	0x04, 0x1e
        /*00b2*/ 	.short	(.L_1077 - .L_1076)
.L_1076:
        /*00b4*/ 	.word	0x00000000
.L_1077:


//--------------------- .nv.info._ZN2at6native29vectorized_elementwise_kernelILi2EZZZNS0_25tanh_backward_kernel_cudaERNS_18TensorIteratorBaseEENKUlvE0_clEvENKUlvE0_clEvEUlffE_St5arrayIPcLm3EEEEviT0_T1_ --------------------------
	.section	.nv.info._ZN2at6native29vectorized_elementwise_kernelILi2EZZZNS0_25tanh_backward_kernel_cudaERNS_18TensorIteratorBaseEENKUlvE0_clEvENKUlvE0_clEvEUlffE_St5arrayIPcLm3EEEEviT0_T1_,"",@"SHT_CUDA_INFO"
	.sectionflags	@""
	.align	4


	//----- nvinfo : EIATTR_CUDA_API_VERSION
	.align		4
        /*0000*/ 	.byte	0x04, 0x37
        /*0002*/ 	.short	(.L_1079 - .L_1078)
.L_1078:
        /*0004*/ 	.word	0x00000082


	//----- nvinfo : EIATTR_SW2861232_WAR
	.align		4
.L_1079:
        /*0008*/ 	.byte	0x01, 0x35
	.zero		2


	//----- nvinfo : EIATTR_PARAM_CBANK
	.align		4
        /*000c*/ 	.byte	0x04, 0x0a
        /*000e*/ 	.short	(.L_1081 - .L_1080)
	.align		4
.L_1080:
        /*0010*/ 	.word	index@(.nv.constant0._ZN2at6native29vectorized_elementwise_kernelILi2EZZZNS0_25tanh_backward_kernel_cudaERNS_18TensorIteratorBaseEENKUlvE0_clEvENKUlvE0_clEvEUlffE_St5arrayIPcLm3EEEEviT0_T1_)
        /*0014*/ 	.short	0x0160
        /*0016*/ 	.short	0x0020


	//----- nvinfo : EIATTR_CBANK_PARAM_SIZE
	.align		4
.L_1081:
        /*0018*/ 	.byte	0x03, 0x19
        /*001a*/ 	.short	0x0020


	//----- nvinfo : EIATTR_KPARAM_INFO
	.align		4
        /*001c*/ 	.byte	0x04, 0x17
        /*001e*/ 	.short	(.L_1083 - .L_1082)
.L_1082:
        /*0020*/ 	.word	0x00000000
        /*0024*/ 	.short	0x0002
        /*0026*/ 	.short	0x0008
        /*0028*/ 	.byte	0x00, 0xf0, 0x61, 0x00


	//----- nvinfo : EIATTR_KPARAM_INFO
	.align		4
.L_1083:
        /*002c*/ 	.byte	0x04, 0x17
        /*002e*/ 	.short	(.L_1085 - .L_1084)
.L_1084:
        /*0030*/ 	.word	0x00000000
        /*0034*/ 	.short	0x0001
        /*0036*/ 	.short	0x0004
        /*0038*/ 	.byte	0x00, 0xf0, 0x05, 0x00


	//----- nvinfo : EIATTR_KPARAM_INFO
	.align		4
.L_1085:
        /*003c*/ 	.byte	0x04, 0x17
        /*003e*/ 	.short	(.L_1087 - .L_1086)
.L_1086:
        /*0040*/ 	.word	0x00000000
        /*0044*/ 	.short	0x0000
        /*0046*/ 	.short	0x0000
        /*0048*/ 	.byte	0x00, 0xf0, 0x11, 0x00


	//----- nvinfo : EIATTR_MAXREG_COUNT
	.align		4
.L_1087:
        /*004c*/ 	.byte	0x03, 0x1b
        /*004e*/ 	.short	0x00ff


	//----- nvinfo : EIATTR_MERCURY_ISA_VERSION
	.align		4
        /*0050*/ 	.byte	0x03, 0x5f
        /*0052*/ 	.short	0x0000


	//----- nvinfo : EIATTR_EXIT_INSTR_OFFSETS
	.align		4
        /*0054*/ 	.byte	0x04, 0x1c
        /*0056*/ 	.short	(.L_1089 - .L_1088)


	//   ....[0]....
.L_1088:
        /*0058*/ 	.word	0x000002b0


	//   ....[1]....
        /*005c*/ 	.word	0x00000be0


	//   ....[2]....
        /*0060*/ 	.word	0x00000c30


	//----- nvinfo : EIATTR_MAX_THREADS
	.align		4
.L_1089:
        /*0064*/ 	.byte	0x04, 0x05
        /*0066*/ 	.short	(.L_1091 - .L_1090)
.L_1090:
        /*0068*/ 	.word	0x00000080
        /*006c*/ 	.word	0x00000001
        /*0070*/ 	.word	0x00000001


	//----- nvinfo : EIATTR_CRS_STACK_SIZE
	.align		4
.L_1091:
        /*0074*/ 	.byte	0x04, 0x1e
        /*0076*/ 	.short	(.L_1093 - .L_1092)
.L_1092:
        /*0078*/ 	.word	0x00000000
.L_1093:


//--------------------- .nv.info._ZN2at6native29vectorized_elementwise_kernelILi4EZZZNS0_25tanh_backward_kernel_cudaERNS_18TensorIteratorBaseEENKUlvE0_clEvENKUlvE0_clEvEUlffE_St5arrayIPcLm3EEEEviT0_T1_ --------------------------
	.section	.nv.info._ZN2at6native29vectorized_elementwise_kernelILi4EZZZNS0_25tanh_backward_kernel_cudaERNS_18TensorIteratorBaseEENKUlvE0_clEvENKUlvE0_clEvEUlffE_St5arrayIPcLm3EEEEviT0_T1_,"",@"SHT_CUDA_INFO"
	.sectionflags	@""
	.align	4


	//----- nvinfo : EIATTR_CUDA_API_VERSION
	.align		4
        /*0000*/ 	.byte	0x04, 0x37
        /*0002*/ 	.short	(.L_1095 - .L_1094)
.L_1094:
        /*0004*/ 	.word	0x00000082


	//----- nvinfo : EIATTR_SW2861232_WAR
	.align		4
.L_1095:
        /*0008*/ 	.byte	0x01, 0x35
	.zero		2


	//----- nvinfo : EIATTR_PARAM_CBANK
	.align		4
        /*000c*/ 	.byte	0x04, 0x0a
        /*000e*/ 	.short	(.L_1097 - .L_1096)
	.align		4
.L_1096:
        /*0010*/ 	.word	index@(.nv.constant0._ZN2at6native29vectorized_elementwise_kernelILi4EZZZNS0_25tanh_backward_kernel_cudaERNS_18TensorIteratorBaseEENKUlvE0_clEvENKUlvE0_clEvEUlffE_St5arrayIPcLm3EEEEviT0_T1_)
        /*0014*/ 	.short	0x0160
        /*0016*/ 	.short	0x0020


	//----- nvinfo : EIATTR_CBANK_PARAM_SIZE
	.align		4
.L_1097:
        /*0018*/ 	.byte	0x03, 0x19
        /*001a*/ 	.short	0x0020


	//----- nvinfo : EIATTR_KPARAM_INFO
	.align		4
        /*001c*/ 	.byte	0x04, 0x17
        /*001e*/ 	.short	(.L_1099 - .L_1098)
.L_1098:
        /*0020*/ 	.word	0x00000000
        /*0024*/ 	.short	0x0002
        /*0026*/ 	.short	0x0008
        /*0028*/ 	.byte	0x00, 0xf0, 0x61, 0x00


	//----- nvinfo : EIATTR_KPARAM_INFO
	.align		4
.L_1099:
        /*002c*/ 	.byte	0x04, 0x17
        /*002e*/ 	.short	(.L_1101 - .L_1100)
.L_1100:
        /*0030*/ 	.word	0x00000000
        /*0034*/ 	.short	0x0001
        /*0036*/ 	.short	0x0004
        /*0038*/ 	.byte	0x00, 0xf0, 0x05, 0x00


	//----- nvinfo : EIATTR_KPARAM_INFO
	.align		4
.L_1101:
        /*003c*/ 	.byte	0x04, 0x17
        /*003e*/ 	.short	(.L_1103 - .L_1102)
.L_1102:
        /*0040*/ 	.word	0x00000000
        /*0044*/ 	.short	0x0000
        /*0046*/ 	.short	0x0000
        /*0048*/ 	.byte	0x00, 0xf0, 0x11, 0x00


	//----- nvinfo : EIATTR_MAXREG_COUNT
	.align		4
.L_1103:
        /*004c*/ 	.byte	0x03, 0x1b
        /*004e*/ 	.short	0x00ff


	//----- nvinfo : EIATTR_MERCURY_ISA_VERSION
	.align		4
        /*0050*/ 	.byte	0x03, 0x5f
        /*0052*/ 	.short	0x0000


	//----- nvinfo : EIATTR_EXIT_INSTR_OFFSETS
	.align		4
        /*0054*/ 	.byte	0x04, 0x1c
        /*0056*/ 	.short	(.L_1105 - .L_1104)


	//   ....[0]....
.L_1104:
        /*0058*/ 	.word	0x00000250


	//   ....[1]....
        /*005c*/ 	.word	0x00000b80


	//   ....[2]....
        /*0060*/ 	.word	0x00000bd0


	//----- nvinfo : EIATTR_MAX_THREADS
	.align		4
.L_1105:
        /*0064*/ 	.byte	0x04, 0x05
        /*0066*/ 	.short	(.L_1107 - .L_1106)
.L_1106:
        /*0068*/ 	.word	0x00000080
        /*006c*/ 	.word	0x00000001
        /*0070*/ 	.word	0x00000001


	//----- nvinfo : EIATTR_CRS_STACK_SIZE
	.align		4
.L_1107:
        /*0074*/ 	.byte	0x04, 0x1e
        /*0076*/ 	.short	(.L_1109 - .L_1108)
.L_1108:
        /*0078*/ 	.word	0x00000000
.L_1109:


//--------------------- .nv.info._ZN2at6native29vectorized_elementwise_kernelILi8EZZZNS0_25tanh_backward_kernel_cudaERNS_18TensorIteratorBaseEENKUlvE0_clEvENKUlvE0_clEvEUlffE_St5arrayIPcLm3EEEEviT0_T1_ --------------------------
	.section	.nv.info._ZN2at6native29vectorized_elementwise_kernelILi8EZZZNS0_25tanh_backward_kernel_cudaERNS_18TensorIteratorBaseEENKUlvE0_clEvENKUlvE0_clEvEUlffE_St5arrayIPcLm3EEEEviT0_T1_,"",@"SHT_CUDA_INFO"
	.sectionflags	@""
	.align	4


	//----- nvinfo : EIATTR_CUDA_API_VERSION
	.align		4
        /*0000*/ 	.byte	0x04, 0x37
        /*0002*/ 	.short	(.L_1111 - .L_1110)
.L_1110:
        /*0004*/ 	.word	0x00000082


	//----- nvinfo : EIATTR_SW2861232_WAR
	.align		4
.L_1111:
        /*0008*/ 	.byte	0x01, 0x35
	.zero		2


	//----- nvinfo : EIATTR_PARAM_CBANK
	.align		4
        /*000c*/ 	.byte	0x04, 0x0a
        /*000e*/ 	.short	(.L_1113 - .L_1112)
	.align		4
.L_1112:
        /*0010*/ 	.word	index@(.nv.constant0._ZN2at6native29vectorized_elementwise_kernelILi8EZZZNS0_25tanh_backward_kernel_cudaERNS_18TensorIteratorBaseEENKUlvE0_clEvENKUlvE0_clEvEUlffE_St5arrayIPcLm3EEEEviT0_T1_)
        /*0014*/ 	.short	0x0160
        /*0016*/ 	.short	0x0020


	//----- nvinfo : EIATTR_CBANK_PARAM_SIZE
	.align		4
.L_1113:
        /*0018*/ 	.byte	0x03, 0x19
        /*001a*/ 	.short	0x0020


	//----- nvinfo : EIATTR_KPARAM_INFO
	.align		4
        /*001c*/ 	.byte	0x04, 0x17
        /*001e*/ 	.short	(.L_1115 - .L_1114)
.L_1114:
        /*0020*/ 	.word	0x00000000
        /*0024*/ 	.short	0x0002
        /*0026*/ 	.short	0x0008
        /*0028*/ 	.byte	0x00, 0xf0, 0x61, 0x00


	//----- nvinfo : EIATTR_KPARAM_INFO
	.align		4
.L_1115:
        /*002c*/ 	.byte	0x04, 0x17
        /*002e*/ 	.short	(.L_1117 - .L_1116)
.L_1116:
        /*0030*/ 	.word	0x00000000
        /*0034*/ 	.short	0x0001
        /*0036*/ 	.short	0x0004
        /*0038*/ 	.byte	0x00, 0xf0, 0x05, 0x00


	//----- nvinfo : EIATTR_KPARAM_INFO
	.align		4
.L_1117:
        /*003c*/ 	.byte	0x04, 0x17
        /*003e*/ 	.short	(.L_1119 - .L_1118)
.L_1118:
        /*0040*/ 	.word	0x00000000
        /*0044*/ 	.short	0x0000
        /*0046*/ 	.short	0x0000
        /*0048*/ 	.byte	0x00, 0xf0, 0x11, 0x00


	//----- nvinfo : EIATTR_MAXREG_COUNT
	.align		4
.L_1119:
        /*004c*/ 	.byte	0x03, 0x1b
        /*004e*/ 	.short	0x00ff


	//----- nvinfo : EIATTR_MERCURY_ISA_VERSION
	.align		4
        /*0050*/ 	.byte	0x03, 0x5f
        /*0052*/ 	.short	0x0000


	//----- nvinfo : EIATTR_EXIT_INSTR_OFFSETS
	.align		4
        /*0054*/ 	.byte	0x04, 0x1c
        /*0056*/ 	.short	(.L_1121 - .L_1120)


	//   ....[0]....
.L_1120:
        /*0058*/ 	.word	0x00000010


	//----- nvinfo : EIATTR_MAX_THREADS
	.align		4
.L_1121:
        /*005c*/ 	.byte	0x04, 0x05
        /*005e*/ 	.short	(.L_1123 - .L_1122)
.L_1122:
        /*0060*/ 	.word	0x00000080
        /*0064*/ 	.word	0x00000001
        /*0068*/ 	.word	0x00000001
.L_1123:


//--------------------- .nv.info._ZN2at6native18elementwise_kernelILi128ELi4EZNS0_15gpu_kernel_implIZZZNS0_25tanh_backward_kernel_cudaERNS_18TensorIteratorBaseEENKUlvE0_clEvENKUlvE_clEvEUlddE_EEvS4_RKT_EUliE_EEviT1_ --------------------------
	.section	.nv.info._ZN2at6native18elementwise_kernelILi128ELi4EZNS0_15gpu_kernel_implIZZZNS0_25tanh_backward_kernel_cudaERNS_18TensorIteratorBaseEENKUlvE0_clEvENKUlvE_clEvEUlddE_EEvS4_RKT_EUliE_EEviT1_,"",@"SHT_CUDA_INFO"
	.sectionflags	@""
	.align	4


	//----- nvinfo : EIATTR_CUDA_API_VERSION
	.align		4
        /*0000*/ 	.byte	0x04, 0x37
        /*0002*/ 	.short	(.L_1125 - .L_1124)
.L_1124:
        /*0004*/ 	.word	0x00000082


	//----- nvinfo : EIATTR_SW2861232_WAR
	.align		4
.L_1125:
        /*0008*/ 	.byte	0x01, 0x35
	.zero		2


	//----- nvinfo : EIATTR_PARAM_CBANK
	.align		4
        /*000c*/ 	.byte	0x04, 0x0a
        /*000e*/ 	.short	(.L_1127 - .L_1126)
	.align		4
.L_1126:
        /*0010*/ 	.word	index@(.nv.constant0._ZN2at6native18elementwise_kernelILi128ELi4EZNS0_15gpu_kernel_implIZZZNS0_25tanh_backward_kernel_cudaERNS_18TensorIteratorBaseEENKUlvE0_clEvENKUlvE_clEvEUlddE_EEvS4_RKT_EUliE_EEviT1_)
        /*0014*/ 	.short	0x0160
        /*0016*/ 	.short	0x0290


	//----- nvinfo : EIATTR_CBANK_PARAM_SIZE
	.align		4
.L_1127:
        /*0018*/ 	.byte	0x03, 0x19
        /*001a*/ 	.short	0x0290


	//----- nvinfo : EIATTR_KPARAM_INFO
	.align		4
        /*001c*/ 	.byte	0x04, 0x17
        /*001e*/ 	.short	(.L_1129 - .L_1128)
.L_1128:
        /*0020*/ 	.word	0x00000000
        /*0024*/ 	.short	0x0001
        /*0026*/ 	.short	0x0008
        /*0028*/ 	.byte	0x00, 0xf0, 0x21, 0x0a


	//----- nvinfo : EIATTR_KPARAM_INFO
	.align		4
.L_1129:
        /*002c*/ 	.byte	0x04, 0x17
        /*002e*/ 	.short	(.L_1131 - .L_1130)
.L_1130:
        /*0030*/ 	.word	0x00000000
        /*0034*/ 	.short	0x0000
        /*0036*/ 	.short	0x0000
        /*0038*/ 	.byte	0x00, 0xf0, 0x11, 0x00


	//----- nvinfo : EIATTR_MAXREG_COUNT
	.align		4
.L_1131:
        /*003c*/ 	.byte	0x03, 0x1b
        /*003e*/ 	.short	0x0080


	//----- nvinfo : EIATTR_EXTERNS
	.align		4
        /*0040*/ 	.byte	0x04, 0x0f
        /*0042*/ 	.short	(.L_1133 - .L_1132)


	//   ....[0]....
	.align		4
.L_1132:
        /*0044*/ 	.word	index@(__assertfail)


	//----- nvinfo : EIATTR_MERCURY_ISA_VERSION
	.align		4
.L_1133:
        /*0048*/ 	.byte	0x03, 0x5f
        /*004a*/ 	.short	0x0000


	//----- nvinfo : EIATTR_SYSCALL_OFFSETS
	.align		4
        /*004c*/ 	.byte	0x04, 0x46
        /*004e*/ 	.short	(.L_1135 - .L_1134)


	//   ....[0]....
.L_1134:
        /*0050*/ 	.word	0x00001f50


	//   ....[1]....
        /*0054*/ 	.word	0x00002e80


	//   ....[2]....
        /*0058*/ 	.word	0x00003eb0


	//   ....[3]....
        /*005c*/ 	.word	0x00005e40


	//   ....[4]....
        /*0060*/ 	.word	0x00006d70


	//   ....[5]....
        /*0064*/ 	.word	0x00007da0


	//   ....[6]....
        /*0068*/ 	.word	0x00009d00


	//   ....[7]....
        /*006c*/ 	.word	0x0000ac30


	//   ....[8]....
        /*0070*/ 	.word	0x0000bc60


	//   ....[9]....
        /*0074*/ 	.word	0x0000dbd0


	//   ....[10]....
        /*0078*/ 	.word	0x0000eb00


	//   ....[11]....
        /*007c*/ 	.word	0x0000fb30


	//----- nvinfo : EIATTR_EXIT_INSTR_OFFSETS
	.align		4
.L_1135:
        /*0080*/ 	.byte	0x04, 0x1c
        /*0082*/ 	.short	(.L_1137 - .L_1136)


	//   ....[0]....
.L_1136:
        /*0084*/ 	.word	0x0000bd00


	//   ....[1]....
        /*0088*/ 	.word	0x0000ec80


	//   ....[2]....
        /*008c*/ 	.word	0x0000ecc0


	//   ....[3]....
        /*0090*/ 	.word	0x0000ed50


	//   ....[4]....
        /*0094*/ 	.word	0x0000ed80


	//   ....[5]....
        /*0098*/ 	.word	0x0000edb0


	//   ....[6]....
        /*009c*/ 	.word	0x0000ee60


	//   ....[7]....
        /*00a0*/ 	.word	0x0000eec0


	//   ....[8]....
        /*00a4*/ 	.word	0x0000ef80


	//   ....[9]....
        /*00a8*/ 	.word	0x0000eff0


	//   ....[10]....
        /*00ac*/ 	.word	0x0000f010


	//   ....[11]....
        /*00b0*/ 	.word	0x0000f0d0


	//   ....[12]....
        /*00b4*/ 	.word	0x0000f100


	//   ....[13]....
        /*00b8*/ 	.word	0x0000f2b0


	//   ....[14]....
        /*00bc*/ 	.word	0x0000f430


	//   ....[15]....
        /*00c0*/ 	.word	0x0000f490


	//   ....[16]....
        /*00c4*/ 	.word	0x0000f540


	//   ....[17]....
        /*00c8*/ 	.word	0x0000f6e0


	//   ....[18]....
        /*00cc*/ 	.word	0x0000f880


	//   ....[19]....
        /*00d0*/ 	.word	0x0000fa00


	//   ....[20]....
        /*00d4*/ 	.word	0x0000fb40


	//   ....[21]....
        /*00d8*/ 	.word	0x0000fb70


	//   ....[22]....
        /*00dc*/ 	.word	0x0000fba0


	//----- nvinfo : EIATTR_MAX_THREADS
	.align		4
.L_1137:
        /*00e0*/ 	.byte	0x04, 0x05
        /*00e2*/ 	.short	(.L_1139 - .L_1138)
.L_1138:
        /*00e4*/ 	.word	0x00000080
        /*00e8*/ 	.word	0x00000001
        /*00ec*/ 	.word	0x00000001


	//----- nvinfo : EIATTR_CRS_STACK_SIZE
	.align		4
.L_1139:
        /*00f0*/ 	.byte	0x04, 0x1e
        /*00f2*/ 	.short	(.L_1141 - .L_1140)
.L_1140:
        /*00f4*/ 	.word	0x00000000
.L_1141:


//--------------------- .nv.info._ZN2at6native27unrolled_elementwise_kernelIZZZNS0_25tanh_backward_kernel_cudaERNS_18TensorIteratorBaseEENKUlvE0_clEvENKUlvE_clEvEUlddE_St5arrayIPcLm3EELi4E23TrivialOffsetCalculatorILi2EjESA_ILi1EjENS0_6memory12LoadWithCastILi2EEENSD_13StoreWithCastILi1EEEEEviT_T0_T2_T3_T4_T5_ --------------------------
	.section	.nv.info._ZN2at6native27unrolled_elementwise_kernelIZZZNS0_25tanh_backward_kernel_cudaERNS_18TensorIteratorBaseEENKUlvE0_clEvENKUlvE_clEvEUlddE_St5arrayIPcLm3EELi4E23TrivialOffsetCalculatorILi2EjESA_ILi1EjENS0_6memory12LoadWithCastILi2EEENSD_13StoreWithCastILi1EEEEEviT_T0_T2_T3_T4_T5_,"",@"SHT_CUDA_INFO"
	.sectionflags	@""
	.align	4


	//----- nvinfo : EIATTR_CUDA_API_VERSION
	.align		4
        /*0000*/ 	.byte	0x04, 0x37
        /*0002*/ 	.short	(.L_1143 - .L_1142)
.L_1142:
        /*0004*/ 	.word	0x00000082


	//----- nvinfo : EIATTR_SW2861232_WAR
	.align		4
.L_1143:
        /*0008*/ 	.byte	0x01, 0x35
	.zero		2


	//----- nvinfo : EIATTR_PARAM_CBANK
	.align		4
        /*000c*/ 	.byte	0x04, 0x0a
        /*000e*/ 	.short	(.L_1145 - .L_1144)
	.align		4
.L_1144:
        /*0010*/ 	.word	index@(.nv.constant0._ZN2at6native27unrolled_elementwise_kernelIZZZNS0_25tanh_backward_kernel_cudaERNS_18TensorIteratorBaseEENKUlvE0_clEvENKUlvE_clEvEUlddE_St5arrayIPcLm3EELi4E23TrivialOffsetCalculatorILi2EjESA_ILi1EjENS0_6memory12LoadWithCastILi2EEENSD_13StoreWithCastILi1EEEEEviT_T0_T2_T3_T4_T5_)
        /*0014*/ 	.short	0x0160
        /*0016*/ 	.short	0x0038


	//----- nvinfo : EIATTR_CBANK_PARAM_SIZE
	.align		4
.L_1145:
        /*0018*/ 	.byte	0x03, 0x19
        /*001a*/ 	.short	0x0038


	//----- nvinfo : EIATTR_KPARAM_INFO
	.align		4
        /*001c*/ 	.byte	0x04, 0x17
        /*001e*/ 	.short	(.L_1147 - .L_1146)
.L_1146:
        /*0020*/ 	.word	0x00000000
        /*0024*/ 	.short	0x0006
        /*0026*/ 	.short	0x0030
        /*0028*/ 	.byte	0x00, 0xf0, 0x21, 0x00


	//----- nvinfo : EIATTR_KPARAM_INFO
	.align		4
.L_1147:
        /*002c*/ 	.byte	0x04, 0x17
        /*002e*/ 	.short	(.L_1149 - .L_1148)
.L_1148:
        /*0030*/ 	.word	0x00000000
        /*0034*/ 	.short	0x0005
        /*0036*/ 	.short	0x0024
        /*0038*/ 	.byte	0x00, 0xf0, 0x31, 0x00


	//----- nvinfo : EIATTR_KPARAM_INFO
	.align		4
.L_1149:
        /*003c*/ 	.byte	0x04, 0x17
        /*003e*/ 	.short	(.L_1151 - .L_1150)
.L_1150:
        /*0040*/ 	.word	0x00000000
        /*0044*/ 	.short	0x0004
        /*0046*/ 	.short	0x0021
        /*0048*/ 	.byte	0x00, 0xf0, 0x05, 0x00


	//----- nvinfo : EIATTR_KPARAM_INFO
	.align		4
.L_1151:
        /*004c*/ 	.byte	0x04, 0x17
        /*004e*/ 	.short	(.L_1153 - .L_1152)
.L_1152:
        /*0050*/ 	.word	0x00000000
        /*0054*/ 	.short	0x0003
        /*0056*/ 	.short	0x0020
        /*0058*/ 	.byte	0x00, 0xf0, 0x05, 0x00


	//----- nvinfo : EIATTR_KPARAM_INFO
	.align		4
.L_1153:
        /*005c*/ 	.byte	0x04, 0x17
        /*005e*/ 	.short	(.L_1155 - .L_1154)
.L_1154:
        /*0060*/ 	.word	0x00000000
        /*0064*/ 	.short	0x0002
        /*0066*/ 	.short	0x0008
        /*0068*/ 	.byte	0x00, 0xf0, 0x61, 0x00


	//----- nvinfo : EIATTR_KPARAM_INFO
	.align		4
.L_1155:
        /*006c*/ 	.byte	0x04, 0x17
        /*006e*/ 	.short	(.L_1157 - .L_1156)
.L_1156:
        /*0070*/ 	.word	0x00000000
        /*0074*/ 	.short	0x0001
        /*0076*/ 	.short	0x0004
        /*0078*/ 	.byte	0x00, 0xf0, 0x05, 0x00


	//----- nvinfo : EIATTR_KPARAM_INFO
	.align		4
.L_1157:
        /*007c*/ 	.byte	0x04, 0x17
        /*007e*/ 	.short	(.L_1159 - .L_1158)
.L_1158:
        /*0080*/ 	.word	0x00000000
        /*0084*/ 	.short	0x0000
        /*0086*/ 	.short	0x0000
        /*0088*/ 	.byte	0x00, 0xf0, 0x11, 0x00


	//----- nvinfo : EIATTR_MAXREG_COUNT
	.align		4
.L_1159:
        /*008c*/ 	.byte	0x03, 0x1b
        /*008e*/ 	.short	0x00ff


	//----- nvinfo : EIATTR_EXTERNS
	.align		4
        /*0090*/ 	.byte	0x04, 0x0f
        /*0092*/ 	.short	(.L_1161 - .L_1160)


	//   ....[0]....
	.align		4
.L_1160:
        /*0094*/ 	.word	index@(__assertfail)


	//----- nvinfo : EIATTR_MERCURY_ISA_VERSION
	.align		4
.L_1161:
        /*0098*/ 	.byte	0x03, 0x5f
        /*009a*/ 	.short	0x0000


	//----- nvinfo : EIATTR_SYSCALL_OFFSETS
	.align		4
        /*009c*/ 	.byte	0x04, 0x46
        /*009e*/ 	.short	(.L_1163 - .L_1162)


	//   ....[0]....
.L_1162:
        /*00a0*/ 	.word	0x00000fb0


	//   ....[1]....
        /*00a4*/ 	.word	0x00001ee0


	//   ....[2]....
        /*00a8*/ 	.word	0x00002e90


	//   ....[3]....
        /*00ac*/ 	.word	0x00003dc0


	//   ....[4]....
        /*00b0*/ 	.word	0x00004d80


	//   ....[5]....
        /*00b4*/ 	.word	0x00005cb0


	//   ....[6]....
        /*00b8*/ 	.word	0x00006c50


	//   ....[7]....
        /*00bc*/ 	.word	0x00007b80


	//   ....[8]....
        /*00c0*/ 	.word	0x00008c90


	//   ....[9]....
        /*00c4*/ 	.word	0x00009cf0


	//   ....[10]....
        /*00c8*/ 	.word	0x0000ad40


	//   ....[11]....
        /*00cc*/ 	.word	0x0000bdb0


	//----- nvinfo : EIATTR_EXIT_INSTR_OFFSETS
	.align		4
.L_1163:
        /*00d0*/ 	.byte	0x04, 0x1c
        /*00d2*/ 	.short	(.L_1165 - .L_1164)


	//   ....[0]....
.L_1164:
        /*00d4*/ 	.word	0x0000ade0


	//   ....[1]....
        /*00d8*/ 	.word	0x0000af00


	//   ....[2]....
        /*00dc*/ 	.word	0x0000af40


	//   ....[3]....
        /*00e0*/ 	.word	0x0000afd0


	//   ....[4]....
        /*00e4*/ 	.word	0x0000b000


	//   ....[5]....
        /*00e8*/ 	.word	0x0000b030


	//   ....[6]....
        /*00ec*/ 	.word	0x0000b0e0


	//   ....[7]....
        /*00f0*/ 	.word	0x0000b140


	//   ....[8]....
        /*00f4*/ 	.word	0x0000b200


	//   ....[9]....
        /*00f8*/ 	.word	0x0000b270


	//   ....[10]....
        /*00fc*/ 	.word	0x0000b290


	//   ....[11]....
        /*0100*/ 	.word	0x0000b350


	//   ....[12]....
        /*0104*/ 	.word	0x0000b380


	//   ....[13]....
        /*0108*/ 	.word	0x0000b530


	//   ....[14]....
        /*010c*/ 	.word	0x0000b6b0


	//   ....[15]....
        /*0110*/ 	.word	0x0000b710


	//   ....[16]....
        /*0114*/ 	.word	0x0000b7c0


	//   ....[17]....
        /*0118*/ 	.word	0x0000b960


	//   ....[18]....
        /*011c*/ 	.word	0x0000bb00


	//   ....[19]....
        /*0120*/ 	.word	0x0000bc80


	//   ....[20]....
        /*0124*/ 	.word	0x0000bdc0


	//   ....[21]....
        /*0128*/ 	.word	0x0000bdf0


	//   ....[22]....
        /*012c*/ 	.word	0x0000be20


	//----- nvinfo : EIATTR_MAX_THREADS
	.align		4
.L_1165:
        /*0130*/ 	.byte	0x04, 0x05
        /*0132*/ 	.short	(.L_1167 - .L_1166)
.L_1166:
        /*0134*/ 	.word	0x00000080
        /*0138*/ 	.word	0x00000001
        /*013c*/ 	.word	0x00000001


	//----- nvinfo : EIATTR_CRS_STACK_SIZE
	.align		4
.L_1167:
        /*0140*/ 	.byte	0x04, 0x1e
        /*0142*/ 	.short	(.L_1169 - .L_1168)
.L_1168:
        /*0144*/ 	.word	0x00000000
.L_1169:


//--------------------- .nv.info._ZN2at6native18elementwise_kernelILi128ELi2EZNS0_22gpu_kernel_impl_nocastIZZZNS0_25tanh_backward_kernel_cudaERNS_18TensorIteratorBaseEENKUlvE0_clEvENKUlvE_clEvEUlddE_EEvS4_RKT_EUliE_EEviT1_ --------------------------
	.section	.nv.info._ZN2at6native18elementwise_kernelILi128ELi2EZNS0_22gpu_kernel_impl_nocastIZZZNS0_25tanh_backward_kernel_cudaERNS_18TensorIteratorBaseEENKUlvE0_clEvENKUlvE_clEvEUlddE_EEvS4_RKT_EUliE_EEviT1_,"",@"SHT_CUDA_INFO"
	.sectionflags	@""
	.align	4


	//----- nvinfo : EIATTR_CUDA_API_VERSION
	.align		4
        /*0000*/ 	.byte	0x04, 0x37
        /*0002*/ 	.short	(.L_1171 - .L_1170)
.L_1170:
        /*0004*/ 	.word	0x00000082


	//----- nvinfo : EIATTR_SW2861232_WAR
	.align		4
.L_1171:
        /*0008*/ 	.byte	0x01, 0x35
	.zero		2


	//----- nvinfo : EIATTR_PARAM_CBANK
	.align		4
        /*000c*/ 	.byte	0x04, 0x0a
        /*000e*/ 	.short	(.L_1173 - .L_1172)
	.align		4
.L_1172:
        /*0010*/ 	.word	index@(.nv.constant0._ZN2at6native18elementwise_kernelILi128ELi2EZNS0_22gpu_kernel_impl_nocastIZZZNS0_25tanh_backward_kernel_cudaERNS_18TensorIteratorBaseEENKUlvE0_clEvENKUlvE_clEvEUlddE_EEvS4_RKT_EUliE_EEviT1_)
        /*0014*/ 	.short	0x0160
        /*0016*/ 	.short	0x0290


	//----- nvinfo : EIATTR_CBANK_PARAM_SIZE
	.align		4
.L_1173:
        /*0018*/ 	.byte	0x03, 0x19
        /*001a*/ 	.short	0x0290


	//----- nvinfo : EIATTR_KPARAM_INFO
	.align		4
        /*001c*/ 	.byte	0x04, 0x17
        /*001e*/ 	.short	(.L_1175 - .L_1174)
.L_1174:
        /*0020*/ 	.word	0x00000000
        /*0024*/ 	.short	0x0001
        /*0026*/ 	.short	0x0008
        /*0028*/ 	.byte	0x00, 0xf0, 0x21, 0x0a


	//----- nvinfo : EIATTR_KPARAM_INFO
	.align		4
.L_1175:
        /*002c*/ 	.byte	0x04, 0x17
        /*002e*/ 	.short	(.L_1177 - .L_1176)
.L_1176:
        /*0030*/ 	.word	0x00000000
        /*0034*/ 	.short	0x0000
        /*0036*/ 	.short	0x0000
        /*0038*/ 	.byte	0x00, 0xf0, 0x11, 0x00


	//----- nvinfo : EIATTR_MAXREG_COUNT
	.align		4
.L_1177:
        /*003c*/ 	.byte	0x03, 0x1b
        /*003e*/ 	.short	0x0080


	//----- nvinfo : EIATTR_MERCURY_ISA_VERSION
	.align		4
        /*0040*/ 	.byte	0x03, 0x5f
        /*0042*/ 	.short	0x0000


	//----- nvinfo : EIATTR_EXIT_INSTR_OFFSETS
	.align		4
        /*0044*/ 	.byte	0x04, 0x1c
        /*0046*/ 	.short	(.L_1179 - .L_1178)


	//   ....[0]....
.L_1178:
        /*0048*/ 	.word	0x00001140


	//   ....[1]....
        /*004c*/ 	.word	0x000021d0


	//----- nvinfo : EIATTR_MAX_THREADS
	.align		4
.L_1179:
        /*0050*/ 	.byte	0x04, 0x05
        /*0052*/ 	.short	(.L_1181 - .L_1180)
.L_1180:
        /*0054*/ 	.word	0x00000080
        /*0058*/ 	.word	0x00000001
        /*005c*/ 	.word	0x00000001


	//----- nvinfo : EIATTR_CRS_STACK_SIZE
	.align		4
.L_1181:
        /*0060*/ 	.byte	0x04, 0x1e
        /*0062*/ 	.short	(.L_1183 - .L_1182)
.L_1182:
        /*0064*/ 	.word	0x00000000
.L_1183:


//--------------------- .nv.info._ZN2at6native27unrolled_elementwise_kernelIZZZNS0_25tanh_backward_kernel_cudaERNS_18TensorIteratorBaseEENKUlvE0_clEvENKUlvE_clEvEUlddE_St5arrayIPcLm3EELi4E23TrivialOffsetCalculatorILi2EjESA_ILi1EjENS0_6memory15LoadWithoutCastENSD_16StoreWithoutCastEEEviT_T0_T2_T3_T4_T5_ --------------------------
	.section	.nv.info._ZN2at6native27unrolled_elementwise_kernelIZZZNS0_25tanh_backward_kernel_cudaERNS_18TensorIteratorBaseEENKUlvE0_clEvENKUlvE_clEvEUlddE_St5arrayIPcLm3EELi4E23TrivialOffsetCalculatorILi2EjESA_ILi1EjENS0_6memory15LoadWithoutCastENSD_16StoreWithoutCastEEEviT_T0_T2_T3_T4_T5_,"",@"SHT_CUDA_INFO"
	.sectionflags	@""
	.align	4


	//----- nvinfo : EIATTR_CUDA_API_VERSION
	.align		4
        /*0000*/ 	.byte	0x04, 0x37
        /*0002*/ 	.short	(.L_1185 - .L_1184)
.L_1184:
        /*0004*/ 	.word	0x00000082


	//----- nvinfo : EIATTR_SW2861232_WAR
	.align		4
.L_1185:
        /*0008*/ 	.byte	0x01, 0x35
	.zero		2


	//----- nvinfo : EIATTR_PARAM_CBANK
	.align		4
        /*000c*/ 	.byte	0x04, 0x0a
        /*000e*/ 	.short	(.L_1187 - .L_1186)
	.align		4
.L_1186:
        /*0010*/ 	.word	index@(.nv.constant0._ZN2at6native27unrolled_elementwise_kernelIZZZNS0_25tanh_backward_kernel_cudaERNS_18TensorIteratorBaseEENKUlvE0_clEvENKUlvE_clEvEUlddE_St5arrayIPcLm3EELi4E23TrivialOffsetCalculatorILi2EjESA_ILi1EjENS0_6memory15LoadWithoutCastENSD_16StoreWithoutCastEEEviT_T0_T2_T3_T4_T5_)
        /*0014*/ 	.short	0x0160
        /*0016*/ 	.short	0x0024


	//----- nvinfo : EIATTR_CBANK_PARAM_SIZE
	.align		4
.L_1187:
        /*0018*/ 	.byte	0x03, 0x19
        /*001a*/ 	.short	0x0024


	//----- nvinfo : EIATTR_KPARAM_INFO
	.align		4
        /*001c*/ 	.byte	0x04, 0x17
        /*001e*/ 	.short	(.L_1189 - .L_1188)
.L_1188:
        /*0020*/ 	.word	0x00000000
        /*0024*/ 	.short	0x0006
        /*0026*/ 	.short	0x0023
        /*0028*/ 	.byte	0x00, 0xf0, 0x05, 0x00


	//----- nvinfo : EIATTR_KPARAM_INFO
	.align		4
.L_1189:
        /*002c*/ 	.byte	0x04, 0x17
        /*002e*/ 	.short	(.L_1191 - .L_1190)
.L_1190:
        /*0030*/ 	.word	0x00000000
        /*0034*/ 	.short	0x0005
        /*0036*/ 	.short	0x0022
        /*0038*/ 	.byte	0x00, 0xf0, 0x05, 0x00


	//----- nvinfo : EIATTR_KPARAM_INFO
	.align		4
.L_1191:
        /*003c*/ 	.byte	0x04, 0x17
        /*003e*/ 	.short	(.L_1193 - .L_1192)
.L_1192:
        /*0040*/ 	.word	0x00000000
        /*0044*/ 	.short	0x0004
        /*0046*/ 	.short	0x0021
        /*0048*/ 	.byte	0x00, 0xf0, 0x05, 0x00


	//----- nvinfo : EIATTR_KPARAM_INFO
	.align		4
.L_1193:
        /*004c*/ 	.byte	0x04, 0x17
        /*004e*/ 	.short	(.L_1195 - .L_1194)
.L_1194:
        /*0050*/ 	.word	0x00000000
        /*0054*/ 	.short	0x0003
        /*0056*/ 	.short	0x0020
        /*0058*/ 	.byte	0x00, 0xf0, 0x05, 0x00


	//----- nvinfo : EIATTR_KPARAM_INFO
	.align		4
.L_1195:
        /*005c*/ 	.byte	0x04, 0x17
        /*005e*/ 	.short	(.L_1197 - .L_1196)
.L_1196:
        /*0060*/ 	.word	0x00000000
        /*0064*/ 	.short	0x0002
        /*0066*/ 	.short	0x0008
        /*0068*/ 	.byte	0x00, 0xf0, 0x61, 0x00


	//----- nvinfo : EIATTR_KPARAM_INFO
	.align		4
.L_1197:
        /*006c*/ 	.byte	0x04, 0x17
        /*006e*/ 	.short	(.L_1199 - .L_1198)
.L_1198:
        /*0070*/ 	.word	0x00000000
        /*0074*/ 	.short	0x0001
        /*0076*/ 	.short	0x0004
        /*0078*/ 	.byte	0x00, 0xf0, 0x05, 0x00


	//----- nvinfo : EIATTR_KPARAM_INFO
	.align		4
.L_1199:
        /*007c*/ 	.byte	0x04, 0x17
        /*007e*/ 	.short	(.L_1201 - .L_1200)
.L_1200:
        /*0080*/ 	.word	0x00000000
        /*0084*/ 	.short	0x0000
        /*0086*/ 	.short	0x0000
        /*0088*/ 	.byte	0x00, 0xf0, 0x11, 0x00


	//----- nvinfo : EIATTR_MAXREG_COUNT
	.align		4
.L_1201:
        /*008c*/ 	.byte	0x03, 0x1b
        /*008e*/ 	.short	0x00ff


	//----- nvinfo : EIATTR_MERCURY_ISA_VERSION
	.align		4
        /*0090*/ 	.byte	0x03, 0x5f
        /*0092*/ 	.short	0x0000


	//----- nvinfo : EIATTR_EXIT_INSTR_OFFSETS
	.align		4
        /*0094*/ 	.byte	0x04, 0x1c
        /*0096*/ 	.short	(.L_1203 - .L_1202)


	//   ....[0]....
.L_1202:
        /*0098*/ 	.word	0x000004b0


	//   ....[1]....
        /*009c*/ 	.word	0x00000510


	//----- nvinfo : EIATTR_MAX_THREADS
	.align		4
.L_1203:
        /*00a0*/ 	.byte	0x04, 0x05
        /*00a2*/ 	.short	(.L_1205 - .L_1204)
.L_1204:
        /*00a4*/ 	.word	0x00000080
        /*00a8*/ 	.word	0x00000001
        /*00ac*/ 	.word	0x00000001


	//----- nvinfo : EIATTR_CRS_STACK_SIZE
	.align		4
.L_1205:
        /*00b0*/ 	.byte	0x04, 0x1e
        /*00b2*/ 	.short	(.L_1207 - .L_1206)
.L_1206:
        /*00b4*/ 	.word	0x00000000
.L_1207:


//--------------------- .nv.info._ZN2at6native29vectorized_elementwise_kernelILi2EZZZNS0_25tanh_backward_kernel_cudaERNS_18TensorIteratorBaseEENKUlvE0_clEvENKUlvE_clEvEUlddE_St5arrayIPcLm3EEEEviT0_T1_ --------------------------
	.section	.nv.info._ZN2at6native29vectorized_elementwise_kernelILi2EZZZNS0_25tanh_backward_kernel_cudaERNS_18TensorIteratorBaseEENKUlvE0_clEvENKUlvE_clEvEUlddE_St5arrayIPcLm3EEEEviT0_T1_,"",@"SHT_CUDA_INFO"
	.sectionflags	@""
	.align	4


	//----- nvinfo : EIATTR_CUDA_API_VERSION
	.align		4
        /*0000*/ 	.byte	0x04, 0x37
        /*0002*/ 	.short	(.L_1209 - .L_1208)
.L_1208:
        /*0004*/ 	.word	0x00000082


	//----- nvinfo : EIATTR_SW2861232_WAR
	.align		4
.L_1209:
        /*0008*/ 	.byte	0x01, 0x35
	.zero		2


	//----- nvinfo : EIATTR_PARAM_CBANK
	.align		4
        /*000c*/ 	.byte	0x04, 0x0a
        /*000e*/ 	.short	(.L_1211 - .L_1210)
	.align		4
.L_1210:
        /*0010*/ 	.word	index@(.nv.constant0._ZN2at6native29vectorized_elementwise_kernelILi2EZZZNS0_25tanh_backward_kernel_cudaERNS_18TensorIteratorBaseEENKUlvE0_clEvENKUlvE_clEvEUlddE_St5arrayIPcLm3EEEEviT0_T1_)
        /*0014*/ 	.short	0x0160
        /*0016*/ 	.short	0x0020


	//----- nvinfo : EIATTR_CBANK_PARAM_SIZE
	.align		4
.L_1211:
        /*0018*/ 	.byte	0x03, 0x19
        /*001a*/ 	.short	0x0020


	//----- nvinfo : EIATTR_KPARAM_INFO
	.align		4
        /*001c*/ 	.byte	0x04, 0x17
        /*001e*/ 	.short	(.L_1213 - .L_1212)
.L_1212:
        /*0020*/ 	.word	0x00000000
        /*0024*/ 	.short	0x0002
        /*0026*/ 	.short	0x0008
        /*0028*/ 	.byte	0x00, 0xf0, 0x61, 0x00


	//----- nvinfo : EIATTR_KPARAM_INFO
	.align		4
.L_1213:
        /*002c*/ 	.byte	0x04, 0x17
        /*002e*/ 	.short	(.L_1215 - .L_1214)
.L_1214:
        /*0030*/ 	.word	0x00000000
        /*0034*/ 	.short	0x0001
        /*0036*/ 	.short	0x0004
        /*0038*/ 	.byte	0x00, 0xf0, 0x05, 0x00


	//----- nvinfo : EIATTR_KPARAM_INFO
	.align		4
.L_1215:
        /*003c*/ 	.byte	0x04, 0x17
        /*003e*/ 	.short	(.L_1217 - .L_1216)
.L_1216:
        /*0040*/ 	.word	0x00000000
        /*0044*/ 	.short	0x0000
        /*0046*/ 	.short	0x0000
        /*0048*/ 	.byte	0x00, 0xf0, 0x11, 0x00


	//----- nvinfo : EIATTR_MAXREG_COUNT
	.align		4
.L_1217:
        /*004c*/ 	.byte	0x03, 0x1b
        /*004e*/ 	.short	0x00ff


	//----- nvinfo : EIATTR_MERCURY_ISA_VERSION
	.align		4
        /*0050*/ 	.byte	0x03, 0x5f
        /*0052*/ 	.short	0x0000


	//----- nvinfo : EIATTR_EXIT_INSTR_OFFSETS
	.align		4
        /*0054*/ 	.byte	0x04, 0x1c
        /*0056*/ 	.short	(.L_1219 - .L_1218)


	//   ....[0]....
.L_1218:
        /*0058*/ 	.word	0x000002b0


	//   ....[1]....
        /*005c*/ 	.word	0x00000c30


	//   ....[2]....
        /*0060*/ 	.word	0x00000c80


	//----- nvinfo : EIATTR_MAX_THREADS
	.align		4
.L_1219:
        /*0064*/ 	.byte	0x04, 0x05
        /*0066*/ 	.short	(.L_1221 - .L_1220)
.L_1220:
        /*0068*/ 	.word	0x00000080
        /*006c*/ 	.word	0x00000001
        /*0070*/ 	.word	0x00000001


	//----- nvinfo : EIATTR_CRS_STACK_SIZE
	.align		4
.L_1221:
        /*0074*/ 	.byte	0x04, 0x1e
        /*0076*/ 	.short	(.L_1223 - .L_1222)
.L_1222:
        /*0078*/ 	.word	0x00000000
.L_1223:


//--------------------- .nv.info._ZN2at6native29vectorized_elementwise_kernelILi4EZZZNS0_25tanh_backward_kernel_cudaERNS_18TensorIteratorBaseEENKUlvE0_clEvENKUlvE_clEvEUlddE_St5arrayIPcLm3EEEEviT0_T1_ --------------------------
	.section	.nv.info._ZN2at6native29vectorized_elementwise_kernelILi4EZZZNS0_25tanh_backward_kernel_cudaERNS_18TensorIteratorBaseEENKUlvE0_clEvENKUlvE_clEvEUlddE_St5arrayIPcLm3EEEEviT0_T1_,"",@"SHT_CUDA_INFO"
	.sectionflags	@""
	.align	4


	//----- nvinfo : EIATTR_CUDA_API_VERSION
	.align		4
        /*0000*/ 	.byte	0x04, 0x37
        /*0002*/ 	.short	(.L_1225 - .L_1224)
.L_1224:
        /*0004*/ 	.word	0x00000082


	//----- nvinfo : EIATTR_SW2861232_WAR
	.align		4
.L_1225:
        /*0008*/ 	.byte	0x01, 0x35
	.zero		2


	//----- nvinfo : EIATTR_PARAM_CBANK
	.align		4
        /*000c*/ 	.byte	0x04, 0x0a
        /*000e*/ 	.short	(.L_1227 - .L_1226)
	.align		4
.L_1226:
        /*0010*/ 	.word	index@(.nv.constant0._ZN2at6native29vectorized_elementwise_kernelILi4EZZZNS0_25tanh_backward_kernel_cudaERNS_18TensorIteratorBaseEENKUlvE0_clEvENKUlvE_clEvEUlddE_St5arrayIPcLm3EEEEviT0_T1_)
        /*0014*/ 	.short	0x0160
        /*0016*/ 	.short	0x0020


	//----- nvinfo : EIATTR_CBANK_PARAM_SIZE
	.align		4
.L_1227:
        /*0018*/ 	.byte	0x03, 0x19
        /*001a*/ 	.short	0x0020


	//----- nvinfo : EIATTR_KPARAM_INFO
	.align		4
        /*001c*/ 	.byte	0x04, 0x17
        /*001e*/ 	.short	(.L_1229 - .L_1228)
.L_1228:
        /*0020*/ 	.word	0x00000000
        /*0024*/ 	.short	0x0002
        /*0026*/ 	.short	0x0008
        /*0028*/ 	.byte	0x00, 0xf0, 0x61, 0x00


	//----- nvinfo : EIATTR_KPARAM_INFO
	.align		4
.L_1229:
        /*002c*/ 	.byte	0x04, 0x17
        /*002e*/ 	.short	(.L_1231 - .L_1230)
.L_1230:
        /*0030*/ 	.word	0x00000000
        /*0034*/ 	.short	0x0001
        /*0036*/ 	.short	0x0004
        /*0038*/ 	.byte	0x00, 0xf0, 0x05, 0x00


	//----- nvinfo : EIATTR_KPARAM_INFO
	.align		4
.L_1231:
        /*003c*/ 	.byte	0x04, 0x17
        /*003e*/ 	.short	(.L_1233 - .L_1232)
.L_1232:
        /*0040*/ 	.word	0x00000000
        /*0044*/ 	.short	0x0000
        /*0046*/ 	.short	0x0000
        /*0048*/ 	.byte	0x00, 0xf0, 0x11, 0x00


	//----- nvinfo : EIATTR_MAXREG_COUNT
	.align		4
.L_1233:
        /*004c*/ 	.byte	0x03, 0x1b
        /*004e*/ 	.short	0x00ff


	//----- nvinfo : EIATTR_MERCURY_ISA_VERSION
	.align		4
        /*0050*/ 	.byte	0x03, 0x5f
        /*0052*/ 	.short	0x0000


	//----- nvinfo : EIATTR_EXIT_INSTR_OFFSETS
	.align		4
        /*0054*/ 	.byte	0x04, 0x1c
        /*0056*/ 	.short	(.L_1235 - .L_1234)


	//   ....[0]....
.L_1234:
        /*0058*/ 	.word	0x000002b0


	//   ....[1]....
        /*005c*/ 	.word	0x00000c30


	//   ....[2]....
        /*0060*/ 	.word	0x00000c80


	//----- nvinfo : EIATTR_MAX_THREADS
	.align		4
.L_1235:
        /*0064*/ 	.byte	0x04, 0x05
        /*0066*/ 	.short	(.L_1237 - .L_1236)
.L_1236:
        /*0068*/ 	.word	0x00000080
        /*006c*/ 	.word	0x00000001
        /*0070*/ 	.word	0x00000001


	//----- nvinfo : EIATTR_CRS_STACK_SIZE
	.align		4
.L_1237:
        /*0074*/ 	.byte	0x04, 0x1e
        /*0076*/ 	.short	(.L_1239 - .L_1238)
.L_1238:
        /*0078*/ 	.word	0x00000000
.L_1239:


//--------------------- .nv.info._ZN2at6native29vectorized_elementwise_kernelILi8EZZZNS0_25tanh_backward_kernel_cudaERNS_18TensorIteratorBaseEENKUlvE0_clEvENKUlvE_clEvEUlddE_St5arrayIPcLm3EEEEviT0_T1_ --------------------------
	.section	.nv.info._ZN2at6native29vectorized_elementwise_kernelILi8EZZZNS0_25tanh_backward_kernel_cudaERNS_18TensorIteratorBaseEENKUlvE0_clEvENKUlvE_clEvEUlddE_St5arrayIPcLm3EEEEviT0_T1_,"",@"SHT_CUDA_INFO"
	.sectionflags	@""
	.align	4


	//----- nvinfo : EIATTR_CUDA_API_VERSION
	.align		4
        /*0000*/ 	.byte	0x04, 0x37
        /*0002*/ 	.short	(.L_1241 - .L_1240)
.L_1240:
        /*0004*/ 	.word	0x00000082


	//----- nvinfo : EIATTR_SW2861232_WAR
	.align		4
.L_1241:
        /*0008*/ 	.byte	0x01, 0x35
	.zero		2


	//----- nvinfo : EIATTR_PARAM_CBANK
	.align		4
        /*000c*/ 	.byte	0x04, 0x0a
        /*000e*/ 	.short	(.L_1243 - .L_1242)
	.align		4
.L_1242:
        /*0010*/ 	.word	index@(.nv.constant0._ZN2at6native29vectorized_elementwise_kernelILi8EZZZNS0_25tanh_backward_kernel_cudaERNS_18TensorIteratorBaseEENKUlvE0_clEvENKUlvE_clEvEUlddE_St5arrayIPcLm3EEEEviT0_T1_)
        /*0014*/ 	.short	0x0160
        /*0016*/ 	.short	0x0020


	//----- nvinfo : EIATTR_CBANK_PARAM_SIZE
	.align		4
.L_1243:
        /*0018*/ 	.byte	0x03, 0x19
        /*001a*/ 	.short	0x0020


	//----- nvinfo : EIATTR_KPARAM_INFO
	.align		4
        /*001c*/ 	.byte	0x04, 0x17
        /*001e*/ 	.short	(.L_1245 - .L_1244)
.L_1244:
        /*0020*/ 	.word	0x00000000
        /*0024*/ 	.short	0x0002
        /*0026*/ 	.short	0x0008
        /*0028*/ 	.byte	0x00, 0xf0, 0x61, 0x00


	//----- nvinfo : EIATTR_KPARAM_INFO
	.align		4
.L_1245:
        /*002c*/ 	.byte	0x04, 0x17
        /*002e*/ 	.short	(.L_1247 - .L_1246)
.L_1246:
        /*0030*/ 	.word	0x00000000
        /*0034*/ 	.short	0x0001
        /*0036*/ 	.short	0x0004
        /*0038*/ 	.byte	0x00, 0xf0, 0x05, 0x00


	//----- nvinfo : EIATTR_KPARAM_INFO
	.align		4
.L_1247:
        /*003c*/ 	.byte	0x04, 0x17
        /*003e*/ 	.short	(.L_1249 - .L_1248)
.L_1248:
        /*0040*/ 	.word	0x00000000
        /*0044*/ 	.short	0x0000
        /*0046*/ 	.short	0x0000
        /*0048*/ 	.byte	0x00, 0xf0, 0x11, 0x00


	//----- nvinfo : EIATTR_MAXREG_COUNT
	.align		4
.L_1249:
        /*004c*/ 	.byte	0x03, 0x1b
        /*004e*/ 	.short	0x00ff


	//----- nvinfo : EIATTR_MERCURY_ISA_VERSION
	.align		4
        /*0050*/ 	.byte	0x03, 0x5f
        /*0052*/ 	.short	0x0000


	//----- nvinfo : EIATTR_EXIT_INSTR_OFFSETS
	.align		4
        /*0054*/ 	.byte	0x04, 0x1c
        /*0056*/ 	.short	(.L_1251 - .L_1250)


	//   ....[0]....
.L_1250:
        /*0058*/ 	.word	0x00000010


	//----- nvinfo : EIATTR_MAX_THREADS
	.align		4
.L_1251:
        /*005c*/ 	.byte	0x04, 0x05
        /*005e*/ 	.short	(.L_1253 - .L_1252)
.L_1252:
        /*0060*/ 	.word	0x00000080
        /*0064*/ 	.word	0x00000001
        /*0068*/ 	.word	0x00000001
.L_1253:


//--------------------- .nv.info._ZN2at6native18elementwise_kernelILi128ELi4EZNS0_15gpu_kernel_implIZZZNS0_26logit_backward_kernel_cudaERNS_18TensorIteratorBaseERKN3c106ScalarEENKUlvE_clEvENKUlvE2_clEvEUlNS5_8BFloat16ESB_E0_EEvS4_RKT_EUliE_EEviT1_ --------------------------
	.section	.nv.info._ZN2at6native18elementwise_kernelILi128ELi4EZNS0_15gpu_kernel_implIZZZNS0_26logit_backward_kernel_cudaERNS_18TensorIteratorBaseERKN3c106ScalarEENKUlvE_clEvENKUlvE2_clEvEUlNS5_8BFloat16ESB_E0_EEvS4_RKT_EUliE_EEviT1_,"",@"SHT_CUDA_INFO"
	.sectionflags	@""
	.align	4


	//----- nvinfo : EIATTR_CUDA_API_VERSION
	.align		4
        /*0000*/ 	.byte	0x04, 0x37
        /*0002*/ 	.short	(.L_1255 - .L_1254)
.L_1254:
        /*0004*/ 	.word	0x00000082


	//----- nvinfo : EIATTR_SW2861232_WAR
	.align		4
.L_1255:
        /*0008*/ 	.byte	0x01, 0x35
	.zero		2


	//----- nvinfo : EIATTR_PARAM_CBANK
	.align		4
        /*000c*/ 	.byte	0x04, 0x0a
        /*000e*/ 	.short	(.L_1257 - .L_1256)
	.align		4
.L_1256:
        /*0010*/ 	.word	index@(.nv.constant0._ZN2at6native18elementwise_kernelILi128ELi4EZNS0_15gpu_kernel_implIZZZNS0_26logit_backward_kernel_cudaERNS_18TensorIteratorBaseERKN3c106ScalarEENKUlvE_clEvENKUlvE2_clEvEUlNS5_8BFloat16ESB_E0_EEvS4_RKT_EUliE_EEviT1_)
        /*0014*/ 	.short	0x0160
        /*0016*/ 	.short	0x02a0


	//----- nvinfo : EIATTR_CBANK_PARAM_SIZE
	.align		4
.L_1257:
        /*0018*/ 	.byte	0x03, 0x19
        /*001a*/ 	.short	0x02a0


	//----- nvinfo : EIATTR_KPARAM_INFO
	.align		4
        /*001c*/ 	.byte	0x04, 0x17
        /*001e*/ 	.short	(.L_1259 - .L_1258)
.L_1258:
        /*0020*/ 	.word	0x00000000
        /*0024*/ 	.short	0x0001
        /*0026*/ 	.short	0x0008
        /*0028*/ 	.byte	0x00, 0xf0, 0x61, 0x0a


	//----- nvinfo : EIATTR_KPARAM_INFO
	.align		4
.L_1259:
        /*002c*/ 	.byte	0x04, 0x17
        /*002e*/ 	.short	(.L_1261 - .L_1260)
.L_1260:
        /*0030*/ 	.word	0x00000000
        /*0034*/ 	.short	0x0000
        /*0036*/ 	.short	0x0000
        /*0038*/ 	.byte	0x00, 0xf0, 0x11, 0x00


	//----- nvinfo : EIATTR_MAXREG_COUNT
	.align		4
.L_1261:
        /*003c*/ 	.byte	0x03, 0x1b
        /*003e*/ 	.short	0x0080


	//----- nvinfo : EIATTR_EXTERNS
	.align		4
        /*0040*/ 	.byte	0x04, 0x0f
        /*0042*/ 	.short	(.L_1263 - .L_1262)


	//   ....[0]....
	.align		4
.L_1262:
        /*0044*/ 	.word	index@(__assertfail)


	//----- nvinfo : EIATTR_MERCURY_ISA_VERSION
	.align		4
.L_1263:
        /*0048*/ 	.byte	0x03, 0x5f
        /*004a*/ 	.short	0x0000


	//----- nvinfo : EIATTR_SYSCALL_OFFSETS
	.align		4
        /*004c*/ 	.byte	0x04, 0x46
        /*004e*/ 	.short	(.L_1265 - .L_1264)


	//   ....[0]....
.L_1264:
        /*0050*/ 	.word	0x00002050


	//   ....[1]....
        /*0054*/ 	.word	0x00003000


	//   ....[2]....
        /*0058*/ 	.word	0x00004040


	//   ....[3]....
        /*005c*/ 	.word	0x00006100


	//   ....[4]....
        /*0060*/ 	.word	0x000070b0


	//   ....[5]....
        /*0064*/ 	.word	0x000080f0


	//   ....[6]....
        /*0068*/ 	.word	0x0000a180


	//   ....[7]....
        /*006c*/ 	.word	0x0000b130


	//   ....[8]....
        /*0070*/ 	.word	0x0000c170


	//   ....[9]....
        /*0074*/ 	.word	0x0000e210


	//   ....[10]....
        /*0078*/ 	.word	0x0000f1c0


	//   ....[11]....
        /*007c*/ 	.word	0x00010200


	//----- nvinfo : EIATTR_EXIT_INSTR_OFFSETS
	.align		4
.L_1265:
        /*0080*/ 	.byte	0x04, 0x1c
        /*0082*/ 	.short	(.L_1267 - .L_1266)


	//   ....[0]....
.L_1266:
        /*0084*/ 	.word	0x0000c230


	//   ....[1]....
        /*0088*/ 	.word	0x0000f400


	//   ....[2]....
        /*008c*/ 	.word	0x0000f440


	//   ....[3]....
        /*0090*/ 	.word	0x0000f4e0


	//   ....[4]....
        /*0094*/ 	.word	0x0000f520


	//   ....[5]....
        /*0098*/ 	.word	0x0000f560


	//   ....[6]....
        /*009c*/ 	.word	0x0000f5f0


	//   ....[7]....
        /*00a0*/ 	.word	0x0000f630


	//   ....[8]....
        /*00a4*/ 	.word	0x0000f6d0


	//   ....[9]....
        /*00a8*/ 	.word	0x0000f720


	//   ....[10]....
        /*00ac*/ 	.word	0x0000f770


	//   ....[11]....
        /*00b0*/ 	.word	0x0000f840


	//   ....[12]....
        /*00b4*/ 	.word	0x0000f8a0


	//   ....[13]....
        /*00b8*/ 	.word	0x0000fa30


	//   ....[14]....
        /*00bc*/ 	.word	0x0000fb90


	//   ....[15]....
        /*00c0*/ 	.word	0x0000fbb0


	//   ....[16]....
        /*00c4*/ 	.word	0x0000fc70


	//   ....[17]....
        /*00c8*/ 	.word	0x0000fdf0


	//   ....[18]....
        /*00cc*/ 	.word	0x0000ff70


	//   ....[19]....
        /*00d0*/ 	.word	0x000100d0


	//   ....[20]....
        /*00d4*/ 	.word	0x00010210


	//   ....[21]....
        /*00d8*/ 	.word	0x00010250


	//   ....[22]....
        /*00dc*/ 	.word	0x00010290


	//----- nvinfo : EIATTR_MAX_THREADS
	.align		4
.L_1267:
        /*00e0*/ 	.byte	0x04, 0x05
        /*00e2*/ 	.short	(.L_1269 - .L_1268)
.L_1268:
        /*00e4*/ 	.word	0x00000080
        /*00e8*/ 	.word	0x00000001
        /*00ec*/ 	.word	0x00000001


	//----- nvinfo : EIATTR_CRS_STACK_SIZE
	.align		4
.L_1269:
        /*00f0*/ 	.byte	0x04, 0x1e
        /*00f2*/ 	.short	(.L_1271 - .L_1270)
.L_1270:
        /*00f4*/ 	.word	0x00000000
.L_1271:


//--------------------- .nv.info._ZN2at6native27unrolled_elementwise_kernelIZZZNS0_26logit_backward_kernel_cudaERNS_18TensorIteratorBaseERKN3c106ScalarEENKUlvE_clEvENKUlvE2_clEvEUlNS4_8BFloat16ESA_E0_St5arrayIPcLm3EELi4E23TrivialOffsetCalculatorILi2EjESF_ILi1EjENS0_6memory12LoadWithCastILi2EEENSI_13StoreWithCastILi1EEEEEviT_T0_T2_T3_T4_T5_ --------------------------
	.section	.nv.info._ZN2at6native27unrolled_elementwise_kernelIZZZNS0_26logit_backward_kernel_cudaERNS_18TensorIteratorBaseERKN3c106ScalarEENKUlvE_clEvENKUlvE2_clEvEUlNS4_8BFloat16ESA_E0_St5arrayIPcLm3EELi4E23TrivialOffsetCalculatorILi2EjESF_ILi1EjENS0_6memory12LoadWithCastILi2EEENSI_13StoreWithCastILi1EEEEEviT_T0_T2_T3_T4_T5_,"",@"SHT_CUDA_INFO"
	.sectionflags	@""
	.align	4


	//----- nvinfo : EIATTR_CUDA_API_VERSION
	.align		4
        /*0000*/ 	.byte	0x04, 0x37
        /*0002*/ 	.short	(.L_1273 - .L_1272)
.L_1272:
        /*0004*/ 	.word	0x00000082


	//----- nvinfo : EIATTR_SW2861232_WAR
	.align		4
.L_1273:
        /*0008*/ 	.byte	0x01, 0x35
	.zero		2


	//----- nvinfo : EIATTR_PARAM_CBANK
	.align		4
        /*000c*/ 	.byte	0x04, 0x0a
        /*000e*/ 	.short	(.L_1275 - .L_1274)
	.align		4
.L_1274:
        /*0010*/ 	.word	index@(.nv.constant0._ZN2at6native27unrolled_elementwise_kernelIZZZNS0_26logit_backward_kernel_cudaERNS_18TensorIteratorBaseERKN3c106ScalarEENKUlvE_clEvENKUlvE2_clEvEUlNS4_8BFloat16ESA_E0_St5arrayIPcLm3EELi4E23TrivialOffsetCalculatorILi2EjESF_ILi1EjENS0_6memory12LoadWithCastILi2EEENSI_13StoreWithCastILi1EEEEEviT_T0_T2_T3_T4_T5_)
        /*0014*/ 	.short	0x0160
        /*0016*/ 	.short	0x0048


	//----- nvinfo : EIATTR_CBANK_PARAM_SIZE
	.align		4
.L_1275:
        /*0018*/ 	.byte	0x03, 0x19
        /*001a*/ 	.short	0x0048


	//----- nvinfo : EIATTR_KPARAM_INFO
	.align		4
        /*001c*/ 	.byte	0x04, 0x17
        /*001e*/ 	.short	(.L_1277 - .L_1276)
.L_1276:
        /*0020*/ 	.word	0x00000000
        /*0024*/ 	.short	0x0006
        /*0026*/ 	.short	0x0040
        /*0028*/ 	.byte	0x00, 0xf0, 0x21, 0x00


	//----- nvinfo : EIATTR_KPARAM_INFO
	.align		4
.L_1277:
        /*002c*/ 	.byte	0x04, 0x17
        /*002e*/ 	.short	(.L_1279 - .L_1278)
.L_1278:
        /*0030*/ 	.word	0x00000000
        /*0034*/ 	.short	0x0005
        /*0036*/ 	.short	0x0034
        /*0038*/ 	.byte	0x00, 0xf0, 0x31, 0x00


	//----- nvinfo : EIATTR_KPARAM_INFO
	.align		4
.L_1279:
        /*003c*/ 	.byte	0x04, 0x17
        /*003e*/ 	.short	(.L_1281 - .L_1280)
.L_1280:
        /*0040*/ 	.word	0x00000000
        /*0044*/ 	.short	0x0004
        /*0046*/ 	.short	0x0031
        /*0048*/ 	.byte	0x00, 0xf0, 0x05, 0x00


	//----- nvinfo : EIATTR_KPARAM_INFO
	.align		4
.L_1281:
        /*004c*/ 	.byte	0x04, 0x17
        /*004e*/ 	.short	(.L_1283 - .L_1282)
.L_1282:
        /*0050*/ 	.word	0x00000000
        /*0054*/ 	.short	0x0003
        /*0056*/ 	.short	0x0030
        /*0058*/ 	.byte	0x00, 0xf0, 0x05, 0x00


	//----- nvinfo : EIATTR_KPARAM_INFO
	.align		4
.L_1283:
        /*005c*/ 	.byte	0x04, 0x17
        /*005e*/ 	.short	(.L_1285 - .L_1284)
.L_1284:
        /*0060*/ 	.word	0x00000000
        /*0064*/ 	.short	0x0002
        /*0066*/ 	.short	0x0018
        /*0068*/ 	.byte	0x00, 0xf0, 0x61, 0x00


	//----- nvinfo : EIATTR_KPARAM_INFO
	.align		4
.L_1285:
        /*006c*/ 	.byte	0x04, 0x17
        /*006e*/ 	.short	(.L_1287 - .L_1286)
.L_1286:
        /*0070*/ 	.word	0x00000000
        /*0074*/ 	.short	0x0001
        /*0076*/ 	.short	0x0008
        /*0078*/ 	.byte	0x00, 0xf0, 0x41, 0x00


	//----- nvinfo : EIATTR_KPARAM_INFO
	.align		4
.L_1287:
        /*007c*/ 	.byte	0x04, 0x17
        /*007e*/ 	.short	(.L_1289 - .L_1288)
.L_1288:
        /*0080*/ 	.word	0x00000000
        /*0084*/ 	.short	0x0000
        /*0086*/ 	.short	0x0000
        /*0088*/ 	.byte	0x00, 0xf0, 0x11, 0x00


	//----- nvinfo : EIATTR_MAXREG_COUNT
	.align		4
.L_1289:
        /*008c*/ 	.byte	0x03, 0x1b
        /*008e*/ 	.short	0x00ff


	//----- nvinfo : EIATTR_EXTERNS
	.align		4
        /*0090*/ 	.byte	0x04, 0x0f
        /*0092*/ 	.short	(.L_1291 - .L_1290)


	//   ....[0]....
	.align		4
.L_1290:
        /*0094*/ 	.word	index@(__assertfail)


	//----- nvinfo : EIATTR_MERCURY_ISA_VERSION
	.align		4
.L_1291:
        /*0098*/ 	.byte	0x03, 0x5f
        /*009a*/ 	.short	0x0000


	//----- nvinfo : EIATTR_SYSCALL_OFFSETS
	.align		4
        /*009c*/ 	.byte	0x04, 0x46
        /*009e*/ 	.short	(.L_1293 - .L_1292)


	//   ....[0]....
.L_1292:
        /*00a0*/ 	.word	0x000010b0


	//   ....[1]....
        /*00a4*/ 	.word	0x00002130


	//   ....[2]....
        /*00a8*/ 	.word	0x00003230


	//   ....[3]....
        /*00ac*/ 	.word	0x000042b0


	//   ....[4]....
        /*00b0*/ 	.word	0x000053c0


	//   ....[5]....
        /*00b4*/ 	.word	0x00006430


	//   ....[6]....
        /*00b8*/ 	.word	0x00007520


	//   ....[7]....
        /*00bc*/ 	.word	0x000084c0


	//   ....[8]....
        /*00c0*/ 	.word	0x000099f0


	//   ....[9]....
        /*00c4*/ 	.word	0x0000aa20


	//   ....[10]....
        /*00c8*/ 	.word	0x0000ba10


	//   ....[11]....
        /*00cc*/ 	.word	0x0000ca00


	//----- nvinfo : EIATTR_EXIT_INSTR_OFFSETS
	.align		4
.L_1293:
        /*00d0*/ 	.byte	0x04, 0x1c
        /*00d2*/ 	.short	(.L_1295 - .L_1294)


	//   ....[0]....
.L_1294:
        /*00d4*/ 	.word	0x0000bad0


	//   ....[1]....
        /*00d8*/ 	.word	0x0000bc00


	//   ....[2]....
        /*00dc*/ 	.word	0x0000bc40


	//   ....[3]....
        /*00e0*/ 	.word	0x0000bce0


	//   ....[4]....
        /*00e4*/ 	.word	0x0000bd20


	//   ....[5]....
        /*00e8*/ 	.word	0x0000bd60


	//   ....[6]....
        /*00ec*/ 	.word	0x0000bdf0


	//   ....[7]....
        /*00f0*/ 	.word	0x0000be30


	//   ....[8]....
        /*00f4*/ 	.word	0x0000bed0


	//   ....[9]....
        /*00f8*/ 	.word	0x0000bf20


	//   ....[10]....
        /*00fc*/ 	.word	0x0000bf70


	//   ....[11]....
        /*0100*/ 	.word	0x0000c040


	//   ....[12]....
        /*0104*/ 	.word	0x0000c0a0


	//   ....[13]....
        /*0108*/ 	.word	0x0000c230


	//   ....[14]....
        /*010c*/ 	.word	0x0000c390


	//   ....[15]....
        /*0110*/ 	.word	0x0000c3b0


	//   ....[16]....
        /*0114*/ 	.word	0x0000c470


	//   ....[17]....
        /*0118*/ 	.word	0x0000c5f0


	//   ....[18]....
        /*011c*/ 	.word	0x0000c770


	//   ....[19]....
        /*0120*/ 	.word	0x0000c8d0


	//   ....[20]....
        /*0124*/ 	.word	0x0000ca10


	//   ....[21]....
        /*0128*/ 	.word	0x0000ca50


	//   ....[22]....
        /*012c*/ 	.word	0x0000ca90


	//----- nvinfo : EIATTR_MAX_THREADS
	.align		4
.L_1295:
        /*0130*/ 	.byte	0x04, 0x05
        /*0132*/ 	.short	(.L_1297 - .L_1296)
.L_1296:
        /*0134*/ 	.word	0x00000080
        /*0138*/ 	.word	0x00000001
        /*013c*/ 	.word	0x00000001


	//----- nvinfo : EIATTR_CRS_STACK_SIZE
	.align		4
.L_1297:
        /*0140*/ 	.byte	0x04, 0x1e
        /*0142*/ 	.short	(.L_1299 - .L_1298)
.L_1298:
        /*0144*/ 	.word	0x00000000
.L_1299:


//--------------------- .nv.info._ZN2at6native18elementwise_kernelILi128ELi4EZNS0_22gpu_kernel_impl_nocastIZZZNS0_26logit_backward_kernel_cudaERNS_18TensorIteratorBaseERKN3c106ScalarEENKUlvE_clEvENKUlvE2_clEvEUlNS5_8BFloat16ESB_E0_EEvS4_RKT_EUliE_EEviT1_ --------------------------
	.section	.nv.info._ZN2at6native18elementwise_kernelILi128ELi4EZNS0_22gpu_kernel_impl_nocastIZZZNS0_26logit_backward_kernel_cudaERNS_18TensorIteratorBaseERKN3c106ScalarEENKUlvE_clEvENKUlvE2_clEvEUlNS5_8BFloat16ESB_E0_EEvS4_RKT_EUliE_EEviT1_,"",@"SHT_CUDA_INFO"
	.sectionflags	@""
	.align	4


	//----- nvinfo : EIATTR_CUDA_API_VERSION
	.align		4
        /*0000*/ 	.byte	0x04, 0x37
        /*0002*/ 	.short	(.L_1301 - .L_1300)
.L_1300:
        /*0004*/ 	.word	0x00000082


	//----- nvinfo : EIATTR_SW2861232_WAR
	.align		4
.L_1301:
        /*0008*/ 	.byte	0x01, 0x35
	.zero		2


	//----- nvinfo : EIATTR_PARAM_CBANK
	.align		4
        /*000c*/ 	.byte	0x04, 0x0a
        /*000e*/ 	.short	(.L_1303 - .L_1302)
	.align		4
.L_1302:
        /*0010*/ 	.word	index@(.nv.constant0._ZN2at6native18elementwise_kernelILi128ELi4EZNS0_22gpu_kernel_impl_nocastIZZZNS0_26logit_backward_kernel_cudaERNS_18TensorIteratorBaseERKN3c106ScalarEENKUlvE_clEvENKUlvE2_clEvEUlNS5_8BFloat16ESB_E0_EEvS4_RKT_EUliE_EEviT1_)
        /*0014*/ 	.short	0x0160
        /*0016*/ 	.short	0x0298


	//----- nvinfo : EIATTR_CBANK_PARAM_SIZE
	.align		4
.L_1303:
        /*0018*/ 	.byte	0x03, 0x19
        /*001a*/ 	.short	0x0298


	//----- nvinfo : EIATTR_KPARAM_INFO
	.align		4
        /*001c*/ 	.byte	0x04, 0x17
        /*001e*/ 	.short	(.L_1305 - .L_1304)
.L_1304:
        /*0020*/ 	.word	0x00000000
        /*0024*/ 	.short	0x0001
        /*0026*/ 	.short	0x0008
        /*0028*/ 	.byte	0x00, 0xf0, 0x41, 0x0a


	//----- nvinfo : EIATTR_KPARAM_INFO
	.align		4
.L_1305:
        /*002c*/ 	.byte	0x04, 0x17
        /*002e*/ 	.short	(.L_1307 - .L_1306)
.L_1306:
        /*0030*/ 	.word	0x00000000
        /*0034*/ 	.short	0x0000
        /*0036*/ 	.short	0x0000
        /*0038*/ 	.byte	0x00, 0xf0, 0x11, 0x00


	//----- nvinfo : EIATTR_MAXREG_COUNT
	.align		4
.L_1307:
        /*003c*/ 	.byte	0x03, 0x1b
        /*003e*/ 	.short	0x0080


	//----- nvinfo : EIATTR_MERCURY_ISA_VERSION
	.align		4
        /*0040*/ 	.byte	0x03, 0x5f
        /*0042*/ 	.short	0x0000


	//----- nvinfo : EIATTR_EXIT_INSTR_OFFSETS
	.align		4
        /*0044*/ 	.byte	0x04, 0x1c
        /*0046*/ 	.short	(.L_1309 - .L_1308)


	//   ....[0]....
.L_1308:
        /*0048*/ 	.word	0x00003460


	//   ....[1]....
        /*004c*/ 	.word	0x00004580


	//----- nvinfo : EIATTR_MAX_THREADS
	.align		4
.L_1309:
        /*0050*/ 	.byte	0x04, 0x05
        /*0052*/ 	.short	(.L_1311 - .L_1310)
.L_1310:
        /*0054*/ 	.word	0x00000080
        /*0058*/ 	.word	0x00000001
        /*005c*/ 	.word	0x00000001


	//----- nvinfo : EIATTR_CRS_STACK_SIZE
	.align		4
.L_1311:
        /*0060*/ 	.byte	0x04, 0x1e
        /*0062*/ 	.short	(.L_1313 - .L_1312)
.L_1312:
        /*0064*/ 	.word	0x00000000
.L_1313:


//--------------------- .nv.info._ZN2at6native27unrolled_elementwise_kernelIZZZNS0_26logit_backward_kernel_cudaERNS_18TensorIteratorBaseERKN3c106ScalarEENKUlvE_clEvENKUlvE2_clEvEUlNS4_8BFloat16ESA_E0_St5arrayIPcLm3EELi4E23TrivialOffsetCalculatorILi2EjESF_ILi1EjENS0_6memory15LoadWithoutCastENSI_16StoreWithoutCastEEEviT_T0_T2_T3_T4_T5_ --------------------------
	.section	.nv.info._ZN2at6native27unrolled_elementwise_kernelIZZZNS0_26logit_backward_kernel_cudaERNS_18TensorIteratorBaseERKN3c106ScalarEENKUlvE_clEvENKUlvE2_clEvEUlNS4_8BFloat16ESA_E0_St5arrayIPcLm3EELi4E23TrivialOffsetCalculatorILi2EjESF_ILi1EjENS0_6memory15LoadWithoutCastENSI_16StoreWithoutCastEEEviT_T0_T2_T3_T4_T5_,"",@"SHT_CUDA_INFO"
	.sectionflags	@""
	.align	4


	//----- nvinfo : EIATTR_CUDA_API_VERSION
	.align		4
        /*0000*/ 	.byte	0x04, 0x37
        /*0002*/ 	.short	(.L_1315 - .L_1314)
.L_1314:
        /*0004*/ 	.word	0x00000082


	//----- nvinfo : EIATTR_SW2861232_WAR
	.align		4
.L_1315:
        /*0008*/ 	.byte	0x01, 0x35
	.zero		2


	//----- nvinfo : EIATTR_PARAM_CBANK
	.align		4
        /*000c*/ 	.byte	0x04, 0x0a
        /*000e*/ 	.short	(.L_1317 - .L_1316)
	.align		4
.L_1316:
        /*0010*/ 	.word	index@(.nv.constant0._ZN2at6native27unrolled_elementwise_kernelIZZZNS0_26logit_backward_kernel_cudaERNS_18TensorIteratorBaseERKN3c106ScalarEENKUlvE_clEvENKUlvE2_clEvEUlNS4_8BFloat16ESA_E0_St5arrayIPcLm3EELi4E23TrivialOffsetCalculatorILi2EjESF_ILi1EjENS0_6memory15LoadWithoutCastENSI_16StoreWithoutCastEEEviT_T0_T2_T3_T4_T5_)
        /*0014*/ 	.short	0x0160
        /*0016*/ 	.short	0x0034


	//----- nvinfo : EIATTR_CBANK_PARAM_SIZE
	.align		4
.L_1317:
        /*0018*/ 	.byte	0x03, 0x19
        /*001a*/ 	.short	0x0034


	//----- nvinfo : EIATTR_KPARAM_INFO
	.align		4
        /*001c*/ 	.byte	0x04, 0x17
        /*001e*/ 	.short	(.L_1319 - .L_1318)
.L_1318:
        /*0020*/ 	.word	0x00000000
        /*0024*/ 	.short	0x0006
        /*0026*/ 	.short	0x0033
        /*0028*/ 	.byte	0x00, 0xf0, 0x05, 0x00


	//----- nvinfo : EIATTR_KPARAM_INFO
	.align		4
.L_1319:
        /*002c*/ 	.byte	0x04, 0x17
        /*002e*/ 	.short	(.L_1321 - .L_1320)
.L_1320:
        /*0030*/ 	.word	0x00000000
        /*0034*/ 	.short	0x0005
        /*0036*/ 	.short	0x0032
        /*0038*/ 	.byte	0x00, 0xf0, 0x05, 0x00


	//----- nvinfo : EIATTR_KPARAM_INFO
	.align		4
.L_1321:
        /*003c*/ 	.byte	0x04, 0x17
        /*003e*/ 	.short	(.L_1323 - .L_1322)
.L_1322:
        /*0040*/ 	.word	0x00000000
        /*0044*/ 	.short	0x0004
        /*0046*/ 	.short	0x0031
        /*0048*/ 	.byte	0x00, 0xf0, 0x05, 0x00


	//----- nvinfo : EIATTR_KPARAM_INFO
	.align		4
.L_1323:
        /*004c*/ 	.byte	0x04, 0x17
        /*004e*/ 	.short	(.L_1325 - .L_1324)
.L_1324:
        /*0050*/ 	.word	0x00000000
        /*0054*/ 	.short	0x0003
        /*0056*/ 	.short	0x0030
        /*0058*/ 	.byte	0x00, 0xf0, 0x05, 0x00


	//----- nvinfo : EIATTR_KPARAM_INFO
	.align		4
.L_1325:
        /*005c*/ 	.byte	0x04, 0x17
        /*005e*/ 	.short	(.L_1327 - .L_1326)
.L_1326:
        /*0060*/ 	.word	0x00000000
        /*0064*/ 	.short	0x0002
        /*0066*/ 	.short	0x0018
        /*0068*/ 	.byte	0x00, 0xf0, 0x61, 0x00


	//----- nvinfo : EIATTR_KPARAM_INFO
	.align		4
.L_1327:
        /*006c*/ 	.byte	0x04, 0x17
        /*006e*/ 	.short	(.L_1329 - .L_1328)
.L_1328:
        /*0070*/ 	.word	0x00000000
        /*0074*/ 	.short	0x0001
        /*0076*/ 	.short	0x0008
        /*0078*/ 	.byte	0x00, 0xf0, 0x41, 0x00


	//----- nvinfo : EIATTR_KPARAM_INFO
	.align		4
.L_1329:
        /*007c*/ 	.byte	0x04, 0x17
        /*007e*/ 	.short	(.L_1331 - .L_1330)
.L_1330:
        /*0080*/ 	.word	0x00000000
        /*0084*/ 	.short	0x0000
        /*0086*/ 	.short	0x0000
        /*0088*/ 	.byte	0x00, 0xf0, 0x11, 0x00


	//----- nvinfo : EIATTR_MAXREG_COUNT
	.align		4
.L_1331:
        /*008c*/ 	.byte	0x03, 0x1b
        /*008e*/ 	.short	0x00ff


	//----- nvinfo : EIATTR_MERCURY_ISA_VERSION
	.align		4
        /*0090*/ 	.byte	0x03, 0x5f
        /*0092*/ 	.short	0x0000


	//----- nvinfo : EIATTR_EXIT_INSTR_OFFSETS
	.align		4
        /*0094*/ 	.byte	0x04, 0x1c
        /*0096*/ 	.short	(.L_1333 - .L_1332)


	//   ....[0]....
.L_1332:
        /*0098*/ 	.word	0x00000810


	//   ....[1]....
        /*009c*/ 	.word	0x00000860


	//----- nvinfo : EIATTR_MAX_THREADS
	.align		4
.L_1333:
        /*00a0*/ 	.byte	0x04, 0x05
        /*00a2*/ 	.short	(.L_1335 - .L_1334)
.L_1334:
        /*00a4*/ 	.word	0x00000080
        /*00a8*/ 	.word	0x00000001
        /*00ac*/ 	.word	0x00000001


	//----- nvinfo : EIATTR_CRS_STACK_SIZE
	.align		4
.L_1335:
        /*00b0*/ 	.byte	0x04, 0x1e
        /*00b2*/ 	.short	(.L_1337 - .L_1336)
.L_1336:
        /*00b4*/ 	.word	0x00000000
.L_1337:


//--------------------- .nv.info._ZN2at6native29vectorized_elementwise_kernelILi2EZZZNS0_26logit_backward_kernel_cudaERNS_18TensorIteratorBaseERKN3c106ScalarEENKUlvE_clEvENKUlvE2_clEvEUlNS4_8BFloat16ESA_E0_St5arrayIPcLm3EEEEviT0_T1_ --------------------------
	.section	.nv.info._ZN2at6native29vectorized_elementwise_kernelILi2EZZZNS0_26logit_backward_kernel_cudaERNS_18TensorIteratorBaseERKN3c106ScalarEENKUlvE_clEvENKUlvE2_clEvEUlNS4_8BFloat16ESA_E0_St5arrayIPcLm3EEEEviT0_T1_,"",@"SHT_CUDA_INFO"
	.sectionflags	@""
	.align	4


	//----- nvinfo : EIATTR_CUDA_API_VERSION
	.align		4
        /*0000*/ 	.byte	0x04, 0x37
        /*0002*/ 	.short	(.L_1339 - .L_1338)
.L_1338:
        /*0004*/ 	.word	0x00000082


	//----- nvinfo : EIATTR_SW2861232_WAR
	.align		4
.L_1339:
        /*0008*/ 	.byte	0x01, 0x35
	.zero		2


	//----- nvinfo : EIATTR_PARAM_CBANK
	.align		4
        /*000c*/ 	.byte	0x04, 0x0a
        /*000e*/ 	.short	(.L_1341 - .L_1340)
	.align		4
.L_1340:
        /*0010*/ 	.word	index@(.nv.constant0._ZN2at6native29vectorized_elementwise_kernelILi2EZZZNS0_26logit_backward_kernel_cudaERNS_18TensorIteratorBaseERKN3c106ScalarEENKUlvE_clEvENKUlvE2_clEvEUlNS4_8BFloat16ESA_E0_St5arrayIPcLm3EEEEviT0_T1_)
        /*0014*/ 	.short	0x0160
        /*0016*/ 	.short	0x0030


	//----- nvinfo : EIATTR_CBANK_PARAM_SIZE
	.align		4
.L_1341:
        /*0018*/ 	.byte	0x03, 0x19
        /*001a*/ 	.short	0x0030


	//----- nvinfo : EIATTR_KPARAM_INFO
	.align		4
        /*001c*/ 	.byte	0x04, 0x17
        /*001e*/ 	.short	(.L_1343 - .L_1342)
.L_1342:
        /*0020*/ 	.word	0x00000000
        /*0024*/ 	.short	0x0002
        /*0026*/ 	.short	0x0018
        /*0028*/ 	.byte	0x00, 0xf0, 0x61, 0x00


	//----- nvinfo : EIATTR_KPARAM_INFO
	.align		4
.L_1343:
        /*002c*/ 	.byte	0x04, 0x17
        /*002e*/ 	.short	(.L_1345 - .L_1344)
.L_1344:
        /*0030*/ 	.word	0x00000000
        /*0034*/ 	.short	0x0001
        /*0036*/ 	.short	0x0008
        /*0038*/ 	.byte	0x00, 0xf0, 0x41, 0x00


	//----- nvinfo : EIATTR_KPARAM_INFO
	.align		4
.L_1345:
        /*003c*/ 	.byte	0x04, 0x17
        /*003e*/ 	.short	(.L_1347 - .L_1346)
.L_1346:
        /*0040*/ 	.word	0x00000000
        /*0044*/ 	.short	0x0000
        /*0046*/ 	.short	0x0000
        /*0048*/ 	.byte	0x00, 0xf0, 0x11, 0x00


	//----- nvinfo : EIATTR_MAXREG_COUNT
	.align		4
.L_1347:
        /*004c*/ 	.byte	0x03, 0x1b
        /*004e*/ 	.short	0x00ff


	//----- nvinfo : EIATTR_MERCURY_ISA_VERSION
	.align		4
        /*0050*/ 	.byte	0x03, 0x5f
        /*0052*/ 	.short	0x0000


	//----- nvinfo : EIATTR_EXIT_INSTR_OFFSETS
	.align		4
        /*0054*/ 	.byte	0x04, 0x1c
        /*0056*/ 	.short	(.L_1349 - .L_1348)


	//   ....[0]....
.L_1348:
        /*0058*/ 	.word	0x00000710


	//   ....[1]....
        /*005c*/ 	.word	0x00001760


	//   ....[2]....
        /*0060*/ 	.word	0x000017b0


	//----- nvinfo : EIATTR_MAX_THREADS
	.align		4
.L_1349:
        /*0064*/ 	.byte	0x04, 0x05
        /*0066*/ 	.short	(.L_1351 - .L_1350)
.L_1350:
        /*0068*/ 	.word	0x00000080
        /*006c*/ 	.word	0x00000001
        /*0070*/ 	.word	0x00000001


	//----- nvinfo : EIATTR_CRS_STACK_SIZE
	.align		4
.L_1351:
        /*0074*/ 	.byte	0x04, 0x1e
        /*0076*/ 	.short	(.L_1353 - .L_1352)
.L_1352:
        /*0078*/ 	.word	0x00000000
.L_1353:


//--------------------- .nv.info._ZN2at6native29vectorized_elementwise_kernelILi4EZZZNS0_26logit_backward_kernel_cudaERNS_18TensorIteratorBaseERKN3c106ScalarEENKUlvE_clEvENKUlvE2_clEvEUlNS4_8BFloat16ESA_E0_St5arrayIPcLm3EEEEviT0_T1_ --------------------------
	.section	.nv.info._ZN2at6native29vectorized_elementwise_kernelILi4EZZZNS0_26logit_backward_kernel_cudaERNS_18TensorIteratorBaseERKN3c106ScalarEENKUlvE_clEvENKUlvE2_clEvEUlNS4_8BFloat16ESA_E0_St5arrayIPcLm3EEEEviT0_T1_,"",@"SHT_CUDA_INFO"
	.sectionflags	@""
	.align	4


	//----- nvinfo : EIATTR_CUDA_API_VERSION
	.align		4
        /*0000*/ 	.byte	0x04, 0x37
        /*0002*/ 	.short	(.L_1355 - .L_1354)
.L_1354:
        /*0004*/ 	.word	0x00000082


	//----- nvinfo : EIATTR_SW2861232_WAR
	.align		4
.L_1355:
        /*0008*/ 	.byte	0x01, 0x35
	.zero		2


	//----- nvinfo : EIATTR_PARAM_CBANK
	.align		4
        /*000c*/ 	.byte	0x04, 0x0a
        /*000e*/ 	.short	(.L_1357 - .L_1356)
	.align		4
.L_1356:
        /*0010*/ 	.word	index@(.nv.constant0._ZN2at6native29vectorized_elementwise_kernelILi4EZZZNS0_26logit_backward_kernel_cudaERNS_18TensorIteratorBaseERKN3c106ScalarEENKUlvE_clEvENKUlvE2_clEvEUlNS4_8BFloat16ESA_E0_St5arrayIPcLm3EEEEviT0_T1_)
        /*0014*/ 	.short	0x0160
        /*0016*/ 	.short	0x0030


	//----- nvinfo : EIATTR_CBANK_PARAM_SIZE
	.align		4
.L_1357:
        /*0018*/ 	.byte	0x03, 0x19
        /*001a*/ 	.short	0x0030


	//----- nvinfo : EIATTR_KPARAM_INFO
	.align		4
        /*001c*/ 	.byte	0x04, 0x17
        /*001e*/ 	.short	(.L_1359 - .L_1358)
.L_1358:
        /*0020*/ 	.word	0x00000000
        /*0024*/ 	.short	0x0002
        /*0026*/ 	.short	0x0018
        /*0028*/ 	.byte	0x00, 0xf0, 0x61, 0x00


	//----- nvinfo : EIATTR_KPARAM_INFO
	.align		4
.L_1359:
        /*002c*/ 	.byte	0x04, 0x17
        /*002e*/ 	.short	(.L_1361 - .L_1360)
.L_1360:
        /*0030*/ 	.word	0x00000000
        /*0034*/ 	.short	0x0001
        /*0036*/ 	.short	0x0008
        /*0038*/ 	.byte	0x00, 0xf0, 0x41, 0x00


	//----- nvinfo : EIATTR_KPARAM_INFO
	.align		4
.L_1361:
        /*003c*/ 	.byte	0x04, 0x17
        /*003e*/ 	.short	(.L_1363 - .L_1362)
.L_1362:
        /*0040*/ 	.word	0x00000000
        /*0044*/ 	.short	0x0000
        /*0046*/ 	.short	0x0000
        /*0048*/ 	.byte	0x00, 0xf0, 0x11, 0x00


	//----- nvinfo : EIATTR_MAXREG_COUNT
	.align		4
.L_1363:
        /*004c*/ 	.byte	0x03, 0x1b
        /*004e*/ 	.short	0x00ff


	//----- nvinfo : EIATTR_MERCURY_ISA_VERSION
	.align		4
        /*0050*/ 	.byte	0x03, 0x5f
        /*0052*/ 	.short	0x0000


	//----- nvinfo : EIATTR_EXIT_INSTR_OFFSETS
	.align		4
        /*0054*/ 	.byte	0x04, 0x1c
        /*0056*/ 	.short	(.L_1365 - .L_1364)


	//   ....[0]....
.L_1364:
        /*0058*/ 	.word	0x000006b0


	//   ....[1]....
        /*005c*/ 	.word	0x00001700


	//   ....[2]....
        /*0060*/ 	.word	0x00001750


	//----- nvinfo : EIATTR_MAX_THREADS
	.align		4
.L_1365:
        /*0064*/ 	.byte	0x04, 0x05
        /*0066*/ 	.short	(.L_1367 - .L_1366)
.L_1366:
        /*0068*/ 	.word	0x00000080
        /*006c*/ 	.word	0x00000001
        /*0070*/ 	.word	0x00000001


	//----- nvinfo : EIATTR_CRS_STACK_SIZE
	.align		4
.L_1367:
        /*0074*/ 	.byte	0x04, 0x1e
        /*0076*/ 	.short	(.L_1369 - .L_1368)
.L_1368:
        /*0078*/ 	.word	0x00000000
.L_1369:


//--------------------- .nv.info._ZN2at6native29vectorized_elementwise_kernelILi8EZZZNS0_26logit_backward_kernel_cudaERNS_18TensorIteratorBaseERKN3c106ScalarEENKUlvE_clEvENKUlvE2_clEvEUlNS4_8BFloat16ESA_E0_St5arrayIPcLm3EEEEviT0_T1_ --------------------------
	.section	.nv.info._ZN2at6native29vectorized_elementwise_kernelILi8EZZZNS0_26logit_backward_kernel_cudaERNS_18TensorIteratorBaseERKN3c106ScalarEENKUlvE_clEvENKUlvE2_clEvEUlNS4_8BFloat16ESA_E0_St5arrayIPcLm3EEEEviT0_T1_,"",@"SHT_CUDA_INFO"
	.sectionflags	@""
	.align	4


	//----- nvinfo : EIATTR_CUDA_API_VERSION
	.align		4
        /*0000*/ 	.byte	0x04, 0x37
        /*0002*/ 	.short	(.L_1371 - .L_1370)
.L_1370:
        /*0004*/ 	.word	0x00000082


	//----- nvinfo : EIATTR_SW2861232_WAR
	.align		4
.L_1371:
        /*0008*/ 	.byte	0x01, 0x35
	.zero		2


	//----- nvinfo : EIATTR_PARAM_CBANK
	.align		4
        /*000c*/ 	.byte	0x04, 0x0a
        /*000e*/ 	.short	(.L_1373 - .L_1372)
	.align		4
.L_1372:
        /*0010*/ 	.word	index@(.nv.constant0._ZN2at6native29vectorized_elementwise_kernelILi8EZZZNS0_26logit_backward_kernel_cudaERNS_18TensorIteratorBaseERKN3c106ScalarEENKUlvE_clEvENKUlvE2_clEvEUlNS4_8BFloat16ESA_E0_St5arrayIPcLm3EEEEviT0_T1_)
        /*0014*/ 	.short	0x0160
        /*0016*/ 	.short	0x0030


	//----- nvinfo : EIATTR_CBANK_PARAM_SIZE
	.align		4
.L_1373:
        /*0018*/ 	.byte	0x03, 0x19
        /*001a*/ 	.short	0x0030


	//----- nvinfo : EIATTR_KPARAM_INFO
	.align		4
        /*001c*/ 	.byte	0x04, 0x17
        /*001e*/ 	.short	(.L_1375 - .L_1374)
.L_1374:
        /*0020*/ 	.word	0x00000000
        /*0024*/ 	.short	0x0002
        /*0026*/ 	.short	0x0018
        /*0028*/ 	.byte	0x00, 0xf0, 0x61, 0x00


	//----- nvinfo : EIATTR_KPARAM_INFO
	.align		4
.L_1375:
        /*002c*/ 	.byte	0x04, 0x17
        /*002e*/ 	.short	(.L_1377 - .L_1376)
.L_1376:
        /*0030*/ 	.word	0x00000000
        /*0034*/ 	.short	0x0001
        /*0036*/ 	.short	0x0008
        /*0038*/ 	.byte	0x00, 0xf0, 0x41, 0x00


	//----- nvinfo : EIATTR_KPARAM_INFO
	.align		4
.L_1377:
        /*003c*/ 	.byte	0x04, 0x17
        /*003e*/ 	.short	(.L_1379 - .L_1378)
.L_1378:
        /*0040*/ 	.word	0x00000000
        /*0044*/ 	.short	0x0000
        /*0046*/ 	.short	0x0000
        /*0048*/ 	.byte	0x00, 0xf0, 0x11, 0x00


	//----- nvinfo : EIATTR_MAXREG_COUNT
	.align		4
.L_1379:
        /*004c*/ 	.byte	0x03, 0x1b
        /*004e*/ 	.short	0x00ff


	//----- nvinfo : EIATTR_MERCURY_ISA_VERSION
	.align		4
        /*0050*/ 	.byte	0x03, 0x5f
        /*0052*/ 	.short	0x0000


	//----- nvinfo : EIATTR_EXIT_INSTR_OFFSETS
	.align		4
        /*0054*/ 	.byte	0x04, 0x1c
        /*0056*/ 	.short	(.L_1381 - .L_1380)


	//   ....[0]....
.L_1380:
        /*0058*/ 	.word	0x00000010


	//----- nvinfo : EIATTR_MAX_THREADS
	.align		4
.L_1381:
        /*005c*/ 	.byte	0x04, 0x05
        /*005e*/ 	.short	(.L_1383 - .L_1382)
.L_1382:
        /*0060*/ 	.word	0x00000080
        /*0064*/ 	.word	0x00000001
        /*0068*/ 	.word	0x00000001
.L_1383:


//--------------------- .nv.info._ZN2at6native18elementwise_kernelILi128ELi4EZNS0_15gpu_kernel_implIZZZNS0_26logit_backward_kernel_cudaERNS_18TensorIteratorBaseERKN3c106ScalarEENKUlvE_clEvENKUlvE2_clEvEUlNS5_8BFloat16ESB_E_EEvS4_RKT_EUliE_EEviT1_ --------------------------
	.section	.nv.info._ZN2at6native18elementwise_kernelILi128ELi4EZNS0_15gpu_kernel_implIZZZNS0_26logit_backward_kernel_cudaERNS_18TensorIteratorBaseERKN3c106ScalarEENKUlvE_clEvENKUlvE2_clEvEUlNS5_8BFloat16ESB_E_EEvS4_RKT_EUliE_EEviT1_,"",@"SHT_CUDA_INFO"
	.sectionflags	@""
	.align	4


	//----- nvinfo : EIATTR_CUDA_API_VERSION
	.align		4
        /*0000*/ 	.byte	0x04, 0x37
        /*0002*/ 	.short	(.L_1385 - .L_1384)
.L_1384:
        /*0004*/ 	.word	0x00000082


	//----- nvinfo : EIATTR_SW2861232_WAR
	.align		4
.L_1385:
        /*0008*/ 	.byte	0x01, 0x35
	.zero		2


	//----- nvinfo : EIATTR_PARAM_CBANK
	.align		4
        /*000c*/ 	.byte	0x04, 0x0a
        /*000e*/ 	.short	(.L_1387 - .L_1386)
	.align		4
.L_1386:
        /*0010*/ 	.word	index@(.nv.constant0._ZN2at6native18elementwise_kernelILi128ELi4EZNS0_15gpu_kernel_implIZZZNS0_26logit_backward_kernel_cudaERNS_18TensorIteratorBaseERKN3c106ScalarEENKUlvE_clEvENKUlvE2_clEvEUlNS5_8BFloat16ESB_E_EEvS4_RKT_EUliE_EEviT1_)
        /*0014*/ 	.short	0x0160
        /*0016*/ 	.short	0x0290


	//----- nvinfo : EIATTR_CBANK_PARAM_SIZE
	.align		4
.L_1387:
        /*0018*/ 	.byte	0x03, 0x19
        /*001a*/ 	.short	0x0290


	//----- nvinfo : EIATTR_KPARAM_INFO
	.align		4
        /*001c*/ 	.byte	0x04, 0x17
        /*001e*/ 	.short	(.L_1389 - .L_1388)
.L_1388:
        /*0020*/ 	.word	0x00000000
        /*0024*/ 	.short	0x0001
        /*0026*/ 	.short	0x0008
        /*0028*/ 	.byte	0x00, 0xf0, 0x21, 0x0a


	//----- nvinfo : EIATTR_KPARAM_INFO
	.align		4
.L_1389:
        /*002c*/ 	.byte	0x04, 0x17
        /*002e*/ 	.short	(.L_1391 - .L_1390)
.L_1390:
        /*0030*/ 	.word	0x00000000
        /*0034*/ 	.short	0x0000
        /*0036*/ 	.short	0x0000
        /*0038*/ 	.byte	0x00, 0xf0, 0x11, 0x00


	//----- nvinfo : EIATTR_MAXREG_COUNT
	.align		4
.L_1391:
        /*003c*/ 	.byte	0x03, 0x1b
        /*003e*/ 	.short	0x0080


	//----- nvinfo : EIATTR_EXTERNS
	.align		4
        /*0040*/ 	.byte	0x04, 0x0f
        /*0042*/ 	.short	(.L_1393 - .L_1392)


	//   ....[0]....
	.align		4
.L_1392:
        /*0044*/ 	.word	index@(__assertfail)


	//----- nvinfo : EIATTR_MERCURY_ISA_VERSION
	.align		4
.L_1393:
        /*0048*/ 	.byte	0x03, 0x5f
        /*004a*/ 	.short	0x0000


	//----- nvinfo : EIATTR_SYSCALL_OFFSETS
	.align		4
        /*004c*/ 	.byte	0x04, 0x46
        /*004e*/ 	.short	(.L_1395 - .L_1394)


	//   ....[0]....
.L_1394:
        /*0050*/ 	.word	0x00002050


	//   ....[1]....
        /*0054*/ 	.word	0x00003000


	//   ....[2]....
        /*0058*/ 	.word	0x00004040


	//   ....[3]....
        /*005c*/ 	.word	0x00006100


	//   ....[4]....
        /*0060*/ 	.word	0x000070b0


	//   ....[5]....
        /*0064*/ 	.word	0x000080f0


	//   ....[6]....
        /*0068*/ 	.word	0x0000a180


	//   ....[7]....
        /*006c*/ 	.word	0x0000b130


	//   ....[8]....
        /*0070*/ 	.word	0x0000c170


	//   ....[9]....
        /*0074*/ 	.word	0x0000e210


	//   ....[10]....
        /*0078*/ 	.word	0x0000f1c0


	//   ....[11]....
        /*007c*/ 	.word	0x00010200


	//----- nvinfo : EIATTR_EXIT_INSTR_OFFSETS
	.align		4
.L_1395:
        /*0080*/ 	.byte	0x04, 0x1c
        /*0082*/ 	.short	(.L_1397 - .L_1396)


	//   ....[0]....
.L_1396:
        /*0084*/ 	.word	0x0000c230


	//   ....[1]....
        /*0088*/ 	.word	0x0000f400


	//   ....[2]....
        /*008c*/ 	.word	0x0000f440


	//   ....[3]....
        /*0090*/ 	.word	0x0000f4e0


	//   ....[4]....
        /*0094*/ 	.word	0x0000f520


	//   ....[5]....
        /*0098*/ 	.word	0x0000f560


	//   ....[6]....
        /*009c*/ 	.word	0x0000f5f0


	//   ....[7]....
        /*00a0*/ 	.word	0x0000f630


	//   ....[8]....
        /*00a4*/ 	.word	0x0000f6d0


	//   ....[9]....
        /*00a8*/ 	.word	0x0000f720


	//   ....[10]....
        /*00ac*/ 	.word	0x0000f770


	//   ....[11]....
        /*00b0*/ 	.word	0x0000f840


	//   ....[12]....
        /*00b4*/ 	.word	0x0000f8a0


	//   ....[13]....
        /*00b8*/ 	.word	0x0000fa30


	//   ....[14]....
        /*00bc*/ 	.word	0x0000fb90


	//   ....[15]....
        /*00c0*/ 	.word	0x0000fbb0


	//   ....[16]....
        /*00c4*/ 	.word	0x0000fc70


	//   ....[17]....
        /*00c8*/ 	.word	0x0000fdf0


	//   ....[18]....
        /*00cc*/ 	.word	0x0000ff70


	//   ....[19]....
        /*00d0*/ 	.word	0x000100d0


	//   ....[20]....
        /*00d4*/ 	.word	0x00010210


	//   ....[21]....
        /*00d8*/ 	.word	0x00010250


	//   ....[22]....
        /*00dc*/ 	.word	0x00010290


	//----- nvinfo : EIATTR_MAX_THREADS
	.align		4
.L_1397:
        /*00e0*/ 	.byte	0x04, 0x05
        /*00e2*/ 	.short	(.L_1399 - .L_1398)
.L_1398:
        /*00e4*/ 	.word	0x00000080
        /*00e8*/ 	.word	0x00000001
        /*00ec*/ 	.word	0x00000001


	//----- nvinfo : EIATTR_CRS_STACK_SIZE
	.align		4
.L_1399:
        /*00f0*/ 	.byte	0x04, 0x1e
        /*00f2*/ 	.short	(.L_1401 - .L_1400)
.L_1400:
        /*00f4*/ 	.word	0x00000000
.L_1401:


//--------------------- .nv.info._ZN2at6native27unrolled_elementwise_kernelIZZZNS0_26logit_backward_kernel_cudaERNS_18TensorIteratorBaseERKN3c106ScalarEENKUlvE_clEvENKUlvE2_clEvEUlNS4_8BFloat16ESA_E_St5arrayIPcLm3EELi4E23TrivialOffsetCalculatorILi2EjESF_ILi1EjENS0_6memory12LoadWithCastILi2EEENSI_13StoreWithCastILi1EEEEEviT_T0_T2_T3_T4_T5_ --------------------------
	.section	.nv.info._ZN2at6native27unrolled_elementwise_kernelIZZZNS0_26logit_backward_kernel_cudaERNS_18TensorIteratorBaseERKN3c106ScalarEENKUlvE_clEvENKUlvE2_clEvEUlNS4_8BFloat16ESA_E_St5arrayIPcLm3EELi4E23TrivialOffsetCalculatorILi2EjESF_ILi1EjENS0_6memory12LoadWithCastILi2EEENSI_13StoreWithCastILi1EEEEEviT_T0_T2_T3_T4_T5_,"",@"SHT_CUDA_INFO"
	.sectionflags	@""
	.align	4


	//----- nvinfo : EIATTR_CUDA_API_VERSION
	.align		4
        /*0000*/ 	.byte	0x04, 0x37
        /*0002*/ 	.short	(.L_1403 - .L_1402)
.L_1402:
        /*0004*/ 	.word	0x00000082


	//----- nvinfo : EIATTR_SW2861232_WAR
	.align		4
.L_1403:
        /*0008*/ 	.byte	0x01, 0x35
	.zero		2


	//----- nvinfo : EIATTR_PARAM_CBANK
	.align		4
        /*000c*/ 	.byte	0x04, 0x0a
        /*000e*/ 	.short	(.L_1405 - .L_1404)
	.align		4
.L_1404:
        /*0010*/ 	.word	index@(.nv.constant0._ZN2at6native27unrolled_elementwise_kernelIZZZNS0_26logit_backward_kernel_cudaERNS_18TensorIteratorBaseERKN3c106ScalarEENKUlvE_clEvENKUlvE2_clEvEUlNS4_8BFloat16ESA_E_St5arrayIPcLm3EELi4E23TrivialOffsetCalculatorILi2EjESF_ILi1EjENS0_6memory12LoadWithCastILi2EEENSI_13StoreWithCastILi1EEEEEviT_T0_T2_T3_T4_T5_)
        /*0014*/ 	.short	0x0160
        /*0016*/ 	.short	0x0038


	//----- nvinfo : EIATTR_CBANK_PARAM_SIZE
	.align		4
.L_1405:
        /*0018*/ 	.byte	0x03, 0x19
        /*001a*/ 	.short	0x0038


	//----- nvinfo : EIATTR_KPARAM_INFO
	.align		4
        /*001c*/ 	.byte	0x04, 0x17
        /*001e*/ 	.short	(.L_1407 - .L_1406)
.L_1406:
        /*0020*/ 	.word	0x00000000
        /*0024*/ 	.short	0x0006
        /*0026*/ 	.short	0x0030
        /*0028*/ 	.byte	0x00, 0xf0, 0x21, 0x00


	//----- nvinfo : EIATTR_KPARAM_INFO
	.align		4
.L_1407:
        /*002c*/ 	.byte	0x04, 0x17
        /*002e*/ 	.short	(.L_1409 - .L_1408)
.L_1408:
        /*0030*/ 	.word	0x00000000
        /*0034*/ 	.short	0x0005
        /*0036*/ 	.short	0x0024
        /*0038*/ 	.byte	0x00, 0xf0, 0x31, 0x00


	//----- nvinfo : EIATTR_KPARAM_INFO
	.align		4
.L_1409:
        /*003c*/ 	.byte	0x04, 0x17
        /*003e*/ 	.short	(.L_1411 - .L_1410)
.L_1410:
        /*0040*/ 	.word	0x00000000
        /*0044*/ 	.short	0x0004
        /*0046*/ 	.short	0x0021
        /*0048*/ 	.byte	0x00, 0xf0, 0x05, 0x00


	//----- nvinfo : EIATTR_KPARAM_INFO
	.align		4
.L_1411:
        /*004c*/ 	.byte	0x04, 0x17
        /*004e*/ 	.short	(.L_1413 - .L_1412)
.L_1412:
        /*0050*/ 	.word	0x00000000
        /*0054*/ 	.short	0x0003
        /*0056*/ 	.short	0x0020
        /*0058*/ 	.byte	0x00, 0xf0, 0x05, 0x00


	//----- nvinfo : EIATTR_KPARAM_INFO
	.align		4
.L_1413:
        /*005c*/ 	.byte	0x04, 0x17
        /*005e*/ 	.short	(.L_1415 - .L_1414)
.L_1414:
        /*0060*/ 	.word	0x00000000
        /*0064*/ 	.short	0x0002
        /*0066*/ 	.short	0x0008
        /*0068*/ 	.byte	0x00, 0xf0, 0x61, 0x00


	//----- nvinfo : EIATTR_KPARAM_INFO
	.align		4
.L_1415:
        /*006c*/ 	.byte	0x04, 0x17
        /*006e*/ 	.short	(.L_1417 - .L_1416)
.L_1416:
        /*0070*/ 	.word	0x00000000
        /*0074*/ 	.short	0x0001
        /*0076*/ 	.short	0x0004
        /*0078*/ 	.byte	0x00, 0xf0, 0x05, 0x00


	//----- nvinfo : EIATTR_KPARAM_INFO
	.align		4
.L_1417:
        /*007c*/ 	.byte	0x04, 0x17
        /*007e*/ 	.short	(.L_1419 - .L_1418)
.L_1418:
        /*0080*/ 	.word	0x00000000
        /*0084*/ 	.short	0x0000
        /*0086*/ 	.short	0x0000
        /*0088*/ 	.byte	0x00, 0xf0, 0x11, 0x00


	//----- nvinfo : EIATTR_MAXREG_COUNT
	.align		4
.L_1419:
        /*008c*/ 	.byte	0x03, 0x1b
        /*008e*/ 	.short	0x00ff


	//----- nvinfo : EIATTR_EXTERNS
	.align		4
        /*0090*/ 	.byte	0x04, 0x0f
        /*0092*/ 	.short	(.L_1421 - .L_1420)


	//   ....[0]....
	.align		4
.L_1420:
        /*0094*/ 	.word	index@(__assertfail)


	//----- nvinfo : EIATTR_MERCURY_ISA_VERSION
	.align		4
.L_1421:
        /*0098*/ 	.byte	0x03, 0x5f
        /*009a*/ 	.short	0x0000


	//----- nvinfo : EIATTR_SYSCALL_OFFSETS
	.align		4
        /*009c*/ 	.byte	0x04, 0x46
        /*009e*/ 	.short	(.L_1423 - .L_1422)


	//   ....[0]....
.L_1422:
        /*00a0*/ 	.word	0x000010b0


	//   ....[1]....
        /*00a4*/ 	.word	0x00002130


	//   ....[2]....
        /*00a8*/ 	.word	0x00003230


	//   ....[3]....
        /*00ac*/ 	.word	0x000042b0


	//   ....[4]....
        /*00b0*/ 	.word	0x000053c0


	//   ....[5]....
        /*00b4*/ 	.word	0x00006430


	//   ....[6]....
        /*00b8*/ 	.word	0x00007520


	//   ....[7]....
        /*00bc*/ 	.word	0x000084c0


	//   ....[8]....
        /*00c0*/ 	.word	0x000099f0


	//   ....[9]....
        /*00c4*/ 	.word	0x0000aa20


	//   ....[10]....
        /*00c8*/ 	.word	0x0000ba10


	//   ....[11]....
        /*00cc*/ 	.word	0x0000ca00


	//----- nvinfo : EIATTR_EXIT_INSTR_OFFSETS
	.align		4
.L_1423:
        /*00d0*/ 	.byte	0x04, 0x1c
        /*00d2*/ 	.short	(.L_1425 - .L_1424)


	//   ....[0]....
.L_1424:
        /*00d4*/ 	.word	0x0000bad0


	//   ....[1]....
        /*00d8*/ 	.word	0x0000bc00


	//   ....[2]....
        /*00dc*/ 	.word	0x0000bc40


	//   ....[3]....
        /*00e0*/ 	.word	0x0000bce0


	//   ....[4]....
        /*00e4*/ 	.word	0x0000bd20


	//   ....[5]....
        /*00e8*/ 	.word	0x0000bd60


	//   ....[6]....
        /*00ec*/ 	.word	0x0000bdf0


	//   ....[7]....
        /*00f0*/ 	.word	0x0000be30


	//   ....[8]....
        /*00f4*/ 	.word	0x0000bed0


	//   ....[9]....
        /*00f8*/ 	.word	0x0000bf20


	//   ....[10]....
        /*00fc*/ 	.word	0x0000bf70


	//   ....[11]....
        /*0100*/ 	.word	0x0000c040


	//   ....[12]....
        /*0104*/ 	.word	0x0000c0a0


	//   ....[13]....
        /*0108*/ 	.word	0x0000c230


	//   ....[14]....
        /*010c*/ 	.word	0x0000c390


	//   ....[15]....
        /*0110*/ 	.word	0x0000c3b0


	//   ....[16]....
        /*0114*/ 	.word	0x0000c470


	//   ....[17]....
        /*0118*/ 	.word	0x0000c5f0


	//   ....[18]....
        /*011c*/ 	.word	0x0000c770


	//   ....[19]....
        /*0120*/ 	.word	0x0000c8d0


	//   ....[20]....
        /*0124*/ 	.word	0x0000ca10


	//   ....[21]....
        /*0128*/ 	.word	0x0000ca50


	//   ....[22]....
        /*012c*/ 	.word	0x0000ca90


	//----- nvinfo : EIATTR_MAX_THREADS
	.align		4
.L_1425:
        /*0130*/ 	.byte	0x04, 0x05
        /*0132*/ 	.short	(.L_1427 - .L_1426)
.L_1426:
        /*0134*/ 	.word	0x00000080
        /*0138*/ 	.word	0x00000001
        /*013c*/ 	.word	0x00000001


	//----- nvinfo : EIATTR_CRS_STACK_SIZE
	.align		4
.L_1427:
        /*0140*/ 	.byte	0x04, 0x1e
        /*0142*/ 	.short	(.L_1429 - .L_1428)
.L_1428:
        /*0144*/ 	.word	0x00000000
.L_1429:


//--------------------- .nv.info._ZN2at6native18elementwise_kernelILi128ELi4EZNS0_22gpu_kernel_impl_nocastIZZZNS0_26logit_backward_kernel_cudaERNS_18TensorIteratorBaseERKN3c106ScalarEENKUlvE_clEvENKUlvE2_clEvEUlNS5_8BFloat16ESB_E_EEvS4_RKT_EUliE_EEviT1_ --------------------------
	.section	.nv.info._ZN2at6native18elementwise_kernelILi128ELi4EZNS0_22gpu_kernel_impl_nocastIZZZNS0_26logit_backward_kernel_cudaERNS_18TensorIteratorBaseERKN3c106ScalarEENKUlvE_clEvENKUlvE2_clEvEUlNS5_8BFloat16ESB_E_EEvS4_RKT_EUliE_EEviT1_,"",@"SHT_CUDA_INFO"
	.sectionflags	@""
	.align	4


	//----- nvinfo : EIATTR_CUDA_API_VERSION
	.align		4
        /*0000*/ 	.byte	0x04, 0x37
        /*0002*/ 	.short	(.L_1431 - .L_1430)
.L_1430:
        /*0004*/ 	.word	0x00000082


	//----- nvinfo : EIATTR_SW2861232_WAR
	.align		4
.L_1431:
        /*0008*/ 	.byte	0x01, 0x35
	.zero		2


	//----- nvinfo : EIATTR_PARAM_CBANK
	.align		4
        /*000c*/ 	.byte	0x04, 0x0a
        /*000e*/ 	.short	(.L_1433 - .L_1432)
	.align		4
.L_1432:
        /*0010*/ 	.word	index@(.nv.constant0._ZN2at6native18elementwise_kernelILi128ELi4EZNS0_22gpu_kernel_impl_nocastIZZZNS0_26logit_backward_kernel_cudaERNS_18TensorIteratorBaseERKN3c106ScalarEENKUlvE_clEvENKUlvE2_clEvEUlNS5_8BFloat16ESB_E_EEvS4_RKT_EUliE_EEviT1_)
        /*0014*/ 	.short	0x0160
        /*0016*/ 	.short	0x0290


	//----- nvinfo : EIATTR_CBANK_PARAM_SIZE
	.align		4
.L_1433:
        /*0018*/ 	.byte	0x03, 0x19
        /*001a*/ 	.short	0x0290


	//----- nvinfo : EIATTR_KPARAM_INFO
	.align		4
        /*001c*/ 	.byte	0x04, 0x17
        /*001e*/ 	.short	(.L_1435 - .L_1434)
.L_1434:
        /*0020*/ 	.word	0x00000000
        /*0024*/ 	.short	0x0001
        /*0026*/ 	.short	0x0008
        /*0028*/ 	.byte	0x00, 0xf0, 0x21, 0x0a


	//----- nvinfo : EIATTR_KPARAM_INFO
	.align		4
.L_1435:
        /*002c*/ 	.byte	0x04, 0x17
        /*002e*/ 	.short	(.L_1437 - .L_1436)
.L_1436:
        /*0030*/ 	.word	0x00000000
        /*0034*/ 	.short	0x0000
        /*0036*/ 	.short	0x0000
        /*0038*/ 	.byte	0x00, 0xf0, 0x11, 0x00


	//----- nvinfo : EIATTR_MAXREG_COUNT
	.align		4
.L_1437:
        /*003c*/ 	.byte	0x03, 0x1b
        /*003e*/ 	.short	0x0080


	//----- nvinfo : EIATTR_MERCURY_ISA_VERSION
	.align		4
        /*0040*/ 	.byte	0x03, 0x5f
        /*0042*/ 	.short	0x0000


	//----- nvinfo : EIATTR_EXIT_INSTR_OFFSETS
	.align		4
        /*0044*/ 	.byte	0x04, 0x1c
        /*0046*/ 	.short	(.L_1439 - .L_1438)


	//   ....[0]....
.L_1438:
        /*0048*/ 	.word	0x00003460


	//   ....[1]....
        /*004c*/ 	.word	0x00004580


	//----- nvinfo : EIATTR_MAX_THREADS
	.align		4
.L_1439:
        /*0050*/ 	.byte	0x04, 0x05
        /*0052*/ 	.short	(.L_1441 - .L_1440)
.L_1440:
        /*0054*/ 	.word	0x00000080
        /*0058*/ 	.word	0x00000001
        /*005c*/ 	.word	0x00000001


	//----- nvinfo : EIATTR_CRS_STACK_SIZE
	.align		4
.L_1441:
        /*0060*/ 	.byte	0x04, 0x1e
        /*0062*/ 	.short	(.L_1443 - .L_1442)
.L_1442:
        /*0064*/ 	.word	0x00000000
.L_1443:


//--------------------- .nv.info._ZN2at6native27unrolled_elementwise_kernelIZZZNS0_26logit_backward_kernel_cudaERNS_18TensorIteratorBaseERKN3c106ScalarEENKUlvE_clEvENKUlvE2_clEvEUlNS4_8BFloat16ESA_E_St5arrayIPcLm3EELi4E23TrivialOffsetCalculatorILi2EjESF_ILi1EjENS0_6memory15LoadWithoutCastENSI_16StoreWithoutCastEEEviT_T0_T2_T3_T4_T5_ --------------------------
	.section	.nv.info._ZN2at6native27unrolled_elementwise_kernelIZZZNS0_26logit_backward_kernel_cudaERNS_18TensorIteratorBaseERKN3c106ScalarEENKUlvE_clEvENKUlvE2_clEvEUlNS4_8BFloat16ESA_E_St5arrayIPcLm3EELi4E23TrivialOffsetCalculatorILi2EjESF_ILi1EjENS0_6memory15LoadWithoutCastENSI_16StoreWithoutCastEEEviT_T0_T2_T3_T4_T5_,"",@"SHT_CUDA_INFO"
	.sectionflags	@""
	.align	4


	//----- nvinfo : EIATTR_CUDA_API_VERSION
	.align		4
        /*0000*/ 	.byte	0x04, 0x37
        /*0002*/ 	.short	(.L_1445 - .L_1444)
.L_1444:
        /*0004*/ 	.word	0x00000082


	//----- nvinfo : EIATTR_SW2861232_WAR
	.align		4
.L_1445:
        /*0008*/ 	.byte	0x01, 0x35
	.zero		2


	//----- nvinfo : EIATTR_PARAM_CBANK
	.align		4
        /*000c*/ 	.byte	0x04, 0x0a
        /*000e*/ 	.short	(.L_1447 - .L_1446)
	.align		4
.L_1446:
        /*0010*/ 	.word	index@(.nv.constant0._ZN2at6native27unrolled_elementwise_kernelIZZZNS0_26logit_backward_kernel_cudaERNS_18TensorIteratorBaseERKN3c106ScalarEENKUlvE_clEvENKUlvE2_clEvEUlNS4_8BFloat16ESA_E_St5arrayIPcLm3EELi4E23TrivialOffsetCalculatorILi2EjESF_ILi1EjENS0_6memory15LoadWithoutCastENSI_16StoreWithoutCastEEEviT_T0_T2_T3_T4_T5_)
        /*0014*/ 	.short	0x0160
        /*0016*/ 	.short	0x0024


	//----- nvinfo : EIATTR_CBANK_PARAM_SIZE
	.align		4
.L_1447:
        /*0018*/ 	.byte	0x03, 0x19
        /*001a*/ 	.short	0x0024


	//----- nvinfo : EIATTR_KPARAM_INFO
	.align		4
        /*001c*/ 	.byte	0x04, 0x17
        /*001e*/ 	.short	(.L_1449 - .L_1448)
.L_1448:
        /*0020*/ 	.word	0x00000000
        /*0024*/ 	.short	0x0006
        /*0026*/ 	.short	0x0023
        /*0028*/ 	.byte	0x00, 0xf0, 0x05, 0x00


	//----- nvinfo : EIATTR_KPARAM_INFO
	.align		4
.L_1449:
        /*002c*/ 	.byte	0x04, 0x17
        /*002e*/ 	.short	(.L_1451 - .L_1450)
.L_1450:
        /*0030*/ 	.word	0x00000000
        /*0034*/ 	.short	0x0005
        /*0036*/ 	.short	0x0022
        /*0038*/ 	.byte	0x00, 0xf0, 0x05, 0x00


	//----- nvinfo : EIATTR_KPARAM_INFO
	.align		4
.L_1451:
        /*003c*/ 	.byte	0x04, 0x17
        /*003e*/ 	.short	(.L_1453 - .L_1452)
.L_1452:
        /*0040*/ 	.word	0x00000000
        /*0044*/ 	.short	0x0004
        /*0046*/ 	.short	0x0021
        /*0048*/ 	.byte	0x00, 0xf0, 0x05, 0x00


	//----- nvinfo : EIATTR_KPARAM_INFO
	.align		4
.L_1453:
        /*004c*/ 	.byte	0x04, 0x17
        /*004e*/ 	.short	(.L_1455 - .L_1454)
.L_1454:
        /*0050*/ 	.word	0x00000000
        /*0054*/ 	.short	0x0003
        /*0056*/ 	.short	0x0020
        /*0058*/ 	.byte	0x00, 0xf0, 0x05, 0x00


	//----- nvinfo : EIATTR_KPARAM_INFO
	.align		4
.L_1455:
        /*005c*/ 	.byte	0x04, 0x17
        /*005e*/ 	.short	(.L_1457 - .L_1456)
.L_1456:
        /*0060*/ 	.word	0x00000000
        /*0064*/ 	.short	0x0002
        /*0066*/ 	.short	0x0008
        /*0068*/ 	.byte	0x00, 0xf0, 0x61, 0x00


	//----- nvinfo : EIATTR_KPARAM_INFO
	.align		4
.L_1457:
        /*006c*/ 	.byte	0x04, 0x17
        /*006e*/ 	.short	(.L_1459 - .L_1458)
.L_1458:
        /*0070*/ 	.word	0x00000000
        /*0074*/ 	.short	0x0001
        /*0076*/ 	.short	0x0004
        /*0078*/ 	.byte	0x00, 0xf0, 0x05, 0x00


	//----- nvinfo : EIATTR_KPARAM_INFO
	.align		4
.L_1459:
        /*007c*/ 	.byte	0x04, 0x17
        /*007e*/ 	.short	(.L_1461 - .L_1460)
.L_1460:
        /*0080*/ 	.word	0x00000000
        /*0084*/ 	.short	0x0000
        /*0086*/ 	.short	0x0000
        /*0088*/ 	.byte	0x00, 0xf0, 0x11, 0x00


	//----- nvinfo : EIATTR_MAXREG_COUNT
	.align		4
.L_1461:
        /*008c*/ 	.byte	0x03, 0x1b
        /*008e*/ 	.short	0x00ff


	//----- nvinfo : EIATTR_MERCURY_ISA_VERSION
	.align		4
        /*0090*/ 	.byte	0x03, 0x5f
        /*0092*/ 	.short	0x0000


	//----- nvinfo : EIATTR_EXIT_INSTR_OFFSETS
	.align		4
        /*0094*/ 	.byte	0x04, 0x1c
        /*0096*/ 	.short	(.L_1463 - .L_1462)


	//   ....[0]....
.L_1462:
        /*0098*/ 	.word	0x00000810


	//   ....[1]....
        /*009c*/ 	.word	0x00000860


	//----- nvinfo : EIATTR_MAX_THREADS
	.align		4
.L_1463:
        /*00a0*/ 	.byte	0x04, 0x05
        /*00a2*/ 	.short	(.L_1465 - .L_1464)
.L_1464:
        /*00a4*/ 	.word	0x00000080
        /*00a8*/ 	.word	0x00000001
        /*00ac*/ 	.word	0x00000001


	//----- nvinfo : EIATTR_CRS_STACK_SIZE
	.align		4
.L_1465:
        /*00b0*/ 	.byte	0x04, 0x1e
        /*00b2*/ 	.short	(.L_1467 - .L_1466)
.L_1466:
        /*00b4*/ 	.word	0x00000000
.L_1467:


//--------------------- .nv.info._ZN2at6native29vectorized_elementwise_kernelILi2EZZZNS0_26logit_backward_kernel_cudaERNS_18TensorIteratorBaseERKN3c106ScalarEENKUlvE_clEvENKUlvE2_clEvEUlNS4_8BFloat16ESA_E_St5arrayIPcLm3EEEEviT0_T1_ --------------------------
	.section	.nv.info._ZN2at6native29vectorized_elementwise_kernelILi2EZZZNS0_26logit_backward_kernel_cudaERNS_18TensorIteratorBaseERKN3c106ScalarEENKUlvE_clEvENKUlvE2_clEvEUlNS4_8BFloat16ESA_E_St5arrayIPcLm3EEEEviT0_T1_,"",@"SHT_CUDA_INFO"
	.sectionflags	@""
	.align	4


	//----- nvinfo : EIATTR_CUDA_API_VERSION
	.align		4
        /*0000*/ 	.byte	0x04, 0x37
        /*0002*/ 	.short	(.L_1469 - .L_1468)
.L_1468:
        /*0004*/ 	.word	0x00000082


	//----- nvinfo : EIATTR_SW2861232_WAR
	.align		4
.L_1469:
        /*0008*/ 	.byte	0x01, 0x35
	.zero		2


	//----- nvinfo : EIATTR_PARAM_CBANK
	.align		4
        /*000c*/ 	.byte	0x04, 0x0a
        /*000e*/ 	.short	(.L_1471 - .L_1470)
	.align		4
.L_1470:
        /*0010*/ 	.word	index@(.nv.constant0._ZN2at6native29vectorized_elementwise_kernelILi2EZZZNS0_26logit_backward_kernel_cudaERNS_18TensorIteratorBaseERKN3c106ScalarEENKUlvE_clEvENKUlvE2_clEvEUlNS4_8BFloat16ESA_E_St5arrayIPcLm3EEEEviT0_T1_)
        /*0014*/ 	.short	0x0160
        /*0016*/ 	.short	0x0020


	//----- nvinfo : EIATTR_CBANK_PARAM_SIZE
	.align		4
.L_1471:
        /*0018*/ 	.byte	0x03, 0x19
        /*001a*/ 	.short	0x0020


	//----- nvinfo : EIATTR_KPARAM_INFO
	.align		4
        /*001c*/ 	.byte	0x04, 0x17
        /*001e*/ 	.short	(.L_1473 - .L_1472)
.L_1472:
        /*0020*/ 	.word	0x00000000
        /*0024*/ 	.short	0x0002
        /*0026*/ 	.short	0x0008
        /*0028*/ 	.byte	0x00, 0xf0, 0x61, 0x00


	//----- nvinfo : EIATTR_KPARAM_INFO
	.align		4
.L_1473:
        /*002c*/ 	.byte	0x04, 0x17
        /*002e*/ 	.short	(.L_1475 - .L_1474)
.L_1474:
        /*0030*/ 	.word	0x00000000
        /*0034*/ 	.short	0x0001
        /*0036*/ 	.short	0x0004
        /*0038*/ 	.byte	0x00, 0xf0, 0x05, 0x00


	//----- nvinfo : EIATTR_KPARAM_INFO
	.align		4
.L_1475:
        /*003c*/ 	.byte	0x04, 0x17
        /*003e*/ 	.short	(.L_1477 - .L_1476)
.L_1476:
        /*0040*/ 	.word	0x00000000
        /*0044*/ 	.short	0x0000
        /*0046*/ 	.short	0x0000
        /*0048*/ 	.byte	0x00, 0xf0, 0x11, 0x00


	//----- nvinfo : EIATTR_MAXREG_COUNT
	.align		4
.L_1477:
        /*004c*/ 	.byte	0x03, 0x1b
        /*004e*/ 	.short	0x00ff


	//----- nvinfo : EIATTR_MERCURY_ISA_VERSION
	.align		4
        /*0050*/ 	.byte	0x03, 0x5f
        /*0052*/ 	.short	0x0000


	//----- nvinfo : EIATTR_EXIT_INSTR_OFFSETS
	.align		4
        /*0054*/ 	.byte	0x04, 0x1c
        /*0056*/ 	.short	(.L_1479 - .L_1478)


	//   ....[0]....
.L_1478:
        /*0058*/ 	.word	0x00000710


	//   ....[1]....
        /*005c*/ 	.word	0x00001760


	//   ....[2]....
        /*0060*/ 	.word	0x000017b0


	//----- nvinfo : EIATTR_MAX_THREADS
	.align		4
.L_1479:
        /*0064*/ 	.byte	0x04, 0x05
        /*0066*/ 	.short	(.L_1481 - .L_1480)
.L_1480:
        /*0068*/ 	.word	0x00000080
        /*006c*/ 	.word	0x00000001
        /*0070*/ 	.word	0x00000001


	//----- nvinfo : EIATTR_CRS_STACK_SIZE
	.align		4
.L_1481:
        /*0074*/ 	.byte	0x04, 0x1e
        /*0076*/ 	.short	(.L_1483 - .L_1482)
.L_1482:
        /*0078*/ 	.word	0x00000000
.L_1483:


//--------------------- .nv.info._ZN2at6native29vectorized_elementwise_kernelILi4EZZZNS0_26logit_backward_kernel_cudaERNS_18TensorIteratorBaseERKN3c106ScalarEENKUlvE_clEvENKUlvE2_clEvEUlNS4_8BFloat16ESA_E_St5arrayIPcLm3EEEEviT0_T1_ --------------------------
	.section	.nv.info._ZN2at6native29vectorized_elementwise_kernelILi4EZZZNS0_26logit_backward_kernel_cudaERNS_18TensorIteratorBaseERKN3c106ScalarEENKUlvE_clEvENKUlvE2_clEvEUlNS4_8BFloat16ESA_E_St5arrayIPcLm3EEEEviT0_T1_,"",@"SHT_CUDA_INFO"
	.sectionflags	@""
	.align	4


	//----- nvinfo : EIATTR_CUDA_API_VERSION
	.align		4
        /*0000*/ 	.byte	0x04, 0x37
        /*0002*/ 	.short	(.L_1485 - .L_1484)
.L_1484:
        /*0004*/ 	.word	0x00000082


	//----- nvinfo : EIATTR_SW2861232_WAR
	.align		4
.L_1485:
        /*0008*/ 	.byte	0x01, 0x35
	.zero		2


	//----- nvinfo : EIATTR_PARAM_CBANK
	.align		4
        /*000c*/ 	.byte	0x04, 0x0a
        /*000e*/ 	.short	(.L_1487 - .L_1486)
	.align		4
.L_1486:
        /*0010*/ 	.word	index@(.nv.constant0._ZN2at6native29vectorized_elementwise_kernelILi4EZZZNS0_26logit_backward_kernel_cudaERNS_18TensorIteratorBaseERKN3c106ScalarEENKUlvE_clEvENKUlvE2_clEvEUlNS4_8BFloat16ESA_E_St5arrayIPcLm3EEEEviT0_T1_)
        /*0014*/ 	.short	0x0160
        /*0016*/ 	.short	0x0020


	//----- nvinfo : EIATTR_CBANK_PARAM_SIZE
	.align		4
.L_1487:
        /*0018*/ 	.byte	0x03, 0x19
        /*001a*/ 	.short	0x0020


	//----- nvinfo : EIATTR_KPARAM_INFO
	.align		4
        /*001c*/ 	.byte	0x04, 0x17
        /*001e*/ 	.short	(.L_1489 - .L_1488)
.L_1488:
        /*0020*/ 	.word	0x00000000
        /*0024*/ 	.short	0x0002
        /*0026*/ 	.short	0x0008
        /*0028*/ 	.byte	0x00, 0xf0, 0x61, 0x00


	//----- nvinfo : EIATTR_KPARAM_INFO
	.align		4
.L_1489:
        /*002c*/ 	.byte	0x04, 0x17
        /*002e*/ 	.short	(.L_1491 - .L_1490)
.L_1490:
        /*0030*/ 	.word	0x00000000
        /*0034*/ 	.short	0x0001
        /*0036*/ 	.short	0x0004
        /*0038*/ 	.byte	0x00, 0xf0, 0x05, 0x00


	//----- nvinfo : EIATTR_KPARAM_INFO
	.align		4
.L_1491:
        /*003c*/ 	.byte	0x04, 0x17
        /*003e*/ 	.short	(.L_1493 - .L_1492)
.L_1492:
        /*0040*/ 	.word	0x00000000
        /*0044*/ 	.short	0x0000
        /*0046*/ 	.short	0x0000
        /*0048*/ 	.byte	0x00, 0xf0, 0x11, 0x00


	//----- nvinfo : EIATTR_MAXREG_COUNT
	.align		4
.L_1493:
        /*004c*/ 	.byte	0x03, 0x1b
        /*004e*/ 	.short	0x00ff


	//----- nvinfo : EIATTR_MERCURY_ISA_VERSION
	.align		4
        /*0050*/ 	.byte	0x03, 0x5f
        /*0052*/ 	.short	0x0000


	//----- nvinfo : EIATTR_EXIT_INSTR_OFFSETS
	.align		4
        /*0054*/ 	.byte	0x04, 0x1c
        /*0056*/ 	.short	(.L_1495 - .L_1494)


	//   ....[0]....
.L_1494:
        /*0058*/ 	.word	0x000006b0


	//   ....[1]....
        /*005c*/ 	.word	0x00001700


	//   ....[2]....
        /*0060*/ 	.word	0x00001750


	//----- nvinfo : EIATTR_MAX_THREADS
	.align		4
.L_1495:
        /*0064*/ 	.byte	0x04, 0x05
        /*0066*/ 	.short	(.L_1497 - .L_1496)
.L_1496:
        /*0068*/ 	.word	0x00000080
        /*006c*/ 	.word	0x00000001
        /*0070*/ 	.word	0x00000001


	//----- nvinfo : EIATTR_CRS_STACK_SIZE
	.align		4
.L_1497:
        /*0074*/ 	.byte	0x04, 0x1e
        /*0076*/ 	.short	(.L_1499 - .L_1498)
.L_1498:
        /*0078*/ 	.word	0x00000000
.L_1499:


//--------------------- .nv.info._ZN2at6native29vectorized_elementwise_kernelILi8EZZZNS0_26logit_backward_kernel_cudaERNS_18TensorIteratorBaseERKN3c106ScalarEENKUlvE_clEvENKUlvE2_clEvEUlNS4_8BFloat16ESA_E_St5arrayIPcLm3EEEEviT0_T1_ --------------------------
	.section	.nv.info._ZN2at6native29vectorized_elementwise_kernelILi8EZZZNS0_26logit_backward_kernel_cudaERNS_18TensorIteratorBaseERKN3c106ScalarEENKUlvE_clEvENKUlvE2_clEvEUlNS4_8BFloat16ESA_E_St5arrayIPcLm3EEEEviT0_T1_,"",@"SHT_CUDA_INFO"
	.sectionflags	@""
	.align	4


	//----- nvinfo : EIATTR_CUDA_API_VERSION
	.align		4
        /*0000*/ 	.byte	0x04, 0x37
        /*0002*/ 	.short	(.L_1501 - .L_1500)
.L_1500:
        /*0004*/ 	.word	0x00000082


	//----- nvinfo : EIATTR_SW2861232_WAR
	.align		4
.L_1501:
        /*0008*/ 	.byte	0x01, 0x35
	.zero		2


	//----- nvinfo : EIATTR_PARAM_CBANK
	.align		4
        /*000c*/ 	.byte	0x04, 0x0a
        /*000e*/ 	.short	(.L_1503 - .L_1502)
	.align		4
.L_1502:
        /*0010*/ 	.word	index@(.nv.constant0._ZN2at6native29vectorized_elementwise_kernelILi8EZZZNS0_26logit_backward_kernel_cudaERNS_18TensorIteratorBaseERKN3c106ScalarEENKUlvE_clEvENKUlvE2_clEvEUlNS4_8BFloat16ESA_E_St5arrayIPcLm3EEEEviT0_T1_)
        /*0014*/ 	.short	0x0160
        /*0016*/ 	.short	0x0020


	//----- nvinfo : EIATTR_CBANK_PARAM_SIZE
	.align		4
.L_1503:
        /*0018*/ 	.byte	0x03, 0x19
        /*001a*/ 	.short	0x0020


	//----- nvinfo : EIATTR_KPARAM_INFO
	.align		4
        /*001c*/ 	.byte	0x04, 0x17
        /*001e*/ 	.short	(.L_1505 - .L_1504)
.L_1504:
        /*0020*/ 	.word	0x00000000
        /*0024*/ 	.short	0x0002
        /*0026*/ 	.short	0x0008
        /*0028*/ 	.byte	0x00, 0xf0, 0x61, 0x00


	//----- nvinfo : EIATTR_KPARAM_INFO
	.align		4
.L_1505:
        /*002c*/ 	.byte	0x04, 0x17
        /*002e*/ 	.short	(.L_1507 - .L_1506)
.L_1506:
        /*0030*/ 	.word	0x00000000
        /*0034*/ 	.short	0x0001
        /*0036*/ 	.short	0x0004
        /*0038*/ 	.byte	0x00, 0xf0, 0x05, 0x00


	//----- nvinfo : EIATTR_KPARAM_INFO
	.align		4
.L_1507:
        /*003c*/ 	.byte	0x04, 0x17
        /*003e*/ 	.short	(.L_1509 - .L_1508)
.L_1508:
        /*0040*/ 	.word	0x00000000
        /*0044*/ 	.short	0x0000
        /*0046*/ 	.short	0x0000
        /*0048*/ 	.byte	0x00, 0xf0, 0x11, 0x00


	//----- nvinfo : EIATTR_MAXREG_COUNT
	.align		4
.L_1509:
        /*004c*/ 	.byte	0x03, 0x1b
        /*004e*/ 	.short	0x00ff


	//----- nvinfo : EIATTR_MERCURY_ISA_VERSION
	.align		4
        /*0050*/ 	.byte	0x03, 0x5f
        /*0052*/ 	.short	0x0000


	//----- nvinfo : EIATTR_EXIT_INSTR_OFFSETS
	.align		4
        /*0054*/ 	.byte	0x04, 0x1c
        /*0056*/ 	.short	(.L_1511 - .L_1510)


	//   ....[0]....
.L_1510:
        /*0058*/ 	.word	0x00000010


	//----- nvinfo : EIATTR_MAX_THREADS
	.align		4
.L_1511:
        /*005c*/ 	.byte	0x04, 0x05
        /*005e*/ 	.short	(.L_1513 - .L_1512)
.L_1512:
        /*0060*/ 	.word	0x00000080
        /*0064*/ 	.word	0x00000001
        /*0068*/ 	.word	0x00000001
.L_1513:


//--------------------- .nv.info._ZN2at6native18elementwise_kernelILi128ELi4EZNS0_15gpu_kernel_implIZZZNS0_26logit_backward_kernel_cudaERNS_18TensorIteratorBaseERKN3c106ScalarEENKUlvE_clEvENKUlvE1_clEvEUlNS5_4HalfESB_E0_EEvS4_RKT_EUliE_EEviT1_ --------------------------
	.section	.nv.info._ZN2at6native18elementwise_kernelILi128ELi4EZNS0_15gpu_kernel_implIZZZNS0_26logit_backward_kernel_cudaERNS_18TensorIteratorBaseERKN3c106ScalarEENKUlvE_clEvENKUlvE1_clEvEUlNS5_4HalfESB_E0_EEvS4_RKT_EUliE_EEviT1_,"",@"SHT_CUDA_INFO"
	.sectionflags	@""
	.align	4


	//----- nvinfo : EIATTR_CUDA_API_VERSION
	.align		4
        /*0000*/ 	.byte	0x04, 0x37
        /*0002*/ 	.short	(.L_1515 - .L_1514)
.L_1514:
        /*0004*/ 	.word	0x00000082


	//----- nvinfo : EIATTR_SW2861232_WAR
	.align		4
.L_1515:
        /*0008*/ 	.byte	0x01, 0x35
	.zero		2


	//----- nvinfo : EIATTR_PARAM_CBANK
	.align		4
        /*000c*/ 	.byte	0x04, 0x0a
        /*000e*/ 	.short	(.L_1517 - .L_1516)
	.align		4
.L_1516:
        /*0010*/ 	.word	index@(.nv.constant0._ZN2at6native18elementwise_kernelILi128ELi4EZNS0_15gpu_kernel_implIZZZNS0_26logit_backward_kernel_cudaERNS_18TensorIteratorBaseERKN3c106ScalarEENKUlvE_clEvENKUlvE1_clEvEUlNS5_4HalfESB_E0_EEvS4_RKT_EUliE_EEviT1_)
        /*0014*/ 	.short	0x0160
        /*0016*/ 	.short	0x02a0


	//----- nvinfo : EIATTR_CBANK_PARAM_SIZE
	.align		4
.L_1517:
        /*0018*/ 	.byte	0x03, 0x19
        /*001a*/ 	.short	0x02a0


	//----- nvinfo : EIATTR_KPARAM_INFO
	.align		4
        /*001c*/ 	.byte	0x04, 0x17
        /*001e*/ 	.short	(.L_1519 - .L_1518)
.L_1518:
        /*0020*/ 	.word	0x00000000
        /*0024*/ 	.short	0x0001
        /*0026*/ 	.short	0x0008
        /*0028*/ 	.byte	0x00, 0xf0, 0x61, 0x0a


	//----- nvinfo : EIATTR_KPARAM_INFO
	.align		4
.L_1519:
        /*002c*/ 	.byte	0x04, 0x17
        /*002e*/ 	.short	(.L_1521 - .L_1520)
.L_1520:
        /*0030*/ 	.word	0x00000000
        /*0034*/ 	.short	0x0000
        /*0036*/ 	.short	0x0000
        /*0038*/ 	.byte	0x00, 0xf0, 0x11, 0x00


	//----- nvinfo : EIATTR_MAXREG_COUNT
	.align		4
.L_1521:
        /*003c*/ 	.byte	0x03, 0x1b
        /*003e*/ 	.short	0x0080


	//----- nvinfo : EIATTR_EXTERNS
	.align		4
        /*0040*/ 	.byte	0x04, 0x0f
        /*0042*/ 	.short	(.L_1523 - .L_1522)


	//   ....[0]....
	.align		4
.L_1522:
        /*0044*/ 	.word	index@(__assertfail)


	//----- nvinfo : EIATTR_MERCURY_ISA_VERSION
	.align		4
.L_1523:
        /*0048*/ 	.byte	0x03, 0x5f
        /*004a*/ 	.short	0x0000


	//----- nvinfo : EIATTR_SYSCALL_OFFSETS
	.align		4
        /*004c*/ 	.byte	0x04, 0x46
        /*004e*/ 	.short	(.L_1525 - .L_1524)


	//   ....[0]....
.L_1524:
        /*0050*/ 	.word	0x00002020


	//   ....[1]....
        /*0054*/ 	.word	0x00002fb0


	//   ....[2]....
        /*0058*/ 	.word	0x00003ff0


	//   ....[3]....
        /*005c*/ 	.word	0x00006080


	//   ....[4]....
        /*0060*/ 	.word	0x00007010


	//   ....[5]....
        /*0064*/ 	.word	0x00008050


	//   ....[6]....
        /*0068*/ 	.word	0x0000a0b0


	//   ....[7]....
        /*006c*/ 	.word	0x0000b040


	//   ....[8]....
        /*0070*/ 	.word	0x0000c080


	//   ....[9]....
        /*0074*/ 	.word	0x0000e0f0


	//   ....[10]....
        /*0078*/ 	.word	0x0000f080


	//   ....[11]....
        /*007c*/ 	.word	0x000100c0


	//----- nvinfo : EIATTR_EXIT_INSTR_OFFSETS
	.align		4
.L_1525:
        /*0080*/ 	.byte	0x04, 0x1c
        /*0082*/ 	.short	(.L_1527 - .L_1526)


	//   ....[0]....
.L_1526:
        /*0084*/ 	.word	0x0000c140


	//   ....[1]....
        /*0088*/ 	.word	0x0000f2c0


	//   ....[2]....
        /*008c*/ 	.word	0x0000f300


	//   ....[3]....
        /*0090*/ 	.word	0x0000f3a0


	//   ....[4]....
        /*0094*/ 	.word	0x0000f3e0


	//   ....[5]....
        /*0098*/ 	.word	0x0000f420


	//   ....[6]....
        /*009c*/ 	.word	0x0000f4b0


	//   ....[7]....
        /*00a0*/ 	.word	0x0000f4d0


	//   ....[8]....
        /*00a4*/ 	.word	0x0000f570


	//   ....[9]....
        /*00a8*/ 	.word	0x0000f5c0


	//   ....[10]....
        /*00ac*/ 	.word	0x0000f610


	//   ....[11]....
        /*00b0*/ 	.word	0x0000f6e0


	//   ....[12]....
        /*00b4*/ 	.word	0x0000f740


	//   ....[13]....
        /*00b8*/ 	.word	0x0000f8d0


	//   ....[14]....
        /*00bc*/ 	.word	0x0000fa30


	//   ....[15]....
        /*00c0*/ 	.word	0x0000fa70


	//   ....[16]....
        /*00c4*/ 	.word	0x0000fb30


	//   ....[17]....
        /*00c8*/ 	.word	0x0000fcb0


	//   ....[18]....
        /*00cc*/ 	.word	0x0000fe30


	//   ....[19]....
        /*00d0*/ 	.word	0x0000ff90


	//   ....[20]....
        /*00d4*/ 	.word	0x000100d0


	//   ....[21]....
        /*00d8*/ 	.word	0x00010110


	//   ....[22]....
        /*00dc*/ 	.word	0x00010150


	//----- nvinfo : EIATTR_MAX_THREADS
	.align		4
.L_1527:
        /*00e0*/ 	.byte	0x04, 0x05
        /*00e2*/ 	.short	(.L_1529 - .L_1528)
.L_1528:
        /*00e4*/ 	.word	0x00000080
        /*00e8*/ 	.word	0x00000001
        /*00ec*/ 	.word	0x00000001


	//----- nvinfo : EIATTR_CRS_STACK_SIZE
	.align		4
.L_1529:
        /*00f0*/ 	.byte	0x04, 0x1e
        /*00f2*/ 	.short	(.L_1531 - .L_1530)
.L_1530:
        /*00f4*/ 	.word	0x00000000
.L_1531:


//--------------------- .nv.info._ZN2at6native27unrolled_elementwise_kernelIZZZNS0_26logit_backward_kernel_cudaERNS_18TensorIteratorBaseERKN3c106ScalarEENKUlvE_clEvENKUlvE1_clEvEUlNS4_4HalfESA_E0_St5arrayIPcLm3EELi4E23TrivialOffsetCalculatorILi2EjESF_ILi1EjENS0_6memory12LoadWithCastILi2EEENSI_13StoreWithCastILi1EEEEEviT_T0_T2_T3_T4_T5_ --------------------------
	.section	.nv.info._ZN2at6native27unrolled_elementwise_kernelIZZZNS0_26logit_backward_kernel_cudaERNS_18TensorIteratorBaseERKN3c106ScalarEENKUlvE_clEvENKUlvE1_clEvEUlNS4_4HalfESA_E0_St5arrayIPcLm3EELi4E23TrivialOffsetCalculatorILi2EjESF_ILi1EjENS0_6memory12LoadWithCastILi2EEENSI_13StoreWithCastILi1EEEEEviT_T0_T2_T3_T4_T5_,"",@"SHT_CUDA_INFO"
	.sectionflags	@""
	.align	4


	//----- nvinfo : EIATTR_CUDA_API_VERSION
	.align		4
        /*0000*/ 	.byte	0x04, 0x37
        /*0002*/ 	.short	(.L_1533 - .L_1532)
.L_1532:
        /*0004*/ 	.word	0x00000082


	//----- nvinfo : EIATTR_SW2861232_WAR
	.align		4
.L_1533:
        /*0008*/ 	.byte	0x01, 0x35
	.zero		2


	//----- nvinfo : EIATTR_PARAM_CBANK
	.align		4
        /*000c*/ 	.byte	0x04, 0x0a
        /*000e*/ 	.short	(.L_1535 - .L_1534)
	.align		4
.L_1534:
        /*0010*/ 	.word	index@(.nv.constant0._ZN2at6native27unrolled_elementwise_kernelIZZZNS0_26logit_backward_kernel_cudaERNS_18TensorIteratorBaseERKN3c106ScalarEENKUlvE_clEvENKUlvE1_clEvEUlNS4_4HalfESA_E0_St5arrayIPcLm3EELi4E23TrivialOffsetCalculatorILi2EjESF_ILi1EjENS0_6memory12LoadWithCastILi2EEENSI_13StoreWithCastILi1EEEEEviT_T0_T2_T3_T4_T5_)
        /*0014*/ 	.short	0x0160
        /*0016*/ 	.short	0x0048


	//----- nvinfo : EIATTR_CBANK_PARAM_SIZE
	.align		4
.L_1535:
        /*0018*/ 	.byte	0x03, 0x19
        /*001a*/ 	.short	0x0048


	//----- nvinfo : EIATTR_KPARAM_INFO
	.align		4
        /*001c*/ 	.byte	0x04, 0x17
        /*001e*/ 	.short	(.L_1537 - .L_1536)
.L_1536:
        /*0020*/ 	.word	0x00000000
        /*0024*/ 	.short	0x0006
        /*0026*/ 	.short	0x0040
        /*0028*/ 	.byte	0x00, 0xf0, 0x21, 0x00


	//----- nvinfo : EIATTR_KPARAM_INFO
	.align		4
.L_1537:
        /*002c*/ 	.byte	0x04, 0x17
        /*002e*/ 	.short	(.L_1539 - .L_1538)
.L_1538:
        /*0030*/ 	.word	0x00000000
        /*0034*/ 	.short	0x0005
        /*0036*/ 	.short	0x0034
        /*0038*/ 	.byte	0x00, 0xf0, 0x31, 0x00


	//----- nvinfo : EIATTR_KPARAM_INFO
	.align		4
.L_1539:
        /*003c*/ 	.byte	0x04, 0x17
        /*003e*/ 	.short	(.L_1541 - .L_1540)
.L_1540:
        /*0040*/ 	.word	0x00000000
        /*0044*/ 	.short	0x0004
        /*0046*/ 	.short	0x0031
        /*0048*/ 	.byte	0x00, 0xf0, 0x05, 0x00


	//----- nvinfo : EIATTR_KPARAM_INFO
	.align		4
.L_1541:
        /*004c*/ 	.byte	0x04, 0x17
        /*004e*/ 	.short	(.L_1543 - .L_1542)
.L_1542:
        /*0050*/ 	.word	0x00000000
        /*0054*/ 	.short	0x0003
        /*0056*/ 	.short	0x0030
        /*0058*/ 	.byte	0x00, 0xf0, 0x05, 0x00


	//----- nvinfo : EIATTR_KPARAM_INFO
	.align		4
.L_1543:
        /*005c*/ 	.byte	0x04, 0x17
        /*005e*/ 	.short	(.L_1545 - .L_1544)
.L_1544:
        /*0060*/ 	.word	0x00000000
        /*0064*/ 	.short	0x0002
        /*0066*/ 	.short	0x0018
        /*0068*/ 	.byte	0x00, 0xf0, 0x61, 0x00


	//----- nvinfo : EIATTR_KPARAM_INFO
	.align		4
.L_1545:
        /*006c*/ 	.byte	0x04, 0x17
        /*006e*/ 	.short	(.L_1547 - .L_1546)
.L_1546:
        /*0070*/ 	.word	0x00000000
        /*0074*/ 	.short	0x0001
        /*0076*/ 	.short	0x0008
        /*0078*/ 	.byte	0x00, 0xf0, 0x41, 0x00


	//----- nvinfo : EIATTR_KPARAM_INFO
	.align		4
.L_1547:
        /*007c*/ 	.byte	0x04, 0x17
        /*007e*/ 	.short	(.L_1549 - .L_1548)
.L_1548:
        /*0080*/ 	.word	0x00000000
        /*0084*/ 	.short	0x0000
        /*0086*/ 	.short	0x0000
        /*0088*/ 	.byte	0x00, 0xf0, 0x11, 0x00


	//----- nvinfo : EIATTR_MAXREG_COUNT
	.align		4
.L_1549:
        /*008c*/ 	.byte	0x03, 0x1b
        /*008e*/ 	.short	0x00ff


	//----- nvinfo : EIATTR_EXTERNS
	.align		4
        /*0090*/ 	.byte	0x04, 0x0f
        /*0092*/ 	.short	(.L_1551 - .L_1550)


	//   ....[0]....
	.align		4
.L_1550:
        /*0094*/ 	.word	index@(__assertfail)


	//----- nvinfo : EIATTR_MERCURY_ISA_VERSION
	.align		4
.L_1551:
        /*0098*/ 	.byte	0x03, 0x5f
        /*009a*/ 	.short	0x0000


	//----- nvinfo : EIATTR_SYSCALL_OFFSETS
	.align		4
        /*009c*/ 	.byte	0x04, 0x46
        /*009e*/ 	.short	(.L_1553 - .L_1552)


	//   ....[0]....
.L_1552:
        /*00a0*/ 	.word	0x00001080


	//   ....[1]....
        /*00a4*/ 	.word	0x000020d0


	//   ....[2]....
        /*00a8*/ 	.word	0x000031a0


	//   ....[3]....
        /*00ac*/ 	.word	0x000041f0


	//   ....[4]....
        /*00b0*/ 	.word	0x000052d0


	//   ....[5]....
        /*00b4*/ 	.word	0x00006310


	//   ....[6]....
        /*00b8*/ 	.word	0x000073d0


	//   ....[7]....
        /*00bc*/ 	.word	0x00008350


	//   ....[8]....
        /*00c0*/ 	.word	0x00009880


	//   ....[9]....
        /*00c4*/ 	.word	0x0000a8b0


	//   ....[10]....
        /*00c8*/ 	.word	0x0000b8a0


	//   ....[11]....
        /*00cc*/ 	.word	0x0000c890


	//----- nvinfo : EIATTR_EXIT_INSTR_OFFSETS
	.align		4
.L_1553:
        /*00d0*/ 	.byte	0x04, 0x1c
        /*00d2*/ 	.short	(.L_1555 - .L_1554)


	//   ....[0]....
.L_1554:
        /*00d4*/ 	.word	0x0000b960


	//   ....[1]....
        /*00d8*/ 	.word	0x0000ba90


	//   ....[2]....
        /*00dc*/ 	.word	0x0000bad0


	//   ....[3]....
        /*00e0*/ 	.word	0x0000bb70


	//   ....[4]....
        /*00e4*/ 	.word	0x0000bbb0


	//   ....[5]....
        /*00e8*/ 	.word	0x0000bbf0


	//   ....[6]....
        /*00ec*/ 	.word	0x0000bc80


	//   ....[7]....
        /*00f0*/ 	.word	0x0000bca0


	//   ....[8]....
        /*00f4*/ 	.word	0x0000bd40


	//   ....[9]....
        /*00f8*/ 	.word	0x0000bd90


	//   ....[10]....
        /*00fc*/ 	.word	0x0000bde0


	//   ....[11]....
        /*0100*/ 	.word	0x0000beb0


	//   ....[12]....
        /*0104*/ 	.word	0x0000bf10


	//   ....[13]....
        /*0108*/ 	.word	0x0000c0a0


	//   ....[14]....
        /*010c*/ 	.word	0x0000c200


	//   ....[15]....
        /*0110*/ 	.word	0x0000c240


	//   ....[16]....
        /*0114*/ 	.word	0x0000c300


	//   ....[17]....
        /*0118*/ 	.word	0x0000c480


	//   ....[18]....
        /*011c*/ 	.word	0x0000c600


	//   ....[19]....
        /*0120*/ 	.word	0x0000c760


	//   ....[20]....
        /*0124*/ 	.word	0x0000c8a0


	//   ....[21]....
        /*0128*/ 	.word	0x0000c8e0


	//   ....[22]....
        /*012c*/ 	.word	0x0000c920


	//----- nvinfo : EIATTR_MAX_THREADS
	.align		4
.L_1555:
        /*0130*/ 	.byte	0x04, 0x05
        /*0132*/ 	.short	(.L_1557 - .L_1556)
.L_1556:
        /*0134*/ 	.word	0x00000080
        /*0138*/ 	.word	0x00000001
        /*013c*/ 	.word	0x00000001


	//----- nvinfo : EIATTR_CRS_STACK_SIZE
	.align		4
.L_1557:
        /*0140*/ 	.byte	0x04, 0x1e
        /*0142*/ 	.short	(.L_1559 - .L_1558)
.L_1558:
        /*0144*/ 	.word	0x00000000
.L_1559:


//--------------------- .nv.info._ZN2at6native18elementwise_kernelILi128ELi4EZNS0_22gpu_kernel_impl_nocastIZZZNS0_26logit_backward_kernel_cudaERNS_18TensorIteratorBaseERKN3c106ScalarEENKUlvE_clEvENKUlvE1_clEvEUlNS5_4HalfESB_E0_EEvS4_RKT_EUliE_EEviT1_ --------------------------
	.section	.nv.info._ZN2at6native18elementwise_kernelILi128ELi4EZNS0_22gpu_kernel_impl_nocastIZZZNS0_26logit_backward_kernel_cudaERNS_18TensorIteratorBaseERKN3c106ScalarEENKUlvE_clEvENKUlvE1_clEvEUlNS5_4HalfESB_E0_EEvS4_RKT_EUliE_EEviT1_,"",@"SHT_CUDA_INFO"
	.sectionflags	@""
	.align	4


	//----- nvinfo : EIATTR_CUDA_API_VERSION
	.align		4
        /*0000*/ 	.byte	0x04, 0x37
        /*0002*/ 	.short	(.L_1561 - .L_1560)
.L_1560:
        /*0004*/ 	.word	0x00000082


	//----- nvinfo : EIATTR_SW2861232_WAR
	.align		4
.L_1561:
        /*0008*/ 	.byte	0x01, 0x35
	.zero		2


	//----- nvinfo : EIATTR_PARAM_CBANK
	.align		4
        /*000c*/ 	.byte	0x04, 0x0a
        /*000e*/ 	.short	(.L_1563 - .L_1562)
	.align		4
.L_1562:
        /*0010*/ 	.word	index@(.nv.constant0._ZN2at6native18elementwise_kernelILi128ELi4EZNS0_22gpu_kernel_impl_nocastIZZZNS0_26logit_backward_kernel_cudaERNS_18TensorIteratorBaseERKN3c106ScalarEENKUlvE_clEvENKUlvE1_clEvEUlNS5_4HalfESB_E0_EEvS4_RKT_EUliE_EEviT1_)
        /*0014*/ 	.short	0x0160
        /*0016*/ 	.short	0x0298


	//----- nvinfo : EIATTR_CBANK_PARAM_SIZE
	.align		4
.L_1563:
        /*0018*/ 	.byte	0x03, 0x19
        /*001a*/ 	.short	0x0298


	//----- nvinfo : EIATTR_KPARAM_INFO
	.align		4
        /*001c*/ 	.byte	0x04, 0x17
        /*001e*/ 	.short	(.L_1565 - .L_1564)
.L_1564:
        /*0020*/ 	.word	0x00000000
        /*0024*/ 	.short	0x0001
        /*0026*/ 	.short	0x0008
        /*0028*/ 	.byte	0x00, 0xf0, 0x41, 0x0a


	//----- nvinfo : EIATTR_KPARAM_INFO
	.align		4
.L_1565:
        /*002c*/ 	.byte	0x04, 0x17
        /*002e*/ 	.short	(.L_1567 - .L_1566)
.L_1566:
        /*0030*/ 	.word	0x00000000
        /*0034*/ 	.short	0x0000
        /*0036*/ 	.short	0x0000
        /*0038*/ 	.byte	0x00, 0xf0, 0x11, 0x00


	//----- nvinfo : EIATTR_MAXREG_COUNT
	.align		4
.L_1567:
        /*003c*/ 	.byte	0x03, 0x1b
        /*003e*/ 	.short	0x0080


	//----- nvinfo : EIATTR_MERCURY_ISA_VERSION
	.align		4
        /*0040*/ 	.byte	0x03, 0x5f
        /*0042*/ 	.short	0x0000


	//----- nvinfo : EIATTR_EXIT_INSTR_OFFSETS
	.align		4
        /*0044*/ 	.byte	0x04, 0x1c
        /*0046*/ 	.short	(.L_1569 - .L_1568)


	//   ....[0]....
.L_1568:
        /*0048*/ 	.word	0x00003460


	//   ....[1]....
        /*004c*/ 	.word	0x00004580


	//----- nvinfo : EIATTR_MAX_THREADS
	.align		4
.L_1569:
        /*0050*/ 	.byte	0x04, 0x05
        /*0052*/ 	.short	(.L_1571 - .L_1570)
.L_1570:
        /*0054*/ 	.word	0x00000080
        /*0058*/ 	.word	0x00000001
        /*005c*/ 	.word	0x00000001


	//----- nvinfo : EIATTR_CRS_STACK_SIZE
	.align		4
.L_1571:
        /*0060*/ 	.byte	0x04, 0x1e
        /*0062*/ 	.short	(.L_1573 - .L_1572)
.L_1572:
        /*0064*/ 	.word	0x00000000
.L_1573:


//--------------------- .nv.info._ZN2at6native27unrolled_elementwise_kernelIZZZNS0_26logit_backward_kernel_cudaERNS_18TensorIteratorBaseERKN3c106ScalarEENKUlvE_clEvENKUlvE1_clEvEUlNS4_4HalfESA_E0_St5arrayIPcLm3EELi4E23TrivialOffsetCalculatorILi2EjESF_ILi1EjENS0_6memory15LoadWithoutCastENSI_16StoreWithoutCastEEEviT_T0_T2_T3_T4_T5_ --------------------------
	.section	.nv.info._ZN2at6native27unrolled_elementwise_kernelIZZZNS0_26logit_backward_kernel_cudaERNS_18TensorIteratorBaseERKN3c106ScalarEENKUlvE_clEvENKUlvE1_clEvEUlNS4_4HalfESA_E0_St5arrayIPcLm3EELi4E23TrivialOffsetCalculatorILi2EjESF_ILi1EjENS0_6memory15LoadWithoutCastENSI_16StoreWithoutCastEEEviT_T0_T2_T3_T4_T5_,"",@"SHT_CUDA_INFO"
	.sectionflags	@""
	.align	4


	//----- nvinfo : EIATTR_CUDA_API_VERSION
	.align		4
        /*0000*/ 	.byte	0x04, 0x37
        /*0002*/ 	.short	(.L_1575 - .L_1574)
.L_1574:
        /*0004*/ 	.word	0x00000082


	//----- nvinfo : EIATTR_SW2861232_WAR
	.align		4
.L_1575:
        /*0008*/ 	.byte	0x01, 0x35
	.zero		2


	//----- nvinfo : EIATTR_PARAM_CBANK
	.align		4
        /*000c*/ 	.byte	0x04, 0x0a
        /*000e*/ 	.short	(.L_1577 - .L_1576)
	.align		4
.L_1576:
        /*0010*/ 	.word	index@(.nv.constant0._ZN2at6native27unrolled_elementwise_kernelIZZZNS0_26logit_backward_kernel_cudaERNS_18TensorIteratorBaseERKN3c106ScalarEENKUlvE_clEvENKUlvE1_clEvEUlNS4_4HalfESA_E0_St5arrayIPcLm3EELi4E23TrivialOffsetCalculatorILi2EjESF_ILi1EjENS0_6memory15LoadWithoutCastENSI_16StoreWithoutCastEEEviT_T0_T2_T3_T4_T5_)
        /*0014*/ 	.short	0x0160
        /*0016*/ 	.short	0x0034


	//----- nvinfo : EIATTR_CBANK_PARAM_SIZE
	.align		4
.L_1577:
        /*0018*/ 	.byte	0x03, 0x19
        /*001a*/ 	.short	0x0034


	//----- nvinfo : EIATTR_KPARAM_INFO
	.align		4
        /*001c*/ 	.byte	0x04, 0x17
        /*001e*/ 	.short	(.L_1579 - .L_1578)
.L_1578:
        /*0020*/ 	.word	0x00000000
        /*0024*/ 	.short	0x0006
        /*0026*/ 	.short	0x0033
        /*0028*/ 	.byte	0x00, 0xf0, 0x05, 0x00


	//----- nvinfo : EIATTR_KPARAM_INFO
	.align		4
.L_1579:
        /*002c*/ 	.byte	0x04, 0x17
        /*002e*/ 	.short	(.L_1581 - .L_1580)
.L_1580:
        /*0030*/ 	.word	0x00000000
        /*0034*/ 	.short	0x0005
        /*0036*/ 	.short	0x0032
        /*0038*/ 	.byte	0x00, 0xf0, 0x05, 0x00


	//----- nvinfo : EIATTR_KPARAM_INFO
	.align		4
.L_1581:
        /*003c*/ 	.byte	0x04, 0x17
        /*003e*/ 	.short	(.L_1583 - .L_1582)
.L_1582:
        /*0040*/ 	.word	0x00000000
        /*0044*/ 	.short	0x0004
        /*0046*/ 	.short	0x0031
        /*0048*/ 	.byte	0x00, 0xf0, 0x05, 0x00


	//----- nvinfo : EIATTR_KPARAM_INFO
	.align		4
.L_1583:
        /*004c*/ 	.byte	0x04, 0x17
        /*004e*/ 	.short	(.L_1585 - .L_1584)
.L_1584:
        /*0050*/ 	.word	0x00000000
        /*0054*/ 	.short	0x0003
        /*0056*/ 	.short	0x0030
        /*0058*/ 	.byte	0x00, 0xf0, 0x05, 0x00


	//----- nvinfo : EIATTR_KPARAM_INFO
	.align		4
.L_1585:
        /*005c*/ 	.byte	0x04, 0x17
        /*005e*/ 	.short	(.L_1587 - .L_1586)
.L_1586:
        /*0060*/ 	.word	0x00000000
        /*0064*/ 	.short	0x0002
        /*0066*/ 	.short	0x0018
        /*0068*/ 	.byte	0x00, 0xf0, 0x61, 0x00


	//----- nvinfo : EIATTR_KPARAM_INFO
	.align		4
.L_1587:
        /*006c*/ 	.byte	0x04, 0x17
        /*006e*/ 	.short	(.L_1589 - .L_1588)
.L_1588:
        /*0070*/ 	.word	0x00000000
        /*0074*/ 	.short	0x0001
        /*0076*/ 	.short	0x0008
        /*0078*/ 	.byte	0x00, 0xf0, 0x41, 0x00


	//----- nvinfo : EIATTR_KPARAM_INFO
	.align		4
.L_1589:
        /*007c*/ 	.byte	0x04, 0x17
        /*007e*/ 	.short	(.L_1591 - .L_1590)
.L_1590:
        /*0080*/ 	.word	0x00000000
        /*0084*/ 	.short	0x0000
        /*0086*/ 	.short	0x0000
        /*0088*/ 	.byte	0x00, 0xf0, 0x11, 0x00


	//----- nvinfo : EIATTR_MAXREG_COUNT
	.align		4
.L_1591:
        /*008c*/ 	.byte	0x03, 0x1b
        /*008e*/ 	.short	0x00ff


	//----- nvinfo : EIATTR_MERCURY_ISA_VERSION
	.align		4
        /*0090*/ 	.byte	0x03, 0x5f
        /*0092*/ 	.short	0x0000


	//----- nvinfo : EIATTR_EXIT_INSTR_OFFSETS
	.align		4
        /*0094*/ 	.byte	0x04, 0x1c
        /*0096*/ 	.short	(.L_1593 - .L_1592)


	//   ....[0]....
.L_1592:
        /*0098*/ 	.word	0x00000810


	//   ....[1]....
        /*009c*/ 	.word	0x00000860


	//----- nvinfo : EIATTR_MAX_THREADS
	.align		4
.L_1593:
        /*00a0*/ 	.byte	0x04, 0x05
        /*00a2*/ 	.short	(.L_1595 - .L_1594)
.L_1594:
        /*00a4*/ 	.word	0x00000080
        /*00a8*/ 	.word	0x00000001
        /*00ac*/ 	.word	0x00000001


	//----- nvinfo : EIATTR_CRS_STACK_SIZE
	.align		4
.L_1595:
        /*00b0*/ 	.byte	0x04, 0x1e
        /*00b2*/ 	.short	(.L_1597 - .L_1596)
.L_1596:
        /*00b4*/ 	.word	0x00000000
.L_1597:


//--------------------- .nv.info._ZN2at6native29vectorized_elementwise_kernelILi2EZZZNS0_26logit_backward_kernel_cudaERNS_18TensorIteratorBaseERKN3c106ScalarEENKUlvE_clEvENKUlvE1_clEvEUlNS4_4HalfESA_E0_St5arrayIPcLm3EEEEviT0_T1_ --------------------------
	.section	.nv.info._ZN2at6native29vectorized_elementwise_kernelILi2EZZZNS0_26logit_backward_kernel_cudaERNS_18TensorIteratorBaseERKN3c106ScalarEENKUlvE_clEvENKUlvE1_clEvEUlNS4_4HalfESA_E0_St5arrayIPcLm3EEEEviT0_T1_,"",@"SHT_CUDA_INFO"
	.sectionflags	@""
	.align	4


	//----- nvinfo : EIATTR_CUDA_API_VERSION
	.align		4
        /*0000*/ 	.byte	0x04, 0x37
        /*0002*/ 	.short	(.L_1599 - .L_1598)
.L_1598:
        /*0004*/ 	.word	0x00000082


	//----- nvinfo : EIATTR_SW2861232_WAR
	.align		4
.L_1599:
        /*0008*/ 	.byte	0x01, 0x35
	.zero		2


	//----- nvinfo : EIATTR_PARAM_CBANK
	.align		4
        /*000c*/ 	.byte	0x04, 0x0a
        /*000e*/ 	.short	(.L_1601 - .L_1600)
	.align		4
.L_1600:
        /*0010*/ 	.word	index@(.nv.constant0._ZN2at6native29vectorized_elementwise_kernelILi2EZZZNS0_26logit_backward_kernel_cudaERNS_18TensorIteratorBaseERKN3c106ScalarEENKUlvE_clEvENKUlvE1_clEvEUlNS4_4HalfESA_E0_St5arrayIPcLm3EEEEviT0_T1_)
        /*0014*/ 	.short	0x0160
        /*0016*/ 	.short	0x0030


	//----- nvinfo : EIATTR_CBANK_PARAM_SIZE
	.align		4
.L_1601:
        /*0018*/ 	.byte	0x03, 0x19
        /*001a*/ 	.short	0x0030


	//----- nvinfo : EIATTR_KPARAM_INFO
	.align		4
        /*001c*/ 	.byte	0x04, 0x17
        /*001e*/ 	.short	(.L_1603 - .L_1602)
.L_1602:
        /*0020*/ 	.word	0x00000000
        /*0024*/ 	.short	0x0002
        /*0026*/ 	.short	0x0018
        /*0028*/ 	.byte	0x00, 0xf0, 0x61, 0x00


	//----- nvinfo : EIATTR_KPARAM_INFO
	.align		4
.L_1603:
        /*002c*/ 	.byte	0x04, 0x17
        /*002e*/ 	.short	(.L_1605 - .L_1604)
.L_1604:
        /*0030*/ 	.word	0x00000000
        /*0034*/ 	.short	0x0001
        /*0036*/ 	.short	0x0008
        /*0038*/ 	.byte	0x00, 0xf0, 0x41, 0x00


	//----- nvinfo : EIATTR_KPARAM_INFO
	.align		4
.L_1605:
        /*003c*/ 	.byte	0x04, 0x17
        /*003e*/ 	.short	(.L_1607 - .L_1606)
.L_1606:
        /*0040*/ 	.word	0x00000000
        /*0044*/ 	.short	0x0000
        /*0046*/ 	.short	0x0000
        /*0048*/ 	.byte	0x00, 0xf0, 0x11, 0x00


	//----- nvinfo : EIATTR_MAXREG_COUNT
	.align		4
.L_1607:
        /*004c*/ 	.byte	0x03, 0x1b
        /*004e*/ 	.short	0x00ff


	//----- nvinfo : EIATTR_MERCURY_ISA_VERSION
	.align		4
        /*0050*/ 	.byte	0x03, 0x5f
        /*0052*/ 	.short	0x0000


	//----- nvinfo : EIATTR_EXIT_INSTR_OFFSETS
	.align		4
        /*0054*/ 	.byte	0x04, 0x1c
        /*0056*/ 	.short	(.L_1609 - .L_1608)


	//   ....[0]....
.L_1608:
        /*0058*/ 	.word	0x00000700


	//   ....[1]....
        /*005c*/ 	.word	0x00001750


	//   ....[2]....
        /*0060*/ 	.word	0x000017a0


	//----- nvinfo : EIATTR_MAX_THREADS
	.align		4
.L_1609:
        /*0064*/ 	.byte	0x04, 0x05
        /*0066*/ 	.short	(.L_1611 - .L_1610)
.L_1610:
        /*0068*/ 	.word	0x00000080
        /*006c*/ 	.word	0x00000001
        /*0070*/ 	.word	0x00000001


	//----- nvinfo : EIATTR_CRS_STACK_SIZE
	.align		4
.L_1611:
        /*0074*/ 	.byte	0x04, 0x1e
        /*0076*/ 	.short	(.L_1613 - .L_1612)
.L_1612:
        /*0078*/ 	.word	0x00000000
.L_1613:


//--------------------- .nv.info._ZN2at6native29vectorized_elementwise_kernelILi4EZZZNS0_26logit_backward_kernel_cudaERNS_18TensorIteratorBaseERKN3c106ScalarEENKUlvE_clEvENKUlvE1_clEvEUlNS4_4HalfESA_E0_St5arrayIPcLm3EEEEviT0_T1_ --------------------------
	.section	.nv.info._ZN2at6native29vectorized_elementwise_kernelILi4EZZZNS0_26logit_backward_kernel_cudaERNS_18TensorIteratorBaseERKN3c106ScalarEENKUlvE_clEvENKUlvE1_clEvEUlNS4_4HalfESA_E0_St5arrayIPcLm3EEEEviT0_T1_,"",@"SHT_CUDA_INFO"
	.sectionflags	@""
	.align	4


	//----- nvinfo : EIATTR_CUDA_API_VERSION
	.align		4
        /*0000*/ 	.byte	0x04, 0x37
        /*0002*/ 	.short	(.L_1615 - .L_1614)
.L_1614:
        /*0004*/ 	.word	0x00000082


	//----- nvinfo : EIATTR_SW2861232_WAR
	.align		4
.L_1615:
        /*0008*/ 	.byte	0x01, 0x35
	.zero		2


	//----- nvinfo : EIATTR_PARAM_CBANK
	.align		4
        /*000c*/ 	.byte	0x04, 0x0a
        /*000e*/ 	.short	(.L_1617 - .L_1616)
	.align		4
.L_1616:
        /*0010*/ 	.word	index@(.nv.constant0._ZN2at6native29vectorized_elementwise_kernelILi4EZZZNS0_26logit_backward_kernel_cudaERNS_18TensorIteratorBaseERKN3c106ScalarEENKUlvE_clEvENKUlvE1_clEvEUlNS4_4HalfESA_E0_St5arrayIPcLm3EEEEviT0_T1_)
        /*0014*/ 	.short	0x0160
        /*0016*/ 	.short	0x0030


	//----- nvinfo : EIATTR_CBANK_PARAM_SIZE
	.align		4
.L_1617:
        /*0018*/ 	.byte	0x03, 0x19
        /*001a*/ 	.short	0x0030


	//----- nvinfo : EIATTR_KPARAM_INFO
	.align		4
        /*001c*/ 	.byte	0x04, 0x17
        /*001e*/ 	.short	(.L_1619 - .L_1618)
.L_1618:
        /*0020*/ 	.word	0x00000000
        /*0024*/ 	.short	0x0002
        /*0026*/ 	.short	0x0018
        /*0028*/ 	.byte	0x00, 0xf0, 0x61, 0x00


	//----- nvinfo : EIATTR_KPARAM_INFO
	.align		4
.L_1619:
        /*002c*/ 	.byte	0x04, 0x17
        /*002e*/ 	.short	(.L_1621 - .L_1620)
.L_1620:
        /*0030*/ 	.word	0x00000000
        /*0034*/ 	.short	0x0001
        /*0036*/ 	.short	0x0008
        /*0038*/ 	.byte	0x00, 0xf0, 0x41, 0x00


	//----- nvinfo : EIATTR_KPARAM_INFO
	.align		4
.L_1621:
        /*003c*/ 	.byte	0x04, 0x17
        /*003e*/ 	.short	(.L_1623 - .L_1622)
.L_1622:
        /*0040*/ 	.word	0x00000000
        /*0044*/ 	.short	0x0000
        /*0046*/ 	.short	0x0000
        /*0048*/ 	.byte	0x00, 0xf0, 0x11, 0x00


	//----- nvinfo : EIATTR_MAXREG_COUNT
	.align		4
.L_1623:
        /*004c*/ 	.byte	0x03, 0x1b
        /*004e*/ 	.short	0x00ff


	//----- nvinfo : EIATTR_MERCURY_ISA_VERSION
	.align		4
        /*0050*/ 	.byte	0x03, 0x5f
        /*0052*/ 	.short	0x0000


	//----- nvinfo : EIATTR_EXIT_INSTR_OFFSETS
	.align		4
        /*0054*/ 	.byte	0x04, 0x1c
        /*0056*/ 	.short	(.L_1625 - .L_1624)


	//   ....[0]....
.L_1624:
        /*0058*/ 	.word	0x00000690


	//   ....[1]....
        /*005c*/ 	.word	0x000016e0


	//   ....[2]....
        /*0060*/ 	.word	0x00001730


	//----- nvinfo : EIATTR_MAX_THREADS
	.align		4
.L_1625:
        /*0064*/ 	.byte	0x04, 0x05
        /*0066*/ 	.short	(.L_1627 - .L_1626)
.L_1626:
        /*0068*/ 	.word	0x00000080
        /*006c*/ 	.word	0x00000001
        /*0070*/ 	.word	0x00000001


	//----- nvinfo : EIATTR_CRS_STACK_SIZE
	.align		4
.L_1627:
        /*0074*/ 	.byte	0x04, 0x1e
        /*0076*/ 	.short	(.L_1629 - .L_1628)
.L_1628:
        /*0078*/ 	.word	0x00000000
.L_1629:


//--------------------- .nv.info._ZN2at6native29vectorized_elementwise_kernelILi8EZZZNS0_26logit_backward_kernel_cudaERNS_18TensorIteratorBaseERKN3c106ScalarEENKUlvE_clEvENKUlvE1_clEvEUlNS4_4HalfESA_E0_St5arrayIPcLm3EEEEviT0_T1_ --------------------------
	.section	.nv.info._ZN2at6native29vectorized_elementwise_kernelILi8EZZZNS0_26logit_backward_kernel_cudaERNS_18TensorIteratorBaseERKN3c106ScalarEENKUlvE_clEvENKUlvE1_clEvEUlNS4_4HalfESA_E0_St5arrayIPcLm3EEEEviT0_T1_,"",@"SHT_CUDA_INFO"
	.sectionflags	@""
	.align	4


	//----- nvinfo : EIATTR_CUDA_API_VERSION
	.align		4
        /*0000*/ 	.byte	0x04, 0x37
        /*0002*/ 	.short	(.L_1631 - .L_1630)
.L_1630:
        /*0004*/ 	.word	0x00000082


	//----- nvinfo : EIATTR_SW2861232_WAR
	.align		4
.L_1631:
        /*0008*/ 	.byte	0x01, 0x35
	.zero		2


	//----- nvinfo : EIATTR_PARAM_CBANK
	.align		4
        /*000c*/ 	.byte	0x04, 0x0a
        /*000e*/ 	.short	(.L_1633 - .L_1632)
	.align		4
.L_1632:
        /*0010*/ 	.word	index@(.nv.constant0._ZN2at6native29vectorized_elementwise_kernelILi8EZZZNS0_26logit_backward_kernel_cudaERNS_18TensorIteratorBaseERKN3c106ScalarEENKUlvE_clEvENKUlvE1_clEvEUlNS4_4HalfESA_E0_St5arrayIPcLm3EEEEviT0_T1_)
        /*0014*/ 	.short	0x0160
        /*0016*/ 	.short	0x0030


	//----- nvinfo : EIATTR_CBANK_PARAM_SIZE
	.align		4
.L_1633:
        /*0018*/ 	.byte	0x03, 0x19
        /*001a*/ 	.short	0x0030


	//----- nvinfo : EIATTR_KPARAM_INFO
	.align		4
        /*001c*/ 	.byte	0x04, 0x17
        /*001e*/ 	.short	(.L_1635 - .L_1634)
.L_1634:
        /*0020*/ 	.word	0x00000000
        /*0024*/ 	.short	0x0002
        /*0026*/ 	.short	0x0018
        /*0028*/ 	.byte	0x00, 0xf0, 0x61, 0x00


	//----- nvinfo : EIATTR_KPARAM_INFO
	.align		4
.L_1635:
        /*002c*/ 	.byte	0x04, 0x17
        /*002e*/ 	.short	(.L_1637 - .L_1636)
.L_1636:
        /*0030*/ 	.word	0x00000000
        /*0034*/ 	.short	0x0001
        /*0036*/ 	.short	0x0008
        /*0038*/ 	.byte	0x00, 0xf0, 0x41, 0x00


	//----- nvinfo : EIATTR_KPARAM_INFO
	.align		4
.L_1637:
        /*003c*/ 	.byte	0x04, 0x17
        /*003e*/ 	.short	(.L_1639 - .L_1638)
.L_1638:
        /*0040*/ 	.word	0x00000000
        /*0044*/ 	.short	0x0000
        /*0046*/ 	.short	0x0000
        /*0048*/ 	.byte	0x00, 0xf0, 0x11, 0x00


	//----- nvinfo : EIATTR_MAXREG_COUNT
	.align		4
.L_1639:
        /*004c*/ 	.byte	0x03, 0x1b
        /*004e*/ 	.short	0x00ff


	//----- nvinfo : EIATTR_MERCURY_ISA_VERSION
	.align		4
        /*0050*/ 	.byte	0x03, 0x5f
        /*0052*/ 	.short	0x0000


	//----- nvinfo : EIATTR_EXIT_INSTR_OFFSETS
	.align		4
        /*0054*/ 	.byte	0x04, 0x1c
        /*0056*/ 	.short	(.L_1641 - .L_1640)


	//   ....[0]....
.L_1640:
        /*0058*/ 	.word	0x00000010


	//----- nvinfo : EIATTR_MAX_THREADS
	.align		4
.L_1641:
        /*005c*/ 	.byte	0x04, 0x05
        /*005e*/ 	.short	(.L_1643 - .L_1642)
.L_1642:
        /*0060*/ 	.word	0x00000080
        /*0064*/ 	.word	0x00000001
        /*0068*/ 	.word	0x00000001
.L_1643:


//--------------------- .nv.info._ZN2at6native18elementwise_kernelILi128ELi4EZNS0_15gpu_kernel_implIZZZNS0_26logit_backward_kernel_cudaERNS_18TensorIteratorBaseERKN3c106ScalarEENKUlvE_clEvENKUlvE1_clEvEUlNS5_4HalfESB_E_EEvS4_RKT_EUliE_EEviT1_ --------------------------
	.section	.nv.info._ZN2at6native18elementwise_kernelILi128ELi4EZNS0_15gpu_kernel_implIZZZNS0_26logit_backward_kernel_cudaERNS_18TensorIteratorBaseERKN3c106ScalarEENKUlvE_clEvENKUlvE1_clEvEUlNS5_4HalfESB_E_EEvS4_RKT_EUliE_EEviT1_,"",@"SHT_CUDA_INFO"
	.sectionflags	@""
	.align	4


	//----- nvinfo : EIATTR_CUDA_API_VERSION
	.align		4
        /*0000*/ 	.byte	0x04, 0x37
        /*0002*/ 	.short	(.L_1645 - .L_1644)
.L_1644:
        /*0004*/ 	.word	0x00000082


	//----- nvinfo : EIATTR_SW2861232_WAR
	.align		4
.L_1645:
        /*0008*/ 	.byte	0x01, 0x35
	.zero		2


	//----- nvinfo : EIATTR_PARAM_CBANK
	.align		4
        /*000c*/ 	.byte	0x04, 0x0a
        /*000e*/ 	.short	(.L_1647 - .L_1646)
	.align		4
.L_1646:
        /*0010*/ 	.word	index@(.nv.constant0._ZN2at6native18elementwise_kernelILi128ELi4EZNS0_15gpu_kernel_implIZZZNS0_26logit_backward_kernel_cudaERNS_18TensorIteratorBaseERKN3c106ScalarEENKUlvE_clEvENKUlvE1_clEvEUlNS5_4HalfESB_E_EEvS4_RKT_EUliE_EEviT1_)
        /*0014*/ 	.short	0x0160
        /*0016*/ 	.short	0x0290


	//----- nvinfo : EIATTR_CBANK_PARAM_SIZE
	.align		4
.L_1647:
        /*0018*/ 	.byte	0x03, 0x19
        /*001a*/ 	.short	0x0290


	//----- nvinfo : EIATTR_KPARAM_INFO
	.align		4
        /*001c*/ 	.byte	0x04, 0x17
        /*001e*/ 	.short	(.L_1649 - .L_1648)
.L_1648:
        /*0020*/ 	.word	0x00000000
        /*0024*/ 	.short	0x0001
        /*0026*/ 	.short	0x0008
        /*0028*/ 	.byte	0x00, 0xf0, 0x21, 0x0a


	//----- nvinfo : EIATTR_KPARAM_INFO
	.align		4
.L_1649:
        /*002c*/ 	.byte	0x04, 0x17
        /*002e*/ 	.short	(.L_1651 - .L_1650)
.L_1650:
        /*0030*/ 	.word	0x00000000
        /*0034*/ 	.short	0x0000
        /*0036*/ 	.short	0x0000
        /*0038*/ 	.byte	0x00, 0xf0, 0x11, 0x00


	//----- nvinfo : EIATTR_MAXREG_COUNT
	.align		4
.L_1651:
        /*003c*/ 	.byte	0x03, 0x1b
        /*003e*/ 	.short	0x0080


	//----- nvinfo : EIATTR_EXTERNS
	.align		4
        /*0040*/ 	.byte	0x04, 0x0f
        /*0042*/ 	.short	(.L_1653 - .L_1652)


	//   ....[0]....
	.align		4
.L_1652:
        /*0044*/ 	.word	index@(__assertfail)


	//----- nvinfo : EIATTR_MERCURY_ISA_VERSION
	.align		4
.L_1653:
        /*0048*/ 	.byte	0x03, 0x5f
        /*004a*/ 	.short	0x0000


	//----- nvinfo : EIATTR_SYSCALL_OFFSETS
	.align		4
        /*004c*/ 	.byte	0x04, 0x46
        /*004e*/ 	.short	(.L_1655 - .L_1654)


	//   ....[0]....
.L_1654:
        /*0050*/ 	.word	0x00002020


	//   ....[1]....
        /*0054*/ 	.word	0x00002fb0


	//   ....[2]....
        /*0058*/ 	.word	0x00003ff0


	//   ....[3]....
        /*005c*/ 	.word	0x00006080


	//   ....[4]....
        /*0060*/ 	.word	0x00007010


	//   ....[5]....
        /*0064*/ 	.word	0x00008050


	//   ....[6]....
        /*0068*/ 	.word	0x0000a0b0


	//   ....[7]....
        /*006c*/ 	.word	0x0000b040


	//   ....[8]....
        /*0070*/ 	.word	0x0000c080


	//   ....[9]....
        /*0074*/ 	.word	0x0000e0f0


	//   ....[10]....
        /*0078*/ 	.word	0x0000f080


	//   ....[11]....
        /*007c*/ 	.word	0x000100c0


	//----- nvinfo : EIATTR_EXIT_INSTR_OFFSETS
	.align		4
.L_1655:
        /*0080*/ 	.byte	0x04, 0x1c
        /*0082*/ 	.short	(.L_1657 - .L_1656)


	//   ....[0]....
.L_1656:
        /*0084*/ 	.word	0x0000c140


	//   ....[1]....
        /*0088*/ 	.word	0x0000f2c0


	//   ....[2]....
        /*008c*/ 	.word	0x0000f300


	//   ....[3]....
        /*0090*/ 	.word	0x0000f3a0


	//   ....[4]....
        /*0094*/ 	.word	0x0000f3e0


	//   ....[5]....
        /*0098*/ 	.word	0x0000f420


	//   ....[6]....
        /*009c*/ 	.word	0x0000f4b0


	//   ....[7]....
        /*00a0*/ 	.word	0x0000f4d0


	//   ....[8]....
        /*00a4*/ 	.word	0x0000f570


	//   ....[9]....
        /*00a8*/ 	.word	0x0000f5c0


	//   ....[10]....
        /*00ac*/ 	.word	0x0000f610


	//   ....[11]....
        /*00b0*/ 	.word	0x0000f6e0


	//   ....[12]....
        /*00b4*/ 	.word	0x0000f740


	//   ....[13]....
        /*00b8*/ 	.word	0x0000f8d0


	//   ....[14]....
        /*00bc*/ 	.word	0x0000fa30


	//   ....[15]....
        /*00c0*/ 	.word	0x0000fa70


	//   ....[16]....
        /*00c4*/ 	.word	0x0000fb30


	//   ....[17]....
        /*00c8*/ 	.word	0x0000fcb0


	//   ....[18]....
        /*00cc*/ 	.word	0x0000fe30


	//   ....[19]....
        /*00d0*/ 	.word	0x0000ff90


	//   ....[20]....
        /*00d4*/ 	.word	0x000100d0


	//   ....[21]....
        /*00d8*/ 	.word	0x00010110


	//   ....[22]....
        /*00dc*/ 	.word	0x00010150


	//----- nvinfo : EIATTR_MAX_THREADS
	.align		4
.L_1657:
        /*00e0*/ 	.byte	0x04, 0x05
        /*00e2*/ 	.short	(.L_1659 - .L_1658)
.L_1658:
        /*00e4*/ 	.word	0x00000080
        /*00e8*/ 	.word	0x00000001
        /*00ec*/ 	.word	0x00000001


	//----- nvinfo : EIATTR_CRS_STACK_SIZE
	.align		4
.L_1659:
        /*00f0*/ 	.byte	0x04, 0x1e
        /*00f2*/ 	.short	(.L_1661 - .L_1660)
.L_1660:
        /*00f4*/ 	.word	0x00000000
.L_1661:


//--------------------- .nv.info._ZN2at6native27unrolled_elementwise_kernelIZZZNS0_26logit_backward_kernel_cudaERNS_18TensorIteratorBaseERKN3c106ScalarEENKUlvE_clEvENKUlvE1_clEvEUlNS4_4HalfESA_E_St5arrayIPcLm3EELi4E23TrivialOffsetCalculatorILi2EjESF_ILi1EjENS0_6memory12LoadWithCastILi2EEENSI_13StoreWithCastILi1EEEEEviT_T0_T2_T3_T4_T5_ --------------------------
	.section	.nv.info._ZN2at6native27unrolled_elementwise_kernelIZZZNS0_26logit_backward_kernel_cudaERNS_18TensorIteratorBaseERKN3c106ScalarEENKUlvE_clEvENKUlvE1_clEvEUlNS4_4HalfESA_E_St5arrayIPcLm3EELi4E23TrivialOffsetCalculatorILi2EjESF_ILi1EjENS0_6memory12LoadWithCastILi2EEENSI_13StoreWithCastILi1EEEEEviT_T0_T2_T3_T4_T5_,"",@"SHT_CUDA_INFO"
	.sectionflags	@""
	.align	4


	//----- nvinfo : EIATTR_CUDA_API_VERSION
	.align		4
        /*0000*/ 	.byte	0x04, 0x37
        /*0002*/ 	.short	(.L_1663 - .L_1662)
.L_1662:
        /*0004*/ 	.word	0x00000082


	//----- nvinfo : EIATTR_SW2861232_WAR
	.align		4
.L_1663:
        /*0008*/ 	.byte	0x01, 0x35
	.zero		2


	//----- nvinfo : EIATTR_PARAM_CBANK
	.align		4
        /*000c*/ 	.byte	0x04, 0x0a
        /*000e*/ 	.short	(.L_1665 - .L_1664)
	.align		4
.L_1664:
        /*0010*/ 	.word	index@(.nv.constant0._ZN2at6native27unrolled_elementwise_kernelIZZZNS0_26logit_backward_kernel_cudaERNS_18TensorIteratorBaseERKN3c106ScalarEENKUlvE_clEvENKUlvE1_clEvEUlNS4_4HalfESA_E_St5arrayIPcLm3EELi4E23TrivialOffsetCalculatorILi2EjESF_ILi1EjENS0_6memory12LoadWithCastILi2EEENSI_13StoreWithCastILi1EEEEEviT_T0_T2_T3_T4_T5_)
        /*0014*/ 	.short	0x0160
        /*0016*/ 	.short	0x0038


	//----- nvinfo : EIATTR_CBANK_PARAM_SIZE
	.align		4
.L_1665:
        /*0018*/ 	.byte	0x03, 0x19
        /*001a*/ 	.short	0x0038


	//----- nvinfo : EIATTR_KPARAM_INFO
	.align		4
        /*001c*/ 	.byte	0x04, 0x17
        /*001e*/ 	.short	(.L_1667 - .L_1666)
.L_1666:
        /*0020*/ 	.word	0x00000000
        /*0024*/ 	.short	0x0006
        /*0026*/ 	.short	0x0030
        /*0028*/ 	.byte	0x00, 0xf0, 0x21, 0x00


	//----- nvinfo : EIATTR_KPARAM_INFO
	.align		4
.L_1667:
        /*002c*/ 	.byte	0x04, 0x17
        /*002e*/ 	.short	(.L_1669 - .L_1668)
.L_1668:
        /*0030*/ 	.word	0x00000000
        /*0034*/ 	.short	0x0005
        /*0036*/ 	.short	0x0024
        /*0038*/ 	.byte	0x00, 0xf0, 0x31, 0x00


	//----- nvinfo : EIATTR_KPARAM_INFO
	.align		4
.L_1669:
        /*003c*/ 	.byte	0x04, 0x17
        /*003e*/ 	.short	(.L_1671 - .L_1670)
.L_1670:
        /*0040*/ 	.word	0x00000000
        /*0044*/ 	.short	0x0004
        /*0046*/ 	.short	0x0021
        /*0048*/ 	.byte	0x00, 0xf0, 0x05, 0x00


	//----- nvinfo : EIATTR_KPARAM_INFO
	.align		4
.L_1671:
        /*004c*/ 	.byte	0x04, 0x17
        /*004e*/ 	.short	(.L_1673 - .L_1672)
.L_1672:
        /*0050*/ 	.word	0x00000000
        /*0054*/ 	.short	0x0003
        /*0056*/ 	.short	0x0020
        /*0058*/ 	.byte	0x00, 0xf0, 0x05, 0x00


	//----- nvinfo : EIATTR_KPARAM_INFO
	.align		4
.L_1673:
        /*005c*/ 	.byte	0x04, 0x17
        /*005e*/ 	.short	(.L_1675 - .L_1674)
.L_1674:
        /*0060*/ 	.word	0x00000000
        /*0064*/ 	.short	0x0002
        /*0066*/ 	.short	0x0008
        /*0068*/ 	.byte	0x00, 0xf0, 0x61, 0x00


	//----- nvinfo : EIATTR_KPARAM_INFO
	.align		4
.L_1675:
        /*006c*/ 	.byte	0x04, 0x17
        /*006e*/ 	.short	(.L_1677 - .L_1676)
.L_1676:
        /*0070*/ 	.word	0x00000000
        /*0074*/ 	.short	0x0001
        /*0076*/ 	.short	0x0004
        /*0078*/ 	.byte	0x00, 0xf0, 0x05, 0x00


	//----- nvinfo : EIATTR_KPARAM_INFO
	.align		4
.L_1677:
        /*007c*/ 	.byte	0x04, 0x17
        /*007e*/ 	.short	(.L_1679 - .L_1678)
.L_1678:
        /*0080*/ 	.word	0x00000000
        /*0084*/ 	.short	0x0000
        /*0086*/ 	.short	0x0000
        /*0088*/ 	.byte	0x00, 0xf0, 0x11, 0x00


	//----- nvinfo : EIATTR_MAXREG_COUNT
	.align		4
.L_1679:
        /*008c*/ 	.byte	0x03, 0x1b
        /*008e*/ 	.short	0x00ff


	//----- nvinfo : EIATTR_EXTERNS
	.align		4
        /*0090*/ 	.byte	0x04, 0x0f
        /*0092*/ 	.short	(.L_1681 - .L_1680)


	//   ....[0]....
	.align		4
.L_1680:
        /*0094*/ 	.word	index@(__assertfail)


	//----- nvinfo : EIATTR_MERCURY_ISA_VERSION
	.align		4
.L_1681:
        /*0098*/ 	.byte	0x03, 0x5f
        /*009a*/ 	.short	0x0000


	//----- nvinfo : EIATTR_SYSCALL_OFFSETS
	.align		4
        /*009c*/ 	.byte	0x04, 0x46
        /*009e*/ 	.short	(.L_1683 - .L_1682)


	//   ....[0]....
.L_1682:
        /*00a0*/ 	.word	0x00001080


	//   ....[1]....
        /*00a4*/ 	.word	0x000020d0


	//   ....[2]....
        /*00a8*/ 	.word	0x000031a0


	//   ....[3]....
        /*00ac*/ 	.word	0x000041f0


	//   ....[4]....
        /*00b0*/ 	.word	0x000052d0


	//   ....[5]....
        /*00b4*/ 	.word	0x00006310


	//   ....[6]....
        /*00b8*/ 	.word	0x000073d0


	//   ....[7]....
        /*00bc*/ 	.word	0x00008350


	//   ....[8]....
        /*00c0*/ 	.word	0x00009880


	//   ....[9]....
        /*00c4*/ 	.word	0x0000a8b0


	//   ....[10]....
        /*00c8*/ 	.word	0x0000b8a0


	//   ....[11]....
        /*00cc*/ 	.word	0x0000c890


	//----- nvinfo : EIATTR_EXIT_INSTR_OFFSETS
	.align		4
.L_1683:
        /*00d0*/ 	.byte	0x04, 0x1c
        /*00d2*/ 	.short	(.L_1685 - .L_1684)


	//   ....[0]....
.L_1684:
        /*00d4*/ 	.word	0x0000b960


	//   ....[1]....
        /*00d8*/ 	.word	0x0000ba90


	//   ....[2]....
        /*00dc*/ 	.word	0x0000bad0


	//   ....[3]....
        /*00e0*/ 	.word	0x0000bb70


	//   ....[4]....
        /*00e4*/ 	.word	0x0000bbb0


	//   ....[5]....
        /*00e8*/ 	.word	0x0000bbf0


	//   ....[6]....
        /*00ec*/ 	.word	0x0000bc80


	//   ....[7]....
        /*00f0*/ 	.word	0x0000bca0


	//   ....[8]....
        /*00f4*/ 	.word	0x0000bd40


	//   ....[9]....
        /*00f8*/ 	.word	0x0000bd90


	//   ....[10]....
        /*00fc*/ 	.word	0x0000bde0


	//   ....[11]....
        /*0100*/ 	.word	0x0000beb0


	//   ....[12]....
        /*0104*/ 	.word	0x0000bf10


	//   ....[13]....
        /*0108*/ 	.word	0x0000c0a0


	//   ....[14]....
        /*010c*/ 	.word	0x0000c200


	//   ....[15]....
        /*0110*/ 	.word	0x0000c240


	//   ....[16]....
        /*0114*/ 	.word	0x0000c300


	//   ....[17]....
        /*0118*/ 	.word	0x0000c480


	//   ....[18]....
        /*011c*/ 	.word	0x0000c600


	//   ....[19]....
        /*0120*/ 	.word	0x0000c760


	//   ....[20]....
        /*0124*/ 	.word	0x0000c8a0


	//   ....[21]....
        /*0128*/ 	.word	0x0000c8e0


	//   ....[22]....
        /*012c*/ 	.word	0x0000c920


	//----- nvinfo : EIATTR_MAX_THREADS
	.align		4
.L_1685:
        /*0130*/ 	.byte	0x04, 0x05
        /*0132*/ 	.short	(.L_1687 - .L_1686)
.L_1686:
        /*0134*/ 	.word	0x00000080
        /*0138*/ 	.word	0x00000001
        /*013c*/ 	.word	0x00000001


	//----- nvinfo : EIATTR_CRS_STACK_SIZE
	.align		4
.L_1687:
        /*0140*/ 	.byte	0x04, 0x1e
        /*0142*/ 	.short	(.L_1689 - .L_1688)
.L_1688:
        /*0144*/ 	.word	0x00000000
.L_1689:


//--------------------- .nv.info._ZN2at6native18elementwise_kernelILi128ELi4EZNS0_22gpu_kernel_impl_nocastIZZZNS0_26logit_backward_kernel_cudaERNS_18TensorIteratorBaseERKN3c106ScalarEENKUlvE_clEvENKUlvE1_clEvEUlNS5_4HalfESB_E_EEvS4_RKT_EUliE_EEviT1_ --------------------------
	.section	.nv.info._ZN2at6native18elementwise_kernelILi128ELi4EZNS0_22gpu_kernel_impl_nocastIZZZNS0_26logit_backward_kernel_cudaERNS_18TensorIteratorBaseERKN3c106ScalarEENKUlvE_clEvENKUlvE1_clEvEUlNS5_4HalfESB_E_EEvS4_RKT_EUliE_EEviT1_,"",@"SHT_CUDA_INFO"
	.sectionflags	@""
	.align	4


	//----- nvinfo : EIATTR_CUDA_API_VERSION
	.align		4
        /*0000*/ 	.byte	0x04, 0x37
        /*0002*/ 	.short	(.L_1691 - .L_1690)
.L_1690:
        /*0004*/ 	.word	0x00000082


	//----- nvinfo : EIATTR_SW2861232_WAR
	.align		4
.L_1691:
        /*0008*/ 	.byte	0x01, 0x35
	.zero		2


	//----- nvinfo : EIATTR_PARAM_CBANK
	.align		4
        /*000c*/ 	.byte	0x04, 0x0a
        /*000e*/ 	.short	(.L_1693 - .L_1692)
	.align		4
.L_1692:
        /*0010*/ 	.word	index@(.nv.constant0._ZN2at6native18elementwise_kernelILi128ELi4EZNS0_22gpu_kernel_impl_nocastIZZZNS0_26logit_backward_kernel_cudaERNS_18TensorIteratorBaseERKN3c106ScalarEENKUlvE_clEvENKUlvE1_clEvEUlNS5_4HalfESB_E_EEvS4_RKT_EUliE_EEviT1_)
        /*0014*/ 	.short	0x0160
        /*0016*/ 	.short	0x0290


	//----- nvinfo : EIATTR_CBANK_PARAM_SIZE
	.align		4
.L_1693:
        /*0018*/ 	.byte	0x03, 0x19
        /*001a*/ 	.short	0x0290


	//----- nvinfo : EIATTR_KPARAM_INFO
	.align		4
        /*001c*/ 	.byte	0x04, 0x17
        /*001e*/ 	.short	(.L_1695 - .L_1694)
.L_1694:
        /*0020*/ 	.word	0x00000000
        /*0024*/ 	.short	0x0001
        /*0026*/ 	.short	0x0008
        /*0028*/ 	.byte	0x00, 0xf0, 0x21, 0x0a


	//----- nvinfo : EIATTR_KPARAM_INFO
	.align		4
.L_1695:
        /*002c*/ 	.byte	0x04, 0x17
        /*002e*/ 	.short	(.L_1697 - .L_1696)
.L_1696:
        /*0030*/ 	.word	0x00000000
        /*0034*/ 	.short	0x0000
        /*0036*/ 	.short	0x0000
        /*0038*/ 	.byte	0x00, 0xf0, 0x11, 0x00


	//----- nvinfo : EIATTR_MAXREG_COUNT
	.align		4
.L_1697:
        /*003c*/ 	.byte	0x03, 0x1b
        /*003e*/ 	.short	0x0080


	//----- nvinfo : EIATTR_MERCURY_ISA_VERSION
	.align		4
        /*0040*/ 	.byte	0x03, 0x5f
        /*0042*/ 	.short	0x0000


	//----- nvinfo : EIATTR_EXIT_INSTR_OFFSETS
	.align		4
        /*0044*/ 	.byte	0x04, 0x1c
        /*0046*/ 	.short	(.L_1699 - .L_1698)


	//   ....[0]....
.L_1698:
        /*0048*/ 	.word	0x00003460


	//   ....[1]....
        /*004c*/ 	.word	0x00004580


	//----- nvinfo : EIATTR_MAX_THREADS
	.align		4
.L_1699:
        /*0050*/ 	.byte	0x04, 0x05
        /*0052*/ 	.short	(.L_1701 - .L_1700)
.L_1700:
        /*0054*/ 	.word	0x00000080
        /*0058*/ 	.word	0x00000001
        /*005c*/ 	.word	0x00000001


	//----- nvinfo : EIATTR_CRS_STACK_SIZE
	.align		4
.L_1701:
        /*0060*/ 	.byte	0x04, 0x1e
        /*0062*/ 	.short	(.L_1703 - .L_1702)
.L_1702:
        /*0064*/ 	.word	0x00000000
.L_1703:


//--------------------- .nv.info._ZN2at6native27unrolled_elementwise_kernelIZZZNS0_26logit_backward_kernel_cudaERNS_18TensorIteratorBaseERKN3c106ScalarEENKUlvE_clEvENKUlvE1_clEvEUlNS4_4HalfESA_E_St5arrayIPcLm3EELi4E23TrivialOffsetCalculatorILi2EjESF_ILi1EjENS0_6memory15LoadWithoutCastENSI_16StoreWithoutCastEEEviT_T0_T2_T3_T4_T5_ --------------------------
	.section	.nv.info._ZN2at6native27unrolled_elementwise_kernelIZZZNS0_26logit_backward_kernel_cudaERNS_18TensorIteratorBaseERKN3c106ScalarEENKUlvE_clEvENKUlvE1_clEvEUlNS4_4HalfESA_E_St5arrayIPcLm3EELi4E23TrivialOffsetCalculatorILi2EjESF_ILi1EjENS0_6memory15LoadWithoutCastENSI_16StoreWithoutCastEEEviT_T0_T2_T3_T4_T5_,"",@"SHT_CUDA_INFO"
	.sectionflags	@""
	.align	4


	//----- nvinfo : EIATTR_CUDA_API_VERSION
	.align		4
        /*0000*/ 	.byte	0x04, 0x37
        /*0002*/ 	.short	(.L_1705 - .L_1704)
.L_1704:
        /*0004*/ 	.word	0x00000082


	//----- nvinfo : EIATTR_SW2861232_WAR
	.align		4
.L_1705:
        /*0008*/ 	.byte	0x01, 0x35
	.zero		2


	//----- nvinfo : EIATTR_PARAM_CBANK
	.align		4
        /*000c*/ 	.byte	0x04, 0x0a
        /*000e*/ 	.short	(.L_1707 - .L_1706)
	.align		4
.L_1706:
        /*0010*/ 	.word	index@(.nv.constant0._ZN2at6native27unrolled_elementwise_kernelIZZZNS0_26logit_backward_kernel_cudaERNS_18TensorIteratorBaseERKN3c106ScalarEENKUlvE_clEvENKUlvE1_clEvEUlNS4_4HalfESA_E_St5arrayIPcLm3EELi4E23TrivialOffsetCalculatorILi2EjESF_ILi1EjENS0_6memory15LoadWithoutCastENSI_16StoreWithoutCastEEEviT_T0_T2_T3_T4_T5_)
        /*0014*/ 	.short	0x0160
        /*0016*/ 	.short	0x0024


	//----- nvinfo : EIATTR_CBANK_PARAM_SIZE
	.align		4
.L_1707:
        /*0018*/ 	.byte	0x03, 0x19
        /*001a*/ 	.short	0x0024


	//----- nvinfo : EIATTR_KPARAM_INFO
	.align		4
        /*001c*/ 	.byte	0x04, 0x17
        /*001e*/ 	.short	(.L_1709 - .L_1708)
.L_1708:
        /*0020*/ 	.word	0x00000000
        /*0024*/ 	.short	0x0006
        /*0026*/ 	.short	0x0023
        /*0028*/ 	.byte	0x00, 0xf0, 0x05, 0x00


	//----- nvinfo : EIATTR_KPARAM_INFO
	.align		4
.L_1709:
        /*002c*/ 	.byte	0x04, 0x17
        /*002e*/ 	.short	(.L_1711 - .L_1710)
.L_1710:
        /*0030*/ 	.word	0x00000000
        /*0034*/ 	.short	0x0005
        /*0036*/ 	.short	0x0022
        /*0038*/ 	.byte	0x00, 0xf0, 0x05, 0x00


	//----- nvinfo : EIATTR_KPARAM_INFO
	.align		4
.L_1711:
        /*003c*/ 	.byte	0x04, 0x17
        /*003e*/ 	.short	(.L_1713 - .L_1712)
.L_1712:
        /*0040*/ 	.word	0x00000000
        /*0044*/ 	.short	0x0004
        /*0046*/ 	.short	0x0021
        /*0048*/ 	.byte	0x00, 0xf0, 0x05, 0x00


	//----- nvinfo : EIATTR_KPARAM_INFO
	.align		4
.L_1713:
        /*004c*/ 	.byte	0x04, 0x17
        /*004e*/ 	.short	(.L_1715 - .L_1714)
.L_1714:
        /*0050*/ 	.word	0x00000000
        /*0054*/ 	.short	0x0003
        /*0056*/ 	.short	0x0020
        /*0058*/ 	.byte	0x00, 0xf0, 0x05, 0x00


	//----- nvinfo : EIATTR_KPARAM_INFO
	.align		4
.L_1715:
        /*005c*/ 	.byte	0x04, 0x17
        /*005e*/ 	.short	(.L_1717 - .L_1716)
.L_1716:
        /*0060*/ 	.word	0x00000000
        /*0064*/ 	.short	0x0002
        /*0066*/ 	.short	0x0008
        /*0068*/ 	.byte	0x00, 0xf0, 0x61, 0x00


	//----- nvinfo : EIATTR_KPARAM_INFO
	.align		4
.L_1717:
        /*006c*/ 	.byte	0x04, 0x17
        /*006e*/ 	.short	(.L_1719 - .L_1718)
.L_1718:
        /*0070*/ 	.word	0x00000000
        /*0074*/ 	.short	0x0001
        /*0076*/ 	.short	0x0004
        /*0078*/ 	.byte	0x00, 0xf0, 0x05, 0x00


	//----- nvinfo : EIATTR_KPARAM_INFO
	.align		4
.L_1719:
        /*007c*/ 	.byte	0x04, 0x17
        /*007e*/ 	.short	(.L_1721 - .L_1720)
.L_1720:
        /*0080*/ 	.word	0x00000000
        /*0084*/ 	.short	0x0000
        /*0086*/ 	.short	0x0000
        /*0088*/ 	.byte	0x00, 0xf0, 0x11, 0x00


	//----- nvinfo : EIATTR_MAXREG_COUNT
	.align		4
.L_1721:
        /*008c*/ 	.byte	0x03, 0x1b
        /*008e*/ 	.short	0x00ff


	//----- nvinfo : EIATTR_MERCURY_ISA_VERSION
	.align		4
        /*0090*/ 	.byte	0x03, 0x5f
        /*0092*/ 	.short	0x0000


	//----- nvinfo : EIATTR_EXIT_INSTR_OFFSETS
	.align		4
        /*0094*/ 	.byte	0x04, 0x1c
        /*0096*/ 	.short	(.L_1723 - .L_1722)


	//   ....[0]....
.L_1722:
        /*0098*/ 	.word	0x00000810


	//   ....[1]....
        /*009c*/ 	.word	0x00000860


	//----- nvinfo : EIATTR_MAX_THREADS
	.align		4
.L_1723:
        /*00a0*/ 	.byte	0x04, 0x05
        /*00a2*/ 	.short	(.L_1725 - .L_1724)
.L_1724:
        /*00a4*/ 	.word	0x00000080
        /*00a8*/ 	.word	0x00000001
        /*00ac*/ 	.word	0x00000001


	//----- nvinfo : EIATTR_CRS_STACK_SIZE
	.align		4
.L_1725:
        /*00b0*/ 	.byte	0x04, 0x1e
        /*00b2*/ 	.short	(.L_1727 - .L_1726)
.L_1726:
        /*00b4*/ 	.word	0x00000000
.L_1727:


//--------------------- .nv.info._ZN2at6native29vectorized_elementwise_kernelILi2EZZZNS0_26logit_backward_kernel_cudaERNS_18TensorIteratorBaseERKN3c106ScalarEENKUlvE_clEvENKUlvE1_clEvEUlNS4_4HalfESA_E_St5arrayIPcLm3EEEEviT0_T1_ --------------------------
	.section	.nv.info._ZN2at6native29vectorized_elementwise_kernelILi2EZZZNS0_26logit_backward_kernel_cudaERNS_18TensorIteratorBaseERKN3c106ScalarEENKUlvE_clEvENKUlvE1_clEvEUlNS4_4HalfESA_E_St5arrayIPcLm3EEEEviT0_T1_,"",@"SHT_CUDA_INFO"
	.sectionflags	@""
	.align	4


	//----- nvinfo : EIATTR_CUDA_API_VERSION
	.align		4
        /*0000*/ 	.byte	0x04, 0x37
        /*0002*/ 	.short	(.L_1729 - .L_1728)
.L_1728:
        /*0004*/ 	.word	0x00000082


	//----- nvinfo : EIATTR_SW2861232_WAR
	.align		4
.L_1729:
        /*0008*/ 	.byte	0x01, 0x35
	.zero		2


	//----- nvinfo : EIATTR_PARAM_CBANK
	.align		4
        /*000c*/ 	.byte	0x04, 0x0a
        /*000e*/ 	.short	(.L_1731 - .L_1730)
	.align		4
.L_1730:
        /*0010*/ 	.word	index@(.nv.constant0._ZN2at6native29vectorized_elementwise_kernelILi2EZZZNS0_26logit_backward_kernel_cudaERNS_18TensorIteratorBaseERKN3c106ScalarEENKUlvE_clEvENKUlvE1_clEvEUlNS4_4HalfESA_E_St5arrayIPcLm3EEEEviT0_T1_)
        /*0014*/ 	.short	0x0160
        /*0016*/ 	.short	0x0020


	//----- nvinfo : EIATTR_CBANK_PARAM_SIZE
	.align		4
.L_1731:
        /*0018*/ 	.byte	0x03, 0x19
        /*001a*/ 	.short	0x0020


	//----- nvinfo : EIATTR_KPARAM_INFO
	.align		4
        /*001c*/ 	.byte	0x04, 0x17
        /*001e*/ 	.short	(.L_1733 - .L_1732)
.L_1732:
        /*0020*/ 	.word	0x00000000
        /*0024*/ 	.short	0x0002
        /*0026*/ 	.short	0x0008
        /*0028*/ 	.byte	0x00, 0xf0, 0x61, 0x00


	//----- nvinfo : EIATTR_KPARAM_INFO
	.align		4
.L_1733:
        /*002c*/ 	.byte	0x04, 0x17
        /*002e*/ 	.short	(.L_1735 - .L_1734)
.L_1734:
        /*0030*/ 	.word	0x00000000
        /*0034*/ 	.short	0x0001
        /*0036*/ 	.short	0x0004
        /*0038*/ 	.byte	0x00, 0xf0, 0x05, 0x00


	//----- nvinfo : EIATTR_KPARAM_INFO
	.align		4
.L_1735:
        /*003c*/ 	.byte	0x04, 0x17
        /*003e*/ 	.short	(.L_1737 - .L_1736)
.L_1736:
        /*0040*/ 	.word	0x00000000
        /*0044*/ 	.short	0x0000
        /*0046*/ 	.short	0x0000
        /*0048*/ 	.byte	0x00, 0xf0, 0x11, 0x00


	//----- nvinfo : EIATTR_MAXREG_COUNT
	.align		4
.L_1737:
        /*004c*/ 	.byte	0x03, 0x1b
        /*004e*/ 	.short	0x00ff


	//----- nvinfo : EIATTR_MERCURY_ISA_VERSION
	.align		4
        /*0050*/ 	.byte	0x03, 0x5f
        /*0052*/ 	.short	0x0000


	//----- nvinfo : EIATTR_EXIT_INSTR_OFFSETS
	.align		4
        /*0054*/ 	.byte	0x04, 0x1c
        /*0056*/ 	.short	(.L_1739 - .L_1738)


	//   ....[0]....
.L_1738:
        /*0058*/ 	.word	0x00000710


	//   ....[1]....
        /*005c*/ 	.word	0x00001760


	//   ....[2]....
        /*0060*/ 	.word	0x000017b0


	//----- nvinfo : EIATTR_MAX_THREADS
	.align		4
.L_1739:
        /*0064*/ 	.byte	0x04, 0x05
        /*0066*/ 	.short	(.L_1741 - .L_1740)
.L_1740:
        /*0068*/ 	.word	0x00000080
        /*006c*/ 	.word	0x00000001
        /*0070*/ 	.word	0x00000001


	//----- nvinfo : EIATTR_CRS_STACK_SIZE
	.align		4
.L_1741:
        /*0074*/ 	.byte	0x04, 0x1e
        /*0076*/ 	.short	(.L_1743 - .L_1742)
.L_1742:
        /*0078*/ 	.word	0x00000000
.L_1743:


//--------------------- .nv.info._ZN2at6native29vectorized_elementwise_kernelILi4EZZZNS0_26logit_backward_kernel_cudaERNS_18TensorIteratorBaseERKN3c106ScalarEENKUlvE_clEvENKUlvE1_clEvEUlNS4_4HalfESA_E_St5arrayIPcLm3EEEEviT0_T1_ --------------------------
	.section	.nv.info._ZN2at6native29vectorized_elementwise_kernelILi4EZZZNS0_26logit_backward_kernel_cudaERNS_18TensorIteratorBaseERKN3c106ScalarEENKUlvE_clEvENKUlvE1_clEvEUlNS4_4HalfESA_E_St5arrayIPcLm3EEEEviT0_T1_,"",@"SHT_CUDA_INFO"
	.sectionflags	@""
	.align	4


	//----- nvinfo : EIATTR_CUDA_API_VERSION
	.align		4
        /*0000*/ 	.byte	0x04, 0x37
        /*0002*/ 	.short	(.L_1745 - .L_1744)
.L_1744:
        /*0004*/ 	.word	0x00000082


	//----- nvinfo : EIATTR_SW2861232_WAR
	.align		4
.L_1745:
        /*0008*/ 	.byte	0x01, 0x35
	.zero		2


	//----- nvinfo : EIATTR_PARAM_CBANK
	.align		4
        /*000c*/ 	.byte	0x04, 0x0a
        /*000e*/ 	.short	(.L_1747 - .L_1746)
	.align		4
.L_1746:
        /*0010*/ 	.word	index@(.nv.constant0._ZN2at6native29vectorized_elementwise_kernelILi4EZZZNS0_26logit_backward_kernel_cudaERNS_18TensorIteratorBaseERKN3c106ScalarEENKUlvE_clEvENKUlvE1_clEvEUlNS4_4HalfESA_E_St5arrayIPcLm3EEEEviT0_T1_)
        /*0014*/ 	.short	0x0160
        /*0016*/ 	.short	0x0020


	//----- nvinfo : EIATTR_CBANK_PARAM_SIZE
	.align		4
.L_1747:
        /*0018*/ 	.byte	0x03, 0x19
        /*001a*/ 	.short	0x0020


	//----- nvinfo : EIATTR_KPARAM_INFO
	.align		4
        /*001c*/ 	.byte	0x04, 0x17
        /*001e*/ 	.short	(.L_1749 - .L_1748)
.L_1748:
        /*0020*/ 	.word	0x00000000
        /*0024*/ 	.short	0x0002
        /*0026*/ 	.short	0x0008
        /*0028*/ 	.byte	0x00, 0xf0, 0x61, 0x00


	//----- nvinfo : EIATTR_KPARAM_INFO
	.align		4
.L_1749:
        /*002c*/ 	.byte	0x04, 0x17
        /*002e*/ 	.short	(.L_1751 - .L_1750)
.L_1750:
        /*0030*/ 	.word	0x00000000
        /*0034*/ 	.short	0x0001
        /*0036*/ 	.short	0x0004
        /*0038*/ 	.byte	0x00, 0xf0, 0x05, 0x00


	//----- nvinfo : EIATTR_KPARAM_INFO
	.align		4
.L_1751:
        /*003c*/ 	.byte	0x04, 0x17
        /*003e*/ 	.short	(.L_1753 - .L_1752)
.L_1752:
        /*0040*/ 	.word	0x00000000
        /*0044*/ 	.short	0x0000
        /*0046*/ 	.short	0x0000
        /*0048*/ 	.byte	0x00, 0xf0, 0x11, 0x00


	//----- nvinfo : EIATTR_MAXREG_COUNT
	.align		4
.L_1753:
        /*004c*/ 	.byte	0x03, 0x1b
        /*004e*/ 	.short	0x00ff


	//----- nvinfo : EIATTR_MERCURY_ISA_VERSION
	.align		4
        /*0050*/ 	.byte	0x03, 0x5f
        /*0052*/ 	.short	0x0000


	//----- nvinfo : EIATTR_EXIT_INSTR_OFFSETS
	.align		4
        /*0054*/ 	.byte	0x04, 0x1c
        /*0056*/ 	.short	(.L_1755 - .L_1754)


	//   ....[0]....
.L_1754:
        /*0058*/ 	.word	0x000006b0


	//   ....[1]....
        /*005c*/ 	.word	0x00001700


	//   ....[2]....
        /*0060*/ 	.word	0x00001750


	//----- nvinfo : EIATTR_MAX_THREADS
	.align		4
.L_1755:
        /*0064*/ 	.byte	0x04, 0x05
        /*0066*/ 	.short	(.L_1757 - .L_1756)
.L_1756:
        /*0068*/ 	.word	0x00000080
        /*006c*/ 	.word	0x00000001
        /*0070*/ 	.word	0x00000001


	//----- nvinfo : EIATTR_CRS_STACK_SIZE
	.align		4
.L_1757:
        /*0074*/ 	.byte	0x04, 0x1e
        /*0076*/ 	.short	(.L_1759 - .L_1758)
.L_1758:
        /*0078*/ 	.word	0x00000000
.L_1759:


//--------------------- .nv.info._ZN2at6native29vectorized_elementwise_kernelILi8EZZZNS0_26logit_backward_kernel_cudaERNS_18TensorIteratorBaseERKN3c106ScalarEENKUlvE_clEvENKUlvE1_clEvEUlNS4_4HalfESA_E_St5arrayIPcLm3EEEEviT0_T1_ --------------------------
	.section	.nv.info._ZN2at6native29vectorized_elementwise_kernelILi8EZZZNS0_26logit_backward_kernel_cudaERNS_18TensorIteratorBaseERKN3c106ScalarEENKUlvE_clEvENKUlvE1_clEvEUlNS4_4HalfESA_E_St5arrayIPcLm3EEEEviT0_T1_,"",@"SHT_CUDA_INFO"
	.sectionflags	@""
	.align	4


	//----- nvinfo : EIATTR_CUDA_API_VERSION
	.align		4
        /*0000*/ 	.byte	0x04, 0x37
        /*0002*/ 	.short	(.L_1761 - .L_1760)
.L_1760:
        /*0004*/ 	.word	0x00000082


	//----- nvinfo : EIATTR_SW2861232_WAR
	.align		4
.L_1761:
        /*0008*/ 	.byte	0x01, 0x35
	.zero		2


	//----- nvinfo : EIATTR_PARAM_CBANK
	.align		4
        /*000c*/ 	.byte	0x04, 0x0a
        /*000e*/ 	.short	(.L_1763 - .L_1762)
	.align		4
.L_1762:
        /*0010*/ 	.word	index@(.nv.constant0._ZN2at6native29vectorized_elementwise_kernelILi8EZZZNS0_26logit_backward_kernel_cudaERNS_18TensorIteratorBaseERKN3c106ScalarEENKUlvE_clEvENKUlvE1_clEvEUlNS4_4HalfESA_E_St5arrayIPcLm3EEEEviT0_T1_)
        /*0014*/ 	.short	0x0160
        /*0016*/ 	.short	0x0020


	//----- nvinfo : EIATTR_CBANK_PARAM_SIZE
	.align		4
.L_1763:
        /*0018*/ 	.byte	0x03, 0x19
        /*001a*/ 	.short	0x0020


	//----- nvinfo : EIATTR_KPARAM_INFO
	.align		4
        /*001c*/ 	.byte	0x04, 0x17
        /*001e*/ 	.short	(.L_1765 - .L_1764)
.L_1764:
        /*0020*/ 	.word	0x00000000
        /*0024*/ 	.short	0x0002
        /*0026*/ 	.short	0x0008
        /*0028*/ 	.byte	0x00, 0xf0, 0x61, 0x00


	//----- nvinfo : EIATTR_KPARAM_INFO
	.align		4
.L_1765:
        /*002c*/ 	.byte	0x04, 0x17
        /*002e*/ 	.short	(.L_1767 - .L_1766)
.L_1766:
        /*0030*/ 	.word	0x00000000
        /*0034*/ 	.short	0x0001
        /*0036*/ 	.short	0x0004
        /*0038*/ 	.byte	0x00, 0xf0, 0x05, 0x00


	//----- nvinfo : EIATTR_KPARAM_INFO
	.align		4
.L_1767:
        /*003c*/ 	.byte	0x04, 0x17
        /*003e*/ 	.short	(.L_1769 - .L_1768)
.L_1768:
        /*0040*/ 	.word	0x00000000
        /*0044*/ 	.short	0x0000
        /*0046*/ 	.short	0x0000
        /*0048*/ 	.byte	0x00, 0xf0, 0x11, 0x00


	//----- nvinfo : EIATTR_MAXREG_COUNT
	.align		4
.L_1769:
        /*004c*/ 	.byte	0x03, 0x1b
        /*004e*/ 	.short	0x00ff


	//----- nvinfo : EIATTR_MERCURY_ISA_VERSION
	.align		4
        /*0050*/ 	.byte	0x03, 0x5f
        /*0052*/ 	.short	0x0000


	//----- nvinfo : EIATTR_EXIT_INSTR_OFFSETS
	.align		4
        /*0054*/ 	.byte	0x04, 0x1c
        /*0056*/ 	.short	(.L_1771 - .L_1770)


	//   ....[0]....
.L_1770:
        /*0058*/ 	.word	0x00000010


	//----- nvinfo : EIATTR_MAX_THREADS
	.align		4
.L_1771:
        /*005c*/ 	.byte	0x04, 0x05
        /*005e*/ 	.short	(.L_1773 - .L_1772)
.L_1772:
        /*0060*/ 	.word	0x00000080
        /*0064*/ 	.word	0x00000001
        /*0068*/ 	.word	0x00000001
.L_1773:


//--------------------- .nv.info._ZN2at6native18elementwise_kernelILi128ELi4EZNS0_15gpu_kernel_implIZZZNS0_26logit_backward_kernel_cudaERNS_18TensorIteratorBaseERKN3c106ScalarEENKUlvE_clEvENKUlvE0_clEvEUlffE0_EEvS4_RKT_EUliE_EEviT1_ --------------------------
	.section	.nv.info._ZN2at6native18elementwise_kernelILi128ELi4EZNS0_15gpu_kernel_implIZZZNS0_26logit_backward_kernel_cudaERNS_18TensorIteratorBaseERKN3c106ScalarEENKUlvE_clEvENKUlvE0_clEvEUlffE0_EEvS4_RKT_EUliE_EEviT1_,"",@"SHT_CUDA_INFO"
	.sectionflags	@""
	.align	4


	//----- nvinfo : EIATTR_CUDA_API_VERSION
	.align		4
        /*0000*/ 	.byte	0x04, 0x37
        /*0002*/ 	.short	(.L_1775 - .L_1774)
.L_1774:
        /*0004*/ 	.word	0x00000082


	//----- nvinfo : EIATTR_SW2861232_WAR
	.align		4
.L_1775:
        /*0008*/ 	.byte	0x01, 0x35
	.zero		2


	//----- nvinfo : EIATTR_PARAM_CBANK
	.align		4
        /*000c*/ 	.byte	0x04, 0x0a
        /*000e*/ 	.short	(.L_1777 - .L_1776)
	.align		4
.L_1776:
        /*0010*/ 	.word	index@(.nv.constant0._ZN2at6native18elementwise_kernelILi128ELi4EZNS0_15gpu_kernel_implIZZZNS0_26logit_backward_kernel_cudaERNS_18TensorIteratorBaseERKN3c106ScalarEENKUlvE_clEvENKUlvE0_clEvEUlffE0_EEvS4_RKT_EUliE_EEviT1_)
        /*0014*/ 	.short	0x0160
        /*0016*/ 	.short	0x02a0


	//----- nvinfo : EIATTR_CBANK_PARAM_SIZE
	.align		4
.L_1777:
        /*0018*/ 	.byte	0x03, 0x19
        /*001a*/ 	.short	0x02a0


	//----- nvinfo : EIATTR_KPARAM_INFO
	.align		4
        /*001c*/ 	.byte	0x04, 0x17
        /*001e*/ 	.short	(.L_1779 - .L_1778)
.L_1778:
        /*0020*/ 	.word	0x00000000
        /*0024*/ 	.short	0x0001
        /*0026*/ 	.short	0x0008
        /*0028*/ 	.byte	0x00, 0xf0, 0x61, 0x0a


	//----- nvinfo : EIATTR_KPARAM_INFO
	.align		4
.L_1779:
        /*002c*/ 	.byte	0x04, 0x17
        /*002e*/ 	.short	(.L_1781 - .L_1780)
.L_1780:
        /*0030*/ 	.word	0x00000000
        /*0034*/ 	.short	0x0000
        /*0036*/ 	.short	0x0000
        /*0038*/ 	.byte	0x00, 0xf0, 0x11, 0x00


	//----- nvinfo : EIATTR_MAXREG_COUNT
	.align		4
.L_1781:
        /*003c*/ 	.byte	0x03, 0x1b
        /*003e*/ 	.short	0x0080


	//----- nvinfo : EIATTR_EXTERNS
	.align		4
        /*0040*/ 	.byte	0x04, 0x0f
        /*0042*/ 	.short	(.L_1783 - .L_1782)


	//   ....[0]....
	.align		4
.L_1782:
        /*0044*/ 	.word	index@(__assertfail)


	//----- nvinfo : EIATTR_MERCURY_ISA_VERSION
	.align		4
.L_1783:
        /*0048*/ 	.byte	0x03, 0x5f
        /*004a*/ 	.short	0x0000


	//----- nvinfo : EIATTR_SYSCALL_OFFSETS
	.align		4
        /*004c*/ 	.byte	0x04, 0x46
        /*004e*/ 	.short	(.L_1785 - .L_1784)


	//   ....[0]....
.L_1784:
        /*0050*/ 	.word	0x00001e00


	//   ....[1]....
        /*0054*/ 	.word	0x00002c00


	//   ....[2]....
        /*0058*/ 	.word	0x00003b00


	//   ....[3]....
        /*005c*/ 	.word	0x00005950


	//   ....[4]....
        /*0060*/ 	.word	0x00006750


	//   ....[5]....
        /*0064*/ 	.word	0x00007650


	//   ....[6]....
        /*0068*/ 	.word	0x00009470


	//   ....[7]....
        /*006c*/ 	.word	0x0000a270


	//   ....[8]....
        /*0070*/ 	.word	0x0000b170


	//   ....[9]....
        /*0074*/ 	.word	0x0000cfa0


	//   ....[10]....
        /*0078*/ 	.word	0x0000dda0


	//   ....[11]....
        /*007c*/ 	.word	0x0000eca0


	//----- nvinfo : EIATTR_EXIT_INSTR_OFFSETS
	.align		4
.L_1785:
        /*0080*/ 	.byte	0x04, 0x1c
        /*0082*/ 	.short	(.L_1787 - .L_1786)


	//   ....[0]....
.L_1786:
        /*0084*/ 	.word	0x0000b210


	//   ....[1]....
        /*0088*/ 	.word	0x0000df90


	//   ....[2]....
        /*008c*/ 	.word	0x0000dfd0


	//   ....[3]....
        /*0090*/ 	.word	0x0000e060


	//   ....[4]....
        /*0094*/ 	.word	0x0000e090


	//   ....[5]....
        /*0098*/ 	.word	0x0000e0c0


	//   ....[6]....
        /*009c*/ 	.word	0x0000e140


	//   ....[7]....
        /*00a0*/ 	.word	0x0000e170


	//   ....[8]....
        /*00a4*/ 	.word	0x0000e200


	//   ....[9]....
        /*00a8*/ 	.word	0x0000e240


	//   ....[10]....
        /*00ac*/ 	.word	0x0000e280


	//   ....[11]....
        /*00b0*/ 	.word	0x0000e340


	//   ....[12]....
        /*00b4*/ 	.word	0x0000e390


	//   ....[13]....
        /*00b8*/ 	.word	0x0000e510


	//   ....[14]....
        /*00bc*/ 	.word	0x0000e660


	//   ....[15]....
        /*00c0*/ 	.word	0x0000e690


	//   ....[16]....
        /*00c4*/ 	.word	0x0000e740


	//   ....[17]....
        /*00c8*/ 	.word	0x0000e8b0


	//   ....[18]....
        /*00cc*/ 	.word	0x0000ea20


	//   ....[19]....
        /*00d0*/ 	.word	0x0000eb70


	//   ....[20]....
        /*00d4*/ 	.word	0x0000ecb0


	//   ....[21]....
        /*00d8*/ 	.word	0x0000ece0


	//   ....[22]....
        /*00dc*/ 	.word	0x0000ed10


	//----- nvinfo : EIATTR_MAX_THREADS
	.align		4
.L_1787:
        /*00e0*/ 	.byte	0x04, 0x05
        /*00e2*/ 	.short	(.L_1789 - .L_1788)
.L_1788:
        /*00e4*/ 	.word	0x00000080
        /*00e8*/ 	.word	0x00000001
        /*00ec*/ 	.word	0x00000001


	//----- nvinfo : EIATTR_CRS_STACK_SIZE
	.align		4
.L_1789:
        /*00f0*/ 	.byte	0x04, 0x1e
        /*00f2*/ 	.short	(.L_1791 - .L_1790)
.L_1790:
        /*00f4*/ 	.word	0x00000000
.L_1791:


//--------------------- .nv.info._ZN2at6native27unrolled_elementwise_kernelIZZZNS0_26logit_backward_kernel_cudaERNS_18TensorIteratorBaseERKN3c106ScalarEENKUlvE_clEvENKUlvE0_clEvEUlffE0_St5arrayIPcLm3EELi4E23TrivialOffsetCalculatorILi2EjESE_ILi1EjENS0_6memory12LoadWithCastILi2EEENSH_13StoreWithCastILi1EEEEEviT_T0_T2_T3_T4_T5_ --------------------------
	.section	.nv.info._ZN2at6native27unrolled_elementwise_kernelIZZZNS0_26logit_backward_kernel_cudaERNS_18TensorIteratorBaseERKN3c106ScalarEENKUlvE_clEvENKUlvE0_clEvEUlffE0_St5arrayIPcLm3EELi4E23TrivialOffsetCalculatorILi2EjESE_ILi1EjENS0_6memory12LoadWithCastILi2EEENSH_13StoreWithCastILi1EEEEEviT_T0_T2_T3_T4_T5_,"",@"SHT_CUDA_INFO"
	.sectionflags	@""
	.align	4


	//----- nvinfo : EIATTR_CUDA_API_VERSION
	.align		4
        /*0000*/ 	.byte	0x04, 0x37
        /*0002*/ 	.short	(.L_1793 - .L_1792)
.L_1792:
        /*0004*/ 	.word	0x00000082


	//----- nvinfo : EIATTR_SW2861232_WAR
	.align		4
.L_1793:
        /*0008*/ 	.byte	0x01, 0x35
	.zero		2


	//----- nvinfo : EIATTR_PARAM_CBANK
	.align		4
        /*000c*/ 	.byte	0x04, 0x0a
        /*000e*/ 	.short	(.L_1795 - .L_1794)
	.align		4
.L_1794:
        /*0010*/ 	.word	index@(.nv.constant0._ZN2at6native27unrolled_elementwise_kernelIZZZNS0_26logit_backward_kernel_cudaERNS_18TensorIteratorBaseERKN3c106ScalarEENKUlvE_clEvENKUlvE0_clEvEUlffE0_St5arrayIPcLm3EELi4E23TrivialOffsetCalculatorILi2EjESE_ILi1EjENS0_6memory12LoadWithCastILi2EEENSH_13StoreWithCastILi1EEEEEviT_T0_T2_T3_T4_T5_)
        /*0014*/ 	.short	0x0160
        /*0016*/ 	.short	0x0048


	//----- nvinfo : EIATTR_CBANK_PARAM_SIZE
	.align		4
.L_1795:
        /*0018*/ 	.byte	0x03, 0x19
        /*001a*/ 	.short	0x0048


	//----- nvinfo : EIATTR_KPARAM_INFO
	.align		4
        /*001c*/ 	.byte	0x04, 0x17
        /*001e*/ 	.short	(.L_1797 - .L_1796)
.L_1796:
        /*0020*/ 	.word	0x00000000
        /*0024*/ 	.short	0x0006
        /*0026*/ 	.short	0x0040
        /*0028*/ 	.byte	0x00, 0xf0, 0x21, 0x00


	//----- nvinfo : EIATTR_KPARAM_INFO
	.align		4
.L_1797:
        /*002c*/ 	.byte	0x04, 0x17
        /*002e*/ 	.short	(.L_1799 - .L_1798)
.L_1798:
        /*0030*/ 	.word	0x00000000
        /*0034*/ 	.short	0x0005
        /*0036*/ 	.short	0x0034
        /*0038*/ 	.byte	0x00, 0xf0, 0x31, 0x00


	//----- nvinfo : EIATTR_KPARAM_INFO
	.align		4
.L_1799:
        /*003c*/ 	.byte	0x04, 0x17
        /*003e*/ 	.short	(.L_1801 - .L_1800)
.L_1800:
        /*0040*/ 	.word	0x00000000
        /*0044*/ 	.short	0x0004
        /*0046*/ 	.short	0x0031
        /*0048*/ 	.byte	0x00, 0xf0, 0x05, 0x00


	//----- nvinfo : EIATTR_KPARAM_INFO
	.align		4
.L_1801:
        /*004c*/ 	.byte	0x04, 0x17
        /*004e*/ 	.short	(.L_1803 - .L_1802)
.L_1802:
        /*0050*/ 	.word	0x00000000
        /*0054*/ 	.short	0x0003
        /*0056*/ 	.short	0x0030
        /*0058*/ 	.byte	0x00, 0xf0, 0x05, 0x00


	//----- nvinfo : EIATTR_KPARAM_INFO
	.align		4
.L_1803:
        /*005c*/ 	.byte	0x04, 0x17
        /*005e*/ 	.short	(.L_1805 - .L_1804)
.L_1804:
        /*0060*/ 	.word	0x00000000
        /*0064*/ 	.short	0x0002
        /*0066*/ 	.short	0x0018
        /*0068*/ 	.byte	0x00, 0xf0, 0x61, 0x00


	//----- nvinfo : EIATTR_KPARAM_INFO
	.align		4
.L_1805:
        /*006c*/ 	.byte	0x04, 0x17
        /*006e*/ 	.short	(.L_1807 - .L_1806)
.L_1806:
        /*0070*/ 	.word	0x00000000
        /*0074*/ 	.short	0x0001
        /*0076*/ 	.short	0x0008
        /*0078*/ 	.byte	0x00, 0xf0, 0x41, 0x00


	//----- nvinfo : EIATTR_KPARAM_INFO
	.align		4
.L_1807:
        /*007c*/ 	.byte	0x04, 0x17
        /*007e*/ 	.short	(.L_1809 - .L_1808)
.L_1808:
        /*0080*/ 	.word	0x00000000
        /*0084*/ 	.short	0x0000
        /*0086*/ 	.short	0x0000
        /*0088*/ 	.byte	0x00, 0xf0, 0x11, 0x00


	//----- nvinfo : EIATTR_MAXREG_COUNT
	.align		4
.L_1809:
        /*008c*/ 	.byte	0x03, 0x1b
        /*008e*/ 	.short	0x00ff


	//----- nvinfo : EIATTR_EXTERNS
	.align		4
        /*0090*/ 	.byte	0x04, 0x0f
        /*0092*/ 	.short	(.L_1811 - .L_1810)


	//   ....[0]....
	.align		4
.L_1810:
        /*0094*/ 	.word	index@(__assertfail)


	//----- nvinfo : EIATTR_MERCURY_ISA_VERSION
	.align		4
.L_1811:
        /*0098*/ 	.byte	0x03, 0x5f
        /*009a*/ 	.short	0x0000


	//----- nvinfo : EIATTR_SYSCALL_OFFSETS
	.align		4
        /*009c*/ 	.byte	0x04, 0x46
        /*009e*/ 	.short	(.L_1813 - .L_1812)


	//   ....[0]....
.L_1812:
        /*00a0*/ 	.word	0x00000e70


	//   ....[1]....
        /*00a4*/ 	.word	0x00001c70


	//   ....[2]....
        /*00a8*/ 	.word	0x00002af0


	//   ....[3]....
        /*00ac*/ 	.word	0x000038f0


	//   ....[4]....
        /*00b0*/ 	.word	0x00004770


	//   ....[5]....
        /*00b4*/ 	.word	0x00005570


	//   ....[6]....
        /*00b8*/ 	.word	0x000063e0


	//   ....[7]....
        /*00bc*/ 	.word	0x000071b0


	//   ....[8]....
        /*00c0*/ 	.word	0x000084f0


	//   ....[9]....
        /*00c4*/ 	.word	0x00009400


	//   ....[10]....
        /*00c8*/ 	.word	0x0000a2d0


	//   ....[11]....
        /*00cc*/ 	.word	0x0000b1a0


	//----- nvinfo : EIATTR_EXIT_INSTR_OFFSETS
	.align		4
.L_1813:
        /*00d0*/ 	.byte	0x04, 0x1c
        /*00d2*/ 	.short	(.L_1815 - .L_1814)


	//   ....[0]....
.L_1814:
        /*00d4*/ 	.word	0x0000a370


	//   ....[1]....
        /*00d8*/ 	.word	0x0000a490


	//   ....[2]....
        /*00dc*/ 	.word	0x0000a4d0


	//   ....[3]....
        /*00e0*/ 	.word	0x0000a560


	//   ....[4]....
        /*00e4*/ 	.word	0x0000a590


	//   ....[5]....
        /*00e8*/ 	.word	0x0000a5c0


	//   ....[6]....
        /*00ec*/ 	.word	0x0000a640


	//   ....[7]....
        /*00f0*/ 	.word	0x0000a670


	//   ....[8]....
        /*00f4*/ 	.word	0x0000a700


	//   ....[9]....
        /*00f8*/ 	.word	0x0000a740


	//   ....[10]....
        /*00fc*/ 	.word	0x0000a780


	//   ....[11]....
        /*0100*/ 	.word	0x0000a840


	//   ....[12]....
        /*0104*/ 	.word	0x0000a890


	//   ....[13]....
        /*0108*/ 	.word	0x0000aa10


	//   ....[14]....
        /*010c*/ 	.word	0x0000ab60


	//   ....[15]....
        /*0110*/ 	.word	0x0000ab90


	//   ....[16]....
        /*0114*/ 	.word	0x0000ac40


	//   ....[17]....
        /*0118*/ 	.word	0x0000adb0


	//   ....[18]....
        /*011c*/ 	.word	0x0000af20


	//   ....[19]....
        /*0120*/ 	.word	0x0000b070


	//   ....[20]....
        /*0124*/ 	.word	0x0000b1b0


	//   ....[21]....
        /*0128*/ 	.word	0x0000b1e0


	//   ....[22]....
        /*012c*/ 	.word	0x0000b210


	//----- nvinfo : EIATTR_MAX_THREADS
	.align		4
.L_1815:
        /*0130*/ 	.byte	0x04, 0x05
        /*0132*/ 	.short	(.L_1817 - .L_1816)
.L_1816:
        /*0134*/ 	.word	0x00000080
        /*0138*/ 	.word	0x00000001
        /*013c*/ 	.word	0x00000001


	//----- nvinfo : EIATTR_CRS_STACK_SIZE
	.align		4
.L_1817:
        /*0140*/ 	.byte	0x04, 0x1e
        /*0142*/ 	.short	(.L_1819 - .L_1818)
.L_1818:
        /*0144*/ 	.word	0x00000000
.L_1819:


//--------------------- .nv.info._ZN2at6native18elementwise_kernelILi128ELi2EZNS0_22gpu_kernel_impl_nocastIZZZNS0_26logit_backward_kernel_cudaERNS_18TensorIteratorBaseERKN3c106ScalarEENKUlvE_clEvENKUlvE0_clEvEUlffE0_EEvS4_RKT_EUliE_EEviT1_ --------------------------
	.section	.nv.info._ZN2at6native18elementwise_kernelILi128ELi2EZNS0_22gpu_kernel_impl_nocastIZZZNS0_26logit_backward_kernel_cudaERNS_18TensorIteratorBaseERKN3c106ScalarEENKUlvE_clEvENKUlvE0_clEvEUlffE0_EEvS4_RKT_EUliE_EEviT1_,"",@"SHT_CUDA_INFO"
	.sectionflags	@""
	.align	4


	//----- nvinfo : EIATTR_CUDA_API_VERSION
	.align		4
        /*0000*/ 	.byte	0x04, 0x37
        /*0002*/ 	.short	(.L_1821 - .L_1820)
.L_1820:
        /*0004*/ 	.word	0x00000082


	//----- nvinfo : EIATTR_SW2861232_WAR
	.align		4
.L_1821:
        /*0008*/ 	.byte	0x01, 0x35
	.zero		2


	//----- nvinfo : EIATTR_PARAM_CBANK
	.align		4
        /*000c*/ 	.byte	0x04, 0x0a
        /*000e*/ 	.short	(.L_1823 - .L_1822)
	.align		4
.L_1822:
        /*0010*/ 	.word	index@(.nv.constant0._ZN2at6native18elementwise_kernelILi128ELi2EZNS0_22gpu_kernel_impl_nocastIZZZNS0_26logit_backward_kernel_cudaERNS_18TensorIteratorBaseERKN3c106ScalarEENKUlvE_clEvENKUlvE0_clEvEUlffE0_EEvS4_RKT_EUliE_EEviT1_)
        /*0014*/ 	.short	0x0160
        /*0016*/ 	.short	0x0298


	//----- nvinfo : EIATTR_CBANK_PARAM_SIZE
	.align		4
.L_1823:
        /*0018*/ 	.byte	0x03, 0x19
        /*001a*/ 	.short	0x0298


	//----- nvinfo : EIATTR_KPARAM_INFO
	.align		4
        /*001c*/ 	.byte	0x04, 0x17
        /*001e*/ 	.short	(.L_1825 - .L_1824)
.L_1824:
        /*0020*/ 	.word	0x00000000
        /*0024*/ 	.short	0x0001
        /*0026*/ 	.short	0x0008
        /*0028*/ 	.byte	0x00, 0xf0, 0x41, 0x0a


	//----- nvinfo : EIATTR_KPARAM_INFO
	.align		4
.L_1825:
        /*002c*/ 	.byte	0x04, 0x17
        /*002e*/ 	.short	(.L_1827 - .L_1826)
.L_1826:
        /*0030*/ 	.word	0x00000000
        /*0034*/ 	.short	0x0000
        /*0036*/ 	.short	0x0000
        /*0038*/ 	.byte	0x00, 0xf0, 0x11, 0x00


	//----- nvinfo : EIATTR_MAXREG_COUNT
	.align		4
.L_1827:
        /*003c*/ 	.byte	0x03, 0x1b
        /*003e*/ 	.short	0x0080


	//----- nvinfo : EIATTR_MERCURY_ISA_VERSION
	.align		4
        /*0040*/ 	.byte	0x03, 0x5f
        /*0042*/ 	.short	0x0000


	//----- nvinfo : EIATTR_EXIT_INSTR_OFFSETS
	.align		4
        /*0044*/ 	.byte	0x04, 0x1c
        /*0046*/ 	.short	(.L_1829 - .L_1828)


	//   ....[0]....
.L_1828:
        /*0048*/ 	.word	0x00001190


	//   ....[1]....
        /*004c*/ 	.word	0x00002280


	//----- nvinfo : EIATTR_MAX_THREADS
	.align		4
.L_1829:
        /*0050*/ 	.byte	0x04, 0x05
        /*0052*/ 	.short	(.L_1831 - .L_1830)
.L_1830:
        /*0054*/ 	.word	0x00000080
        /*0058*/ 	.word	0x00000001
        /*005c*/ 	.word	0x00000001


	//----- nvinfo : EIATTR_CRS_STACK_SIZE
	.align		4
.L_1831:
        /*0060*/ 	.byte	0x04, 0x1e
        /*0062*/ 	.short	(.L_1833 - .L_1832)
.L_1832:
        /*0064*/ 	.word	0x00000000
.L_1833:


//--------------------- .nv.info._ZN2at6native27unrolled_elementwise_kernelIZZZNS0_26logit_backward_kernel_cudaERNS_18TensorIteratorBaseERKN3c106ScalarEENKUlvE_clEvENKUlvE0_clEvEUlffE0_St5arrayIPcLm3EELi4E23TrivialOffsetCalculatorILi2EjESE_ILi1EjENS0_6memory15LoadWithoutCastENSH_16StoreWithoutCastEEEviT_T0_T2_T3_T4_T5_ --------------------------
	.section	.nv.info._ZN2at6native27unrolled_elementwise_kernelIZZZNS0_26logit_backward_kernel_cudaERNS_18TensorIteratorBaseERKN3c106ScalarEENKUlvE_clEvENKUlvE0_clEvEUlffE0_St5arrayIPcLm3EELi4E23TrivialOffsetCalculatorILi2EjESE_ILi1EjENS0_6memory15LoadWithoutCastENSH_16StoreWithoutCastEEEviT_T0_T2_T3_T4_T5_,"",@"SHT_CUDA_INFO"
	.sectionflags	@""
	.align	4


	//----- nvinfo : EIATTR_CUDA_API_VERSION
	.align		4
        /*0000*/ 	.byte	0x04, 0x37
        /*0002*/ 	.short	(.L_1835 - .L_1834)
.L_1834:
        /*0004*/ 	.word	0x00000082


	//----- nvinfo : EIATTR_SW2861232_WAR
	.align		4
.L_1835:
        /*0008*/ 	.byte	0x01, 0x35
	.zero		2


	//----- nvinfo : EIATTR_PARAM_CBANK
	.align		4
        /*000c*/ 	.byte	0x04, 0x0a
        /*000e*/ 	.short	(.L_1837 - .L_1836)
	.align		4
.L_1836:
        /*0010*/ 	.word	index@(.nv.constant0._ZN2at6native27unrolled_elementwise_kernelIZZZNS0_26logit_backward_kernel_cudaERNS_18TensorIteratorBaseERKN3c106ScalarEENKUlvE_clEvENKUlvE0_clEvEUlffE0_St5arrayIPcLm3EELi4E23TrivialOffsetCalculatorILi2EjESE_ILi1EjENS0_6memory15LoadWithoutCastENSH_16StoreWithoutCastEEEviT_T0_T2_T3_T4_T5_)
        /*0014*/ 	.short	0x0160
        /*0016*/ 	.short	0x0034


	//----- nvinfo : EIATTR_CBANK_PARAM_SIZE
	.align		4
.L_1837:
        /*0018*/ 	.byte	0x03, 0x19
        /*001a*/ 	.short	0x0034


	//----- nvinfo : EIATTR_KPARAM_INFO
	.align		4
        /*001c*/ 	.byte	0x04, 0x17
        /*001e*/ 	.short	(.L_1839 - .L_1838)
.L_1838:
        /*0020*/ 	.word	0x00000000
        /*0024*/ 	.short	0x0006
        /*0026*/ 	.short	0x0033
        /*0028*/ 	.byte	0x00, 0xf0, 0x05, 0x00


	//----- nvinfo : EIATTR_KPARAM_INFO
	.align		4
.L_1839:
        /*002c*/ 	.byte	0x04, 0x17
        /*002e*/ 	.short	(.L_1841 - .L_1840)
.L_1840:
        /*0030*/ 	.word	0x00000000
        /*0034*/ 	.short	0x0005
        /*0036*/ 	.short	0x0032
        /*0038*/ 	.byte	0x00, 0xf0, 0x05, 0x00


	//----- nvinfo : EIATTR_KPARAM_INFO
	.align		4
.L_1841:
        /*003c*/ 	.byte	0x04, 0x17
        /*003e*/ 	.short	(.L_1843 - .L_1842)
.L_1842:
        /*0040*/ 	.word	0x00000000
        /*0044*/ 	.short	0x0004
        /*0046*/ 	.short	0x0031
        /*0048*/ 	.byte	0x00, 0xf0, 0x05, 0x00


	//----- nvinfo : EIATTR_KPARAM_INFO
	.align		4
.L_1843:
        /*004c*/ 	.byte	0x04, 0x17
        /*004e*/ 	.short	(.L_1845 - .L_1844)
.L_1844:
        /*0050*/ 	.word	0x00000000
        /*0054*/ 	.short	0x0003
        /*0056*/ 	.short	0x0030
        /*0058*/ 	.byte	0x00, 0xf0, 0x05, 0x00


	//----- nvinfo : EIATTR_KPARAM_INFO
	.align		4
.L_1845:
        /*005c*/ 	.byte	0x04, 0x17
        /*005e*/ 	.short	(.L_1847 - .L_1846)
.L_1846:
        /*0060*/ 	.word	0x00000000
        /*0064*/ 	.short	0x0002
        /*0066*/ 	.short	0x0018
        /*0068*/ 	.byte	0x00, 0xf0, 0x61, 0x00


	//----- nvinfo : EIATTR_KPARAM_INFO
	.align		4
.L_1847:
        /*006c*/ 	.byte	0x04, 0x17
        /*006e*/ 	.short	(.L_1849 - .L_1848)
.L_1848:
        /*0070*/ 	.word	0x00000000
        /*0074*/ 	.short	0x0001
        /*0076*/ 	.short	0x0008
        /*0078*/ 	.byte	0x00, 0xf0, 0x41, 0x00


	//----- nvinfo : EIATTR_KPARAM_INFO
	.align		4
.L_1849:
        /*007c*/ 	.byte	0x04, 0x17
        /*007e*/ 	.short	(.L_1851 - .L_1850)
.L_1850:
        /*0080*/ 	.word	0x00000000
        /*0084*/ 	.short	0x0000
        /*0086*/ 	.short	0x0000
        /*0088*/ 	.byte	0x00, 0xf0, 0x11, 0x00


	//----- nvinfo : EIATTR_MAXREG_COUNT
	.align		4
.L_1851:
        /*008c*/ 	.byte	0x03, 0x1b
        /*008e*/ 	.short	0x00ff


	//----- nvinfo : EIATTR_MERCURY_ISA_VERSION
	.align		4
        /*0090*/ 	.byte	0x03, 0x5f
        /*0092*/ 	.short	0x0000


	//----- nvinfo : EIATTR_EXIT_INSTR_OFFSETS
	.align		4
        /*0094*/ 	.byte	0x04, 0x1c
        /*0096*/ 	.short	(.L_1853 - .L_1852)


	//   ....[0]....
.L_1852:
        /*0098*/ 	.word	0x00000700


	//   ....[1]....
        /*009c*/ 	.word	0x00000750


	//----- nvinfo : EIATTR_MAX_THREADS
	.align		4
.L_1853:
        /*00a0*/ 	.byte	0x04, 0x05
        /*00a2*/ 	.short	(.L_1855 - .L_1854)
.L_1854:
        /*00a4*/ 	.word	0x00000080
        /*00a8*/ 	.word	0x00000001
        /*00ac*/ 	.word	0x00000001


	//----- nvinfo : EIATTR_CRS_STACK_SIZE
	.align		4
.L_1855:
        /*00b0*/ 	.byte	0x04, 0x1e
        /*00b2*/ 	.short	(.L_1857 - .L_1856)
.L_1856:
        /*00b4*/ 	.word	0x00000000
.L_1857:


//--------------------- .nv.info._ZN2at6native29vectorized_elementwise_kernelILi2EZZZNS0_26logit_backward_kernel_cudaERNS_18TensorIteratorBaseERKN3c106ScalarEENKUlvE_clEvENKUlvE0_clEvEUlffE0_St5arrayIPcLm3EEEEviT0_T1_ --------------------------
	.section	.nv.info._ZN2at6native29vectorized_elementwise_kernelILi2EZZZNS0_26logit_backward_kernel_cudaERNS_18TensorIteratorBaseERKN3c106ScalarEENKUlvE_clEvENKUlvE0_clEvEUlffE0_St5arrayIPcLm3EEEEviT0_T1_,"",@"SHT_CUDA_INFO"
	.sectionflags	@""
	.align	4


	//----- nvinfo : EIATTR_CUDA_API_VERSION
	.align		4
        /*0000*/ 	.byte	0x04, 0x37
        /*0002*/ 	.short	(.L_1859 - .L_1858)
.L_1858:
        /*0004*/ 	.word	0x00000082


	//----- nvinfo : EIATTR_SW2861232_WAR
	.align		4
.L_1859:
        /*0008*/ 	.byte	0x01, 0x35
	.zero		2


	//----- nvinfo : EIATTR_PARAM_CBANK
	.align		4
        /*000c*/ 	.byte	0x04, 0x0a
        /*000e*/ 	.short	(.L_1861 - .L_1860)
	.align		4
.L_1860:
        /*0010*/ 	.word	index@(.nv.constant0._ZN2at6native29vectorized_elementwise_kernelILi2EZZZNS0_26logit_backward_kernel_cudaERNS_18TensorIteratorBaseERKN3c106ScalarEENKUlvE_clEvENKUlvE0_clEvEUlffE0_St5arrayIPcLm3EEEEviT0_T1_)
        /*0014*/ 	.short	0x0160
        /*0016*/ 	.short	0x0030


	//----- nvinfo : EIATTR_CBANK_PARAM_SIZE
	.align		4
.L_1861:
        /*0018*/ 	.byte	0x03, 0x19
        /*001a*/ 	.short	0x0030


	//----- nvinfo : EIATTR_KPARAM_INFO
	.align		4
        /*001c*/ 	.byte	0x04, 0x17
        /*001e*/ 	.short	(.L_1863 - .L_1862)
.L_1862:
        /*0020*/ 	.word	0x00000000
        /*0024*/ 	.short	0x0002
        /*0026*/ 	.short	0x0018
        /*0028*/ 	.byte	0x00, 0xf0, 0x61, 0x00


	//----- nvinfo : EIATTR_KPARAM_INFO
	.align		4
.L_1863:
        /*002c*/ 	.byte	0x04, 0x17
        /*002e*/ 	.short	(.L_1865 - .L_1864)
.L_1864:
        /*0030*/ 	.word	0x00000000
        /*0034*/ 	.short	0x0001
        /*0036*/ 	.short	0x0008
        /*0038*/ 	.byte	0x00, 0xf0, 0x41, 0x00


	//----- nvinfo : EIATTR_KPARAM_INFO
	.align		4
.L_1865:
        /*003c*/ 	.byte	0x04, 0x17
        /*003e*/ 	.short	(.L_1867 - .L_1866)
.L_1866:
        /*0040*/ 	.word	0x00000000
        /*0044*/ 	.short	0x0000
        /*0046*/ 	.short	0x0000
        /*0048*/ 	.byte	0x00, 0xf0, 0x11, 0x00


	//----- nvinfo : EIATTR_MAXREG_COUNT
	.align		4
.L_1867:
        /*004c*/ 	.byte	0x03, 0x1b
        /*004e*/ 	.short	0x00ff


	//----- nvinfo : EIATTR_MERCURY_ISA_VERSION
	.align		4
        /*0050*/ 	.byte	0x03, 0x5f
        /*0052*/ 	.short	0x0000


	//----- nvinfo : EIATTR_EXIT_INSTR_OFFSETS
	.align		4
        /*0054*/ 	.byte	0x04, 0x1c
        /*0056*/ 	.short	(.L_1869 - .L_1868)


	//   ....[0]....
.L_1868:
        /*0058*/ 	.word	0x000005a0


	//   ....[1]....
        /*005c*/ 	.word	0x00001430


	//   ....[2]....
        /*0060*/ 	.word	0x00001480


	//----- nvinfo : EIATTR_MAX_THREADS
	.align		4
.L_1869:
        /*0064*/ 	.byte	0x04, 0x05
        /*0066*/ 	.short	(.L_1871 - .L_1870)
.L_1870:
        /*0068*/ 	.word	0x00000080
        /*006c*/ 	.word	0x00000001
        /*0070*/ 	.word	0x00000001


	//----- nvinfo : EIATTR_CRS_STACK_SIZE
	.align		4
.L_1871:
        /*0074*/ 	.byte	0x04, 0x1e
        /*0076*/ 	.short	(.L_1873 - .L_1872)
.L_1872:
        /*0078*/ 	.word	0x00000000
.L_1873:


//--------------------- .nv.info._ZN2at6native29vectorized_elementwise_kernelILi4EZZZNS0_26logit_backward_kernel_cudaERNS_18TensorIteratorBaseERKN3c106ScalarEENKUlvE_clEvENKUlvE0_clEvEUlffE0_St5arrayIPcLm3EEEEviT0_T1_ --------------------------
	.section	.nv.info._ZN2at6native29vectorized_elementwise_kernelILi4EZZZNS0_26logit_backward_kernel_cudaERNS_18TensorIteratorBaseERKN3c106ScalarEENKUlvE_clEvENKUlvE0_clEvEUlffE0_St5arrayIPcLm3EEEEviT0_T1_,"",@"SHT_CUDA_INFO"
	.sectionflags	@""
	.align	4


	//----- nvinfo : EIATTR_CUDA_API_VERSION
	.align		4
        /*0000*/ 	.byte	0x04, 0x37
        /*0002*/ 	.short	(.L_1875 - .L_1874)
.L_1874:
        /*0004*/ 	.word	0x00000082


	//----- nvinfo : EIATTR_SW2861232_WAR
	.align		4
.L_1875:
        /*0008*/ 	.byte	0x01, 0x35
	.zero		2


	//----- nvinfo : EIATTR_PARAM_CBANK
	.align		4
        /*000c*/ 	.byte	0x04, 0x0a
        /*000e*/ 	.short	(.L_1877 - .L_1876)
	.align		4
.L_1876:
        /*0010*/ 	.word	index@(.nv.constant0._ZN2at6native29vectorized_elementwise_kernelILi4EZZZNS0_26logit_backward_kernel_cudaERNS_18TensorIteratorBaseERKN3c106ScalarEENKUlvE_clEvENKUlvE0_clEvEUlffE0_St5arrayIPcLm3EEEEviT0_T1_)
        /*0014*/ 	.short	0x0160
        /*0016*/ 	.short	0x0030


	//----- nvinfo : EIATTR_CBANK_PARAM_SIZE
	.align		4
.L_1877:
        /*0018*/ 	.byte	0x03, 0x19
        /*001a*/ 	.short	0x0030


	//----- nvinfo : EIATTR_KPARAM_INFO
	.align		4
        /*001c*/ 	.byte	0x04, 0x17
        /*001e*/ 	.short	(.L_1879 - .L_1878)
.L_1878:
        /*0020*/ 	.word	0x00000000
        /*0024*/ 	.short	0x0002
        /*0026*/ 	.short	0x0018
        /*0028*/ 	.byte	0x00, 0xf0, 0x61, 0x00


	//----- nvinfo : EIATTR_KPARAM_INFO
	.align		4
.L_1879:
        /*002c*/ 	.byte	0x04, 0x17
        /*002e*/ 	.short	(.L_1881 - .L_1880)
.L_1880:
        /*0030*/ 	.word	0x00000000
        /*0034*/ 	.short	0x0001
        /*0036*/ 	.short	0x0008
        /*0038*/ 	.byte	0x00, 0xf0, 0x41, 0x00


	//----- nvinfo : EIATTR_KPARAM_INFO
	.align		4
.L_1881:
        /*003c*/ 	.byte	0x04, 0x17
        /*003e*/ 	.short	(.L_1883 - .L_1882)
.L_1882:
        /*0040*/ 	.word	0x00000000
        /*0044*/ 	.short	0x0000
        /*0046*/ 	.short	0x0000
        /*0048*/ 	.byte	0x00, 0xf0, 0x11, 0x00


	//----- nvinfo : EIATTR_MAXREG_COUNT
	.align		4
.L_1883:
        /*004c*/ 	.byte	0x03, 0x1b
        /*004e*/ 	.short	0x00ff


	//----- nvinfo : EIATTR_MERCURY_ISA_VERSION
	.align		4
        /*0050*/ 	.byte	0x03, 0x5f
        /*0052*/ 	.short	0x0000


	//----- nvinfo : EIATTR_EXIT_INSTR_OFFSETS
	.align		4
        /*0054*/ 	.byte	0x04, 0x1c
        /*0056*/ 	.short	(.L_1885 - .L_1884)


	//   ....[0]....
.L_1884:
        /*0058*/ 	.word	0x00000550


	//   ....[1]....
        /*005c*/ 	.word	0x000013e0


	//   ....[2]....
        /*0060*/ 	.word	0x00001430


	//----- nvinfo : EIATTR_MAX_THREADS
	.align		4
.L_1885:
        /*0064*/ 	.byte	0x04, 0x05
        /*0066*/ 	.short	(.L_1887 - .L_1886)
.L_1886:
        /*0068*/ 	.word	0x00000080
        /*006c*/ 	.word	0x00000001
        /*0070*/ 	.word	0x00000001


	//----- nvinfo : EIATTR_CRS_STACK_SIZE
	.align		4
.L_1887:
        /*0074*/ 	.byte	0x04, 0x1e
        /*0076*/ 	.short	(.L_1889 - .L_1888)
.L_1888:
        /*0078*/ 	.word	0x00000000
.L_1889:


//--------------------- .nv.info._ZN2at6native29vectorized_elementwise_kernelILi8EZZZNS0_26logit_backward_kernel_cudaERNS_18TensorIteratorBaseERKN3c106ScalarEENKUlvE_clEvENKUlvE0_clEvEUlffE0_St5arrayIPcLm3EEEEviT0_T1_ --------------------------
	.section	.nv.info._ZN2at6native29vectorized_elementwise_kernelILi8EZZZNS0_26logit_backward_kernel_cudaERNS_18TensorIteratorBaseERKN3c106ScalarEENKUlvE_clEvENKUlvE0_clEvEUlffE0_St5arrayIPcLm3EEEEviT0_T1_,"",@"SHT_CUDA_INFO"
	.sectionflags	@""
	.align	4


	//----- nvinfo : EIATTR_CUDA_API_VERSION
	.align		4
        /*0000*/ 	.byte	0x04, 0x37
        /*0002*/ 	.short	(.L_1891 - .L_1890)
.L_1890:
        /*0004*/ 	.word	0x00000082


	//----- nvinfo : EIATTR_SW2861232_WAR
	.align		4
.L_1891:
        /*0008*/ 	.byte	0x01, 0x35
	.zero		2


	//----- nvinfo : EIATTR_PARAM_CBANK
	.align		4
        /*000c*/ 	.byte	0x04, 0x0a
        /*000e*/ 	.short	(.L_1893 - .L_1892)
	.align		4
.L_1892:
        /*0010*/ 	.word	index@(.nv.constant0._ZN2at6native29vectorized_elementwise_kernelILi8EZZZNS0_26logit_backward_kernel_cudaERNS_18TensorIteratorBaseERKN3c106ScalarEENKUlvE_clEvENKUlvE0_clEvEUlffE0_St5arrayIPcLm3EEEEviT0_T1_)
        /*0014*/ 	.short	0x0160
        /*0016*/ 	.short	0x0030


	//----- nvinfo : EIATTR_CBANK_PARAM_SIZE
	.align		4
.L_1893:
        /*0018*/ 	.byte	0x03, 0x19
        /*001a*/ 	.short	0x0030


	//----- nvinfo : EIATTR_KPARAM_INFO
	.align		4
        /*001c*/ 	.byte	0x04, 0x17
        /*001e*/ 	.short	(.L_1895 - .L_1894)
.L_1894:
        /*0020*/ 	.word	0x00000000
        /*0024*/ 	.short	0x0002
        /*0026*/ 	.short	0x0018
        /*0028*/ 	.byte	0x00, 0xf0, 0x61, 0x00


	//----- nvinfo : EIATTR_KPARAM_INFO
	.align		4
.L_1895:
        /*002c*/ 	.byte	0x04, 0x17
        /*002e*/ 	.short	(.L_1897 - .L_1896)
.L_1896:
        /*0030*/ 	.word	0x00000000
        /*0034*/ 	.short	0x0001
        /*0036*/ 	.short	0x0008
        /*0038*/ 	.byte	0x00, 0xf0, 0x41, 0x00


	//----- nvinfo : EIATTR_KPARAM_INFO
	.align		4
.L_1897:
        /*003c*/ 	.byte	0x04, 0x17
        /*003e*/ 	.short	(.L_1899 - .L_1898)
.L_1898:
        /*0040*/ 	.word	0x00000000
        /*0044*/ 	.short	0x0000
        /*0046*/ 	.short	0x0000
        /*0048*/ 	.byte	0x00, 0xf0, 0x11, 0x00


	//----- nvinfo : EIATTR_MAXREG_COUNT
	.align		4
.L_1899:
        /*004c*/ 	.byte	0x03, 0x1b
        /*004e*/ 	.short	0x00ff


	//----- nvinfo : EIATTR_MERCURY_ISA_VERSION
	.align		4
        /*0050*/ 	.byte	0x03, 0x5f
        /*0052*/ 	.short	0x0000


	//----- nvinfo : EIATTR_EXIT_INSTR_OFFSETS
	.align		4
        /*0054*/ 	.byte	0x04, 0x1c
        /*0056*/ 	.short	(.L_1901 - .L_1900)


	//   ....[0]....
.L_1900:
        /*0058*/ 	.word	0x00000010


	//----- nvinfo : EIATTR_MAX_THREADS
	.align		4
.L_1901:
        /*005c*/ 	.byte	0x04, 0x05
        /*005e*/ 	.short	(.L_1903 - .L_1902)
.L_1902:
        /*0060*/ 	.word	0x00000080
        /*0064*/ 	.word	0x00000001
        /*0068*/ 	.word	0x00000001
.L_1903:


//--------------------- .nv.info._ZN2at6native18elementwise_kernelILi128ELi4EZNS0_15gpu_kernel_implIZZZNS0_26logit_backward_kernel_cudaERNS_18TensorIteratorBaseERKN3c106ScalarEENKUlvE_clEvENKUlvE0_clEvEUlffE_EEvS4_RKT_EUliE_EEviT1_ --------------------------
	.section	.nv.info._ZN2at6native18elementwise_kernelILi128ELi4EZNS0_15gpu_kernel_implIZZZNS0_26logit_backward_kernel_cudaERNS_18TensorIteratorBaseERKN3c106ScalarEENKUlvE_clEvENKUlvE0_clEvEUlffE_EEvS4_RKT_EUliE_EEviT1_,"",@"SHT_CUDA_INFO"
	.sectionflags	@""
	.align	4


	//----- nvinfo : EIATTR_CUDA_API_VERSION
	.align		4
        /*0000*/ 	.byte	0x04, 0x37
        /*0002*/ 	.short	(.L_1905 - .L_1904)
.L_1904:
        /*0004*/ 	.word	0x00000082


	//----- nvinfo : EIATTR_SW2861232_WAR
	.align		4
.L_1905:
        /*0008*/ 	.byte	0x01, 0x35
	.zero		2


	//----- nvinfo : EIATTR_PARAM_CBANK
	.align		4
        /*000c*/ 	.byte	0x04, 0x0a
        /*000e*/ 	.short	(.L_1907 - .L_1906)
	.align		4
.L_1906:
        /*0010*/ 	.word	index@(.nv.constant0._ZN2at6native18elementwise_kernelILi128ELi4EZNS0_15gpu_kernel_implIZZZNS0_26logit_backward_kernel_cudaERNS_18TensorIteratorBaseERKN3c106ScalarEENKUlvE_clEvENKUlvE0_clEvEUlffE_EEvS4_RKT_EUliE_EEviT1_)
        /*0014*/ 	.short	0x0160
        /*0016*/ 	.short	0x0290


	//----- nvinfo : EIATTR_CBANK_PARAM_SIZE
	.align		4
.L_1907:
        /*0018*/ 	.byte	0x03, 0x19
        /*001a*/ 	.short	0x0290


	//----- nvinfo : EIATTR_KPARAM_INFO
	.align		4
        /*001c*/ 	.byte	0x04, 0x17
        /*001e*/ 	.short	(.L_1909 - .L_1908)
.L_1908:
        /*0020*/ 	.word	0x00000000
        /*0024*/ 	.short	0x0001
        /*0026*/ 	.short	0x0008
        /*0028*/ 	.byte	0x00, 0xf0, 0x21, 0x0a


	//----- nvinfo : EIATTR_KPARAM_INFO
	.align		4
.L_1909:
        /*002c*/ 	.byte	0x04, 0x17
        /*002e*/ 	.short	(.L_1911 - .L_1910)
.L_1910:
        /*0030*/ 	.word	0x00000000
        /*0034*/ 	.short	0x0000
        /*0036*/ 	.short	0x0000
        /*0038*/ 	.byte	0x00, 0xf0, 0x11, 0x00


	//----- nvinfo : EIATTR_MAXREG_COUNT
	.align		4
.L_1911:
        /*003c*/ 	.byte	0x03, 0x1b
        /*003e*/ 	.short	0x0080


	//----- nvinfo : EIATTR_EXTERNS
	.align		4
        /*0040*/ 	.byte	0x04, 0x0f
        /*0042*/ 	.short	(.L_1913 - .L_1912)


	//   ....[0]....
	.align		4
.L_1912:
        /*0044*/ 	.word	index@(__assertfail)


	//----- nvinfo : EIATTR_MERCURY_ISA_VERSION
	.align		4
.L_1913:
        /*0048*/ 	.byte	0x03, 0x5f
        /*004a*/ 	.short	0x0000


	//----- nvinfo : EIATTR_SYSCALL_OFFSETS
	.align		4
        /*004c*/ 	.byte	0x04, 0x46
        /*004e*/ 	.short	(.L_1915 - .L_1914)


	//   ....[0]....
.L_1914:
        /*0050*/ 	.word	0x00001e00


	//   ....[1]....
        /*0054*/ 	.word	0x00002c00


	//   ....[2]....
        /*0058*/ 	.word	0x00003b00


	//   ....[3]....
        /*005c*/ 	.word	0x00005950


	//   ....[4]....
        /*0060*/ 	.word	0x00006750


	//   ....[5]....
        /*0064*/ 	.word	0x00007650


	//   ....[6]....
        /*0068*/ 	.word	0x00009470


	//   ....[7]....
        /*006c*/ 	.word	0x0000a270


	//   ....[8]....
        /*0070*/ 	.word	0x0000b170


	//   ....[9]....
        /*0074*/ 	.word	0x0000cfa0


	//   ....[10]....
        /*0078*/ 	.word	0x0000dda0


	//   ....[11]....
        /*007c*/ 	.word	0x0000eca0


	//----- nvinfo : EIATTR_EXIT_INSTR_OFFSETS
	.align		4
.L_1915:
        /*0080*/ 	.byte	0x04, 0x1c
        /*0082*/ 	.short	(.L_1917 - .L_1916)


	//   ....[0]....
.L_1916:
        /*0084*/ 	.word	0x0000b210


	//   ....[1]....
        /*0088*/ 	.word	0x0000df90


	//   ....[2]....
        /*008c*/ 	.word	0x0000dfd0


	//   ....[3]....
        /*0090*/ 	.word	0x0000e060


	//   ....[4]....
        /*0094*/ 	.word	0x0000e090


	//   ....[5]....
        /*0098*/ 	.word	0x0000e0c0


	//   ....[6]....
        /*009c*/ 	.word	0x0000e140


	//   ....[7]....
        /*00a0*/ 	.word	0x0000e170


	//   ....[8]....
        /*00a4*/ 	.word	0x0000e200


	//   ....[9]....
        /*00a8*/ 	.word	0x0000e240


	//   ....[10]....
        /*00ac*/ 	.word	0x0000e280


	//   ....[11]....
        /*00b0*/ 	.word	0x0000e340


	//   ....[12]....
        /*00b4*/ 	.word	0x0000e390


	//   ....[13]....
        /*00b8*/ 	.word	0x0000e510


	//   ....[14]....
        /*00bc*/ 	.word	0x0000e660


	//   ....[15]....
        /*00c0*/ 	.word	0x0000e690


	//   ....[16]....
        /*00c4*/ 	.word	0x0000e740


	//   ....[17]....
        /*00c8*/ 	.word	0x0000e8b0


	//   ....[18]....
        /*00cc*/ 	.word	0x0000ea20


	//   ....[19]....
        /*00d0*/ 	.word	0x0000eb70


	//   ....[20]....
        /*00d4*/ 	.word	0x0000ecb0


	//   ....[21]....
        /*00d8*/ 	.word	0x0000ece0


	//   ....[22]....
        /*00dc*/ 	.word	0x0000ed10


	//----- nvinfo : EIATTR_MAX_THREADS
	.align		4
.L_1917:
        /*00e0*/ 	.byte	0x04, 0x05
        /*00e2*/ 	.short	(.L_1919 - .L_1918)
.L_1918:
        /*00e4*/ 	.word	0x00000080
        /*00e8*/ 	.word	0x00000001
        /*00ec*/ 	.word	0x00000001


	//----- nvinfo : EIATTR_CRS_STACK_SIZE
	.align		4
.L_1919:
        /*00f0*/ 	.byte	0x04, 0x1e
        /*00f2*/ 	.short	(.L_1921 - .L_1920)
.L_1920:
        /*00f4*/ 	.word	0x00000000
.L_1921:


//--------------------- .nv.info._ZN2at6native27unrolled_elementwise_kernelIZZZNS0_26logit_backward_kernel_cudaERNS_18TensorIteratorBaseERKN3c106ScalarEENKUlvE_clEvENKUlvE0_clEvEUlffE_St5arrayIPcLm3EELi4E23TrivialOffsetCalculatorILi2EjESE_ILi1EjENS0_6memory12LoadWithCastILi2EEENSH_13StoreWithCastILi1EEEEEviT_T0_T2_T3_T4_T5_ --------------------------
	.section	.nv.info._ZN2at6native27unrolled_elementwise_kernelIZZZNS0_26logit_backward_kernel_cudaERNS_18TensorIteratorBaseERKN3c106ScalarEENKUlvE_clEvENKUlvE0_clEvEUlffE_St5arrayIPcLm3EELi4E23TrivialOffsetCalculatorILi2EjESE_ILi1EjENS0_6memory12LoadWithCastILi2EEENSH_13StoreWithCastILi1EEEEEviT_T0_T2_T3_T4_T5_,"",@"SHT_CUDA_INFO"
	.sectionflags	@""
	.align	4


	//----- nvinfo : EIATTR_CUDA_API_VERSION
	.align		4
        /*0000*/ 	.byte	0x04, 0x37
        /*0002*/ 	.short	(.L_1923 - .L_1922)
.L_1922:
        /*0004*/ 	.word	0x00000082


	//----- nvinfo : EIATTR_SW2861232_WAR
	.align		4
.L_1923:
        /*0008*/ 	.byte	0x01, 0x35
	.zero		2


	//----- nvinfo : EIATTR_PARAM_CBANK
	.align		4
        /*000c*/ 	.byte	0x04, 0x0a
        /*000e*/ 	.short	(.L_1925 - .L_1924)
	.align		4
.L_1924:
        /*0010*/ 	.word	index@(.nv.constant0._ZN2at6native27unrolled_elementwise_kernelIZZZNS0_26logit_backward_kernel_cudaERNS_18TensorIteratorBaseERKN3c106ScalarEENKUlvE_clEvENKUlvE0_clEvEUlffE_St5arrayIPcLm3EELi4E23TrivialOffsetCalculatorILi2EjESE_ILi1EjENS0_6memory12LoadWithCastILi2EEENSH_13StoreWithCastILi1EEEEEviT_T0_T2_T3_T4_T5_)
        /*0014*/ 	.short	0x0160
        /*0016*/ 	.short	0x0038


	//----- nvinfo : EIATTR_CBANK_PARAM_SIZE
	.align		4
.L_1925:
        /*0018*/ 	.byte	0x03, 0x19
        /*001a*/ 	.short	0x0038


	//----- nvinfo : EIATTR_KPARAM_INFO
	.align		4
        /*001c*/ 	.byte	0x04, 0x17
        /*001e*/ 	.short	(.L_1927 - .L_1926)
.L_1926:
        /*0020*/ 	.word	0x00000000
        /*0024*/ 	.short	0x0006
        /*0026*/ 	.short	0x0030
        /*0028*/ 	.byte	0x00, 0xf0, 0x21, 0x00


	//----- nvinfo : EIATTR_KPARAM_INFO
	.align		4
.L_1927:
        /*002c*/ 	.byte	0x04, 0x17
        /*002e*/ 	.short	(.L_1929 - .L_1928)
.L_1928:
        /*0030*/ 	.word	0x00000000
        /*0034*/ 	.short	0x0005
        /*0036*/ 	.short	0x0024
        /*0038*/ 	.byte	0x00, 0xf0, 0x31, 0x00


	//----- nvinfo : EIATTR_KPARAM_INFO
	.align		4
.L_1929:
        /*003c*/ 	.byte	0x04, 0x17
        /*003e*/ 	.short	(.L_1931 - .L_1930)
.L_1930:
        /*0040*/ 	.word	0x00000000
        /*0044*/ 	.short	0x0004
        /*0046*/ 	.short	0x0021
        /*0048*/ 	.byte	0x00, 0xf0, 0x05, 0x00


	//----- nvinfo : EIATTR_KPARAM_INFO
	.align		4
.L_1931:
        /*004c*/ 	.byte	0x04, 0x17
        /*004e*/ 	.short	(.L_1933 - .L_1932)
.L_1932:
        /*0050*/ 	.word	0x00000000
        /*0054*/ 	.short	0x0003
        /*0056*/ 	.short	0x0020
        /*0058*/ 	.byte	0x00, 0xf0, 0x05, 0x00


	//----- nvinfo : EIATTR_KPARAM_INFO
	.align		4
.L_1933:
        /*005c*/ 	.byte	0x04, 0x17
        /*005e*/ 	.short	(.L_1935 - .L_1934)
.L_1934:
        /*0060*/ 	.word	0x00000000
        /*0064*/ 	.short	0x0002
        /*0066*/ 	.short	0x0008
        /*0068*/ 	.byte	0x00, 0xf0, 0x61, 0x00


	//----- nvinfo : EIATTR_KPARAM_INFO
	.align		4
.L_1935:
        /*006c*/ 	.byte	0x04, 0x17
        /*006e*/ 	.short	(.L_1937 - .L_1936)
.L_1936:
        /*0070*/ 	.word	0x00000000
        /*0074*/ 	.short	0x0001
        /*0076*/ 	.short	0x0004
        /*0078*/ 	.byte	0x00, 0xf0, 0x05, 0x00


	//----- nvinfo : EIATTR_KPARAM_INFO
	.align		4
.L_1937:
        /*007c*/ 	.byte	0x04, 0x17
        /*007e*/ 	.short	(.L_1939 - .L_1938)
.L_1938:
        /*0080*/ 	.word	0x00000000
        /*0084*/ 	.short	0x0000
        /*0086*/ 	.short	0x0000
        /*0088*/ 	.byte	0x00, 0xf0, 0x11, 0x00


	//----- nvinfo : EIATTR_MAXREG_COUNT
	.align		4
.L_1939:
        /*008c*/ 	.byte	0x03, 0x1b
        /*008e*/ 	.short	0x00ff


	//----- nvinfo : EIATTR_EXTERNS
	.align		4
        /*0090*/ 	.byte	0x04, 0x0f
        /*0092*/ 	.short	(.L_1941 - .L_1940)


	//   ....[0]....
	.align		4
.L_1940:
        /*0094*/ 	.word	index@(__assertfail)


	//----- nvinfo : EIATTR_MERCURY_ISA_VERSION
	.align		4
.L_1941:
        /*0098*/ 	.byte	0x03, 0x5f
        /*009a*/ 	.short	0x0000


	//----- nvinfo : EIATTR_SYSCALL_OFFSETS
	.align		4
        /*009c*/ 	.byte	0x04, 0x46
        /*009e*/ 	.short	(.L_1943 - .L_1942)


	//   ....[0]....
.L_1942:
        /*00a0*/ 	.word	0x00000e70


	//   ....[1]....
        /*00a4*/ 	.word	0x00001c70


	//   ....[2]....
        /*00a8*/ 	.word	0x00002af0


	//   ....[3]....
        /*00ac*/ 	.word	0x000038f0


	//   ....[4]....
        /*00b0*/ 	.word	0x00004770


	//   ....[5]....
        /*00b4*/ 	.word	0x00005570


	//   ....[6]....
        /*00b8*/ 	.word	0x000063e0


	//   ....[7]....
        /*00bc*/ 	.word	0x000071b0


	//   ....[8]....
        /*00c0*/ 	.word	0x000084f0


	//   ....[9]....
        /*00c4*/ 	.word	0x00009400


	//   ....[10]....
        /*00c8*/ 	.word	0x0000a2d0


	//   ....[11]....
        /*00cc*/ 	.word	0x0000b1a0


	//----- nvinfo : EIATTR_EXIT_INSTR_OFFSETS
	.align		4
.L_1943:
        /*00d0*/ 	.byte	0x04, 0x1c
        /*00d2*/ 	.short	(.L_1945 - .L_1944)


	//   ....[0]....
.L_1944:
        /*00d4*/ 	.word	0x0000a370


	//   ....[1]....
        /*00d8*/ 	.word	0x0000a490


	//   ....[2]....
        /*00dc*/ 	.word	0x0000a4d0


	//   ....[3]....
        /*00e0*/ 	.word	0x0000a560


	//   ....[4]....
        /*00e4*/ 	.word	0x0000a590


	//   ....[5]....
        /*00e8*/ 	.word	0x0000a5c0


	//   ....[6]....
        /*00ec*/ 	.word	0x0000a640


	//   ....[7]....
        /*00f0*/ 	.word	0x0000a670


	//   ....[8]....
        /*00f4*/ 	.word	0x0000a700


	//   ....[9]....
        /*00f8*/ 	.word	0x0000a740


	//   ....[10]....
        /*00fc*/ 	.word	0x0000a780


	//   ....[11]....
        /*0100*/ 	.word	0x0000a840


	//   ....[12]....
        /*0104*/ 	.word	0x0000a890


	//   ....[13]....
        /*0108*/ 	.word	0x0000aa10


	//   ....[14]....
        /*010c*/ 	.word	0x0000ab60


	//   ....[15]....
        /*0110*/ 	.word	0x0000ab90


	//   ....[16]....
        /*0114*/ 	.word	0x0000ac40


	//   ....[17]....
        /*0118*/ 	.word	0x0000adb0


	//   ....[18]....
        /*011c*/ 	.word	0x0000af20


	//   ....[19]....
        /*0120*/ 	.word	0x0000b070


	//   ....[20]....
        /*0124*/ 	.word	0x0000b1b0


	//   ....[21]....
        /*0128*/ 	.word	0x0000b1e0


	//   ....[22]....
        /*012c*/ 	.word	0x0000b210


	//----- nvinfo : EIATTR_MAX_THREADS
	.align		4
.L_1945:
        /*0130*/ 	.byte	0x04, 0x05
        /*0132*/ 	.short	(.L_1947 - .L_1946)
.L_1946:
        /*0134*/ 	.word	0x00000080
        /*0138*/ 	.word	0x00000001
        /*013c*/ 	.word	0x00000001


	//----- nvinfo : EIATTR_CRS_STACK_SIZE
	.align		4
.L_1947:
        /*0140*/ 	.byte	0x04, 0x1e
        /*0142*/ 	.short	(.L_1949 - .L_1948)
.L_1948:
        /*0144*/ 	.word	0x00000000
.L_1949:


//--------------------- .nv.info._ZN2at6native18elementwise_kernelILi128ELi2EZNS0_22gpu_kernel_impl_nocastIZZZNS0_26logit_backward_kernel_cudaERNS_18TensorIteratorBaseERKN3c106ScalarEENKUlvE_clEvENKUlvE0_clEvEUlffE_EEvS4_RKT_EUliE_EEviT1_ --------------------------
	.section	.nv.info._ZN2at6native18elementwise_kernelILi128ELi2EZNS0_22gpu_kernel_impl_nocastIZZZNS0_26logit_backward_kernel_cudaERNS_18TensorIteratorBaseERKN3c106ScalarEENKUlvE_clEvENKUlvE0_clEvEUlffE_EEvS4_RKT_EUliE_EEviT1_,"",@"SHT_CUDA_INFO"
	.sectionflags	@""
	.align	4


	//----- nvinfo : EIATTR_CUDA_API_VERSION
	.align		4
        /*0000*/ 	.byte	0x04, 0x37
        /*0002*/ 	.short	(.L_1951 - .L_1950)
.L_1950:
        /*0004*/ 	.word	0x00000082


	//----- nvinfo : EIATTR_SW2861232_WAR
	.align		4
.L_1951:
        /*0008*/ 	.byte	0x01, 0x35
	.zero		2


	//----- nvinfo : EIATTR_PARAM_CBANK
	.align		4
        /*000c*/ 	.byte	0x04, 0x0a
        /*000e*/ 	.short	(.L_1953 - .L_1952)
	.align		4
.L_1952:
        /*0010*/ 	.word	index@(.nv.constant0._ZN2at6native18elementwise_kernelILi128ELi2EZNS0_22gpu_kernel_impl_nocastIZZZNS0_26logit_backward_kernel_cudaERNS_18TensorIteratorBaseERKN3c106ScalarEENKUlvE_clEvENKUlvE0_clEvEUlffE_EEvS4_RKT_EUliE_EEviT1_)
        /*0014*/ 	.short	0x0160
        /*0016*/ 	.short	0x0290


	//----- nvinfo : EIATTR_CBANK_PARAM_SIZE
	.align		4
.L_1953:
        /*0018*/ 	.byte	0x03, 0x19
        /*001a*/ 	.short	0x0290


	//----- nvinfo : EIATTR_KPARAM_INFO
	.align		4
        /*001c*/ 	.byte	0x04, 0x17
        /*001e*/ 	.short	(.L_1955 - .L_1954)
.L_1954:
        /*0020*/ 	.word	0x00000000
        /*0024*/ 	.short	0x0001
        /*0026*/ 	.short	0x0008
        /*0028*/ 	.byte	0x00, 0xf0, 0x21, 0x0a


	//----- nvinfo : EIATTR_KPARAM_INFO
	.align		4
.L_1955:
        /*002c*/ 	.byte	0x04, 0x17
        /*002e*/ 	.short	(.L_1957 - .L_1956)
.L_1956:
        /*0030*/ 	.word	0x00000000
        /*0034*/ 	.short	0x0000
        /*0036*/ 	.short	0x0000
        /*0038*/ 	.byte	0x00, 0xf0, 0x11, 0x00


	//----- nvinfo : EIATTR_MAXREG_COUNT
	.align		4
.L_1957:
        /*003c*/ 	.byte	0x03, 0x1b
        /*003e*/ 	.short	0x0080


	//----- nvinfo : EIATTR_MERCURY_ISA_VERSION
	.align		4
        /*0040*/ 	.byte	0x03, 0x5f
        /*0042*/ 	.short	0x0000


	//----- nvinfo : EIATTR_EXIT_INSTR_OFFSETS
	.align		4
        /*0044*/ 	.byte	0x04, 0x1c
        /*0046*/ 	.short	(.L_1959 - .L_1958)


	//   ....[0]....
.L_1958:
        /*0048*/ 	.word	0x000011a0


	//   ....[1]....
        /*004c*/ 	.word	0x00002290


	//----- nvinfo : EIATTR_MAX_THREADS
	.align		4
.L_1959:
        /*0050*/ 	.byte	0x04, 0x05
        /*0052*/ 	.short	(.L_1961 - .L_1960)
.L_1960:
        /*0054*/ 	.word	0x00000080
        /*0058*/ 	.word	0x00000001
        /*005c*/ 	.word	0x00000001


	//----- nvinfo : EIATTR_CRS_STACK_SIZE
	.align		4
.L_1961:
        /*0060*/ 	.byte	0x04, 0x1e
        /*0062*/ 	.short	(.L_1963 - .L_1962)
.L_1962:
        /*0064*/ 	.word	0x00000000
.L_1963:


//--------------------- .nv.info._ZN2at6native27unrolled_elementwise_kernelIZZZNS0_26logit_backward_kernel_cudaERNS_18TensorIteratorBaseERKN3c106ScalarEENKUlvE_clEvENKUlvE0_clEvEUlffE_St5arrayIPcLm3EELi4E23TrivialOffsetCalculatorILi2EjESE_ILi1EjENS0_6memory15LoadWithoutCastENSH_16StoreWithoutCastEEEviT_T0_T2_T3_T4_T5_ --------------------------
	.section	.nv.info._ZN2at6native27unrolled_elementwise_kernelIZZZNS0_26logit_backward_kernel_cudaERNS_18TensorIteratorBaseERKN3c106ScalarEENKUlvE_clEvENKUlvE0_clEvEUlffE_St5arrayIPcLm3EELi4E23TrivialOffsetCalculatorILi2EjESE_ILi1EjENS0_6memory15LoadWithoutCastENSH_16StoreWithoutCastEEEviT_T0_T2_T3_T4_T5_,"",@"SHT_CUDA_INFO"
	.sectionflags	@""
	.align	4


	//----- nvinfo : EIATTR_CUDA_API_VERSION
	.align		4
        /*0000*/ 	.byte	0x04, 0x37
        /*0002*/ 	.short	(.L_1965 - .L_1964)
.L_1964:
        /*0004*/ 	.word	0x00000082


	//----- nvinfo : EIATTR_SW2861232_WAR
	.align		4
.L_1965:
        /*0008*/ 	.byte	0x01, 0x35
	.zero		2


	//----- nvinfo : EIATTR_PARAM_CBANK
	.align		4
        /*000c*/ 	.byte	0x04, 0x0a
        /*000e*/ 	.short	(.L_1967 - .L_1966)
	.align		4
.L_1966:
        /*0010*/ 	.word	index@(.nv.constant0._ZN2at6native27unrolled_elementwise_kernelIZZZNS0_26logit_backward_kernel_cudaERNS_18TensorIteratorBaseERKN3c106ScalarEENKUlvE_clEvENKUlvE0_clEvEUlffE_St5arrayIPcLm3EELi4E23TrivialOffsetCalculatorILi2EjESE_ILi1EjENS0_6memory15LoadWithoutCastENSH_16StoreWithoutCastEEEviT_T0_T2_T3_T4_T5_)
        /*0014*/ 	.short	0x0160
        /*0016*/ 	.short	0x0024


	//----- nvinfo : EIATTR_CBANK_PARAM_SIZE
	.align		4
.L_1967:
        /*0018*/ 	.byte	0x03, 0x19
        /*001a*/ 	.short	0x0024


	//----- nvinfo : EIATTR_KPARAM_INFO
	.align		4
        /*001c*/ 	.byte	0x04, 0x17
        /*001e*/ 	.short	(.L_1969 - .L_1968)
.L_1968:
        /*0020*/ 	.word	0x00000000
        /*0024*/ 	.short	0x0006
        /*0026*/ 	.short	0x0023
        /*0028*/ 	.byte	0x00, 0xf0, 0x05, 0x00


	//----- nvinfo : EIATTR_KPARAM_INFO
	.align		4
.L_1969:
        /*002c*/ 	.byte	0x04, 0x17
        /*002e*/ 	.short	(.L_1971 - .L_1970)
.L_1970:
        /*0030*/ 	.word	0x00000000
        /*0034*/ 	.short	0x0005
        /*0036*/ 	.short	0x0022
        /*0038*/ 	.byte	0x00, 0xf0, 0x05, 0x00


	//----- nvinfo : EIATTR_KPARAM_INFO
	.align		4
.L_1971:
        /*003c*/ 	.byte	0x04, 0x17
        /*003e*/ 	.short	(.L_1973 - .L_1972)
.L_1972:
        /*0040*/ 	.word	0x00000000
        /*0044*/ 	.short	0x0004
        /*0046*/ 	.short	0x0021
        /*0048*/ 	.byte	0x00, 0xf0, 0x05, 0x00


	//----- nvinfo : EIATTR_KPARAM_INFO
	.align		4
.L_1973:
        /*004c*/ 	.byte	0x04, 0x17
        /*004e*/ 	.short	(.L_1975 - .L_1974)
.L_1974:
        /*0050*/ 	.word	0x00000000
        /*0054*/ 	.short	0x0003
        /*0056*/ 	.short	0x0020
        /*0058*/ 	.byte	0x00, 0xf0, 0x05, 0x00


	//----- nvinfo : EIATTR_KPARAM_INFO
	.align		4
.L_1975:
        /*005c*/ 	.byte	0x04, 0x17
        /*005e*/ 	.short	(.L_1977 - .L_1976)
.L_1976:
        /*0060*/ 	.word	0x00000000
        /*0064*/ 	.short	0x0002
        /*0066*/ 	.short	0x0008
        /*0068*/ 	.byte	0x00, 0xf0, 0x61, 0x00


	//----- nvinfo : EIATTR_KPARAM_INFO
	.align		4
.L_1977:
        /*006c*/ 	.byte	0x04, 0x17
        /*006e*/ 	.short	(.L_1979 - .L_1978)
.L_1978:
        /*0070*/ 	.word	0x00000000
        /*0074*/ 	.short	0x0001
        /*0076*/ 	.short	0x0004
        /*0078*/ 	.byte	0x00, 0xf0, 0x05, 0x00


	//----- nvinfo : EIATTR_KPARAM_INFO
	.align		4
.L_1979:
        /*007c*/ 	.byte	0x04, 0x17
        /*007e*/ 	.short	(.L_1981 - .L_1980)
.L_1980:
        /*0080*/ 	.word	0x00000000
        /*0084*/ 	.short	0x0000
        /*0086*/ 	.short	0x0000
        /*0088*/ 	.byte	0x00, 0xf0, 0x11, 0x00


	//----- nvinfo : EIATTR_MAXREG_COUNT
	.align		4
.L_1981:
        /*008c*/ 	.byte	0x03, 0x1b
        /*008e*/ 	.short	0x00ff


	//----- nvinfo : EIATTR_MERCURY_ISA_VERSION
	.align		4
        /*0090*/ 	.byte	0x03, 0x5f
        /*0092*/ 	.short	0x0000


	//----- nvinfo : EIATTR_EXIT_INSTR_OFFSETS
	.align		4
        /*0094*/ 	.byte	0x04, 0x1c
        /*0096*/ 	.short	(.L_1983 - .L_1982)


	//   ....[0]....
.L_1982:
        /*0098*/ 	.word	0x00000720


	//   ....[1]....
        /*009c*/ 	.word	0x00000770


	//----- nvinfo : EIATTR_MAX_THREADS
	.align		4
.L_1983:
        /*00a0*/ 	.byte	0x04, 0x05
        /*00a2*/ 	.short	(.L_1985 - .L_1984)
.L_1984:
        /*00a4*/ 	.word	0x00000080
        /*00a8*/ 	.word	0x00000001
        /*00ac*/ 	.word	0x00000001


	//----- nvinfo : EIATTR_CRS_STACK_SIZE
	.align		4
.L_1985:
        /*00b0*/ 	.byte	0x04, 0x1e
        /*00b2*/ 	.short	(.L_1987 - .L_1986)
.L_1986:
        /*00b4*/ 	.word	0x00000000
.L_1987:


//--------------------- .nv.info._ZN2at6native29vectorized_elementwise_kernelILi2EZZZNS0_26logit_backward_kernel_cudaERNS_18TensorIteratorBaseERKN3c106ScalarEENKUlvE_clEvENKUlvE0_clEvEUlffE_St5arrayIPcLm3EEEEviT0_T1_ --------------------------
	.section	.nv.info._ZN2at6native29vectorized_elementwise_kernelILi2EZZZNS0_26logit_backward_kernel_cudaERNS_18TensorIteratorBaseERKN3c106ScalarEENKUlvE_clEvENKUlvE0_clEvEUlffE_St5arrayIPcLm3EEEEviT0_T1_,"",@"SHT_CUDA_INFO"
	.sectionflags	@""
	.align	4


	//----- nvinfo : EIATTR_CUDA_API_VERSION
	.align		4
        /*0000*/ 	.byte	0x04, 0x37
        /*0002*/ 	.short	(.L_1989 - .L_1988)
.L_1988:
        /*0004*/ 	.word	0x00000082


	//----- nvinfo : EIATTR_SW2861232_WAR
	.align		4
.L_1989:
        /*0008*/ 	.byte	0x01, 0x35
	.zero		2


	//----- nvinfo : EIATTR_PARAM_CBANK
	.align		4
        /*000c*/ 	.byte	0x04, 0x0a
        /*000e*/ 	.short	(.L_1991 - .L_1990)
	.align		4
.L_1990:
        /*0010*/ 	.word	index@(.nv.constant0._ZN2at6native29vectorized_elementwise_kernelILi2EZZZNS0_26logit_backward_kernel_cudaERNS_18TensorIteratorBaseERKN3c106ScalarEENKUlvE_clEvENKUlvE0_clEvEUlffE_St5arrayIPcLm3EEEEviT0_T1_)
        /*0014*/ 	.short	0x0160
        /*0016*/ 	.short	0x0020


	//----- nvinfo : EIATTR_CBANK_PARAM_SIZE
	.align		4
.L_1991:
        /*0018*/ 	.byte	0x03, 0x19
        /*001a*/ 	.short	0x0020


	//----- nvinfo : EIATTR_KPARAM_INFO
	.align		4
        /*001c*/ 	.byte	0x04, 0x17
        /*001e*/ 	.short	(.L_1993 - .L_1992)
.L_1992:
        /*0020*/ 	.word	0x00000000
        /*0024*/ 	.short	0x0002
        /*0026*/ 	.short	0x0008
        /*0028*/ 	.byte	0x00, 0xf0, 0x61, 0x00


	//----- nvinfo : EIATTR_KPARAM_INFO
	.align		4
.L_1993:
        /*002c*/ 	.byte	0x04, 0x17
        /*002e*/ 	.short	(.L_1995 - .L_1994)
.L_1994:
        /*0030*/ 	.word	0x00000000
        /*0034*/ 	.short	0x0001
        /*0036*/ 	.short	0x0004
        /*0038*/ 	.byte	0x00, 0xf0, 0x05, 0x00


	//----- nvinfo : EIATTR_KPARAM_INFO
	.align		4
.L_1995:
        /*003c*/ 	.byte	0x04, 0x17
        /*003e*/ 	.short	(.L_1997 - .L_1996)
.L_1996:
        /*0040*/ 	.word	0x00000000
        /*0044*/ 	.short	0x0000
        /*0046*/ 	.short	0x0000
        /*0048*/ 	.byte	0x00, 0xf0, 0x11, 0x00


	//----- nvinfo : EIATTR_MAXREG_COUNT
	.align		4
.L_1997:
        /*004c*/ 	.byte	0x03, 0x1b
        /*004e*/ 	.short	0x00ff


	//----- nvinfo : EIATTR_MERCURY_ISA_VERSION
	.align		4
        /*0050*/ 	.byte	0x03, 0x5f
        /*0052*/ 	.short	0x0000


	//----- nvinfo : EIATTR_EXIT_INSTR_OFFSETS
	.align		4
        /*0054*/ 	.byte	0x04, 0x1c
        /*0056*/ 	.short	(.L_1999 - .L_1998)


	//   ....[0]....
.L_1998:
        /*0058*/ 	.word	0x000005d0


	//   ....[1]....
        /*005c*/ 	.word	0x00001460


	//   ....[2]....
        /*0060*/ 	.word	0x000014b0


	//----- nvinfo : EIATTR_MAX_THREADS
	.align		4
.L_1999:
        /*0064*/ 	.byte	0x04, 0x05
        /*0066*/ 	.short	(.L_2001 - .L_2000)
.L_2000:
        /*0068*/ 	.word	0x00000080
        /*006c*/ 	.word	0x00000001
        /*0070*/ 	.word	0x00000001


	//----- nvinfo : EIATTR_CRS_STACK_SIZE
	.align		4
.L_2001:
        /*0074*/ 	.byte	0x04, 0x1e
        /*0076*/ 	.short	(.L_2003 - .L_2002)
.L_2002:
        /*0078*/ 	.word	0x00000000
.L_2003:


//--------------------- .nv.info._ZN2at6native29vectorized_elementwise_kernelILi4EZZZNS0_26logit_backward_kernel_cudaERNS_18TensorIteratorBaseERKN3c106ScalarEENKUlvE_clEvENKUlvE0_clEvEUlffE_St5arrayIPcLm3EEEEviT0_T1_ --------------------------
	.section	.nv.info._ZN2at6native29vectorized_elementwise_kernelILi4EZZZNS0_26logit_backward_kernel_cudaERNS_18TensorIteratorBaseERKN3c106ScalarEENKUlvE_clEvENKUlvE0_clEvEUlffE_St5arrayIPcLm3EEEEviT0_T1_,"",@"SHT_CUDA_INFO"
	.sectionflags	@""
	.align	4


	//----- nvinfo : EIATTR_CUDA_API_VERSION
	.align		4
        /*0000*/ 	.byte	0x04, 0x37
        /*0002*/ 	.short	(.L_2005 - .L_2004)
.L_2004:
        /*0004*/ 	.word	0x00000082


	//----- nvinfo : EIATTR_SW2861232_WAR
	.align		4
.L_2005:
        /*0008*/ 	.byte	0x01, 0x35
	.zero		2


	//----- nvinfo : EIATTR_PARAM_CBANK
	.align		4
        /*000c*/ 	.byte	0x04, 0x0a
        /*000e*/ 	.short	(.L_2007 - .L_2006)
	.align		4
.L_2006:
        /*0010*/ 	.word	index@(.nv.constant0._ZN2at6native29vectorized_elementwise_kernelILi4EZZZNS0_26logit_backward_kernel_cudaERNS_18TensorIteratorBaseERKN3c106ScalarEENKUlvE_clEvENKUlvE0_clEvEUlffE_St5arrayIPcLm3EEEEviT0_T1_)
        /*0014*/ 	.short	0x0160
        /*0016*/ 	.short	0x0020


	//----- nvinfo : EIATTR_CBANK_PARAM_SIZE
	.align		4
.L_2007:
        /*0018*/ 	.byte	0x03, 0x19
        /*001a*/ 	.short	0x0020


	//----- nvinfo : EIATTR_KPARAM_INFO
	.align		4
        /*001c*/ 	.byte	0x04, 0x17
        /*001e*/ 	.short	(.L_2009 - .L_2008)
.L_2008:
        /*0020*/ 	.word	0x00000000
        /*0024*/ 	.short	0x0002
        /*0026*/ 	.short	0x0008
        /*0028*/ 	.byte	0x00, 0xf0, 0x61, 0x00


	//----- nvinfo : EIATTR_KPARAM_INFO
	.align		4
.L_2009:
        /*002c*/ 	.byte	0x04, 0x17
        /*002e*/ 	.short	(.L_2011 - .L_2010)
.L_2010:
        /*0030*/ 	.word	0x00000000
        /*0034*/ 	.short	0x0001
        /*0036*/ 	.short	0x0004
        /*0038*/ 	.byte	0x00, 0xf0, 0x05, 0x00


	//----- nvinfo : EIATTR_KPARAM_INFO
	.align		4
.L_2011:
        /*003c*/ 	.byte	0x04, 0x17
        /*003e*/ 	.short	(.L_2013 - .L_2012)
.L_2012:
        /*0040*/ 	.word	0x00000000
        /*0044*/ 	.short	0x0000
        /*0046*/ 	.short	0x0000
        /*0048*/ 	.byte	0x00, 0xf0, 0x11, 0x00


	//----- nvinfo : EIATTR_MAXREG_COUNT
	.align		4
.L_2013:
        /*004c*/ 	.byte	0x03, 0x1b
        /*004e*/ 	.short	0x00ff


	//----- nvinfo : EIATTR_MERCURY_ISA_VERSION
	.align		4
        /*0050*/ 	.byte	0x03, 0x5f
        /*0052*/ 	.short	0x0000


	//----- nvinfo : EIATTR_EXIT_INSTR_OFFSETS
	.align		4
        /*0054*/ 	.byte	0x04, 0x1c
        /*0056*/ 	.short	(.L_2015 - .L_2014)


	//   ....[0]....
.L_2014:
        /*0058*/ 	.word	0x00000570


	//   ....[1]....
        /*005c*/ 	.word	0x00001400


	//   ....[2]....
        /*0060*/ 	.word	0x00001450


	//----- nvinfo : EIATTR_MAX_THREADS
	.align		4
.L_2015:
        /*0064*/ 	.byte	0x04, 0x05
        /*0066*/ 	.short	(.L_2017 - .L_2016)
.L_2016:
        /*0068*/ 	.word	0x00000080
        /*006c*/ 	.word	0x00000001
        /*0070*/ 	.word	0x00000001


	//----- nvinfo : EIATTR_CRS_STACK_SIZE
	.align		4
.L_2017:
        /*0074*/ 	.byte	0x04, 0x1e
        /*0076*/ 	.short	(.L_2019 - .L_2018)
.L_2018:
        /*0078*/ 	.word	0x00000000
.L_2019:


//--------------------- .nv.info._ZN2at6native29vectorized_elementwise_kernelILi8EZZZNS0_26logit_backward_kernel_cudaERNS_18TensorIteratorBaseERKN3c106ScalarEENKUlvE_clEvENKUlvE0_clEvEUlffE_St5arrayIPcLm3EEEEviT0_T1_ --------------------------
	.section	.nv.info._ZN2at6native29vectorized_elementwise_kernelILi8EZZZNS0_26logit_backward_kernel_cudaERNS_18TensorIteratorBaseERKN3c106ScalarEENKUlvE_clEvENKUlvE0_clEvEUlffE_St5arrayIPcLm3EEEEviT0_T1_,"",@"SHT_CUDA_INFO"
	.sectionflags	@""
	.align	4


	//----- nvinfo : EIATTR_CUDA_API_VERSION
	.align		4
        /*0000*/ 	.byte	0x04, 0x37
        /*0002*/ 	.short	(.L_2021 - .L_2020)
.L_2020:
        /*0004*/ 	.word	0x00000082


	//----- nvinfo : EIATTR_SW2861232_WAR
	.align		4
.L_2021:
        /*0008*/ 	.byte	0x01, 0x35
	.zero		2


	//----- nvinfo : EIATTR_PARAM_CBANK
	.align		4
        /*000c*/ 	.byte	0x04, 0x0a
        /*000e*/ 	.short	(.L_2023 - .L_2022)
	.align		4
.L_2022:
        /*0010*/ 	.word	index@(.nv.constant0._ZN2at6native29vectorized_elementwise_kernelILi8EZZZNS0_26logit_backward_kernel_cudaERNS_18TensorIteratorBaseERKN3c106ScalarEENKUlvE_clEvENKUlvE0_clEvEUlffE_St5arrayIPcLm3EEEEviT0_T1_)
        /*0014*/ 	.short	0x0160
        /*0016*/ 	.short	0x0020


	//----- nvinfo : EIATTR_CBANK_PARAM_SIZE
	.align		4
.L_2023:
        /*0018*/ 	.byte	0x03, 0x19
        /*001a*/ 	.short	0x0020


	//----- nvinfo : EIATTR_KPARAM_INFO
	.align		4
        /*001c*/ 	.byte	0x04, 0x17
        /*001e*/ 	.short	(.L_2025 - .L_2024)
.L_2024:
        /*0020*/ 	.word	0x00000000
        /*0024*/ 	.short	0x0002
        /*0026*/ 	.short	0x0008
        /*0028*/ 	.byte	0x00, 0xf0, 0x61, 0x00


	//----- nvinfo : EIATTR_KPARAM_INFO
	.align		4
.L_2025:
        /*002c*/ 	.byte	0x04, 0x17
        /*002e*/ 	.short	(.L_2027 - .L_2026)
.L_2026:
        /*0030*/ 	.word	0x00000000
        /*0034*/ 	.short	0x0001
        /*0036*/ 	.short	0x0004
        /*0038*/ 	.byte	0x00, 0xf0, 0x05, 0x00


	//----- nvinfo : EIATTR_KPARAM_INFO
	.align		4
.L_2027:
        /*003c*/ 	.byte	0x04, 0x17
        /*003e*/ 	.short	(.L_2029 - .L_2028)
.L_2028:
        /*0040*/ 	.word	0x00000000
        /*0044*/ 	.short	0x0000
        /*0046*/ 	.short	0x0000
        /*0048*/ 	.byte	0x00, 0xf0, 0x11, 0x00


	//----- nvinfo : EIATTR_MAXREG_COUNT
	.align		4
.L_2029:
        /*004c*/ 	.byte	0x03, 0x1b
        /*004e*/ 	.short	0x00ff


	//----- nvinfo : EIATTR_MERCURY_ISA_VERSION
	.align		4
        /*0050*/ 	.byte	0x03, 0x5f
        /*0052*/ 	.short	0x0000


	//----- nvinfo : EIATTR_EXIT_INSTR_OFFSETS
	.align		4
        /*0054*/ 	.byte	0x04, 0x1c
        /*0056*/ 	.short	(.L_2031 - .L_2030)


	//   ....[0]....
.L_2030:
        /*0058*/ 	.word	0x00000010


	//----- nvinfo : EIATTR_MAX_THREADS
	.align		4
.L_2031:
        /*005c*/ 	.byte	0x04, 0x05
        /*005e*/ 	.short	(.L_2033 - .L_2032)
.L_2032:
        /*0060*/ 	.word	0x00000080
        /*0064*/ 	.word	0x00000001
        /*0068*/ 	.word	0x00000001
.L_2033:


//--------------------- .nv.info._ZN2at6native18elementwise_kernelILi128ELi4EZNS0_15gpu_kernel_implIZZZNS0_26logit_backward_kernel_cudaERNS_18TensorIteratorBaseERKN3c106ScalarEENKUlvE_clEvENKUlvE_clEvEUlddE0_EEvS4_RKT_EUliE_EEviT1_ --------------------------
	.section	.nv.info._ZN2at6native18elementwise_kernelILi128ELi4EZNS0_15gpu_kernel_implIZZZNS0_26logit_backward_kernel_cudaERNS_18TensorIteratorBaseERKN3c106ScalarEENKUlvE_clEvENKUlvE_clEvEUlddE0_EEvS4_RKT_EUliE_EEviT1_,"",@"SHT_CUDA_INFO"
	.sectionflags	@""
	.align	4


	//----- nvinfo : EIATTR_CUDA_API_VERSION
	.align		4
        /*0000*/ 	.byte	0x04, 0x37
        /*0002*/ 	.short	(.L_2035 - .L_2034)
.L_2034:
        /*0004*/ 	.word	0x00000082


	//----- nvinfo : EIATTR_SW2861232_WAR
	.align		4
.L_2035:
        /*0008*/ 	.byte	0x01, 0x35
	.zero		2


	//----- nvinfo : EIATTR_PARAM_CBANK
	.align		4
        /*000c*/ 	.byte	0x04, 0x0a
        /*000e*/ 	.short	(.L_2037 - .L_2036)
	.align		4
.L_2036:
        /*0010*/ 	.word	index@(.nv.constant0._ZN2at6native18elementwise_kernelILi128ELi4EZNS0_15gpu_kernel_implIZZZNS0_26logit_backward_kernel_cudaERNS_18TensorIteratorBaseERKN3c106ScalarEENKUlvE_clEvENKUlvE_clEvEUlddE0_EEvS4_RKT_EUliE_EEviT1_)
        /*0014*/ 	.short	0x0160
        /*0016*/ 	.short	0x02a8


	//----- nvinfo : EIATTR_CBANK_PARAM_SIZE
	.align		4
.L_2037:
        /*0018*/ 	.byte	0x03, 0x19
        /*001a*/ 	.short	0x02a8


	//----- nvinfo : EIATTR_KPARAM_INFO
	.align		4
        /*001c*/ 	.byte	0x04, 0x17
        /*001e*/ 	.short	(.L_2039 - .L_2038)
.L_2038:
        /*0020*/ 	.word	0x00000000
        /*0024*/ 	.short	0x0001
        /*0026*/ 	.short	0x0008
        /*0028*/ 	.byte	0x00, 0xf0, 0x81, 0x0a


	//----- nvinfo : EIATTR_KPARAM_INFO
	.align		4
.L_2039:
        /*002c*/ 	.byte	0x04, 0x17
        /*002e*/ 	.short	(.L_2041 - .L_2040)
.L_2040:
        /*0030*/ 	.word	0x00000000
        /*0034*/ 	.short	0x0000
        /*0036*/ 	.short	0x0000
        /*0038*/ 	.byte	0x00, 0xf0, 0x11, 0x00


	//----- nvinfo : EIATTR_MAXREG_COUNT
	.align		4
.L_2041:
        /*003c*/ 	.byte	0x03, 0x1b
        /*003e*/ 	.short	0x0080


	//----- nvinfo : EIATTR_EXTERNS
	.align		4
        /*0040*/ 	.byte	0x04, 0x0f
        /*0042*/ 	.short	(.L_2043 - .L_2042)


	//   ....[0]....
	.align		4
.L_2042:
        /*0044*/ 	.word	index@(__assertfail)


	//----- nvinfo : EIATTR_MERCURY_ISA_VERSION
	.align		4
.L_2043:
        /*0048*/ 	.byte	0x03, 0x5f
        /*004a*/ 	.short	0x0000


	//----- nvinfo : EIATTR_SYSCALL_OFFSETS
	.align		4
        /*004c*/ 	.byte	0x04, 0x46
        /*004e*/ 	.short	(.L_2045 - .L_2044)


	//   ....[0]....
.L_2044:
        /*0050*/ 	.word	0x00001f40


	//   ....[1]....
        /*0054*/ 	.word	0x00002e70


	//   ....[2]....
        /*0058*/ 	.word	0x00004060


	//   ....[3]....
        /*005c*/ 	.word	0x00005ff0


	//   ....[4]....
        /*0060*/ 	.word	0x00006f20


	//   ....[5]....
        /*0064*/ 	.word	0x00008130


	//   ....[6]....
        /*0068*/ 	.word	0x0000a090


	//   ....[7]....
        /*006c*/ 	.word	0x0000afc0


	//   ....[8]....
        /*0070*/ 	.word	0x0000c1d0


	//   ....[9]....
        /*0074*/ 	.word	0x0000e140


	//   ....[10]....
        /*0078*/ 	.word	0x0000f070


	//   ....[11]....
        /*007c*/ 	.word	0x00010270


	//----- nvinfo : EIATTR_EXIT_INSTR_OFFSETS
	.align		4
.L_2045:
        /*0080*/ 	.byte	0x04, 0x1c
        /*0082*/ 	.short	(.L_2047 - .L_2046)


	//   ....[0]....
.L_2046:
        /*0084*/ 	.word	0x0000c270


	//   ....[1]....
        /*0088*/ 	.word	0x0000f3c0


	//   ....[2]....
        /*008c*/ 	.word	0x0000f400


	//   ....[3]....
        /*0090*/ 	.word	0x0000f490


	//   ....[4]....
        /*0094*/ 	.word	0x0000f4c0


	//   ....[5]....
        /*0098*/ 	.word	0x0000f4f0


	//   ....[6]....
        /*009c*/ 	.word	0x0000f5a0


	//   ....[7]....
        /*00a0*/ 	.word	0x0000f600


	//   ....[8]....
        /*00a4*/ 	.word	0x0000f6c0


	//   ....[9]....
        /*00a8*/ 	.word	0x0000f730


	//   ....[10]....
        /*00ac*/ 	.word	0x0000f750


	//   ....[11]....
        /*00b0*/ 	.word	0x0000f810


	//   ....[12]....
        /*00b4*/ 	.word	0x0000f840


	//   ....[13]....
        /*00b8*/ 	.word	0x0000f9f0


	//   ....[14]....
        /*00bc*/ 	.word	0x0000fb70


	//   ....[15]....
        /*00c0*/ 	.word	0x0000fbd0


	//   ....[16]....
        /*00c4*/ 	.word	0x0000fc80


	//   ....[17]....
        /*00c8*/ 	.word	0x0000fe20


	//   ....[18]....
        /*00cc*/ 	.word	0x0000ffc0


	//   ....[19]....
        /*00d0*/ 	.word	0x00010140


	//   ....[20]....
        /*00d4*/ 	.word	0x00010280


	//   ....[21]....
        /*00d8*/ 	.word	0x000102b0


	//   ....[22]....
        /*00dc*/ 	.word	0x000102e0


	//----- nvinfo : EIATTR_MAX_THREADS
	.align		4
.L_2047:
        /*00e0*/ 	.byte	0x04, 0x05
        /*00e2*/ 	.short	(.L_2049 - .L_2048)
.L_2048:
        /*00e4*/ 	.word	0x00000080
        /*00e8*/ 	.word	0x00000001
        /*00ec*/ 	.word	0x00000001


	//----- nvinfo : EIATTR_CRS_STACK_SIZE
	.align		4
.L_2049:
        /*00f0*/ 	.byte	0x04, 0x1e
        /*00f2*/ 	.short	(.L_2051 - .L_2050)
.L_2050:
        /*00f4*/ 	.word	0x00000000
.L_2051:


//--------------------- .nv.info._ZN2at6native27unrolled_elementwise_kernelIZZZNS0_26logit_backward_kernel_cudaERNS_18TensorIteratorBaseERKN3c106ScalarEENKUlvE_clEvENKUlvE_clEvEUlddE0_St5arrayIPcLm3EELi4E23TrivialOffsetCalculatorILi2EjESE_ILi1EjENS0_6memory12LoadWithCastILi2EEENSH_13StoreWithCastILi1EEEEEviT_T0_T2_T3_T4_T5_ --------------------------
	.section	.nv.info._ZN2at6native27unrolled_elementwise_kernelIZZZNS0_26logit_backward_kernel_cudaERNS_18TensorIteratorBaseERKN3c106ScalarEENKUlvE_clEvENKUlvE_clEvEUlddE0_St5arrayIPcLm3EELi4E23TrivialOffsetCalculatorILi2EjESE_ILi1EjENS0_6memory12LoadWithCastILi2EEENSH_13StoreWithCastILi1EEEEEviT_T0_T2_T3_T4_T5_,"",@"SHT_CUDA_INFO"
	.sectionflags	@""
	.align	4


	//----- nvinfo : EIATTR_CUDA_API_VERSION
	.align		4
        /*0000*/ 	.byte	0x04, 0x37
        /*0002*/ 	.short	(.L_2053 - .L_2052)
.L_2052:
        /*0004*/ 	.word	0x00000082


	//----- nvinfo : EIATTR_SW2861232_WAR
	.align		4
.L_2053:
        /*0008*/ 	.byte	0x01, 0x35
	.zero		2


	//----- nvinfo : EIATTR_PARAM_CBANK
	.align		4
        /*000c*/ 	.byte	0x04, 0x0a
        /*000e*/ 	.short	(.L_2055 - .L_2054)
	.align		4
.L_2054:
        /*0010*/ 	.word	index@(.nv.constant0._ZN2at6native27unrolled_elementwise_kernelIZZZNS0_26logit_backward_kernel_cudaERNS_18TensorIteratorBaseERKN3c106ScalarEENKUlvE_clEvENKUlvE_clEvEUlddE0_St5arrayIPcLm3EELi4E23TrivialOffsetCalculatorILi2EjESE_ILi1EjENS0_6memory12LoadWithCastILi2EEENSH_13StoreWithCastILi1EEEEEviT_T0_T2_T3_T4_T5_)
        /*0014*/ 	.short	0x0160
        /*0016*/ 	.short	0x0050


	//----- nvinfo : EIATTR_CBANK_PARAM_SIZE
	.align		4
.L_2055:
        /*0018*/ 	.byte	0x03, 0x19
        /*001a*/ 	.short	0x0050


	//----- nvinfo : EIATTR_KPARAM_INFO
	.align		4
        /*001c*/ 	.byte	0x04, 0x17
        /*001e*/ 	.short	(.L_2057 - .L_2056)
.L_2056:
        /*0020*/ 	.word	0x00000000
        /*0024*/ 	.short	0x0006
        /*0026*/ 	.short	0x0048
        /*0028*/ 	.byte	0x00, 0xf0, 0x21, 0x00


	//----- nvinfo : EIATTR_KPARAM_INFO
	.align		4
.L_2057:
        /*002c*/ 	.byte	0x04, 0x17
        /*002e*/ 	.short	(.L_2059 - .L_2058)
.L_2058:
        /*0030*/ 	.word	0x00000000
        /*0034*/ 	.short	0x0005
        /*0036*/ 	.short	0x003c
        /*0038*/ 	.byte	0x00, 0xf0, 0x31, 0x00


	//----- nvinfo : EIATTR_KPARAM_INFO
	.align		4
.L_2059:
        /*003c*/ 	.byte	0x04, 0x17
        /*003e*/ 	.short	(.L_2061 - .L_2060)
.L_2060:
        /*0040*/ 	.word	0x00000000
        /*0044*/ 	.short	0x0004
        /*0046*/ 	.short	0x0039
        /*0048*/ 	.byte	0x00, 0xf0, 0x05, 0x00


	//----- nvinfo : EIATTR_KPARAM_INFO
	.align		4
.L_2061:
        /*004c*/ 	.byte	0x04, 0x17
        /*004e*/ 	.short	(.L_2063 - .L_2062)
.L_2062:
        /*0050*/ 	.word	0x00000000
        /*0054*/ 	.short	0x0003
        /*0056*/ 	.short	0x0038
        /*0058*/ 	.byte	0x00, 0xf0, 0x05, 0x00


	//----- nvinfo : EIATTR_KPARAM_INFO
	.align		4
.L_2063:
        /*005c*/ 	.byte	0x04, 0x17
        /*005e*/ 	.short	(.L_2065 - .L_2064)
.L_2064:
        /*0060*/ 	.word	0x00000000
        /*0064*/ 	.short	0x0002
        /*0066*/ 	.short	0x0020
        /*0068*/ 	.byte	0x00, 0xf0, 0x61, 0x00


	//----- nvinfo : EIATTR_KPARAM_INFO
	.align		4
.L_2065:
        /*006c*/ 	.byte	0x04, 0x17
        /*006e*/ 	.short	(.L_2067 - .L_2066)
.L_2066:
        /*0070*/ 	.word	0x00000000
        /*0074*/ 	.short	0x0001
        /*0076*/ 	.short	0x0008
        /*0078*/ 	.byte	0x00, 0xf0, 0x61, 0x00


	//----- nvinfo : EIATTR_KPARAM_INFO
	.align		4
.L_2067:
        /*007c*/ 	.byte	0x04, 0x17
        /*007e*/ 	.short	(.L_2069 - .L_2068)
.L_2068:
        /*0080*/ 	.word	0x00000000
        /*0084*/ 	.short	0x0000
        /*0086*/ 	.short	0x0000
        /*0088*/ 	.byte	0x00, 0xf0, 0x11, 0x00


	//----- nvinfo : EIATTR_MAXREG_COUNT
	.align		4
.L_2069:
        /*008c*/ 	.byte	0x03, 0x1b
        /*008e*/ 	.short	0x00ff


	//----- nvinfo : EIATTR_EXTERNS
	.align		4
        /*0090*/ 	.byte	0x04, 0x0f
        /*0092*/ 	.short	(.L_2071 - .L_2070)


	//   ....[0]....
	.align		4
.L_2070:
        /*0094*/ 	.word	index@(__assertfail)


	//----- nvinfo : EIATTR_ANNOTATIONS
	.align		4
.L_2071:
        /*0098*/ 	.byte	0x04, 0x55
        /*009a*/ 	.short	(.L_2073 - .L_2072)


	//   ....[0]....
.L_2072:
        /*009c*/ 	.word	0x00000001
        /*00a0*/ 	.byte	0x20, 0xc9, 0x00, 0x00, 0x01, 0x00, 0x00, 0x00, 0x00, 0xcb, 0x00, 0x00


	//----- nvinfo : EIATTR_MERCURY_ISA_VERSION
	.align		4
.L_2073:
        /*00ac*/ 	.byte	0x03, 0x5f
        /*00ae*/ 	.short	0x0000


	//----- nvinfo : EIATTR_SYSCALL_OFFSETS
	.align		4
        /*00b0*/ 	.byte	0x04, 0x46
        /*00b2*/ 	.short	(.L_2075 - .L_2074)


	//   ....[0]....
.L_2074:
        /*00b4*/ 	.word	0x00000fc0


	//   ....[1]....
        /*00b8*/ 	.word	0x00001ef0


	//   ....[2]....
        /*00bc*/ 	.word	0x00002ea0


	//   ....[3]....
        /*00c0*/ 	.word	0x00003dd0


	//   ....[4]....
        /*00c4*/ 	.word	0x00004d90


	//   ....[5]....
        /*00c8*/ 	.word	0x00005cc0


	//   ....[6]....
        /*00cc*/ 	.word	0x00006c70


	//   ....[7]....
        /*00d0*/ 	.word	0x00007ba0


	//   ....[8]....
        /*00d4*/ 	.word	0x00009680


	//   ....[9]....
        /*00d8*/ 	.word	0x0000a730


	//   ....[10]....
        /*00dc*/ 	.word	0x0000b780


	//   ....[11]....
        /*00e0*/ 	.word	0x0000c800


	//----- nvinfo : EIATTR_EXIT_INSTR_OFFSETS
	.align		4
.L_2075:
        /*00e4*/ 	.byte	0x04, 0x1c
        /*00e6*/ 	.short	(.L_2077 - .L_2076)


	//   ....[0]....
.L_2076:
        /*00e8*/ 	.word	0x0000b820


	//   ....[1]....
        /*00ec*/ 	.word	0x0000b950


	//   ....[2]....
        /*00f0*/ 	.word	0x0000b990


	//   ....[3]....
        /*00f4*/ 	.word	0x0000ba20


	//   ....[4]....
        /*00f8*/ 	.word	0x0000ba50


	//   ....[5]....
        /*00fc*/ 	.word	0x0000ba80


	//   ....[6]....
        /*0100*/ 	.word	0x0000bb30


	//   ....[7]....
        /*0104*/ 	.word	0x0000bb90


	//   ....[8]....
        /*0108*/ 	.word	0x0000bc50


	//   ....[9]....
        /*010c*/ 	.word	0x0000bcc0


	//   ....[10]....
        /*0110*/ 	.word	0x0000bce0


	//   ....[11]....
        /*0114*/ 	.word	0x0000bda0


	//   ....[12]....
        /*0118*/ 	.word	0x0000bdd0


	//   ....[13]....
        /*011c*/ 	.word	0x0000bf80


	//   ....[14]....
        /*0120*/ 	.word	0x0000c100


	//   ....[15]....
        /*0124*/ 	.word	0x0000c160


	//   ....[16]....
        /*0128*/ 	.word	0x0000c210


	//   ....[17]....
        /*012c*/ 	.word	0x0000c3b0


	//   ....[18]....
        /*0130*/ 	.word	0x0000c550


	//   ....[19]....
        /*0134*/ 	.word	0x0000c6d0


	//   ....[20]....
        /*0138*/ 	.word	0x0000c810


	//   ....[21]....
        /*013c*/ 	.word	0x0000c840


	//   ....[22]....
        /*0140*/ 	.word	0x0000c870


	//----- nvinfo : EIATTR_MAX_THREADS
	.align		4
.L_2077:
        /*0144*/ 	.byte	0x04, 0x05
        /*0146*/ 	.short	(.L_2079 - .L_2078)
.L_2078:
        /*0148*/ 	.word	0x00000080
        /*014c*/ 	.word	0x00000001
        /*0150*/ 	.word	0x00000001


	//----- nvinfo : EIATTR_CRS_STACK_SIZE
	.align		4
.L_2079:
        /*0154*/ 	.byte	0x04, 0x1e
        /*0156*/ 	.short	(.L_2081 - .L_2080)
.L_2080:
        /*0158*/ 	.word	0x00000000
.L_2081:


//--------------------- .nv.info._ZN2at6native18elementwise_kernelILi128ELi2EZNS0_22gpu_kernel_impl_nocastIZZZNS0_26logit_backward_kernel_cudaERNS_18TensorIteratorBaseERKN3c106ScalarEENKUlvE_clEvENKUlvE_clEvEUlddE0_EEvS4_RKT_EUliE_EEviT1_ --------------------------
	.section	.nv.info._ZN2at6native18elementwise_kernelILi128ELi2EZNS0_22gpu_kernel_impl_nocastIZZZNS0_26logit_backward_kernel_cudaERNS_18TensorIteratorBaseERKN3c106ScalarEENKUlvE_clEvENKUlvE_clEvEUlddE0_EEvS4_RKT_EUliE_EEviT1_,"",@"SHT_CUDA_INFO"
	.sectionflags	@""
	.align	4


	//----- nvinfo : EIATTR_CUDA_API_VERSION
	.align		4
        /*0000*/ 	.byte	0x04, 0x37
        /*0002*/ 	.short	(.L_2083 - .L_2082)
.L_2082:
        /*0004*/ 	.word	0x00000082


	//----- nvinfo : EIATTR_SW2861232_WAR
	.align		4
.L_2083:
        /*0008*/ 	.byte	0x01, 0x35
	.zero		2


	//----- nvinfo : EIATTR_PARAM_CBANK
	.align		4
        /*000c*/ 	.byte	0x04, 0x0a
        /*000e*/ 	.short	(.L_2085 - .L_2084)
	.align		4
.L_2084:
        /*0010*/ 	.word	index@(.nv.constant0._ZN2at6native18elementwise_kernelILi128ELi2EZNS0_22gpu_kernel_impl_nocastIZZZNS0_26logit_backward_kernel_cudaERNS_18TensorIteratorBaseERKN3c106ScalarEENKUlvE_clEvENKUlvE_clEvEUlddE0_EEvS4_RKT_EUliE_EEviT1_)
        /*0014*/ 	.short	0x0160
        /*0016*/ 	.short	0x02a0


	//----- nvinfo : EIATTR_CBANK_PARAM_SIZE
	.align		4
.L_2085:
        /*0018*/ 	.byte	0x03, 0x19
        /*001a*/ 	.short	0x02a0


	//----- nvinfo : EIATTR_KPARAM_INFO
	.align		4
        /*001c*/ 	.byte	0x04, 0x17
        /*001e*/ 	.short	(.L_2087 - .L_2086)
.L_2086:
        /*0020*/ 	.word	0x00000000
        /*0024*/ 	.short	0x0001
        /*0026*/ 	.short	0x0008
        /*0028*/ 	.byte	0x00, 0xf0, 0x61, 0x0a


	//----- nvinfo : EIATTR_KPARAM_INFO
	.align		4
.L_2087:
        /*002c*/ 	.byte	0x04, 0x17
        /*002e*/ 	.short	(.L_2089 - .L_2088)
.L_2088:
        /*0030*/ 	.word	0x00000000
        /*0034*/ 	.short	0x0000
        /*0036*/ 	.short	0x0000
        /*0038*/ 	.byte	0x00, 0xf0, 0x11, 0x00


	//----- nvinfo : EIATTR_MAXREG_COUNT
	.align		4
.L_2089:
        /*003c*/ 	.byte	0x03, 0x1b
        /*003e*/ 	.short	0x0080


	//----- nvinfo : EIATTR_MERCURY_ISA_VERSION
	.align		4
        /*0040*/ 	.byte	0x03, 0x5f
        /*0042*/ 	.short	0x0000


	//----- nvinfo : EIATTR_EXIT_INSTR_OFFSETS
	.align		4
        /*0044*/ 	.byte	0x04, 0x1c
        /*0046*/ 	.short	(.L_2091 - .L_2090)


	//   ....[0]....
.L_2090:
        /*0048*/ 	.word	0x00001310


	//   ....[1]....
        /*004c*/ 	.word	0x00002570


	//----- nvinfo : EIATTR_MAX_THREADS
	.align		4
.L_2091:
        /*0050*/ 	.byte	0x04, 0x05
        /*0052*/ 	.short	(.L_2093 - .L_2092)
.L_2092:
        /*0054*/ 	.word	0x00000080
        /*0058*/ 	.word	0x00000001
        /*005c*/ 	.word	0x00000001


	//----- nvinfo : EIATTR_CRS_STACK_SIZE
	.align		4
.L_2093:
        /*0060*/ 	.byte	0x04, 0x1e
        /*0062*/ 	.short	(.L_2095 - .L_2094)
.L_2094:
        /*0064*/ 	.word	0x00000000
.L_2095:


//--------------------- .nv.info._ZN2at6native27unrolled_elementwise_kernelIZZZNS0_26logit_backward_kernel_cudaERNS_18TensorIteratorBaseERKN3c106ScalarEENKUlvE_clEvENKUlvE_clEvEUlddE0_St5arrayIPcLm3EELi4E23TrivialOffsetCalculatorILi2EjESE_ILi1EjENS0_6memory15LoadWithoutCastENSH_16StoreWithoutCastEEEviT_T0_T2_T3_T4_T5_ --------------------------
	.section	.nv.info._ZN2at6native27unrolled_elementwise_kernelIZZZNS0_26logit_backward_kernel_cudaERNS_18TensorIteratorBaseERKN3c106ScalarEENKUlvE_clEvENKUlvE_clEvEUlddE0_St5arrayIPcLm3EELi4E23TrivialOffsetCalculatorILi2EjESE_ILi1EjENS0_6memory15LoadWithoutCastENSH_16StoreWithoutCastEEEviT_T0_T2_T3_T4_T5_,"",@"SHT_CUDA_INFO"
	.sectionflags	@""
	.align	4


	//----- nvinfo : EIATTR_CUDA_API_VERSION
	.align		4
        /*0000*/ 	.byte	0x04, 0x37
        /*0002*/ 	.short	(.L_2097 - .L_2096)
.L_2096:
        /*0004*/ 	.word	0x00000082


	//----- nvinfo : EIATTR_SW2861232_WAR
	.align		4
.L_2097:
        /*0008*/ 	.byte	0x01, 0x35
	.zero		2


	//----- nvinfo : EIATTR_PARAM_CBANK
	.align		4
        /*000c*/ 	.byte	0x04, 0x0a
        /*000e*/ 	.short	(.L_2099 - .L_2098)
	.align		4
.L_2098:
        /*0010*/ 	.word	index@(.nv.constant0._ZN2at6native27unrolled_elementwise_kernelIZZZNS0_26logit_backward_kernel_cudaERNS_18TensorIteratorBaseERKN3c106ScalarEENKUlvE_clEvENKUlvE_clEvEUlddE0_St5arrayIPcLm3EELi4E23TrivialOffsetCalculatorILi2EjESE_ILi1EjENS0_6memory15LoadWithoutCastENSH_16StoreWithoutCastEEEviT_T0_T2_T3_T4_T5_)
        /*0014*/ 	.short	0x0160
        /*0016*/ 	.short	0x003c


	//----- nvinfo : EIATTR_CBANK_PARAM_SIZE
	.align		4
.L_2099:
        /*0018*/ 	.byte	0x03, 0x19
        /*001a*/ 	.short	0x003c


	//----- nvinfo : EIATTR_KPARAM_INFO
	.align		4
        /*001c*/ 	.byte	0x04, 0x17
        /*001e*/ 	.short	(.L_2101 - .L_2100)
.L_2100:
        /*0020*/ 	.word	0x00000000
        /*0024*/ 	.short	0x0006
        /*0026*/ 	.short	0x003b
        /*0028*/ 	.byte	0x00, 0xf0, 0x05, 0x00


	//----- nvinfo : EIATTR_KPARAM_INFO
	.align		4
.L_2101:
        /*002c*/ 	.byte	0x04, 0x17
        /*002e*/ 	.short	(.L_2103 - .L_2102)
.L_2102:
        /*0030*/ 	.word	0x00000000
        /*0034*/ 	.short	0x0005
        /*0036*/ 	.short	0x003a
        /*0038*/ 	.byte	0x00, 0xf0, 0x05, 0x00


	//----- nvinfo : EIATTR_KPARAM_INFO
	.align		4
.L_2103:
        /*003c*/ 	.byte	0x04, 0x17
        /*003e*/ 	.short	(.L_2105 - .L_2104)
.L_2104:
        /*0040*/ 	.word	0x00000000
        /*0044*/ 	.short	0x0004
        /*0046*/ 	.short	0x0039
        /*0048*/ 	.byte	0x00, 0xf0, 0x05, 0x00


	//----- nvinfo : EIATTR_KPARAM_INFO
	.align		4
.L_2105:
        /*004c*/ 	.byte	0x04, 0x17
        /*004e*/ 	.short	(.L_2107 - .L_2106)
.L_2106:
        /*0050*/ 	.word	0x00000000
        /*0054*/ 	.short	0x0003
        /*0056*/ 	.short	0x0038
        /*0058*/ 	.byte	0x00, 0xf0, 0x05, 0x00


	//----- nvinfo : EIATTR_KPARAM_INFO
	.align		4
.L_2107:
        /*005c*/ 	.byte	0x04, 0x17
        /*005e*/ 	.short	(.L_2109 - .L_2108)
.L_2108:
        /*0060*/ 	.word	0x00000000
        /*0064*/ 	.short	0x0002
        /*0066*/ 	.short	0x0020
        /*0068*/ 	.byte	0x00, 0xf0, 0x61, 0x00


	//----- nvinfo : EIATTR_KPARAM_INFO
	.align		4
.L_2109:
        /*006c*/ 	.byte	0x04, 0x17
        /*006e*/ 	.short	(.L_2111 - .L_2110)
.L_2110:
        /*0070*/ 	.word	0x00000000
        /*0074*/ 	.short	0x0001
        /*0076*/ 	.short	0x0008
        /*0078*/ 	.byte	0x00, 0xf0, 0x61, 0x00


	//----- nvinfo : EIATTR_KPARAM_INFO
	.align		4
.L_2111:
        /*007c*/ 	.byte	0x04, 0x17
        /*007e*/ 	.short	(.L_2113 - .L_2112)
.L_2112:
        /*0080*/ 	.word	0x00000000
        /*0084*/ 	.short	0x0000
        /*0086*/ 	.short	0x0000
        /*0088*/ 	.byte	0x00, 0xf0, 0x11, 0x00


	//----- nvinfo : EIATTR_MAXREG_COUNT
	.align		4
.L_2113:
        /*008c*/ 	.byte	0x03, 0x1b
        /*008e*/ 	.short	0x00ff


	//----- nvinfo : EIATTR_MERCURY_ISA_VERSION
	.align		4
        /*0090*/ 	.byte	0x03, 0x5f
        /*0092*/ 	.short	0x0000


	//----- nvinfo : EIATTR_EXIT_INSTR_OFFSETS
	.align		4
        /*0094*/ 	.byte	0x04, 0x1c
        /*0096*/ 	.short	(.L_2115 - .L_2114)


	//   ....[0]....
.L_2114:
        /*0098*/ 	.word	0x00000ca0


	//   ....[1]....
        /*009c*/ 	.word	0x00000cf0


	//----- nvinfo : EIATTR_MAX_THREADS
	.align		4
.L_2115:
        /*00a0*/ 	.byte	0x04, 0x05
        /*00a2*/ 	.short	(.L_2117 - .L_2116)
.L_2116:
        /*00a4*/ 	.word	0x00000080
        /*00a8*/ 	.word	0x00000001
        /*00ac*/ 	.word	0x00000001


	//----- nvinfo : EIATTR_CRS_STACK_SIZE
	.align		4
.L_2117:
        /*00b0*/ 	.byte	0x04, 0x1e
        /*00b2*/ 	.short	(.L_2119 - .L_2118)
.L_2118:
        /*00b4*/ 	.word	0x00000000
.L_2119:


//--------------------- .nv.info._ZN2at6native29vectorized_elementwise_kernelILi2EZZZNS0_26logit_backward_kernel_cudaERNS_18TensorIteratorBaseERKN3c106ScalarEENKUlvE_clEvENKUlvE_clEvEUlddE0_St5arrayIPcLm3EEEEviT0_T1_ --------------------------
	.section	.nv.info._ZN2at6native29vectorized_elementwise_kernelILi2EZZZNS0_26logit_backward_kernel_cudaERNS_18TensorIteratorBaseERKN3c106ScalarEENKUlvE_clEvENKUlvE_clEvEUlddE0_St5arrayIPcLm3EEEEviT0_T1_,"",@"SHT_CUDA_INFO"
	.sectionflags	@""
	.align	4


	//----- nvinfo : EIATTR_CUDA_API_VERSION
	.align		4
        /*0000*/ 	.byte	0x04, 0x37
        /*0002*/ 	.short	(.L_2121 - .L_2120)
.L_2120:
        /*0004*/ 	.word	0x00000082


	//----- nvinfo : EIATTR_SW2861232_WAR
	.align		4
.L_2121:
        /*0008*/ 	.byte	0x01, 0x35
	.zero		2


	//----- nvinfo : EIATTR_PARAM_CBANK
	.align		4
        /*000c*/ 	.byte	0x04, 0x0a
        /*000e*/ 	.short	(.L_2123 - .L_2122)
	.align		4
.L_2122:
        /*0010*/ 	.word	index@(.nv.constant0._ZN2at6native29vectorized_elementwise_kernelILi2EZZZNS0_26logit_backward_kernel_cudaERNS_18TensorIteratorBaseERKN3c106ScalarEENKUlvE_clEvENKUlvE_clEvEUlddE0_St5arrayIPcLm3EEEEviT0_T1_)
        /*0014*/ 	.short	0x0160
        /*0016*/ 	.short	0x0038


	//----- nvinfo : EIATTR_CBANK_PARAM_SIZE
	.align		4
.L_2123:
        /*0018*/ 	.byte	0x03, 0x19
        /*001a*/ 	.short	0x0038


	//----- nvinfo : EIATTR_KPARAM_INFO
	.align		4
        /*001c*/ 	.byte	0x04, 0x17
        /*001e*/ 	.short	(.L_2125 - .L_2124)
.L_2124:
        /*0020*/ 	.word	0x00000000
        /*0024*/ 	.short	0x0002
        /*0026*/ 	.short	0x0020
        /*0028*/ 	.byte	0x00, 0xf0, 0x61, 0x00


	//----- nvinfo : EIATTR_KPARAM_INFO
	.align		4
.L_2125:
        /*002c*/ 	.byte	0x04, 0x17
        /*002e*/ 	.short	(.L_2127 - .L_2126)
.L_2126:
        /*0030*/ 	.word	0x00000000
        /*0034*/ 	.short	0x0001
        /*0036*/ 	.short	0x0008
        /*0038*/ 	.byte	0x00, 0xf0, 0x61, 0x00


	//----- nvinfo : EIATTR_KPARAM_INFO
	.align		4
.L_2127:
        /*003c*/ 	.byte	0x04, 0x17
        /*003e*/ 	.short	(.L_2129 - .L_2128)
.L_2128:
        /*0040*/ 	.word	0x00000000
        /*0044*/ 	.short	0x0000
        /*0046*/ 	.short	0x0000
        /*0048*/ 	.byte	0x00, 0xf0, 0x11, 0x00


	//----- nvinfo : EIATTR_MAXREG_COUNT
	.align		4
.L_2129:
        /*004c*/ 	.byte	0x03, 0x1b
        /*004e*/ 	.short	0x00ff


	//----- nvinfo : EIATTR_MERCURY_ISA_VERSION
	.align		4
        /*0050*/ 	.byte	0x03, 0x5f
        /*0052*/ 	.short	0x0000


	//----- nvinfo : EIATTR_EXIT_INSTR_OFFSETS
	.align		4
        /*0054*/ 	.byte	0x04, 0x1c
        /*0056*/ 	.short	(.L_2131 - .L_2130)


	//   ....[0]....
.L_2130:
        /*0058*/ 	.word	0x000011b0


	//   ....[1]....
        /*005c*/ 	.word	0x00002b80


	//   ....[2]....
        /*0060*/ 	.word	0x00002bd0


	//----- nvinfo : EIATTR_MAX_THREADS
	.align		4
.L_2131:
        /*0064*/ 	.byte	0x04, 0x05
        /*0066*/ 	.short	(.L_2133 - .L_2132)
.L_2132:
        /*0068*/ 	.word	0x00000080
        /*006c*/ 	.word	0x00000001
        /*0070*/ 	.word	0x00000001


	//----- nvinfo : EIATTR_CRS_STACK_SIZE
	.align		4
.L_2133:
        /*0074*/ 	.byte	0x04, 0x1e
        /*0076*/ 	.short	(.L_2135 - .L_2134)
.L_2134:
        /*0078*/ 	.word	0x00000000
.L_2135:


//--------------------- .nv.info._ZN2at6native29vectorized_elementwise_kernelILi4EZZZNS0_26logit_backward_kernel_cudaERNS_18TensorIteratorBaseERKN3c106ScalarEENKUlvE_clEvENKUlvE_clEvEUlddE0_St5arrayIPcLm3EEEEviT0_T1_ --------------------------
	.section	.nv.info._ZN2at6native29vectorized_elementwise_kernelILi4EZZZNS0_26logit_backward_kernel_cudaERNS_18TensorIteratorBaseERKN3c106ScalarEENKUlvE_clEvENKUlvE_clEvEUlddE0_St5arrayIPcLm3EEEEviT0_T1_,"",@"SHT_CUDA_INFO"
	.sectionflags	@""
	.align	4


	//----- nvinfo : EIATTR_CUDA_API_VERSION
	.align		4
        /*0000*/ 	.byte	0x04, 0x37
        /*0002*/ 	.short	(.L_2137 - .L_2136)
.L_2136:
        /*0004*/ 	.word	0x00000082


	//----- nvinfo : EIATTR_SW2861232_WAR
	.align		4
.L_2137:
        /*0008*/ 	.byte	0x01, 0x35
	.zero		2


	//----- nvinfo : EIATTR_PARAM_CBANK
	.align		4
        /*000c*/ 	.byte	0x04, 0x0a
        /*000e*/ 	.short	(.L_2139 - .L_2138)
	.align		4
.L_2138:
        /*0010*/ 	.word	index@(.nv.constant0._ZN2at6native29vectorized_elementwise_kernelILi4EZZZNS0_26logit_backward_kernel_cudaERNS_18TensorIteratorBaseERKN3c106ScalarEENKUlvE_clEvENKUlvE_clEvEUlddE0_St5arrayIPcLm3EEEEviT0_T1_)
        /*0014*/ 	.short	0x0160
        /*0016*/ 	.short	0x0038


	//----- nvinfo : EIATTR_CBANK_PARAM_SIZE
	.align		4
.L_2139:
        /*0018*/ 	.byte	0x03, 0x19
        /*001a*/ 	.short	0x0038


	//----- nvinfo : EIATTR_KPARAM_INFO
	.align		4
        /*001c*/ 	.byte	0x04, 0x17
        /*001e*/ 	.short	(.L_2141 - .L_2140)
.L_2140:
        /*0020*/ 	.word	0x00000000
        /*0024*/ 	.short	0x0002
        /*0026*/ 	.short	0x0020
        /*0028*/ 	.byte	0x00, 0xf0, 0x61, 0x00


	//----- nvinfo : EIATTR_KPARAM_INFO
	.align		4
.L_2141:
        /*002c*/ 	.byte	0x04, 0x17
        /*002e*/ 	.short	(.L_2143 - .L_2142)
.L_2142:
        /*0030*/ 	.word	0x00000000
        /*0034*/ 	.short	0x0001
        /*0036*/ 	.short	0x0008
        /*0038*/ 	.byte	0x00, 0xf0, 0x61, 0x00


	//----- nvinfo : EIATTR_KPARAM_INFO
	.align		4
.L_2143:
        /*003c*/ 	.byte	0x04, 0x17
        /*003e*/ 	.short	(.L_2145 - .L_2144)
.L_2144:
        /*0040*/ 	.word	0x00000000
        /*0044*/ 	.short	0x0000
        /*0046*/ 	.short	0x0000
        /*0048*/ 	.byte	0x00, 0xf0, 0x11, 0x00


	//----- nvinfo : EIATTR_MAXREG_COUNT
	.align		4
.L_2145:
        /*004c*/ 	.byte	0x03, 0x1b
        /*004e*/ 	.short	0x00ff


	//----- nvinfo : EIATTR_MERCURY_ISA_VERSION
	.align		4
        /*0050*/ 	.byte	0x03, 0x5f
        /*0052*/ 	.short	0x0000


	//----- nvinfo : EIATTR_EXIT_INSTR_OFFSETS
	.align		4
        /*0054*/ 	.byte	0x04, 0x1c
        /*0056*/ 	.short	(.L_2147 - .L_2146)


	//   ....[0]....
.L_2146:
        /*0058*/ 	.word	0x000011b0


	//   ....[1]....
        /*005c*/ 	.word	0x00002b80


	//   ....[2]....
        /*0060*/ 	.word	0x00002bd0


	//----- nvinfo : EIATTR_MAX_THREADS
	.align		4
.L_2147:
        /*0064*/ 	.byte	0x04, 0x05
        /*0066*/ 	.short	(.L_2149 - .L_2148)
.L_2148:
        /*0068*/ 	.word	0x00000080
        /*006c*/ 	.word	0x00000001
        /*0070*/ 	.word	0x00000001


	//----- nvinfo : EIATTR_CRS_STACK_SIZE
	.align		4
.L_2149:
        /*0074*/ 	.byte	0x04, 0x1e
        /*0076*/ 	.short	(.L_2151 - .L_2150)
.L_2150:
        /*0078*/ 	.word	0x00000000
.L_2151:


//--------------------- .nv.info._ZN2at6native29vectorized_elementwise_kernelILi8EZZZNS0_26logit_backward_kernel_cudaERNS_18TensorIteratorBaseERKN3c106ScalarEENKUlvE_clEvENKUlvE_clEvEUlddE0_St5arrayIPcLm3EEEEviT0_T1_ --------------------------
	.section	.nv.info._ZN2at6native29vectorized_elementwise_kernelILi8EZZZNS0_26logit_backward_kernel_cudaERNS_18TensorIteratorBaseERKN3c106ScalarEENKUlvE_clEvENKUlvE_clEvEUlddE0_St5arrayIPcLm3EEEEviT0_T1_,"",@"SHT_CUDA_INFO"
	.sectionflags	@""
	.align	4


	//----- nvinfo : EIATTR_CUDA_API_VERSION
	.align		4
        /*0000*/ 	.byte	0x04, 0x37
        /*0002*/ 	.short	(.L_2153 - .L_2152)
.L_2152:
        /*0004*/ 	.word	0x00000082


	//----- nvinfo : EIATTR_SW2861232_WAR
	.align		4
.L_2153:
        /*0008*/ 	.byte	0x01, 0x35
	.zero		2


	//----- nvinfo : EIATTR_PARAM_CBANK
	.align		4
        /*000c*/ 	.byte	0x04, 0x0a
        /*000e*/ 	.short	(.L_2155 - .L_2154)
	.align		4
.L_2154:
        /*0010*/ 	.word	index@(.nv.constant0._ZN2at6native29vectorized_elementwise_kernelILi8EZZZNS0_26logit_backward_kernel_cudaERNS_18TensorIteratorBaseERKN3c106ScalarEENKUlvE_clEvENKUlvE_clEvEUlddE0_St5arrayIPcLm3EEEEviT0_T1_)
        /*0014*/ 	.short	0x0160
        /*0016*/ 	.short	0x0038


	//----- nvinfo : EIATTR_CBANK_PARAM_SIZE
	.align		4
.L_2155:
        /*0018*/ 	.byte	0x03, 0x19
        /*001a*/ 	.short	0x0038


	//----- nvinfo : EIATTR_KPARAM_INFO
	.align		4
        /*001c*/ 	.byte	0x04, 0x17
        /*001e*/ 	.short	(.L_2157 - .L_2156)
.L_2156:
        /*0020*/ 	.word	0x00000000
        /*0024*/ 	.short	0x0002
        /*0026*/ 	.short	0x0020
        /*0028*/ 	.byte	0x00, 0xf0, 0x61, 0x00


	//----- nvinfo : EIATTR_KPARAM_INFO
	.align		4
.L_2157:
        /*002c*/ 	.byte	0x04, 0x17
        /*002e*/ 	.short	(.L_2159 - .L_2158)
.L_2158:
        /*0030*/ 	.word	0x00000000
        /*0034*/ 	.short	0x0001
        /*0036*/ 	.short	0x0008
        /*0038*/ 	.byte	0x00, 0xf0, 0x61, 0x00


	//----- nvinfo : EIATTR_KPARAM_INFO
	.align		4
.L_2159:
        /*003c*/ 	.byte	0x04, 0x17
        /*003e*/ 	.short	(.L_2161 - .L_2160)
.L_2160:
        /*0040*/ 	.word	0x00000000
        /*0044*/ 	.short	0x0000
        /*0046*/ 	.short	0x0000
        /*0048*/ 	.byte	0x00, 0xf0, 0x11, 0x00


	//----- nvinfo : EIATTR_MAXREG_COUNT
	.align		4
.L_2161:
        /*004c*/ 	.byte	0x03, 0x1b
        /*004e*/ 	.short	0x00ff


	//----- nvinfo : EIATTR_MERCURY_ISA_VERSION
	.align		4
        /*0050*/ 	.byte	0x03, 0x5f
        /*0052*/ 	.short	0x0000


	//----- nvinfo : EIATTR_EXIT_INSTR_OFFSETS
	.align		4
        /*0054*/ 	.byte	0x04, 0x1c
        /*0056*/ 	.short	(.L_2163 - .L_2162)


	//   ....[0]....
.L_2162:
        /*0058*/ 	.word	0x00000010


	//----- nvinfo : EIATTR_MAX_THREADS
	.align		4
.L_2163:
        /*005c*/ 	.byte	0x04, 0x05
        /*005e*/ 	.short	(.L_2165 - .L_2164)
.L_2164:
        /*0060*/ 	.word	0x00000080
        /*0064*/ 	.word	0x00000001
        /*0068*/ 	.word	0x00000001
.L_2165:


//--------------------- .nv.info._ZN2at6native18elementwise_kernelILi128ELi4EZNS0_15gpu_kernel_implIZZZNS0_26logit_backward_kernel_cudaERNS_18TensorIteratorBaseERKN3c106ScalarEENKUlvE_clEvENKUlvE_clEvEUlddE_EEvS4_RKT_EUliE_EEviT1_ --------------------------
	.section	.nv.info._ZN2at6native18elementwise_kernelILi128ELi4EZNS0_15gpu_kernel_implIZZZNS0_26logit_backward_kernel_cudaERNS_18TensorIteratorBaseERKN3c106ScalarEENKUlvE_clEvENKUlvE_clEvEUlddE_EEvS4_RKT_EUliE_EEviT1_,"",@"SHT_CUDA_INFO"
	.sectionflags	@""
	.align	4


	//----- nvinfo : EIATTR_CUDA_API_VERSION
	.align		4
        /*0000*/ 	.byte	0x04, 0x37
        /*0002*/ 	.short	(.L_2167 - .L_2166)
.L_2166:
        /*0004*/ 	.word	0x00000082


	//----- nvinfo : EIATTR_SW2861232_WAR
	.align		4
.L_2167:
        /*0008*/ 	.byte	0x01, 0x35
	.zero		2


	//----- nvinfo : EIATTR_PARAM_CBANK
	.align		4
        /*000c*/ 	.byte	0x04, 0x0a
        /*000e*/ 	.short	(.L_2169 - .L_2168)
	.align		4
.L_2168:
        /*0010*/ 	.word	index@(.nv.constant0._ZN2at6native18elementwise_kernelILi128ELi4EZNS0_15gpu_kernel_implIZZZNS0_26logit_backward_kernel_cudaERNS_18TensorIteratorBaseERKN3c106ScalarEENKUlvE_clEvENKUlvE_clEvEUlddE_EEvS4_RKT_EUliE_EEviT1_)
        /*0014*/ 	.short	0x0160
        /*0016*/ 	.short	0x0290


	//----- nvinfo : EIATTR_CBANK_PARAM_SIZE
	.align		4
.L_2169:
        /*0018*/ 	.byte	0x03, 0x19
        /*001a*/ 	.short	0x0290


	//----- nvinfo : EIATTR_KPARAM_INFO
	.align		4
        /*001c*/ 	.byte	0x04, 0x17
        /*001e*/ 	.short	(.L_2171 - .L_2170)
.L_2170:
        /*0020*/ 	.word	0x00000000
        /*0024*/ 	.short	0x0001
        /*0026*/ 	.short	0x0008
        /*0028*/ 	.byte	0x00, 0xf0, 0x21, 0x0a


	//----- nvinfo : EIATTR_KPARAM_INFO
	.align		4
.L_2171:
        /*002c*/ 	.byte	0x04, 0x17
        /*002e*/ 	.short	(.L_2173 - .L_2172)
.L_2172:
        /*0030*/ 	.word	0x00000000
        /*0034*/ 	.short	0x0000
        /*0036*/ 	.short	0x0000
        /*0038*/ 	.byte	0x00, 0xf0, 0x11, 0x00


	//----- nvinfo : EIATTR_MAXREG_COUNT
	.align		4
.L_2173:
        /*003c*/ 	.byte	0x03, 0x1b
        /*003e*/ 	.short	0x0080


	//----- nvinfo : EIATTR_EXTERNS
	.align		4
        /*0040*/ 	.byte	0x04, 0x0f
        /*0042*/ 	.short	(.L_2175 - .L_2174)


	//   ....[0]....
	.align		4
.L_2174:
        /*0044*/ 	.word	index@(__assertfail)


	//----- nvinfo : EIATTR_MERCURY_ISA_VERSION
	.align		4
.L_2175:
        /*0048*/ 	.byte	0x03, 0x5f
        /*004a*/ 	.short	0x0000


	//----- nvinfo : EIATTR_SYSCALL_OFFSETS
	.align		4
        /*004c*/ 	.byte	0x04, 0x46
        /*004e*/ 	.short	(.L_2177 - .L_2176)


	//   ....[0]....
.L_2176:
        /*0050*/ 	.word	0x00001f40


	//   ....[1]....
        /*0054*/ 	.word	0x00002e70


	//   ....[2]....
        /*0058*/ 	.word	0x00004070


	//   ....[3]....
        /*005c*/ 	.word	0x00006000


	//   ....[4]....
        /*0060*/ 	.word	0x00006f30


	//   ....[5]....
        /*0064*/ 	.word	0x00008150


	//   ....[6]....
        /*0068*/ 	.word	0x0000a0b0


	//   ....[7]....
        /*006c*/ 	.word	0x0000afe0


	//   ....[8]....
        /*0070*/ 	.word	0x0000c200


	//   ....[9]....
        /*0074*/ 	.word	0x0000e170


	//   ....[10]....
        /*0078*/ 	.word	0x0000f0a0


	//   ....[11]....
        /*007c*/ 	.word	0x000102b0


	//----- nvinfo : EIATTR_EXIT_INSTR_OFFSETS
	.align		4
.L_2177:
        /*0080*/ 	.byte	0x04, 0x1c
        /*0082*/ 	.short	(.L_2179 - .L_2178)


	//   ....[0]....
.L_2178:
        /*0084*/ 	.word	0x0000c2a0


	//   ....[1]....
        /*0088*/ 	.word	0x0000f400


	//   ....[2]....
        /*008c*/ 	.word	0x0000f440


	//   ....[3]....
        /*0090*/ 	.word	0x0000f4d0


	//   ....[4]....
        /*0094*/ 	.word	0x0000f500


	//   ....[5]....
        /*0098*/ 	.word	0x0000f530


	//   ....[6]....
        /*009c*/ 	.word	0x0000f5e0


	//   ....[7]....
        /*00a0*/ 	.word	0x0000f640


	//   ....[8]....
        /*00a4*/ 	.word	0x0000f700


	//   ....[9]....
        /*00a8*/ 	.word	0x0000f770


	//   ....[10]....
        /*00ac*/ 	.word	0x0000f790


	//   ....[11]....
        /*00b0*/ 	.word	0x0000f850


	//   ....[12]....
        /*00b4*/ 	.word	0x0000f880


	//   ....[13]....
        /*00b8*/ 	.word	0x0000fa30


	//   ....[14]....
        /*00bc*/ 	.word	0x0000fbb0


	//   ....[15]....
        /*00c0*/ 	.word	0x0000fc10


	//   ....[16]....
        /*00c4*/ 	.word	0x0000fcc0


	//   ....[17]....
        /*00c8*/ 	.word	0x0000fe60


	//   ....[18]....
        /*00cc*/ 	.word	0x00010000


	//   ....[19]....
        /*00d0*/ 	.word	0x00010180


	//   ....[20]....
        /*00d4*/ 	.word	0x000102c0


	//   ....[21]....
        /*00d8*/ 	.word	0x000102f0


	//   ....[22]....
        /*00dc*/ 	.word	0x00010320


	//----- nvinfo : EIATTR_MAX_THREADS
	.align		4
.L_2179:
        /*00e0*/ 	.byte	0x04, 0x05
        /*00e2*/ 	.short	(.L_2181 - .L_2180)
.L_2180:
        /*00e4*/ 	.word	0x00000080
        /*00e8*/ 	.word	0x00000001
        /*00ec*/ 	.word	0x00000001


	//----- nvinfo : EIATTR_CRS_STACK_SIZE
	.align		4
.L_2181:
        /*00f0*/ 	.byte	0x04, 0x1e
        /*00f2*/ 	.short	(.L_2183 - .L_2182)
.L_2182:
        /*00f4*/ 	.word	0x00000000
.L_2183:


//--------------------- .nv.info._ZN2at6native27unrolled_elementwise_kernelIZZZNS0_26logit_backward_kernel_cudaERNS_18TensorIteratorBaseERKN3c106ScalarEENKUlvE_clEvENKUlvE_clEvEUlddE_St5arrayIPcLm3EELi4E23TrivialOffsetCalculatorILi2EjESE_ILi1EjENS0_6memory12LoadWithCastILi2EEENSH_13StoreWithCastILi1EEEEEviT_T0_T2_T3_T4_T5_ --------------------------
	.section	.nv.info._ZN2at6native27unrolled_elementwise_kernelIZZZNS0_26logit_backward_kernel_cudaERNS_18TensorIteratorBaseERKN3c106ScalarEENKUlvE_clEvENKUlvE_clEvEUlddE_St5arrayIPcLm3EELi4E23TrivialOffsetCalculatorILi2EjESE_ILi1EjENS0_6memory12LoadWithCastILi2EEENSH_13StoreWithCastILi1EEEEEviT_T0_T2_T3_T4_T5_,"",@"SHT_CUDA_INFO"
	.sectionflags	@""
	.align	4


	//----- nvinfo : EIATTR_CUDA_API_VERSION
	.align		4
        /*0000*/ 	.byte	0x04, 0x37
        /*0002*/ 	.short	(.L_2185 - .L_2184)
.L_2184:
        /*0004*/ 	.word	0x00000082


	//----- nvinfo : EIATTR_SW2861232_WAR
	.align		4
.L_2185:
        /*0008*/ 	.byte	0x01, 0x35
	.zero		2


	//----- nvinfo : EIATTR_PARAM_CBANK
	.align		4
        /*000c*/ 	.byte	0x04, 0x0a
        /*000e*/ 	.short	(.L_2187 - .L_2186)
	.align		4
.L_2186:
        /*0010*/ 	.word	index@(.nv.constant0._ZN2at6native27unrolled_elementwise_kernelIZZZNS0_26logit_backward_kernel_cudaERNS_18TensorIteratorBaseERKN3c106ScalarEENKUlvE_clEvENKUlvE_clEvEUlddE_St5arrayIPcLm3EELi4E23TrivialOffsetCalculatorILi2EjESE_ILi1EjENS0_6memory12LoadWithCastILi2EEENSH_13StoreWithCastILi1EEEEEviT_T0_T2_T3_T4_T5_)
        /*0014*/ 	.short	0x0160
        /*0016*/ 	.short	0x0038


	//----- nvinfo : EIATTR_CBANK_PARAM_SIZE
	.align		4
.L_2187:
        /*0018*/ 	.byte	0x03, 0x19
        /*001a*/ 	.short	0x0038


	//----- nvinfo : EIATTR_KPARAM_INFO
	.align		4
        /*001c*/ 	.byte	0x04, 0x17
        /*001e*/ 	.short	(.L_2189 - .L_2188)
.L_2188:
        /*0020*/ 	.word	0x00000000
        /*0024*/ 	.short	0x0006
        /*0026*/ 	.short	0x0030
        /*0028*/ 	.byte	0x00, 0xf0, 0x21, 0x00


	//----- nvinfo : EIATTR_KPARAM_INFO
	.align		4
.L_2189:
        /*002c*/ 	.byte	0x04, 0x17
        /*002e*/ 	.short	(.L_2191 - .L_2190)
.L_2190:
        /*0030*/ 	.word	0x00000000
        /*0034*/ 	.short	0x0005
        /*0036*/ 	.short	0x0024
        /*0038*/ 	.byte	0x00, 0xf0, 0x31, 0x00


	//----- nvinfo : EIATTR_KPARAM_INFO
	.align		4
.L_2191:
        /*003c*/ 	.byte	0x04, 0x17
        /*003e*/ 	.short	(.L_2193 - .L_2192)
.L_2192:
        /*0040*/ 	.word	0x00000000
        /*0044*/ 	.short	0x0004
        /*0046*/ 	.short	0x0021
        /*0048*/ 	.byte	0x00, 0xf0, 0x05, 0x00


	//----- nvinfo : EIATTR_KPARAM_INFO
	.align		4
.L_2193:
        /*004c*/ 	.byte	0x04, 0x17
        /*004e*/ 	.short	(.L_2195 - .L_2194)
.L_2194:
        /*0050*/ 	.word	0x00000000
        /*0054*/ 	.short	0x0003
        /*0056*/ 	.short	0x0020
        /*0058*/ 	.byte	0x00, 0xf0, 0x05, 0x00


	//----- nvinfo : EIATTR_KPARAM_INFO
	.align		4
.L_2195:
        /*005c*/ 	.byte	0x04, 0x17
        /*005e*/ 	.short	(.L_2197 - .L_2196)
.L_2196:
        /*0060*/ 	.word	0x00000000
        /*0064*/ 	.short	0x0002
        /*0066*/ 	.short	0x0008
        /*0068*/ 	.byte	0x00, 0xf0, 0x61, 0x00


	//----- nvinfo : EIATTR_KPARAM_INFO
	.align		4
.L_2197:
        /*006c*/ 	.byte	0x04, 0x17
        /*006e*/ 	.short	(.L_2199 - .L_2198)
.L_2198:
        /*0070*/ 	.word	0x00000000
        /*0074*/ 	.short	0x0001
        /*0076*/ 	.short	0x0004
        /*0078*/ 	.byte	0x00, 0xf0, 0x05, 0x00


	//----- nvinfo : EIATTR_KPARAM_INFO
	.align		4
.L_2199:
        /*007c*/ 	.byte	0x04, 0x17
        /*007e*/ 	.short	(.L_2201 - .L_2200)
.L_2200:
        /*0080*/ 	.word	0x00000000
        /*0084*/ 	.short	0x0000
        /*0086*/ 	.short	0x0000
        /*0088*/ 	.byte	0x00, 0xf0, 0x11, 0x00


	//----- nvinfo : EIATTR_MAXREG_COUNT
	.align		4
.L_2201:
        /*008c*/ 	.byte	0x03, 0x1b
        /*008e*/ 	.short	0x00ff


	//----- nvinfo : EIATTR_EXTERNS
	.align		4
        /*0090*/ 	.byte	0x04, 0x0f
        /*0092*/ 	.short	(.L_2203 - .L_2202)


	//   ....[0]....
	.align		4
.L_2202:
        /*0094*/ 	.word	index@(__assertfail)


	//----- nvinfo : EIATTR_ANNOTATIONS
	.align		4
.L_2203:
        /*0098*/ 	.byte	0x04, 0x55
        /*009a*/ 	.short	(.L_2205 - .L_2204)


	//   ....[0]....
.L_2204:
        /*009c*/ 	.word	0x00000001
        /*00a0*/ 	.byte	0x60, 0xc9, 0x00, 0x00, 0x01, 0x00, 0x00, 0x00, 0x40, 0xcb, 0x00, 0x00


	//----- nvinfo : EIATTR_MERCURY_ISA_VERSION
	.align		4
.L_2205:
        /*00ac*/ 	.byte	0x03, 0x5f
        /*00ae*/ 	.short	0x0000


	//----- nvinfo : EIATTR_SYSCALL_OFFSETS
	.align		4
        /*00b0*/ 	.byte	0x04, 0x46
        /*00b2*/ 	.short	(.L_2207 - .L_2206)


	//   ....[0]....
.L_2206:
        /*00b4*/ 	.word	0x00000fc0


	//   ....[1]....
        /*00b8*/ 	.word	0x00001ef0


	//   ....[2]....
        /*00bc*/ 	.word	0x00002ea0


	//   ....[3]....
        /*00c0*/ 	.word	0x00003dd0


	//   ....[4]....
        /*00c4*/ 	.word	0x00004d90


	//   ....[5]....
        /*00c8*/ 	.word	0x00005cc0


	//   ....[6]....
        /*00cc*/ 	.word	0x00006c70


	//   ....[7]....
        /*00d0*/ 	.word	0x00007ba0


	//   ....[8]....
        /*00d4*/ 	.word	0x000096c0


	//   ....[9]....
        /*00d8*/ 	.word	0x0000a770


	//   ....[10]....
        /*00dc*/ 	.word	0x0000b7c0


	//   ....[11]....
        /*00e0*/ 	.word	0x0000c840


	//----- nvinfo : EIATTR_EXIT_INSTR_OFFSETS
	.align		4
.L_2207:
        /*00e4*/ 	.byte	0x04, 0x1c
        /*00e6*/ 	.short	(.L_2209 - .L_2208)


	//   ....[0]....
.L_2208:
        /*00e8*/ 	.word	0x0000b860


	//   ....[1]....
        /*00ec*/ 	.word	0x0000b990


	//   ....[2]....
        /*00f0*/ 	.word	0x0000b9d0


	//   ....[3]....
        /*00f4*/ 	.word	0x0000ba60


	//   ....[4]....
        /*00f8*/ 	.word	0x0000ba90


	//   ....[5]....
        /*00fc*/ 	.word	0x0000bac0


	//   ....[6]....
        /*0100*/ 	.word	0x0000bb70


	//   ....[7]....
        /*0104*/ 	.word	0x0000bbd0


	//   ....[8]....
        /*0108*/ 	.word	0x0000bc90


	//   ....[9]....
        /*010c*/ 	.word	0x0000bd00


	//   ....[10]....
        /*0110*/ 	.word	0x0000bd20


	//   ....[11]....
        /*0114*/ 	.word	0x0000bde0


	//   ....[12]....
        /*0118*/ 	.word	0x0000be10


	//   ....[13]....
        /*011c*/ 	.word	0x0000bfc0


	//   ....[14]....
        /*0120*/ 	.word	0x0000c140


	//   ....[15]....
        /*0124*/ 	.word	0x0000c1a0


	//   ....[16]....
        /*0128*/ 	.word	0x0000c250


	//   ....[17]....
        /*012c*/ 	.word	0x0000c3f0


	//   ....[18]....
        /*0130*/ 	.word	0x0000c590


	//   ....[19]....
        /*0134*/ 	.word	0x0000c710


	//   ....[20]....
        /*0138*/ 	.word	0x0000c850


	//   ....[21]....
        /*013c*/ 	.word	0x0000c880


	//   ....[22]....
        /*0140*/ 	.word	0x0000c8b0


	//----- nvinfo : EIATTR_MAX_THREADS
	.align		4
.L_2209:
        /*0144*/ 	.byte	0x04, 0x05
        /*0146*/ 	.short	(.L_2211 - .L_2210)
.L_2210:
        /*0148*/ 	.word	0x00000080
        /*014c*/ 	.word	0x00000001
        /*0150*/ 	.word	0x00000001


	//----- nvinfo : EIATTR_CRS_STACK_SIZE
	.align		4
.L_2211:
        /*0154*/ 	.byte	0x04, 0x1e
        /*0156*/ 	.short	(.L_2213 - .L_2212)
.L_2212:
        /*0158*/ 	.word	0x00000000
.L_2213:


//--------------------- .nv.info._ZN2at6native18elementwise_kernelILi128ELi2EZNS0_22gpu_kernel_impl_nocastIZZZNS0_26logit_backward_kernel_cudaERNS_18TensorIteratorBaseERKN3c106ScalarEENKUlvE_clEvENKUlvE_clEvEUlddE_EEvS4_RKT_EUliE_EEviT1_ --------------------------
	.section	.nv.info._ZN2at6native18elementwise_kernelILi128ELi2EZNS0_22gpu_kernel_impl_nocastIZZZNS0_26logit_backward_kernel_cudaERNS_18TensorIteratorBaseERKN3c106ScalarEENKUlvE_clEvENKUlvE_clEvEUlddE_EEvS4_RKT_EUliE_EEviT1_,"",@"SHT_CUDA_INFO"
	.sectionflags	@""
	.align	4


	//----- nvinfo : EIATTR_CUDA_API_VERSION
	.align		4
        /*0000*/ 	.byte	0x04, 0x37
        /*0002*/ 	.short	(.L_2215 - .L_2214)
.L_2214:
        /*0004*/ 	.word	0x00000082


	//----- nvinfo : EIATTR_SW2861232_WAR
	.align		4
.L_2215:
        /*0008*/ 	.byte	0x01, 0x35
	.zero		2


	//----- nvinfo : EIATTR_PARAM_CBANK
	.align		4
        /*000c*/ 	.byte	0x04, 0x0a
        /*000e*/ 	.short	(.L_2217 - .L_2216)
	.align		4
.L_2216:
        /*0010*/ 	.word	index@(.nv.constant0._ZN2at6native18elementwise_kernelILi128ELi2EZNS0_22gpu_kernel_impl_nocastIZZZNS0_26logit_backward_kernel_cudaERNS_18TensorIteratorBaseERKN3c106ScalarEENKUlvE_clEvENKUlvE_clEvEUlddE_EEvS4_RKT_EUliE_EEviT1_)
        /*0014*/ 	.short	0x0160
        /*0016*/ 	.short	0x0290


	//----- nvinfo : EIATTR_CBANK_PARAM_SIZE
	.align		4
.L_2217:
        /*0018*/ 	.byte	0x03, 0x19
        /*001a*/ 	.short	0x0290


	//----- nvinfo : EIATTR_KPARAM_INFO
	.align		4
        /*001c*/ 	.byte	0x04, 0x17
        /*001e*/ 	.short	(.L_2219 - .L_2218)
.L_2218:
        /*0020*/ 	.word	0x00000000
        /*0024*/ 	.short	0x0001
        /*0026*/ 	.short	0x0008
        /*0028*/ 	.byte	0x00, 0xf0, 0x21, 0x0a


	//----- nvinfo : EIATTR_KPARAM_INFO
	.align		4
.L_2219:
        /*002c*/ 	.byte	0x04, 0x17
        /*002e*/ 	.short	(.L_2221 - .L_2220)
.L_2220:
        /*0030*/ 	.word	0x00000000
        /*0034*/ 	.short	0x0000
        /*0036*/ 	.short	0x0000
        /*0038*/ 	.byte	0x00, 0xf0, 0x11, 0x00


	//----- nvinfo : EIATTR_MAXREG_COUNT
	.align		4
.L_2221:
        /*003c*/ 	.byte	0x03, 0x1b
        /*003e*/ 	.short	0x0080


	//----- nvinfo : EIATTR_MERCURY_ISA_VERSION
	.align		4
        /*0040*/ 	.byte	0x03, 0x5f
        /*0042*/ 	.short	0x0000


	//----- nvinfo : EIATTR_EXIT_INSTR_OFFSETS
	.align		4
        /*0044*/ 	.byte	0x04, 0x1c
        /*0046*/ 	.short	(.L_2223 - .L_2222)


	//   ....[0]....
.L_2222:
        /*0048*/ 	.word	0x00001320


	//   ....[1]....
        /*004c*/ 	.word	0x00002590


	//----- nvinfo : EIATTR_MAX_THREADS
	.align		4
.L_2223:
        /*0050*/ 	.byte	0x04, 0x05
        /*0052*/ 	.short	(.L_2225 - .L_2224)
.L_2224:
        /*0054*/ 	.word	0x00000080
        /*0058*/ 	.word	0x00000001
        /*005c*/ 	.word	0x00000001


	//----- nvinfo : EIATTR_CRS_STACK_SIZE
	.align		4
.L_2225:
        /*0060*/ 	.byte	0x04, 0x1e
        /*0062*/ 	.short	(.L_2227 - .L_2226)
.L_2226:
        /*0064*/ 	.word	0x00000000
.L_2227:


//--------------------- .nv.info._ZN2at6native27unrolled_elementwise_kernelIZZZNS0_26logit_backward_kernel_cudaERNS_18TensorIteratorBaseERKN3c106ScalarEENKUlvE_clEvENKUlvE_clEvEUlddE_St5arrayIPcLm3EELi4E23TrivialOffsetCalculatorILi2EjESE_ILi1EjENS0_6memory15LoadWithoutCastENSH_16StoreWithoutCastEEEviT_T0_T2_T3_T4_T5_ --------------------------
	.section	.nv.info._ZN2at6native27unrolled_elementwise_kernelIZZZNS0_26logit_backward_kernel_cudaERNS_18TensorIteratorBaseERKN3c106ScalarEENKUlvE_clEvENKUlvE_clEvEUlddE_St5arrayIPcLm3EELi4E23TrivialOffsetCalculatorILi2EjESE_ILi1EjENS0_6memory15LoadWithoutCastENSH_16StoreWithoutCastEEEviT_T0_T2_T3_T4_T5_,"",@"SHT_CUDA_INFO"
	.sectionflags	@""
	.align	4


	//----- nvinfo : EIATTR_CUDA_API_VERSION
	.align		4
        /*0000*/ 	.byte	0x04, 0x37
        /*0002*/ 	.short	(.L_2229 - .L_2228)
.L_2228:
        /*0004*/ 	.word	0x00000082


	//----- nvinfo : EIATTR_SW2861232_WAR
	.align		4
.L_2229:
        /*0008*/ 	.byte	0x01, 0x35
	.zero		2


	//----- nvinfo : EIATTR_PARAM_CBANK
	.align		4
        /*000c*/ 	.byte	0x04, 0x0a
        /*000e*/ 	.short	(.L_2231 - .L_2230)
	.align		4
.L_2230:
        /*0010*/ 	.word	index@(.nv.constant0._ZN2at6native27unrolled_elementwise_kernelIZZZNS0_26logit_backward_kernel_cudaERNS_18TensorIteratorBaseERKN3c106ScalarEENKUlvE_clEvENKUlvE_clEvEUlddE_St5arrayIPcLm3EELi4E23TrivialOffsetCalculatorILi2EjESE_ILi1EjENS0_6memory15LoadWithoutCastENSH_16StoreWithoutCastEEEviT_T0_T2_T3_T4_T5_)
        /*0014*/ 	.short	0x0160
        /*0016*/ 	.short	0x0024


	//----- nvinfo : EIATTR_CBANK_PARAM_SIZE
	.align		4
.L_2231:
        /*0018*/ 	.byte	0x03, 0x19
        /*001a*/ 	.short	0x0024


	//----- nvinfo : EIATTR_KPARAM_INFO
	.align		4
        /*001c*/ 	.byte	0x04, 0x17
        /*001e*/ 	.short	(.L_2233 - .L_2232)
.L_2232:
        /*0020*/ 	.word	0x00000000
        /*0024*/ 	.short	0x0006
        /*0026*/ 	.short	0x0023
        /*0028*/ 	.byte	0x00, 0xf0, 0x05, 0x00


	//----- nvinfo : EIATTR_KPARAM_INFO
	.align		4
.L_2233:
        /*002c*/ 	.byte	0x04, 0x17
        /*002e*/ 	.short	(.L_2235 - .L_2234)
.L_2234:
        /*0030*/ 	.word	0x00000000
        /*0034*/ 	.short	0x0005
        /*0036*/ 	.short	0x0022
        /*0038*/ 	.byte	0x00, 0xf0, 0x05, 0x00


	//----- nvinfo : EIATTR_KPARAM_INFO
	.align		4
.L_2235:
        /*003c*/ 	.byte	0x04, 0x17
        /*003e*/ 	.short	(.L_2237 - .L_2236)
.L_2236:
        /*0040*/ 	.word	0x00000000
        /*0044*/ 	.short	0x0004
        /*0046*/ 	.short	0x0021
        /*0048*/ 	.byte	0x00, 0xf0, 0x05, 0x00


	//----- nvinfo : EIATTR_KPARAM_INFO
	.align		4
.L_2237:
        /*004c*/ 	.byte	0x04, 0x17
        /*004e*/ 	.short	(.L_2239 - .L_2238)
.L_2238:
        /*0050*/ 	.word	0x00000000
        /*0054*/ 	.short	0x0003
        /*0056*/ 	.short	0x0020
        /*0058*/ 	.byte	0x00, 0xf0, 0x05, 0x00


	//----- nvinfo : EIATTR_KPARAM_INFO
	.align		4
.L_2239:
        /*005c*/ 	.byte	0x04, 0x17
        /*005e*/ 	.short	(.L_2241 - .L_2240)
.L_2240:
        /*0060*/ 	.word	0x00000000
        /*0064*/ 	.short	0x0002
        /*0066*/ 	.short	0x0008
        /*0068*/ 	.byte	0x00, 0xf0, 0x61, 0x00


	//----- nvinfo : EIATTR_KPARAM_INFO
	.align		4
.L_2241:
        /*006c*/ 	.byte	0x04, 0x17
        /*006e*/ 	.short	(.L_2243 - .L_2242)
.L_2242:
        /*0070*/ 	.word	0x00000000
        /*0074*/ 	.short	0x0001
        /*0076*/ 	.short	0x0004
        /*0078*/ 	.byte	0x00, 0xf0, 0x05, 0x00


	//----- nvinfo : EIATTR_KPARAM_INFO
	.align		4
.L_2243:
        /*007c*/ 	.byte	0x04, 0x17
        /*007e*/ 	.short	(.L_2245 - .L_2244)
.L_2244:
        /*0080*/ 	.word	0x00000000
        /*0084*/ 	.short	0x0000
        /*0086*/ 	.short	0x0000
        /*0088*/ 	.byte	0x00, 0xf0, 0x11, 0x00


	//----- nvinfo : EIATTR_MAXREG_COUNT
	.align		4
.L_2245:
        /*008c*/ 	.byte	0x03, 0x1b
        /*008e*/ 	.short	0x00ff


	//----- nvinfo : EIATTR_MERCURY_ISA_VERSION
	.align		4
        /*0090*/ 	.byte	0x03, 0x5f
        /*0092*/ 	.short	0x0000


	//----- nvinfo : EIATTR_EXIT_INSTR_OFFSETS
	.align		4
        /*0094*/ 	.byte	0x04, 0x1c
        /*0096*/ 	.short	(.L_2247 - .L_2246)


	//   ....[0]....
.L_2246:
        /*0098*/ 	.word	0x00000cf0


	//   ....[1]....
        /*009c*/ 	.word	0x00000d40


	//----- nvinfo : EIATTR_MAX_THREADS
	.align		4
.L_2247:
        /*00a0*/ 	.byte	0x04, 0x05
        /*00a2*/ 	.short	(.L_2249 - .L_2248)
.L_2248:
        /*00a4*/ 	.word	0x00000080
        /*00a8*/ 	.word	0x00000001
        /*00ac*/ 	.word	0x00000001


	//----- nvinfo : EIATTR_CRS_STACK_SIZE
	.align		4
.L_2249:
        /*00b0*/ 	.byte	0x04, 0x1e
        /*00b2*/ 	.short	(.L_2251 - .L_2250)
.L_2250:
        /*00b4*/ 	.word	0x00000000
.L_2251:


//--------------------- .nv.info._ZN2at6native29vectorized_elementwise_kernelILi2EZZZNS0_26logit_backward_kernel_cudaERNS_18TensorIteratorBaseERKN3c106ScalarEENKUlvE_clEvENKUlvE_clEvEUlddE_St5arrayIPcLm3EEEEviT0_T1_ --------------------------
	.section	.nv.info._ZN2at6native29vectorized_elementwise_kernelILi2EZZZNS0_26logit_backward_kernel_cudaERNS_18TensorIteratorBaseERKN3c106ScalarEENKUlvE_clEvENKUlvE_clEvEUlddE_St5arrayIPcLm3EEEEviT0_T1_,"",@"SHT_CUDA_INFO"
	.sectionflags	@""
	.align	4


	//----- nvinfo : EIATTR_CUDA_API_VERSION
	.align		4
        /*0000*/ 	.byte	0x04, 0x37
        /*0002*/ 	.short	(.L_2253 - .L_2252)
.L_2252:
        /*0004*/ 	.word	0x00000082


	//----- nvinfo : EIATTR_SW2861232_WAR
	.align		4
.L_2253:
        /*0008*/ 	.byte	0x01, 0x35
	.zero		2


	//----- nvinfo : EIATTR_PARAM_CBANK
	.align		4
        /*000c*/ 	.byte	0x04, 0x0a
        /*000e*/ 	.short	(.L_2255 - .L_2254)
	.align		4
.L_2254:
        /*0010*/ 	.word	index@(.nv.constant0._ZN2at6native29vectorized_elementwise_kernelILi2EZZZNS0_26logit_backward_kernel_cudaERNS_18TensorIteratorBaseERKN3c106ScalarEENKUlvE_clEvENKUlvE_clEvEUlddE_St5arrayIPcLm3EEEEviT0_T1_)
        /*0014*/ 	.short	0x0160
        /*0016*/ 	.short	0x0020


	//----- nvinfo : EIATTR_CBANK_PARAM_SIZE
	.align		4
.L_2255:
        /*0018*/ 	.byte	0x03, 0x19
        /*001a*/ 	.short	0x0020


	//----- nvinfo : EIATTR_KPARAM_INFO
	.align		4
        /*001c*/ 	.byte	0x04, 0x17
        /*001e*/ 	.short	(.L_2257 - .L_2256)
.L_2256:
        /*0020*/ 	.word	0x00000000
        /*0024*/ 	.short	0x0002
        /*0026*/ 	.short	0x0008
        /*0028*/ 	.byte	0x00, 0xf0, 0x61, 0x00


	//----- nvinfo : EIATTR_KPARAM_INFO
	.align		4
.L_2257:
        /*002c*/ 	.byte	0x04, 0x17
        /*002e*/ 	.short	(.L_2259 - .L_2258)
.L_2258:
        /*0030*/ 	.word	0x00000000
        /*0034*/ 	.short	0x0001
        /*0036*/ 	.short	0x0004
        /*0038*/ 	.byte	0x00, 0xf0, 0x05, 0x00


	//----- nvinfo : EIATTR_KPARAM_INFO
	.align		4
.L_2259:
        /*003c*/ 	.byte	0x04, 0x17
        /*003e*/ 	.short	(.L_2261 - .L_2260)
.L_2260:
        /*0040*/ 	.word	0x00000000
        /*0044*/ 	.short	0x0000
        /*0046*/ 	.short	0x0000
        /*0048*/ 	.byte	0x00, 0xf0, 0x11, 0x00


	//----- nvinfo : EIATTR_MAXREG_COUNT
	.align		4
.L_2261:
        /*004c*/ 	.byte	0x03, 0x1b
        /*004e*/ 	.short	0x00ff


	//----- nvinfo : EIATTR_MERCURY_ISA_VERSION
	.align		4
        /*0050*/ 	.byte	0x03, 0x5f
        /*0052*/ 	.short	0x0000


	//----- nvinfo : EIATTR_EXIT_INSTR_OFFSETS
	.align		4
        /*0054*/ 	.byte	0x04, 0x1c
        /*0056*/ 	.short	(.L_2263 - .L_2262)


	//   ....[0]....
.L_2262:
        /*0058*/ 	.word	0x00001230


	//   ....[1]....
        /*005c*/ 	.word	0x00002c80


	//   ....[2]....
        /*0060*/ 	.word	0x00002cd0


	//----- nvinfo : EIATTR_MAX_THREADS
	.align		4
.L_2263:
        /*0064*/ 	.byte	0x04, 0x05
        /*0066*/ 	.short	(.L_2265 - .L_2264)
.L_2264:
        /*0068*/ 	.word	0x00000080
        /*006c*/ 	.word	0x00000001
        /*0070*/ 	.word	0x00000001


	//----- nvinfo : EIATTR_CRS_STACK_SIZE
	.align		4
.L_2265:
        /*0074*/ 	.byte	0x04, 0x1e
        /*0076*/ 	.short	(.L_2267 - .L_2266)
.L_2266:
        /*0078*/ 	.word	0x00000000
.L_2267:


//--------------------- .nv.info._ZN2at6native29vectorized_elementwise_kernelILi4EZZZNS0_26logit_backward_kernel_cudaERNS_18TensorIteratorBaseERKN3c106ScalarEENKUlvE_clEvENKUlvE_clEvEUlddE_St5arrayIPcLm3EEEEviT0_T1_ --------------------------
	.section	.nv.info._ZN2at6native29vectorized_elementwise_kernelILi4EZZZNS0_26logit_backward_kernel_cudaERNS_18TensorIteratorBaseERKN3c106ScalarEENKUlvE_clEvENKUlvE_clEvEUlddE_St5arrayIPcLm3EEEEviT0_T1_,"",@"SHT_CUDA_INFO"
	.sectionflags	@""
	.align	4


	//----- nvinfo : EIATTR_CUDA_API_VERSION
	.align		4
        /*0000*/ 	.byte	0x04, 0x37
        /*0002*/ 	.short	(.L_2269 - .L_2268)
.L_2268:
        /*0004*/ 	.word	0x00000082


	//----- nvinfo : EIATTR_SW2861232_WAR
	.align		4
.L_2269:
        /*0008*/ 	.byte	0x01, 0x35
	.zero		2


	//----- nvinfo : EIATTR_PARAM_CBANK
	.align		4
        /*000c*/ 	.byte	0x04, 0x0a
        /*000e*/ 	.short	(.L_2271 - .L_2270)
	.align		4
.L_2270:
        /*0010*/ 	.word	index@(.nv.constant0._ZN2at6native29vectorized_elementwise_kernelILi4EZZZNS0_26logit_backward_kernel_cudaERNS_18TensorIteratorBaseERKN3c106ScalarEENKUlvE_clEvENKUlvE_clEvEUlddE_St5arrayIPcLm3EEEEviT0_T1_)
        /*0014*/ 	.short	0x0160
        /*0016*/ 	.short	0x0020


	//----- nvinfo : EIATTR_CBANK_PARAM_SIZE
	.align		4
.L_2271:
        /*0018*/ 	.byte	0x03, 0x19
        /*001a*/ 	.short	0x0020


	//----- nvinfo : EIATTR_KPARAM_INFO
	.align		4
        /*001c*/ 	.byte	0x04, 0x17
        /*001e*/ 	.short	(.L_2273 - .L_2272)
.L_2272:
        /*0020*/ 	.word	0x00000000
        /*0024*/ 	.short	0x0002
        /*0026*/ 	.short	0x0008
        /*0028*/ 	.byte	0x00, 0xf0, 0x61, 0x00


	//----- nvinfo : EIATTR_KPARAM_INFO
	.align		4
.L_2273:
        /*002c*/ 	.byte	0x04, 0x17
        /*002e*/ 	.short	(.L_2275 - .L_2274)
.L_2274:
        /*0030*/ 	.word	0x00000000
        /*0034*/ 	.short	0x0001
        /*0036*/ 	.short	0x0004
        /*0038*/ 	.byte	0x00, 0xf0, 0x05, 0x00


	//----- nvinfo : EIATTR_KPARAM_INFO
	.align		4
.L_2275:
        /*003c*/ 	.byte	0x04, 0x17
        /*003e*/ 	.short	(.L_2277 - .L_2276)
.L_2276:
        /*0040*/ 	.word	0x00000000
        /*0044*/ 	.short	0x0000
        /*0046*/ 	.short	0x0000
        /*0048*/ 	.byte	0x00, 0xf0, 0x11, 0x00


	//----- nvinfo : EIATTR_MAXREG_COUNT
	.align		4
.L_2277:
        /*004c*/ 	.byte	0x03, 0x1b
        /*004e*/ 	.short	0x00ff


	//----- nvinfo : EIATTR_MERCURY_ISA_VERSION
	.align		4
        /*0050*/ 	.byte	0x03, 0x5f
        /*0052*/ 	.short	0x0000


	//----- nvinfo : EIATTR_EXIT_INSTR_OFFSETS
	.align		4
        /*0054*/ 	.byte	0x04, 0x1c
        /*0056*/ 	.short	(.L_2279 - .L_2278)


	//   ....[0]....
.L_2278:
        /*0058*/ 	.word	0x00001230


	//   ....[1]....
        /*005c*/ 	.word	0x00002c80


	//   ....[2]....
        /*0060*/ 	.word	0x00002cd0


	//----- nvinfo : EIATTR_MAX_THREADS
	.align		4
.L_2279:
        /*0064*/ 	.byte	0x04, 0x05
        /*0066*/ 	.short	(.L_2281 - .L_2280)
.L_2280:
        /*0068*/ 	.word	0x00000080
        /*006c*/ 	.word	0x00000001
        /*0070*/ 	.word	0x00000001


	//----- nvinfo : EIATTR_CRS_STACK_SIZE
	.align		4
.L_2281:
        /*0074*/ 	.byte	0x04, 0x1e
        /*0076*/ 	.short	(.L_2283 - .L_2282)
.L_2282:
        /*0078*/ 	.word	0x00000000
.L_2283:


//--------------------- .nv.info._ZN2at6native29vectorized_elementwise_kernelILi8EZZZNS0_26logit_backward_kernel_cudaERNS_18TensorIteratorBaseERKN3c106ScalarEENKUlvE_clEvENKUlvE_clEvEUlddE_St5arrayIPcLm3EEEEviT0_T1_ --------------------------
	.section	.nv.info._ZN2at6native29vectorized_elementwise_kernelILi8EZZZNS0_26logit_backward_kernel_cudaERNS_18TensorIteratorBaseERKN3c106ScalarEENKUlvE_clEvENKUlvE_clEvEUlddE_St5arrayIPcLm3EEEEviT0_T1_,"",@"SHT_CUDA_INFO"
	.sectionflags	@""
	.align	4


	//----- nvinfo : EIATTR_CUDA_API_VERSION
	.align		4
        /*0000*/ 	.byte	0x04, 0x37
        /*0002*/ 	.short	(.L_2285 - .L_2284)
.L_2284:
        /*0004*/ 	.word	0x00000082


	//----- nvinfo : EIATTR_SW2861232_WAR
	.align		4
.L_2285:
        /*0008*/ 	.byte	0x01, 0x35
	.zero		2


	//----- nvinfo : EIATTR_PARAM_CBANK
	.align		4
        /*000c*/ 	.byte	0x04, 0x0a
        /*000e*/ 	.short	(.L_2287 - .L_2286)
	.align		4
.L_2286:
        /*0010*/ 	.word	index@(.nv.constant0._ZN2at6native29vectorized_elementwise_kernelILi8EZZZNS0_26logit_backward_kernel_cudaERNS_18TensorIteratorBaseERKN3c106ScalarEENKUlvE_clEvENKUlvE_clEvEUlddE_St5arrayIPcLm3EEEEviT0_T1_)
        /*0014*/ 	.short	0x0160
        /*0016*/ 	.short	0x0020


	//----- nvinfo : EIATTR_CBANK_PARAM_SIZE
	.align		4
.L_2287:
        /*0018*/ 	.byte	0x03, 0x19
        /*001a*/ 	.short	0x0020


	//----- nvinfo : EIATTR_KPARAM_INFO
	.align		4
        /*001c*/ 	.byte	0x04, 0x17
        /*001e*/ 	.short	(.L_2289 - .L_2288)
.L_2288:
        /*0020*/ 	.word	0x00000000
        /*0024*/ 	.short	0x0002
        /*0026*/ 	.short	0x0008
        /*0028*/ 	.byte	0x00, 0xf0, 0x61, 0x00


	//----- nvinfo : EIATTR_KPARAM_INFO
	.align		4
.L_2289:
        /*002c*/ 	.byte	0x04, 0x17
        /*002e*/ 	.short	(.L_2291 - .L_2290)
.L_2290:
        /*0030*/ 	.word	0x00000000
        /*0034*/ 	.short	0x0001
        /*0036*/ 	.short	0x0004
        /*0038*/ 	.byte	0x00, 0xf0, 0x05, 0x00


	//----- nvinfo : EIATTR_KPARAM_INFO
	.align		4
.L_2291:
        /*003c*/ 	.byte	0x04, 0x17
        /*003e*/ 	.short	(.L_2293 - .L_2292)
.L_2292:
        /*0040*/ 	.word	0x00000000
        /*0044*/ 	.short	0x0000
        /*0046*/ 	.short	0x0000
        /*0048*/ 	.byte	0x00, 0xf0, 0x11, 0x00


	//----- nvinfo : EIATTR_MAXREG_COUNT
	.align		4
.L_2293:
        /*004c*/ 	.byte	0x03, 0x1b
        /*004e*/ 	.short	0x00ff


	//----- nvinfo : EIATTR_MERCURY_ISA_VERSION
	.align		4
        /*0050*/ 	.byte	0x03, 0x5f
        /*0052*/ 	.short	0x0000


	//----- nvinfo : EIATTR_EXIT_INSTR_OFFSETS
	.align		4
        /*0054*/ 	.byte	0x04, 0x1c
        /*0056*/ 	.short	(.L_2295 - .L_2294)


	//   ....[0]....
.L_2294:
        /*0058*/ 	.word	0x00000010


	//----- nvinfo : EIATTR_MAX_THREADS
	.align		4
.L_2295:
        /*005c*/ 	.byte	0x04, 0x05
        /*005e*/ 	.short	(.L_2297 - .L_2296)
.L_2296:
        /*0060*/ 	.word	0x00000080
        /*0064*/ 	.word	0x00000001
        /*0068*/ 	.word	0x00000001
.L_2297:


//--------------------- .nv.info._ZN2at6native18elementwise_kernelILi128ELi4EZNS0_15gpu_kernel_implIZZZNS0_28sigmoid_backward_kernel_cudaERNS_18TensorIteratorBaseEENKUlvE0_clEvENKUlvE2_clEvEUlN3c108BFloat16ES8_E_EEvS4_RKT_EUliE_EEviT1_ --------------------------
	.section	.nv.info._ZN2at6native18elementwise_kernelILi128ELi4EZNS0_15gpu_kernel_implIZZZNS0_28sigmoid_backward_kernel_cudaERNS_18TensorIteratorBaseEENKUlvE0_clEvENKUlvE2_clEvEUlN3c108BFloat16ES8_E_EEvS4_RKT_EUliE_EEviT1_,"",@"SHT_CUDA_INFO"
	.sectionflags	@""
	.align	4


	//----- nvinfo : EIATTR_CUDA_API_VERSION
	.align		4
        /*0000*/ 	.byte	0x04, 0x37
        /*0002*/ 	.short	(.L_2299 - .L_2298)
.L_2298:
        /*0004*/ 	.word	0x00000082


	//----- nvinfo : EIATTR_SW2861232_WAR
	.align		4
.L_2299:
        /*0008*/ 	.byte	0x01, 0x35
	.zero		2


	//----- nvinfo : EIATTR_PARAM_CBANK
	.align		4
        /*000c*/ 	.byte	0x04, 0x0a
        /*000e*/ 	.short	(.L_2301 - .L_2300)
	.align		4
.L_2300:
        /*0010*/ 	.word	index@(.nv.constant0._ZN2at6native18elementwise_kernelILi128ELi4EZNS0_15gpu_kernel_implIZZZNS0_28sigmoid_backward_kernel_cudaERNS_18TensorIteratorBaseEENKUlvE0_clEvENKUlvE2_clEvEUlN3c108BFloat16ES8_E_EEvS4_RKT_EUliE_EEviT1_)
        /*0014*/ 	.short	0x0160
        /*0016*/ 	.short	0x0290


	//----- nvinfo : EIATTR_CBANK_PARAM_SIZE
	.align		4
.L_2301:
        /*0018*/ 	.byte	0x03, 0x19
        /*001a*/ 	.short	0x0290


	//----- nvinfo : EIATTR_KPARAM_INFO
	.align		4
        /*001c*/ 	.byte	0x04, 0x17
        /*001e*/ 	.short	(.L_2303 - .L_2302)
.L_2302:
        /*0020*/ 	.word	0x00000000
        /*0024*/ 	.short	0x0001
        /*0026*/ 	.short	0x0008
        /*0028*/ 	.byte	0x00, 0xf0, 0x21, 0x0a


	//----- nvinfo : EIATTR_KPARAM_INFO
	.align		4
.L_2303:
        /*002c*/ 	.byte	0x04, 0x17
        /*002e*/ 	.short	(.L_2305 - .L_2304)
.L_2304:
        /*0030*/ 	.word	0x00000000
        /*0034*/ 	.short	0x0000
        /*0036*/ 	.short	0x0000
        /*0038*/ 	.byte	0x00, 0xf0, 0x11, 0x00


	//----- nvinfo : EIATTR_MAXREG_COUNT
	.align		4
.L_2305:
        /*003c*/ 	.byte	0x03, 0x1b
        /*003e*/ 	.short	0x0080


	//----- nvinfo : EIATTR_EXTERNS
	.align		4
        /*0040*/ 	.byte	0x04, 0x0f
        /*0042*/ 	.short	(.L_2307 - .L_2306)


	//   ....[0]....
	.align		4
.L_2306:
        /*0044*/ 	.word	index@(__assertfail)


	//----- nvinfo : EIATTR_MERCURY_ISA_VERSION
	.align		4
.L_2307:
        /*0048*/ 	.byte	0x03, 0x5f
        /*004a*/ 	.short	0x0000


	//----- nvinfo : EIATTR_SYSCALL_OFFSETS
	.align		4
        /*004c*/ 	.byte	0x04, 0x46
        /*004e*/ 	.short	(.L_2309 - .L_2308)


	//   ....[0]....
.L_2308:
        /*0050*/ 	.word	0x00002050


	//   ....[1]....
        /*0054*/ 	.word	0x00003000


	//   ....[2]....
        /*0058*/ 	.word	0x00004030


	//   ....[3]....
        /*005c*/ 	.word	0x000060f0


	//   ....[4]....
        /*0060*/ 	.word	0x000070a0


	//   ....[5]....
        /*0064*/ 	.word	0x000080d0


	//   ....[6]....
        /*0068*/ 	.word	0x0000a160


	//   ....[7]....
        /*006c*/ 	.word	0x0000b110


	//   ....[8]....
        /*0070*/ 	.word	0x0000c140


	//   ....[9]....
        /*0074*/ 	.word	0x0000e1e0


	//   ....[10]....
        /*0078*/ 	.word	0x0000f190


	//   ....[11]....
        /*007c*/ 	.word	0x000101c0


	//----- nvinfo : EIATTR_EXIT_INSTR_OFFSETS
	.align		4
.L_2309:
        /*0080*/ 	.byte	0x04, 0x1c
        /*0082*/ 	.short	(.L_2311 - .L_2310)


	//   ....[0]....
.L_2310:
        /*0084*/ 	.word	0x0000c200


	//   ....[1]....
        /*0088*/ 	.word	0x0000f3c0


	//   ....[2]....
        /*008c*/ 	.word	0x0000f400


	//   ....[3]....
        /*0090*/ 	.word	0x0000f4a0


	//   ....[4]....
        /*0094*/ 	.word	0x0000f4e0


	//   ....[5]....
        /*0098*/ 	.word	0x0000f520


	//   ....[6]....
        /*009c*/ 	.word	0x0000f5b0


	//   ....[7]....
        /*00a0*/ 	.word	0x0000f5f0


	//   ....[8]....
        /*00a4*/ 	.word	0x0000f690


	//   ....[9]....
        /*00a8*/ 	.word	0x0000f6e0


	//   ....[10]....
        /*00ac*/ 	.word	0x0000f730


	//   ....[11]....
        /*00b0*/ 	.word	0x0000f800


	//   ....[12]....
        /*00b4*/ 	.word	0x0000f860


	//   ....[13]....
        /*00b8*/ 	.word	0x0000f9f0


	//   ....[14]....
        /*00bc*/ 	.word	0x0000fb50


	//   ....[15]....
        /*00c0*/ 	.word	0x0000fb70


	//   ....[16]....
        /*00c4*/ 	.word	0x0000fc30


	//   ....[17]....
        /*00c8*/ 	.word	0x0000fdb0


	//   ....[18]....
        /*00cc*/ 	.word	0x0000ff30


	//   ....[19]....
        /*00d0*/ 	.word	0x00010090


	//   ....[20]....
        /*00d4*/ 	.word	0x000101d0


	//   ....[21]....
        /*00d8*/ 	.word	0x00010210


	//   ....[22]....
        /*00dc*/ 	.word	0x00010250


	//----- nvinfo : EIATTR_MAX_THREADS
	.align		4
.L_2311:
        /*00e0*/ 	.byte	0x04, 0x05
        /*00e2*/ 	.short	(.L_2313 - .L_2312)
.L_2312:
        /*00e4*/ 	.word	0x00000080
        /*00e8*/ 	.word	0x00000001
        /*00ec*/ 	.word	0x00000001


	//----- nvinfo : EIATTR_CRS_STACK_SIZE
	.align		4
.L_2313:
        /*00f0*/ 	.byte	0x04, 0x1e
        /*00f2*/ 	.short	(.L_2315 - .L_2314)
.L_2314:
        /*00f4*/ 	.word	0x00000000
.L_2315:


//--------------------- .nv.info._ZN2at6native27unrolled_elementwise_kernelIZZZNS0_28sigmoid_backward_kernel_cudaERNS_18TensorIteratorBaseEENKUlvE0_clEvENKUlvE2_clEvEUlN3c108BFloat16ES7_E_St5arrayIPcLm3EELi4E23TrivialOffsetCalculatorILi2EjESC_ILi1EjENS0_6memory12LoadWithCastILi2EEENSF_13StoreWithCastILi1EEEEEviT_T0_T2_T3_T4_T5_ --------------------------
	.section	.nv.info._ZN2at6native27unrolled_elementwise_kernelIZZZNS0_28sigmoid_backward_kernel_cudaERNS_18TensorIteratorBaseEENKUlvE0_clEvENKUlvE2_clEvEUlN3c108BFloat16ES7_E_St5arrayIPcLm3EELi4E23TrivialOffsetCalculatorILi2EjESC_ILi1EjENS0_6memory12LoadWithCastILi2EEENSF_13StoreWithCastILi1EEEEEviT_T0_T2_T3_T4_T5_,"",@"SHT_CUDA_INFO"
	.sectionflags	@""
	.align	4


	//----- nvinfo : EIATTR_CUDA_API_VERSION
	.align		4
        /*0000*/ 	.byte	0x04, 0x37
        /*0002*/ 	.short	(.L_2317 - .L_2316)
.L_2316:
        /*0004*/ 	.word	0x00000082


	//----- nvinfo : EIATTR_SW2861232_WAR
	.align		4
.L_2317:
        /*0008*/ 	.byte	0x01, 0x35
	.zero		2


	//----- nvinfo : EIATTR_PARAM_CBANK
	.align		4
        /*000c*/ 	.byte	0x04, 0x0a
        /*000e*/ 	.short	(.L_2319 - .L_2318)
	.align		4
.L_2318:
        /*0010*/ 	.word	index@(.nv.constant0._ZN2at6native27unrolled_elementwise_kernelIZZZNS0_28sigmoid_backward_kernel_cudaERNS_18TensorIteratorBaseEENKUlvE0_clEvENKUlvE2_clEvEUlN3c108BFloat16ES7_E_St5arrayIPcLm3EELi4E23TrivialOffsetCalculatorILi2EjESC_ILi1EjENS0_6memory12LoadWithCastILi2EEENSF_13StoreWithCastILi1EEEEEviT_T0_T2_T3_T4_T5_)
        /*0014*/ 	.short	0x0160
        /*0016*/ 	.short	0x0038


	//----- nvinfo : EIATTR_CBANK_PARAM_SIZE
	.align		4
.L_2319:
        /*0018*/ 	.byte	0x03, 0x19
        /*001a*/ 	.short	0x0038


	//----- nvinfo : EIATTR_KPARAM_INFO
	.align		4
        /*001c*/ 	.byte	0x04, 0x17
        /*001e*/ 	.short	(.L_2321 - .L_2320)
.L_2320:
        /*0020*/ 	.word	0x00000000
        /*0024*/ 	.short	0x0006
        /*0026*/ 	.short	0x0030
        /*0028*/ 	.byte	0x00, 0xf0, 0x21, 0x00


	//----- nvinfo : EIATTR_KPARAM_INFO
	.align		4
.L_2321:
        /*002c*/ 	.byte	0x04, 0x17
        /*002e*/ 	.short	(.L_2323 - .L_2322)
.L_2322:
        /*0030*/ 	.word	0x00000000
        /*0034*/ 	.short	0x0005
        /*0036*/ 	.short	0x0024
        /*0038*/ 	.byte	0x00, 0xf0, 0x31, 0x00


	//----- nvinfo : EIATTR_KPARAM_INFO
	.align		4
.L_2323:
        /*003c*/ 	.byte	0x04, 0x17
        /*003e*/ 	.short	(.L_2325 - .L_2324)
.L_2324:
        /*0040*/ 	.word	0x00000000
        /*0044*/ 	.short	0x0004
        /*0046*/ 	.short	0x0021
        /*0048*/ 	.byte	0x00, 0xf0, 0x05, 0x00


	//----- nvinfo : EIATTR_KPARAM_INFO
	.align		4
.L_2325:
        /*004c*/ 	.byte	0x04, 0x17
        /*004e*/ 	.short	(.L_2327 - .L_2326)
.L_2326:
        /*0050*/ 	.word	0x00000000
        /*0054*/ 	.short	0x0003
        /*0056*/ 	.short	0x0020
        /*0058*/ 	.byte	0x00, 0xf0, 0x05, 0x00


	//----- nvinfo : EIATTR_KPARAM_INFO
	.align		4
.L_2327:
        /*005c*/ 	.byte	0x04, 0x17
        /*005e*/ 	.short	(.L_2329 - .L_2328)
.L_2328:
        /*0060*/ 	.word	0x00000000
        /*0064*/ 	.short	0x0002
        /*0066*/ 	.short	0x0008
        /*0068*/ 	.byte	0x00, 0xf0, 0x61, 0x00


	//----- nvinfo : EIATTR_KPARAM_INFO
	.align		4
.L_2329:
        /*006c*/ 	.byte	0x04, 0x17
        /*006e*/ 	.short	(.L_2331 - .L_2330)
.L_2330:
        /*0070*/ 	.word	0x00000000
        /*0074*/ 	.short	0x0001
        /*0076*/ 	.short	0x0004
        /*0078*/ 	.byte	0x00, 0xf0, 0x05, 0x00


	//----- nvinfo : EIATTR_KPARAM_INFO
	.align		4
.L_2331:
        /*007c*/ 	.byte	0x04, 0x17
        /*007e*/ 	.short	(.L_2333 - .L_2332)
.L_2332:
        /*0080*/ 	.word	0x00000000
        /*0084*/ 	.short	0x0000
        /*0086*/ 	.short	0x0000
        /*0088*/ 	.byte	0x00, 0xf0, 0x11, 0x00


	//----- nvinfo : EIATTR_MAXREG_COUNT
	.align		4
.L_2333:
        /*008c*/ 	.byte	0x03, 0x1b
        /*008e*/ 	.short	0x00ff


	//----- nvinfo : EIATTR_EXTERNS
	.align		4
        /*0090*/ 	.byte	0x04, 0x0f
        /*0092*/ 	.short	(.L_2335 - .L_2334)


	//   ....[0]....
	.align		4
.L_2334:
        /*0094*/ 	.word	index@(__assertfail)


	//----- nvinfo : EIATTR_MERCURY_ISA_VERSION
	.align		4
.L_2335:
        /*0098*/ 	.byte	0x03, 0x5f
        /*009a*/ 	.short	0x0000


	//----- nvinfo : EIATTR_SYSCALL_OFFSETS
	.align		4
        /*009c*/ 	.byte	0x04, 0x46
        /*009e*/ 	.short	(.L_2337 - .L_2336)


	//   ....[0]....
.L_2336:
        /*00a0*/ 	.word	0x000010b0


	//   ....[1]....
        /*00a4*/ 	.word	0x00002130


	//   ....[2]....
        /*00a8*/ 	.word	0x00003230


	//   ....[3]....
        /*00ac*/ 	.word	0x000042b0


	//   ....[4]....
        /*00b0*/ 	.word	0x000053c0


	//   ....[5]....
        /*00b4*/ 	.word	0x00006430


	//   ....[6]....
        /*00b8*/ 	.word	0x00007520


	//   ....[7]....
        /*00bc*/ 	.word	0x000084c0


	//   ....[8]....
        /*00c0*/ 	.word	0x000099b0


	//   ....[9]....
        /*00c4*/ 	.word	0x0000a9e0


	//   ....[10]....
        /*00c8*/ 	.word	0x0000b9d0


	//   ....[11]....
        /*00cc*/ 	.word	0x0000c9c0


	//----- nvinfo : EIATTR_EXIT_INSTR_OFFSETS
	.align		4
.L_2337:
        /*00d0*/ 	.byte	0x04, 0x1c
        /*00d2*/ 	.short	(.L_2339 - .L_2338)


	//   ....[0]....
.L_2338:
        /*00d4*/ 	.word	0x0000ba90


	//   ....[1]....
        /*00d8*/ 	.word	0x0000bbc0


	//   ....[2]....
        /*00dc*/ 	.word	0x0000bc00


	//   ....[3]....
        /*00e0*/ 	.word	0x0000bca0


	//   ....[4]....
        /*00e4*/ 	.word	0x0000bce0


	//   ....[5]....
        /*00e8*/ 	.word	0x0000bd20


	//   ....[6]....
        /*00ec*/ 	.word	0x0000bdb0


	//   ....[7]....
        /*00f0*/ 	.word	0x0000bdf0


	//   ....[8]....
        /*00f4*/ 	.word	0x0000be90


	//   ....[9]....
        /*00f8*/ 	.word	0x0000bee0


	//   ....[10]....
        /*00fc*/ 	.word	0x0000bf30


	//   ....[11]....
        /*0100*/ 	.word	0x0000c000


	//   ....[12]....
        /*0104*/ 	.word	0x0000c060


	//   ....[13]....
        /*0108*/ 	.word	0x0000c1f0


	//   ....[14]....
        /*010c*/ 	.word	0x0000c350


	//   ....[15]....
        /*0110*/ 	.word	0x0000c370


	//   ....[16]....
        /*0114*/ 	.word	0x0000c430


	//   ....[17]....
        /*0118*/ 	.word	0x0000c5b0


	//   ....[18]....
        /*011c*/ 	.word	0x0000c730


	//   ....[19]....
        /*0120*/ 	.word	0x0000c890


	//   ....[20]....
        /*0124*/ 	.word	0x0000c9d0


	//   ....[21]....
        /*0128*/ 	.word	0x0000ca10


	//   ....[22]....
        /*012c*/ 	.word	0x0000ca50


	//----- nvinfo : EIATTR_MAX_THREADS
	.align		4
.L_2339:
        /*0130*/ 	.byte	0x04, 0x05
        /*0132*/ 	.short	(.L_2341 - .L_2340)
.L_2340:
        /*0134*/ 	.word	0x00000080
        /*0138*/ 	.word	0x00000001
        /*013c*/ 	.word	0x00000001


	//----- nvinfo : EIATTR_CRS_STACK_SIZE
	.align		4
.L_2341:
        /*0140*/ 	.byte	0x04, 0x1e
        /*0142*/ 	.short	(.L_2343 - .L_2342)
.L_2342:
        /*0144*/ 	.word	0x00000000
.L_2343:


//--------------------- .nv.info._ZN2at6native18elementwise_kernelILi128ELi4EZNS0_22gpu_kernel_impl_nocastIZZZNS0_28sigmoid_backward_kernel_cudaERNS_18TensorIteratorBaseEENKUlvE0_clEvENKUlvE2_clEvEUlN3c108BFloat16ES8_E_EEvS4_RKT_EUliE_EEviT1_ --------------------------
	.section	.nv.info._ZN2at6native18elementwise_kernelILi128ELi4EZNS0_22gpu_kernel_impl_nocastIZZZNS0_28sigmoid_backward_kernel_cudaERNS_18TensorIteratorBaseEENKUlvE0_clEvENKUlvE2_clEvEUlN3c108BFloat16ES8_E_EEvS4_RKT_EUliE_EEviT1_,"",@"SHT_CUDA_INFO"
	.sectionflags	@""
	.align	4


	//----- nvinfo : EIATTR_CUDA_API_VERSION
	.align		4
        /*0000*/ 	.byte	0x04, 0x37
        /*0002*/ 	.short	(.L_2345 - .L_2344)
.L_2344:
        /*0004*/ 	.word	0x00000082


	//----- nvinfo : EIATTR_SW2861232_WAR
	.align		4
.L_2345:
        /*0008*/ 	.byte	0x01, 0x35
	.zero		2


	//----- nvinfo : EIATTR_PARAM_CBANK
	.align		4
        /*000c*/ 	.byte	0x04, 0x0a
        /*000e*/ 	.short	(.L_2347 - .L_2346)
	.align		4
.L_2346:
        /*0010*/ 	.word	index@(.nv.constant0._ZN2at6native18elementwise_kernelILi128ELi4EZNS0_22gpu_kernel_impl_nocastIZZZNS0_28sigmoid_backward_kernel_cudaERNS_18TensorIteratorBaseEENKUlvE0_clEvENKUlvE2_clEvEUlN3c108BFloat16ES8_E_EEvS4_RKT_EUliE_EEviT1_)
        /*0014*/ 	.short	0x0160
        /*0016*/ 	.short	0x0290


	//----- nvinfo : EIATTR_CBANK_PARAM_SIZE
	.align		4
.L_2347:
        /*0018*/ 	.byte	0x03, 0x19
        /*001a*/ 	.short	0x0290


	//----- nvinfo : EIATTR_KPARAM_INFO
	.align		4
        /*001c*/ 	.byte	0x04, 0x17
        /*001e*/ 	.short	(.L_2349 - .L_2348)
.L_2348:
        /*0020*/ 	.word	0x00000000
        /*0024*/ 	.short	0x0001
        /*0026*/ 	.short	0x0008
        /*0028*/ 	.byte	0x00, 0xf0, 0x21, 0x0a


	//----- nvinfo : EIATTR_KPARAM_INFO
	.align		4
.L_2349:
        /*002c*/ 	.byte	0x04, 0x17
        /*002e*/ 	.short	(.L_2351 - .L_2350)
.L_2350:
        /*0030*/ 	.word	0x00000000
        /*0034*/ 	.short	0x0000
        /*0036*/ 	.short	0x0000
        /*0038*/ 	.byte	0x00, 0xf0, 0x11, 0x00


	//----- nvinfo : EIATTR_MAXREG_COUNT
	.align		4
.L_2351:
        /*003c*/ 	.byte	0x03, 0x1b
        /*003e*/ 	.short	0x0080


	//----- nvinfo : EIATTR_MERCURY_ISA_VERSION
	.align		4
        /*0040*/ 	.byte	0x03, 0x5f
        /*0042*/ 	.short	0x0000


	//----- nvinfo : EIATTR_EXIT_INSTR_OFFSETS
	.align		4
        /*0044*/ 	.byte	0x04, 0x1c
        /*0046*/ 	.short	(.L_2353 - .L_2352)


	//   ....[0]....
.L_2352:
        /*0048*/ 	.word	0x00003430


	//   ....[1]....
        /*004c*/ 	.word	0x00004540


	//----- nvinfo : EIATTR_MAX_THREADS
	.align		4
.L_2353:
        /*0050*/ 	.byte	0x04, 0x05
        /*0052*/ 	.short	(.L_2355 - .L_2354)
.L_2354:
        /*0054*/ 	.word	0x00000080
        /*0058*/ 	.word	0x00000001
        /*005c*/ 	.word	0x00000001


	//----- nvinfo : EIATTR_CRS_STACK_SIZE
	.align		4
.L_2355:
        /*0060*/ 	.byte	0x04, 0x1e
        /*0062*/ 	.short	(.L_2357 - .L_2356)
.L_2356:
        /*0064*/ 	.word	0x00000000
.L_2357:


//--------------------- .nv.info._ZN2at6native27unrolled_elementwise_kernelIZZZNS0_28sigmoid_backward_kernel_cudaERNS_18TensorIteratorBaseEENKUlvE0_clEvENKUlvE2_clEvEUlN3c108BFloat16ES7_E_St5arrayIPcLm3EELi4E23TrivialOffsetCalculatorILi2EjESC_ILi1EjENS0_6memory15LoadWithoutCastENSF_16StoreWithoutCastEEEviT_T0_T2_T3_T4_T5_ --------------------------
	.section	.nv.info._ZN2at6native27unrolled_elementwise_kernelIZZZNS0_28sigmoid_backward_kernel_cudaERNS_18TensorIteratorBaseEENKUlvE0_clEvENKUlvE2_clEvEUlN3c108BFloat16ES7_E_St5arrayIPcLm3EELi4E23TrivialOffsetCalculatorILi2EjESC_ILi1EjENS0_6memory15LoadWithoutCastENSF_16StoreWithoutCastEEEviT_T0_T2_T3_T4_T5_,"",@"SHT_CUDA_INFO"
	.sectionflags	@""
	.align	4


	//----- nvinfo : EIATTR_CUDA_API_VERSION
	.align		4
        /*0000*/ 	.byte	0x04, 0x37
        /*0002*/ 	.short	(.L_2359 - .L_2358)
.L_2358:
        /*0004*/ 	.word	0x00000082


	//----- nvinfo : EIATTR_SW2861232_WAR
	.align		4
.L_2359:
        /*0008*/ 	.byte	0x01, 0x35
	.zero		2


	//----- nvinfo : EIATTR_PARAM_CBANK
	.align		4
        /*000c*/ 	.byte	0x04, 0x0a
        /*000e*/ 	.short	(.L_2361 - .L_2360)
	.align		4
.L_2360:
        /*0010*/ 	.word	index@(.nv.constant0._ZN2at6native27unrolled_elementwise_kernelIZZZNS0_28sigmoid_backward_kernel_cudaERNS_18TensorIteratorBaseEENKUlvE0_clEvENKUlvE2_clEvEUlN3c108BFloat16ES7_E_St5arrayIPcLm3EELi4E23TrivialOffsetCalculatorILi2EjESC_ILi1EjENS0_6memory15LoadWithoutCastENSF_16StoreWithoutCastEEEviT_T0_T2_T3_T4_T5_)
        /*0014*/ 	.short	0x0160
        /*0016*/ 	.short	0x0024


	//----- nvinfo : EIATTR_CBANK_PARAM_SIZE
	.align		4
.L_2361:
        /*0018*/ 	.byte	0x03, 0x19
        /*001a*/ 	.short	0x0024


	//----- nvinfo : EIATTR_KPARAM_INFO
	.align		4
        /*001c*/ 	.byte	0x04, 0x17
        /*001e*/ 	.short	(.L_2363 - .L_2362)
.L_2362:
        /*0020*/ 	.word	0x00000000
        /*0024*/ 	.short	0x0006
        /*0026*/ 	.short	0x0023
        /*0028*/ 	.byte	0x00, 0xf0, 0x05, 0x00


	//----- nvinfo : EIATTR_KPARAM_INFO
	.align		4
.L_2363:
        /*002c*/ 	.byte	0x04, 0x17
        /*002e*/ 	.short	(.L_2365 - .L_2364)
.L_2364:
        /*0030*/ 	.word	0x00000000
        /*0034*/ 	.short	0x0005
        /*0036*/ 	.short	0x0022
        /*0038*/ 	.byte	0x00, 0xf0, 0x05, 0x00


	//----- nvinfo : EIATTR_KPARAM_INFO
	.align		4
.L_2365:
        /*003c*/ 	.byte	0x04, 0x17
        /*003e*/ 	.short	(.L_2367 - .L_2366)
.L_2366:
        /*0040*/ 	.word	0x00000000
        /*0044*/ 	.short	0x0004
        /*0046*/ 	.short	0x0021
        /*0048*/ 	.byte	0x00, 0xf0, 0x05, 0x00


	//----- nvinfo : EIATTR_KPARAM_INFO
	.align		4
.L_2367:
        /*004c*/ 	.byte	0x04, 0x17
        /*004e*/ 	.short	(.L_2369 - .L_2368)
.L_2368:
        /*0050*/ 	.word	0x00000000
        /*0054*/ 	.short	0x0003
        /*0056*/ 	.short	0x0020
        /*0058*/ 	.byte	0x00, 0xf0, 0x05, 0x00


	//----- nvinfo : EIATTR_KPARAM_INFO
	.align		4
.L_2369:
        /*005c*/ 	.byte	0x04, 0x17
        /*005e*/ 	.short	(.L_2371 - .L_2370)
.L_2370:
        /*0060*/ 	.word	0x00000000
        /*0064*/ 	.short	0x0002
        /*0066*/ 	.short	0x0008
        /*0068*/ 	.byte	0x00, 0xf0, 0x61, 0x00


	//----- nvinfo : EIATTR_KPARAM_INFO
	.align		4
.L_2371:
        /*006c*/ 	.byte	0x04, 0x17
        /*006e*/ 	.short	(.L_2373 - .L_2372)
.L_2372:
        /*0070*/ 	.word	0x00000000
        /*0074*/ 	.short	0x0001
        /*0076*/ 	.short	0x0004
        /*0078*/ 	.byte	0x00, 0xf0, 0x05, 0x00


	//----- nvinfo : EIATTR_KPARAM_INFO
	.align		4
.L_2373:
        /*007c*/ 	.byte	0x04, 0x17
        /*007e*/ 	.short	(.L_2375 - .L_2374)
.L_2374:
        /*0080*/ 	.word	0x00000000
        /*0084*/ 	.short	0x0000
        /*0086*/ 	.short	0x0000
        /*0088*/ 	.byte	0x00, 0xf0, 0x11, 0x00


	//----- nvinfo : EIATTR_MAXREG_COUNT
	.align		4
.L_2375:
        /*008c*/ 	.byte	0x03, 0x1b
        /*008e*/ 	.short	0x00ff


	//----- nvinfo : EIATTR_MERCURY_ISA_VERSION
	.align		4
        /*0090*/ 	.byte	0x03, 0x5f
        /*0092*/ 	.short	0x0000


	//----- nvinfo : EIATTR_EXIT_INSTR_OFFSETS
	.align		4
        /*0094*/ 	.byte	0x04, 0x1c
        /*0096*/ 	.short	(.L_2377 - .L_2376)


	//   ....[0]....
.L_2376:
        /*0098*/ 	.word	0x000007e0


	//   ....[1]....
        /*009c*/ 	.word	0x00000830


	//----- nvinfo : EIATTR_MAX_THREADS
	.align		4
.L_2377:
        /*00a0*/ 	.byte	0x04, 0x05
        /*00a2*/ 	.short	(.L_2379 - .L_2378)
.L_2378:
        /*00a4*/ 	.word	0x00000080
        /*00a8*/ 	.word	0x00000001
        /*00ac*/ 	.word	0x00000001


	//----- nvinfo : EIATTR_CRS_STACK_SIZE
	.align		4
.L_2379:
        /*00b0*/ 	.byte	0x04, 0x1e
        /*00b2*/ 	.short	(.L_2381 - .L_2380)
.L_2380:
        /*00b4*/ 	.word	0x00000000
.L_2381:


//--------------------- .nv.info._ZN2at6native29vectorized_elementwise_kernelILi2EZZZNS0_28sigmoid_backward_kernel_cudaERNS_18TensorIteratorBaseEENKUlvE0_clEvENKUlvE2_clEvEUlN3c108BFloat16ES7_E_St5arrayIPcLm3EEEEviT0_T1_ --------------------------
	.section	.nv.info._ZN2at6native29vectorized_elementwise_kernelILi2EZZZNS0_28sigmoid_backward_kernel_cudaERNS_18TensorIteratorBaseEENKUlvE0_clEvENKUlvE2_clEvEUlN3c108BFloat16ES7_E_St5arrayIPcLm3EEEEviT0_T1_,"",@"SHT_CUDA_INFO"
	.sectionflags	@""
	.align	4


	//----- nvinfo : EIATTR_CUDA_API_VERSION
	.align		4
        /*0000*/ 	.byte	0x04, 0x37
        /*0002*/ 	.short	(.L_2383 - .L_2382)
.L_2382:
        /*0004*/ 	.word	0x00000082


	//----- nvinfo : EIATTR_SW2861232_WAR
	.align		4
.L_2383:
        /*0008*/ 	.byte	0x01, 0x35
	.zero		2


	//----- nvinfo : EIATTR_PARAM_CBANK
	.align		4
        /*000c*/ 	.byte	0x04, 0x0a
        /*000e*/ 	.short	(.L_2385 - .L_2384)
	.align		4
.L_2384:
        /*0010*/ 	.word	index@(.nv.constant0._ZN2at6native29vectorized_elementwise_kernelILi2EZZZNS0_28sigmoid_backward_kernel_cudaERNS_18TensorIteratorBaseEENKUlvE0_clEvENKUlvE2_clEvEUlN3c108BFloat16ES7_E_St5arrayIPcLm3EEEEviT0_T1_)
        /*0014*/ 	.short	0x0160
        /*0016*/ 	.short	0x0020


	//----- nvinfo : EIATTR_CBANK_PARAM_SIZE
	.align		4
.L_2385:
        /*0018*/ 	.byte	0x03, 0x19
        /*001a*/ 	.short	0x0020


	//----- nvinfo : EIATTR_KPARAM_INFO
	.align		4
        /*001c*/ 	.byte	0x04, 0x17
        /*001e*/ 	.short	(.L_2387 - .L_2386)
.L_2386:
        /*0020*/ 	.word	0x00000000
        /*0024*/ 	.short	0x0002
        /*0026*/ 	.short	0x0008
        /*0028*/ 	.byte	0x00, 0xf0, 0x61, 0x00


	//----- nvinfo : EIATTR_KPARAM_INFO
	.align		4
.L_2387:
        /*002c*/ 	.byte	0x04, 0x17
        /*002e*/ 	.short	(.L_2389 - .L_2388)
.L_2388:
        /*0030*/ 	.word	0x00000000
        /*0034*/ 	.short	0x0001
        /*0036*/ 	.short	0x0004
        /*0038*/ 	.byte	0x00, 0xf0, 0x05, 0x00


	//----- nvinfo : EIATTR_KPARAM_INFO
	.align		4
.L_2389:
        /*003c*/ 	.byte	0x04, 0x17
        /*003e*/ 	.short	(.L_2391 - .L_2390)
.L_2390:
        /*0040*/ 	.word	0x00000000
        /*0044*/ 	.short	0x0000
        /*0046*/ 	.short	0x0000
        /*0048*/ 	.byte	0x00, 0xf0, 0x11, 0x00


	//----- nvinfo : EIATTR_MAXREG_COUNT
	.align		4
.L_2391:
        /*004c*/ 	.byte	0x03, 0x1b
        /*004e*/ 	.short	0x00ff


	//----- nvinfo : EIATTR_MERCURY_ISA_VERSION
	.align		4
        /*0050*/ 	.byte	0x03, 0x5f
        /*0052*/ 	.short	0x0000


	//----- nvinfo : EIATTR_EXIT_INSTR_OFFSETS
	.align		4
        /*0054*/ 	.byte	0x04, 0x1c
        /*0056*/ 	.short	(.L_2393 - .L_2392)


	//   ....[0]....
.L_2392:
        /*0058*/ 	.word	0x00000670


	//   ....[1]....
        /*005c*/ 	.word	0x00001660


	//   ....[2]....
        /*0060*/ 	.word	0x000016b0


	//----- nvinfo : EIATTR_MAX_THREADS
	.align		4
.L_2393:
        /*0064*/ 	.byte	0x04, 0x05
        /*0066*/ 	.short	(.L_2395 - .L_2394)
.L_2394:
        /*0068*/ 	.word	0x00000080
        /*006c*/ 	.word	0x00000001
        /*0070*/ 	.word	0x00000001


	//----- nvinfo : EIATTR_CRS_STACK_SIZE
	.align		4
.L_2395:
        /*0074*/ 	.byte	0x04, 0x1e
        /*0076*/ 	.short	(.L_2397 - .L_2396)
.L_2396:
        /*0078*/ 	.word	0x00000000
.L_2397:


//--------------------- .nv.info._ZN2at6native29vectorized_elementwise_kernelILi4EZZZNS0_28sigmoid_backward_kernel_cudaERNS_18TensorIteratorBaseEENKUlvE0_clEvENKUlvE2_clEvEUlN3c108BFloat16ES7_E_St5arrayIPcLm3EEEEviT0_T1_ --------------------------
	.section	.nv.info._ZN2at6native29vectorized_elementwise_kernelILi4EZZZNS0_28sigmoid_backward_kernel_cudaERNS_18TensorIteratorBaseEENKUlvE0_clEvENKUlvE2_clEvEUlN3c108BFloat16ES7_E_St5arrayIPcLm3EEEEviT0_T1_,"",@"SHT_CUDA_INFO"
	.sectionflags	@""
	.align	4


	//----- nvinfo : EIATTR_CUDA_API_VERSION
	.align		4
        /*0000*/ 	.byte	0x04, 0x37
        /*0002*/ 	.short	(.L_2399 - .L_2398)
.L_2398:
        /*0004*/ 	.word	0x00000082


	//----- nvinfo : EIATTR_SW2861232_WAR
	.align		4
.L_2399:
        /*0008*/ 	.byte	0x01, 0x35
	.zero		2


	//----- nvinfo : EIATTR_PARAM_CBANK
	.align		4
        /*000c*/ 	.byte	0x04, 0x0a
        /*000e*/ 	.short	(.L_2401 - .L_2400)
	.align		4
.L_2400:
        /*0010*/ 	.word	index@(.nv.constant0._ZN2at6native29vectorized_elementwise_kernelILi4EZZZNS0_28sigmoid_backward_kernel_cudaERNS_18TensorIteratorBaseEENKUlvE0_clEvENKUlvE2_clEvEUlN3c108BFloat16ES7_E_St5arrayIPcLm3EEEEviT0_T1_)
        /*0014*/ 	.short	0x0160
        /*0016*/ 	.short	0x0020


	//----- nvinfo : EIATTR_CBANK_PARAM_SIZE
	.align		4
.L_2401:
        /*0018*/ 	.byte	0x03, 0x19
        /*001a*/ 	.short	0x0020


	//----- nvinfo : EIATTR_KPARAM_INFO
	.align		4
        /*001c*/ 	.byte	0x04, 0x17
        /*001e*/ 	.short	(.L_2403 - .L_2402)
.L_2402:
        /*0020*/ 	.word	0x00000000
        /*0024*/ 	.short	0x0002
        /*0026*/ 	.short	0x0008
        /*0028*/ 	.byte	0x00, 0xf0, 0x61, 0x00


	//----- nvinfo : EIATTR_KPARAM_INFO
	.align		4
.L_2403:
        /*002c*/ 	.byte	0x04, 0x17
        /*002e*/ 	.short	(.L_2405 - .L_2404)
.L_2404:
        /*0030*/ 	.word	0x00000000
        /*0034*/ 	.short	0x0001
        /*0036*/ 	.short	0x0004
        /*0038*/ 	.byte	0x00, 0xf0, 0x05, 0x00


	//----- nvinfo : EIATTR_KPARAM_INFO
	.align		4
.L_2405:
        /*003c*/ 	.byte	0x04, 0x17
        /*003e*/ 	.short	(.L_2407 - .L_2406)
.L_2406:
        /*0040*/ 	.word	0x00000000
        /*0044*/ 	.short	0x0000
        /*0046*/ 	.short	0x0000
        /*0048*/ 	.byte	0x00, 0xf0, 0x11, 0x00


	//----- nvinfo : EIATTR_MAXREG_COUNT
	.align		4
.L_2407:
        /*004c*/ 	.byte	0x03, 0x1b
        /*004e*/ 	.short	0x00ff


	//----- nvinfo : EIATTR_MERCURY_ISA_VERSION
	.align		4
        /*0050*/ 	.byte	0x03, 0x5f
        /*0052*/ 	.short	0x0000


	//----- nvinfo : EIATTR_EXIT_INSTR_OFFSETS
	.align		4
        /*0054*/ 	.byte	0x04, 0x1c
        /*0056*/ 	.short	(.L_2409 - .L_2408)


	//   ....[0]....
.L_2408:
        /*0058*/ 	.word	0x00000610


	//   ....[1]....
        /*005c*/ 	.word	0x00001600


	//   ....[2]....
        /*0060*/ 	.word	0x00001650


	//----- nvinfo : EIATTR_MAX_THREADS
	.align		4
.L_2409:
        /*0064*/ 	.byte	0x04, 0x05
        /*0066*/ 	.short	(.L_2411 - .L_2410)
.L_2410:
        /*0068*/ 	.word	0x00000080
        /*006c*/ 	.word	0x00000001
        /*0070*/ 	.word	0x00000001


	//----- nvinfo : EIATTR_CRS_STACK_SIZE
	.align		4
.L_2411:
        /*0074*/ 	.byte	0x04, 0x1e
        /*0076*/ 	.short	(.L_2413 - .L_2412)
.L_2412:
        /*0078*/ 	.word	0x00000000
.L_2413:


//--------------------- .nv.info._ZN2at6native29vectorized_elementwise_kernelILi8EZZZNS0_28sigmoid_backward_kernel_cudaERNS_18TensorIteratorBaseEENKUlvE0_clEvENKUlvE2_clEvEUlN3c108BFloat16ES7_E_St5arrayIPcLm3EEEEviT0_T1_ --------------------------
	.section	.nv.info._ZN2at6native29vectorized_elementwise_kernelILi8EZZZNS0_28sigmoid_backward_kernel_cudaERNS_18TensorIteratorBaseEENKUlvE0_clEvENKUlvE2_clEvEUlN3c108BFloat16ES7_E_St5arrayIPcLm3EEEEviT0_T1_,"",@"SHT_CUDA_INFO"
	.sectionflags	@""
	.align	4


	//----- nvinfo : EIATTR_CUDA_API_VERSION
	.align		4
        /*0000*/ 	.byte	0x04, 0x37
        /*0002*/ 	.short	(.L_2415 - .L_2414)
.L_2414:
        /*0004*/ 	.word	0x00000082


	//----- nvinfo : EIATTR_SW2861232_WAR
	.align		4
.L_2415:
        /*0008*/ 	.byte	0x01, 0x35
	.zero		2


	//----- nvinfo : EIATTR_PARAM_CBANK
	.align		4
        /*000c*/ 	.byte	0x04, 0x0a
        /*000e*/ 	.short	(.L_2417 - .L_2416)
	.align		4
.L_2416:
        /*0010*/ 	.word	index@(.nv.constant0._ZN2at6native29vectorized_elementwise_kernelILi8EZZZNS0_28sigmoid_backward_kernel_cudaERNS_18TensorIteratorBaseEENKUlvE0_clEvENKUlvE2_clEvEUlN3c108BFloat16ES7_E_St5arrayIPcLm3EEEEviT0_T1_)
        /*0014*/ 	.short	0x0160
        /*0016*/ 	.short	0x0020


	//----- nvinfo : EIATTR_CBANK_PARAM_SIZE
	.align		4
.L_2417:
        /*0018*/ 	.byte	0x03, 0x19
        /*001a*/ 	.short	0x0020


	//----- nvinfo : EIATTR_KPARAM_INFO
	.align		4
        /*001c*/ 	.byte	0x04, 0x17
        /*001e*/ 	.short	(.L_2419 - .L_2418)
.L_2418:
        /*0020*/ 	.word	0x00000000
        /*0024*/ 	.short	0x0002
        /*0026*/ 	.short	0x0008
        /*0028*/ 	.byte	0x00, 0xf0, 0x61, 0x00


	//----- nvinfo : EIATTR_KPARAM_INFO
	.align		4
.L_2419:
        /*002c*/ 	.byte	0x04, 0x17
        /*002e*/ 	.short	(.L_2421 - .L_2420)
.L_2420:
        /*0030*/ 	.word	0x00000000
        /*0034*/ 	.short	0x0001
        /*0036*/ 	.short	0x0004
        /*0038*/ 	.byte	0x00, 0xf0, 0x05, 0x00


	//----- nvinfo : EIATTR_KPARAM_INFO
	.align		4
.L_2421:
        /*003c*/ 	.byte	0x04, 0x17
        /*003e*/ 	.short	(.L_2423 - .L_2422)
.L_2422:
        /*0040*/ 	.word	0x00000000
        /*0044*/ 	.short	0x0000
        /*0046*/ 	.short	0x0000
        /*0048*/ 	.byte	0x00, 0xf0, 0x11, 0x00


	//----- nvinfo : EIATTR_MAXREG_COUNT
	.align		4
.L_2423:
        /*004c*/ 	.byte	0x03, 0x1b
        /*004e*/ 	.short	0x00ff


	//----- nvinfo : EIATTR_MERCURY_ISA_VERSION
	.align		4
        /*0050*/ 	.byte	0x03, 0x5f
        /*0052*/ 	.short	0x0000


	//----- nvinfo : EIATTR_EXIT_INSTR_OFFSETS
	.align		4
        /*0054*/ 	.byte	0x04, 0x1c
        /*0056*/ 	.short	(.L_2425 - .L_2424)


	//   ....[0]....
.L_2424:
        /*0058*/ 	.word	0x00000010


	//----- nvinfo : EIATTR_MAX_THREADS
	.align		4
.L_2425:
        /*005c*/ 	.byte	0x04, 0x05
        /*005e*/ 	.short	(.L_2427 - .L_2426)
.L_2426:
        /*0060*/ 	.word	0x00000080
        /*0064*/ 	.word	0x00000001
        /*0068*/ 	.word	0x00000001
.L_2427:


//--------------------- .nv.info._ZN2at6native18elementwise_kernelILi128ELi4EZNS0_15gpu_kernel_implIZZZNS0_28sigmoid_backward_kernel_cudaERNS_18TensorIteratorBaseEENKUlvE0_clEvENKUlvE1_clEvEUlN3c104HalfES8_E_EEvS4_RKT_EUliE_EEviT1_ --------------------------
	.section	.nv.info._ZN2at6native18elementwise_kernelILi128ELi4EZNS0_15gpu_kernel_implIZZZNS0_28sigmoid_backward_kernel_cudaERNS_18TensorIteratorBaseEENKUlvE0_clEvENKUlvE1_clEvEUlN3c104HalfES8_E_EEvS4_RKT_EUliE_EEviT1_,"",@"SHT_CUDA_INFO"
	.sectionflags	@""
	.align	4


	//----- nvinfo : EIATTR_CUDA_API_VERSION
	.align		4
        /*0000*/ 	.byte	0x04, 0x37
        /*0002*/ 	.short	(.L_2429 - .L_2428)
.L_2428:
        /*0004*/ 	.word	0x00000082


	//----- nvinfo : EIATTR_SW2861232_WAR
	.align		4
.L_2429:
        /*0008*/ 	.byte	0x01, 0x35
	.zero		2


	//----- nvinfo : EIATTR_PARAM_CBANK
	.align		4
        /*000c*/ 	.byte	0x04, 0x0a
        /*000e*/ 	.short	(.L_2431 - .L_2430)
	.align		4
.L_2430:
        /*0010*/ 	.word	index@(.nv.constant0._ZN2at6native18elementwise_kernelILi128ELi4EZNS0_15gpu_kernel_implIZZZNS0_28sigmoid_backward_kernel_cudaERNS_18TensorIteratorBaseEENKUlvE0_clEvENKUlvE1_clEvEUlN3c104HalfES8_E_EEvS4_RKT_EUliE_EEviT1_)
        /*0014*/ 	.short	0x0160
        /*0016*/ 	.short	0x0290


	//----- nvinfo : EIATTR_CBANK_PARAM_SIZE
	.align		4
.L_2431:
        /*0018*/ 	.byte	0x03, 0x19
        /*001a*/ 	.short	0x0290


	//----- nvinfo : EIATTR_KPARAM_INFO
	.align		4
        /*001c*/ 	.byte	0x04, 0x17
        /*001e*/ 	.short	(.L_2433 - .L_2432)
.L_2432:
        /*0020*/ 	.word	0x00000000
        /*0024*/ 	.short	0x0001
        /*0026*/ 	.short	0x0008
        /*0028*/ 	.byte	0x00, 0xf0, 0x21, 0x0a


	//----- nvinfo : EIATTR_KPARAM_INFO
	.align		4
.L_2433:
        /*002c*/ 	.byte	0x04, 0x17
        /*002e*/ 	.short	(.L_2435 - .L_2434)
.L_2434:
        /*0030*/ 	.word	0x00000000
        /*0034*/ 	.short	0x0000
        /*0036*/ 	.short	0x0000
        /*0038*/ 	.byte	0x00, 0xf0, 0x11, 0x00


	//----- nvinfo : EIATTR_MAXREG_COUNT
	.align		4
.L_2435:
        /*003c*/ 	.byte	0x03, 0x1b
        /*003e*/ 	.short	0x0080


	//----- nvinfo : EIATTR_EXTERNS
	.align		4
        /*0040*/ 	.byte	0x04, 0x0f
        /*0042*/ 	.short	(.L_2437 - .L_2436)


	//   ....[0]....
	.align		4
.L_2436:
        /*0044*/ 	.word	index@(__assertfail)


	//----- nvinfo : EIATTR_MERCURY_ISA_VERSION
	.align		4
.L_2437:
        /*0048*/ 	.byte	0x03, 0x5f
        /*004a*/ 	.short	0x0000


	//----- nvinfo : EIATTR_SYSCALL_OFFSETS
	.align		4
        /*004c*/ 	.byte	0x04, 0x46
        /*004e*/ 	.short	(.L_2439 - .L_2438)


	//   ....[0]....
.L_2438:
        /*0050*/ 	.word	0x00002020


	//   ....[1]....
        /*0054*/ 	.word	0x00002fb0


	//   ....[2]....
        /*0058*/ 	.word	0x00003fe0


	//   ....[3]....
        /*005c*/ 	.word	0x00006070


	//   ....[4]....
        /*0060*/ 	.word	0x00007000


	//   ....[5]....
        /*0064*/ 	.word	0x00008030


	//   ....[6]....
        /*0068*/ 	.word	0x0000a090


	//   ....[7]....
        /*006c*/ 	.word	0x0000b020


	//   ....[8]....
        /*0070*/ 	.word	0x0000c050


	//   ....[9]....
        /*0074*/ 	.word	0x0000e0c0


	//   ....[10]....
        /*0078*/ 	.word	0x0000f050


	//   ....[11]....
        /*007c*/ 	.word	0x00010080


	//----- nvinfo : EIATTR_EXIT_INSTR_OFFSETS
	.align		4
.L_2439:
        /*0080*/ 	.byte	0x04, 0x1c
        /*0082*/ 	.short	(.L_2441 - .L_2440)


	//   ....[0]....
.L_2440:
        /*0084*/ 	.word	0x0000c110


	//   ....[1]....
        /*0088*/ 	.word	0x0000f280


	//   ....[2]....
        /*008c*/ 	.word	0x0000f2c0


	//   ....[3]....
        /*0090*/ 	.word	0x0000f360


	//   ....[4]....
        /*0094*/ 	.word	0x0000f3a0


	//   ....[5]....
        /*0098*/ 	.word	0x0000f3e0


	//   ....[6]....
        /*009c*/ 	.word	0x0000f470


	//   ....[7]....
        /*00a0*/ 	.word	0x0000f490


	//   ....[8]....
        /*00a4*/ 	.word	0x0000f530


	//   ....[9]....
        /*00a8*/ 	.word	0x0000f580


	//   ....[10]....
        /*00ac*/ 	.word	0x0000f5d0


	//   ....[11]....
        /*00b0*/ 	.word	0x0000f6a0


	//   ....[12]....
        /*00b4*/ 	.word	0x0000f700


	//   ....[13]....
        /*00b8*/ 	.word	0x0000f890


	//   ....[14]....
        /*00bc*/ 	.word	0x0000f9f0


	//   ....[15]....
        /*00c0*/ 	.word	0x0000fa30


	//   ....[16]....
        /*00c4*/ 	.word	0x0000faf0


	//   ....[17]....
        /*00c8*/ 	.word	0x0000fc70


	//   ....[18]....
        /*00cc*/ 	.word	0x0000fdf0


	//   ....[19]....
        /*00d0*/ 	.word	0x0000ff50


	//   ....[20]....
        /*00d4*/ 	.word	0x00010090


	//   ....[21]....
        /*00d8*/ 	.word	0x000100d0


	//   ....[22]....
        /*00dc*/ 	.word	0x00010110


	//----- nvinfo : EIATTR_MAX_THREADS
	.align		4
.L_2441:
        /*00e0*/ 	.byte	0x04, 0x05
        /*00e2*/ 	.short	(.L_2443 - .L_2442)
.L_2442:
        /*00e4*/ 	.word	0x00000080
        /*00e8*/ 	.word	0x00000001
        /*00ec*/ 	.word	0x00000001


	//----- nvinfo : EIATTR_CRS_STACK_SIZE
	.align		4
.L_2443:
        /*00f0*/ 	.byte	0x04, 0x1e
        /*00f2*/ 	.short	(.L_2445 - .L_2444)
.L_2444:
        /*00f4*/ 	.word	0x00000000
.L_2445:


//--------------------- .nv.info._ZN2at6native27unrolled_elementwise_kernelIZZZNS0_28sigmoid_backward_kernel_cudaERNS_18TensorIteratorBaseEENKUlvE0_clEvENKUlvE1_clEvEUlN3c104HalfES7_E_St5arrayIPcLm3EELi4E23TrivialOffsetCalculatorILi2EjESC_ILi1EjENS0_6memory12LoadWithCastILi2EEENSF_13StoreWithCastILi1EEEEEviT_T0_T2_T3_T4_T5_ --------------------------
	.section	.nv.info._ZN2at6native27unrolled_elementwise_kernelIZZZNS0_28sigmoid_backward_kernel_cudaERNS_18TensorIteratorBaseEENKUlvE0_clEvENKUlvE1_clEvEUlN3c104HalfES7_E_St5arrayIPcLm3EELi4E23TrivialOffsetCalculatorILi2EjESC_ILi1EjENS0_6memory12LoadWithCastILi2EEENSF_13StoreWithCastILi1EEEEEviT_T0_T2_T3_T4_T5_,"",@"SHT_CUDA_INFO"
	.sectionflags	@""
	.align	4


	//----- nvinfo : EIATTR_CUDA_API_VERSION
	.align		4
        /*0000*/ 	.byte	0x04, 0x37
        /*0002*/ 	.short	(.L_2447 - .L_2446)
.L_2446:
        /*0004*/ 	.word	0x00000082


	//----- nvinfo : EIATTR_SW2861232_WAR
	.align		4
.L_2447:
        /*0008*/ 	.byte	0x01, 0x35
	.zero		2


	//----- nvinfo : EIATTR_PARAM_CBANK
	.align		4
        /*000c*/ 	.byte	0x04, 0x0a
        /*000e*/ 	.short	(.L_2449 - .L_2448)
	.align		4
.L_2448:
        /*0010*/ 	.word	index@(.nv.constant0._ZN2at6native27unrolled_elementwise_kernelIZZZNS0_28sigmoid_backward_kernel_cudaERNS_18TensorIteratorBaseEENKUlvE0_clEvENKUlvE1_clEvEUlN3c104HalfES7_E_St5arrayIPcLm3EELi4E23TrivialOffsetCalculatorILi2EjESC_ILi1EjENS0_6memory12LoadWithCastILi2EEENSF_13StoreWithCastILi1EEEEEviT_T0_T2_T3_T4_T5_)
        /*0014*/ 	.short	0x0160
        /*0016*/ 	.short	0x0038


	//----- nvinfo : EIATTR_CBANK_PARAM_SIZE
	.align		4
.L_2449:
        /*0018*/ 	.byte	0x03, 0x19
        /*001a*/ 	.short	0x0038


	//----- nvinfo : EIATTR_KPARAM_INFO
	.align		4
        /*001c*/ 	.byte	0x04, 0x17
        /*001e*/ 	.short	(.L_2451 - .L_2450)
.L_2450:
        /*0020*/ 	.word	0x00000000
        /*0024*/ 	.short	0x0006
        /*0026*/ 	.short	0x0030
        /*0028*/ 	.byte	0x00, 0xf0, 0x21, 0x00


	//----- nvinfo : EIATTR_KPARAM_INFO
	.align		4
.L_2451:
        /*002c*/ 	.byte	0x04, 0x17
        /*002e*/ 	.short	(.L_2453 - .L_2452)
.L_2452:
        /*0030*/ 	.word	0x00000000
        /*0034*/ 	.short	0x0005
        /*0036*/ 	.short	0x0024
        /*0038*/ 	.byte	0x00, 0xf0, 0x31, 0x00


	//----- nvinfo : EIATTR_KPARAM_INFO
	.align		4
.L_2453:
        /*003c*/ 	.byte	0x04, 0x17
        /*003e*/ 	.short	(.L_2455 - .L_2454)
.L_2454:
        /*0040*/ 	.word	0x00000000
        /*0044*/ 	.short	0x0004
        /*0046*/ 	.short	0x0021
        /*0048*/ 	.byte	0x00, 0xf0, 0x05, 0x00


	//----- nvinfo : EIATTR_KPARAM_INFO
	.align		4
.L_2455:
        /*004c*/ 	.byte	0x04, 0x17
        /*004e*/ 	.short	(.L_2457 - .L_2456)
.L_2456:
        /*0050*/ 	.word	0x00000000
        /*0054*/ 	.short	0x0003
        /*0056*/ 	.short	0x0020
        /*0058*/ 	.byte	0x00, 0xf0, 0x05, 0x00


	//----- nvinfo : EIATTR_KPARAM_INFO
	.align		4
.L_2457:
        /*005c*/ 	.byte	0x04, 0x17
        /*005e*/ 	.short	(.L_2459 - .L_2458)
.L_2458:
        /*0060*/ 	.word	0x00000000
        /*0064*/ 	.short	0x0002
        /*0066*/ 	.short	0x0008
        /*0068*/ 	.byte	0x00, 0xf0, 0x61, 0x00


	//----- nvinfo : EIATTR_KPARAM_INFO
	.align		4
.L_2459:
        /*006c*/ 	.byte	0x04, 0x17
        /*006e*/ 	.short	(.L_2461 - .L_2460)
.L_2460:
        /*0070*/ 	.word	0x00000000
        /*0074*/ 	.short	0x0001
        /*0076*/ 	.short	0x0004
        /*0078*/ 	.byte	0x00, 0xf0, 0x05, 0x00


	//----- nvinfo : EIATTR_KPARAM_INFO
	.align		4
.L_2461:
        /*007c*/ 	.byte	0x04, 0x17
        /*007e*/ 	.short	(.L_2463 - .L_2462)
.L_2462:
        /*0080*/ 	.word	0x00000000
        /*0084*/ 	.short	0x0000
        /*0086*/ 	.short	0x0000
        /*0088*/ 	.byte	0x00, 0xf0, 0x11, 0x00


	//----- nvinfo : EIATTR_MAXREG_COUNT
	.align		4
.L_2463:
        /*008c*/ 	.byte	0x03, 0x1b
        /*008e*/ 	.short	0x00ff


	//----- nvinfo : EIATTR_EXTERNS
	.align		4
        /*0090*/ 	.byte	0x04, 0x0f
        /*0092*/ 	.short	(.L_2465 - .L_2464)


	//   ....[0]....
	.align		4
.L_2464:
        /*0094*/ 	.word	index@(__assertfail)


	//----- nvinfo : EIATTR_MERCURY_ISA_VERSION
	.align		4
.L_2465:
        /*0098*/ 	.byte	0x03, 0x5f
        /*009a*/ 	.short	0x0000


	//----- nvinfo : EIATTR_SYSCALL_OFFSETS
	.align		4
        /*009c*/ 	.byte	0x04, 0x46
        /*009e*/ 	.short	(.L_2467 - .L_2466)


	//   ....[0]....
.L_2466:
        /*00a0*/ 	.word	0x00001080


	//   ....[1]....
        /*00a4*/ 	.word	0x000020d0


	//   ....[2]....
        /*00a8*/ 	.word	0x000031a0


	//   ....[3]....
        /*00ac*/ 	.word	0x000041f0


	//   ....[4]....
        /*00b0*/ 	.word	0x000052d0


	//   ....[5]....
        /*00b4*/ 	.word	0x00006310


	//   ....[6]....
        /*00b8*/ 	.word	0x000073d0


	//   ....[7]....
        /*00bc*/ 	.word	0x00008350


	//   ....[8]....
        /*00c0*/ 	.word	0x00009840


	//   ....[9]....
        /*00c4*/ 	.word	0x0000a870


	//   ....[10]....
        /*00c8*/ 	.word	0x0000b860


	//   ....[11]....
        /*00cc*/ 	.word	0x0000c850


	//----- nvinfo : EIATTR_EXIT_INSTR_OFFSETS
	.align		4
.L_2467:
        /*00d0*/ 	.byte	0x04, 0x1c
        /*00d2*/ 	.short	(.L_2469 - .L_2468)


	//   ....[0]....
.L_2468:
        /*00d4*/ 	.word	0x0000b920


	//   ....[1]....
        /*00d8*/ 	.word	0x0000ba50


	//   ....[2]....
        /*00dc*/ 	.word	0x0000ba90


	//   ....[3]....
        /*00e0*/ 	.word	0x0000bb30


	//   ....[4]....
        /*00e4*/ 	.word	0x0000bb70


	//   ....[5]....
        /*00e8*/ 	.word	0x0000bbb0


	//   ....[6]....
        /*00ec*/ 	.word	0x0000bc40


	//   ....[7]....
        /*00f0*/ 	.word	0x0000bc60


	//   ....[8]....
        /*00f4*/ 	.word	0x0000bd00


	//   ....[9]....
        /*00f8*/ 	.word	0x0000bd50


	//   ....[10]....
        /*00fc*/ 	.word	0x0000bda0


	//   ....[11]....
        /*0100*/ 	.word	0x0000be70


	//   ....[12]....
        /*0104*/ 	.word	0x0000bed0


	//   ....[13]....
        /*0108*/ 	.word	0x0000c060


	//   ....[14]....
        /*010c*/ 	.word	0x0000c1c0


	//   ....[15]....
        /*0110*/ 	.word	0x0000c200


	//   ....[16]....
        /*0114*/ 	.word	0x0000c2c0


	//   ....[17]....
        /*0118*/ 	.word	0x0000c440


	//   ....[18]....
        /*011c*/ 	.word	0x0000c5c0


	//   ....[19]....
        /*0120*/ 	.word	0x0000c720


	//   ....[20]....
        /*0124*/ 	.word	0x0000c860


	//   ....[21]....
        /*0128*/ 	.word	0x0000c8a0


	//   ....[22]....
        /*012c*/ 	.word	0x0000c8e0


	//----- nvinfo : EIATTR_MAX_THREADS
	.align		4
.L_2469:
        /*0130*/ 	.byte	0x04, 0x05
        /*0132*/ 	.short	(.L_2471 - .L_2470)
.L_2470:
        /*0134*/ 	.word	0x00000080
        /*0138*/ 	.word	0x00000001
        /*013c*/ 	.word	0x00000001


	//----- nvinfo : EIATTR_CRS_STACK_SIZE
	.align		4
.L_2471:
        /*0140*/ 	.byte	0x04, 0x1e
        /*0142*/ 	.short	(.L_2473 - .L_2472)
.L_2472:
        /*0144*/ 	.word	0x00000000
.L_2473:


//--------------------- .nv.info._ZN2at6native18elementwise_kernelILi128ELi4EZNS0_22gpu_kernel_impl_nocastIZZZNS0_28sigmoid_backward_kernel_cudaERNS_18TensorIteratorBaseEENKUlvE0_clEvENKUlvE1_clEvEUlN3c104HalfES8_E_EEvS4_RKT_EUliE_EEviT1_ --------------------------
	.section	.nv.info._ZN2at6native18elementwise_kernelILi128ELi4EZNS0_22gpu_kernel_impl_nocastIZZZNS0_28sigmoid_backward_kernel_cudaERNS_18TensorIteratorBaseEENKUlvE0_clEvENKUlvE1_clEvEUlN3c104HalfES8_E_EEvS4_RKT_EUliE_EEviT1_,"",@"SHT_CUDA_INFO"
	.sectionflags	@""
	.align	4


	//----- nvinfo : EIATTR_CUDA_API_VERSION
	.align		4
        /*0000*/ 	.byte	0x04, 0x37
        /*0002*/ 	.short	(.L_2475 - .L_2474)
.L_2474:
        /*0004*/ 	.word	0x00000082


	//----- nvinfo : EIATTR_SW2861232_WAR
	.align		4
.L_2475:
        /*0008*/ 	.byte	0x01, 0x35
	.zero		2


	//----- nvinfo : EIATTR_PARAM_CBANK
	.align		4
        /*000c*/ 	.byte	0x04, 0x0a
        /*000e*/ 	.short	(.L_2477 - .L_2476)
	.align		4
.L_2476:
        /*0010*/ 	.word	index@(.nv.constant0._ZN2at6native18elementwise_kernelILi128ELi4EZNS0_22gpu_kernel_impl_nocastIZZZNS0_28sigmoid_backward_kernel_cudaERNS_18TensorIteratorBaseEENKUlvE0_clEvENKUlvE1_clEvEUlN3c104HalfES8_E_EEvS4_RKT_EUliE_EEviT1_)
        /*0014*/ 	.short	0x0160
        /*0016*/ 	.short	0x0290


	//----- nvinfo : EIATTR_CBANK_PARAM_SIZE
	.align		4
.L_2477:
        /*0018*/ 	.byte	0x03, 0x19
        /*001a*/ 	.short	0x0290


	//----- nvinfo : EIATTR_KPARAM_INFO
	.align		4
        /*001c*/ 	.byte	0x04, 0x17
        /*001e*/ 	.short	(.L_2479 - .L_2478)
.L_2478:
        /*0020*/ 	.word	0x00000000
        /*0024*/ 	.short	0x0001
        /*0026*/ 	.short	0x0008
        /*0028*/ 	.byte	0x00, 0xf0, 0x21, 0x0a


	//----- nvinfo : EIATTR_KPARAM_INFO
	.align		4
.L_2479:
        /*002c*/ 	.byte	0x04, 0x17
        /*002e*/ 	.short	(.L_2481 - .L_2480)
.L_2480:
        /*0030*/ 	.word	0x00000000
        /*0034*/ 	.short	0x0000
        /*0036*/ 	.short	0x0000
        /*0038*/ 	.byte	0x00, 0xf0, 0x11, 0x00


	//----- nvinfo : EIATTR_MAXREG_COUNT
	.align		4
.L_2481:
        /*003c*/ 	.byte	0x03, 0x1b
        /*003e*/ 	.short	0x0080


	//----- nvinfo : EIATTR_MERCURY_ISA_VERSION
	.align		4
        /*0040*/ 	.byte	0x03, 0x5f
        /*0042*/ 	.short	0x0000


	//----- nvinfo : EIATTR_EXIT_INSTR_OFFSETS
	.align		4
        /*0044*/ 	.byte	0x04, 0x1c
        /*0046*/ 	.short	(.L_2483 - .L_2482)


	//   ....[0]....
.L_2482:
        /*0048*/ 	.word	0x00003430


	//   ....[1]....
        /*004c*/ 	.word	0x00004540


	//----- nvinfo : EIATTR_MAX_THREADS
	.align		4
.L_2483:
        /*0050*/ 	.byte	0x04, 0x05
        /*0052*/ 	.short	(.L_2485 - .L_2484)
.L_2484:
        /*0054*/ 	.word	0x00000080
        /*0058*/ 	.word	0x00000001
        /*005c*/ 	.word	0x00000001


	//----- nvinfo : EIATTR_CRS_STACK_SIZE
	.align		4
.L_2485:
        /*0060*/ 	.byte	0x04, 0x1e
        /*0062*/ 	.short	(.L_2487 - .L_2486)
.L_2486:
        /*0064*/ 	.word	0x00000000
.L_2487:


//--------------------- .nv.info._ZN2at6native27unrolled_elementwise_kernelIZZZNS0_28sigmoid_backward_kernel_cudaERNS_18TensorIteratorBaseEENKUlvE0_clEvENKUlvE1_clEvEUlN3c104HalfES7_E_St5arrayIPcLm3EELi4E23TrivialOffsetCalculatorILi2EjESC_ILi1EjENS0_6memory15LoadWithoutCastENSF_16StoreWithoutCastEEEviT_T0_T2_T3_T4_T5_ --------------------------
	.section	.nv.info._ZN2at6native27unrolled_elementwise_kernelIZZZNS0_28sigmoid_backward_kernel_cudaERNS_18TensorIteratorBaseEENKUlvE0_clEvENKUlvE1_clEvEUlN3c104HalfES7_E_St5arrayIPcLm3EELi4E23TrivialOffsetCalculatorILi2EjESC_ILi1EjENS0_6memory15LoadWithoutCastENSF_16StoreWithoutCastEEEviT_T0_T2_T3_T4_T5_,"",@"SHT_CUDA_INFO"
	.sectionflags	@""
	.align	4


	//----- nvinfo : EIATTR_CUDA_API_VERSION
	.align		4
        /*0000*/ 	.byte	0x04, 0x37
        /*0002*/ 	.short	(.L_2489 - .L_2488)
.L_2488:
        /*0004*/ 	.word	0x00000082


	//----- nvinfo : EIATTR_SW2861232_WAR
	.align		4
.L_2489:
        /*0008*/ 	.byte	0x01, 0x35
	.zero		2


	//----- nvinfo : EIATTR_PARAM_CBANK
	.align		4
        /*000c*/ 	.byte	0x04, 0x0a
        /*000e*/ 	.short	(.L_2491 - .L_2490)
	.align		4
.L_2490:
        /*0010*/ 	.word	index@(.nv.constant0._ZN2at6native27unrolled_elementwise_kernelIZZZNS0_28sigmoid_backward_kernel_cudaERNS_18TensorIteratorBaseEENKUlvE0_clEvENKUlvE1_clEvEUlN3c104HalfES7_E_St5arrayIPcLm3EELi4E23TrivialOffsetCalculatorILi2EjESC_ILi1EjENS0_6memory15LoadWithoutCastENSF_16StoreWithoutCastEEEviT_T0_T2_T3_T4_T5_)
        /*0014*/ 	.short	0x0160
        /*0016*/ 	.short	0x0024


	//----- nvinfo : EIATTR_CBANK_PARAM_SIZE
	.align		4
.L_2491:
        /*0018*/ 	.byte	0x03, 0x19
        /*001a*/ 	.short	0x0024


	//----- nvinfo : EIATTR_KPARAM_INFO
	.align		4
        /*001c*/ 	.byte	0x04, 0x17
        /*001e*/ 	.short	(.L_2493 - .L_2492)
.L_2492:
        /*0020*/ 	.word	0x00000000
        /*0024*/ 	.short	0x0006
        /*0026*/ 	.short	0x0023
        /*0028*/ 	.byte	0x00, 0xf0, 0x05, 0x00


	//----- nvinfo : EIATTR_KPARAM_INFO
	.align		4
.L_2493:
        /*002c*/ 	.byte	0x04, 0x17
        /*002e*/ 	.short	(.L_2495 - .L_2494)
.L_2494:
        /*0030*/ 	.word	0x00000000
        /*0034*/ 	.short	0x0005
        /*0036*/ 	.short	0x0022
        /*0038*/ 	.byte	0x00, 0xf0, 0x05, 0x00


	//----- nvinfo : EIATTR_KPARAM_INFO
	.align		4
.L_2495:
        /*003c*/ 	.byte	0x04, 0x17
        /*003e*/ 	.short	(.L_2497 - .L_2496)
.L_2496:
        /*0040*/ 	.word	0x00000000
        /*0044*/ 	.short	0x0004
        /*0046*/ 	.short	0x0021
        /*0048*/ 	.byte	0x00, 0xf0, 0x05, 0x00


	//----- nvinfo : EIATTR_KPARAM_INFO
	.align		4
.L_2497:
        /*004c*/ 	.byte	0x04, 0x17
        /*004e*/ 	.short	(.L_2499 - .L_2498)
.L_2498:
        /*0050*/ 	.word	0x00000000
        /*0054*/ 	.short	0x0003
        /*0056*/ 	.short	0x0020
        /*0058*/ 	.byte	0x00, 0xf0, 0x05, 0x00


	//----- nvinfo : EIATTR_KPARAM_INFO
	.align		4
.L_2499:
        /*005c*/ 	.byte	0x04, 0x17
        /*005e*/ 	.short	(.L_2501 - .L_2500)
.L_2500:
        /*0060*/ 	.word	0x00000000
        /*0064*/ 	.short	0x0002
        /*0066*/ 	.short	0x0008
        /*0068*/ 	.byte	0x00, 0xf0, 0x61, 0x00


	//----- nvinfo : EIATTR_KPARAM_INFO
	.align		4
.L_2501:
        /*006c*/ 	.byte	0x04, 0x17
        /*006e*/ 	.short	(.L_2503 - .L_2502)
.L_2502:
        /*0070*/ 	.word	0x00000000
        /*0074*/ 	.short	0x0001
        /*0076*/ 	.short	0x0004
        /*0078*/ 	.byte	0x00, 0xf0, 0x05, 0x00


	//----- nvinfo : EIATTR_KPARAM_INFO
	.align		4
.L_2503:
        /*007c*/ 	.byte	0x04, 0x17
        /*007e*/ 	.short	(.L_2505 - .L_2504)
.L_2504:
        /*0080*/ 	.word	0x00000000
        /*0084*/ 	.short	0x0000
        /*0086*/ 	.short	0x0000
        /*0088*/ 	.byte	0x00, 0xf0, 0x11, 0x00


	//----- nvinfo : EIATTR_MAXREG_COUNT
	.align		4
.L_2505:
        /*008c*/ 	.byte	0x03, 0x1b
        /*008e*/ 	.short	0x00ff


	//----- nvinfo : EIATTR_MERCURY_ISA_VERSION
	.align		4
        /*0090*/ 	.byte	0x03, 0x5f
        /*0092*/ 	.short	0x0000


	//----- nvinfo : EIATTR_EXIT_INSTR_OFFSETS
	.align		4
        /*0094*/ 	.byte	0x04, 0x1c
        /*0096*/ 	.short	(.L_2507 - .L_2506)


	//   ....[0]....
.L_2506:
        /*0098*/ 	.word	0x000007e0


	//   ....[1]....
        /*009c*/ 	.word	0x00000830


	//----- nvinfo : EIATTR_MAX_THREADS
	.align		4
.L_2507:
        /*00a0*/ 	.byte	0x04, 0x05
        /*00a2*/ 	.short	(.L_2509 - .L_2508)
.L_2508:
        /*00a4*/ 	.word	0x00000080
        /*00a8*/ 	.word	0x00000001
        /*00ac*/ 	.word	0x00000001


	//----- nvinfo : EIATTR_CRS_STACK_SIZE
	.align		4
.L_2509:
        /*00b0*/ 	.byte	0x04, 0x1e
        /*00b2*/ 	.short	(.L_2511 - .L_2510)
.L_2510:
        /*00b4*/ 	.word	0x00000000
.L_2511:


//--------------------- .nv.info._ZN2at6native29vectorized_elementwise_kernelILi2EZZZNS0_28sigmoid_backward_kernel_cudaERNS_18TensorIteratorBaseEENKUlvE0_clEvENKUlvE1_clEvEUlN3c104HalfES7_E_St5arrayIPcLm3EEEEviT0_T1_ --------------------------
	.section	.nv.info._ZN2at6native29vectorized_elementwise_kernelILi2EZZZNS0_28sigmoid_backward_kernel_cudaERNS_18TensorIteratorBaseEENKUlvE0_clEvENKUlvE1_clEvEUlN3c104HalfES7_E_St5arrayIPcLm3EEEEviT0_T1_,"",@"SHT_CUDA_INFO"
	.sectionflags	@""
	.align	4


	//----- nvinfo : EIATTR_CUDA_API_VERSION
	.align		4
        /*0000*/ 	.byte	0x04, 0x37
        /*0002*/ 	.short	(.L_2513 - .L_2512)
.L_2512:
        /*0004*/ 	.word	0x00000082


	//----- nvinfo : EIATTR_SW2861232_WAR
	.align		4
.L_2513:
        /*0008*/ 	.byte	0x01, 0x35
	.zero		2


	//----- nvinfo : EIATTR_PARAM_CBANK
	.align		4
        /*000c*/ 	.byte	0x04, 0x0a
        /*000e*/ 	.short	(.L_2515 - .L_2514)
	.align		4
.L_2514:
        /*0010*/ 	.word	index@(.nv.constant0._ZN2at6native29vectorized_elementwise_kernelILi2EZZZNS0_28sigmoid_backward_kernel_cudaERNS_18TensorIteratorBaseEENKUlvE0_clEvENKUlvE1_clEvEUlN3c104HalfES7_E_St5arrayIPcLm3EEEEviT0_T1_)
        /*0014*/ 	.short	0x0160
        /*0016*/ 	.short	0x0020


	//----- nvinfo : EIATTR_CBANK_PARAM_SIZE
	.align		4
.L_2515:
        /*0018*/ 	.byte	0x03, 0x19
        /*001a*/ 	.short	0x0020


	//----- nvinfo : EIATTR_KPARAM_INFO
	.align		4
        /*001c*/ 	.byte	0x04, 0x17
        /*001e*/ 	.short	(.L_2517 - .L_2516)
.L_2516:
        /*0020*/ 	.word	0x00000000
        /*0024*/ 	.short	0x0002
        /*0026*/ 	.short	0x0008
        /*0028*/ 	.byte	0x00, 0xf0, 0x61, 0x00


	//----- nvinfo : EIATTR_KPARAM_INFO
	.align		4
.L_2517:
        /*002c*/ 	.byte	0x04, 0x17
        /*002e*/ 	.short	(.L_2519 - .L_2518)
.L_2518:
        /*0030*/ 	.word	0x00000000
        /*0034*/ 	.short	0x0001
        /*0036*/ 	.short	0x0004
        /*0038*/ 	.byte	0x00, 0xf0, 0x05, 0x00


	//----- nvinfo : EIATTR_KPARAM_INFO
	.align		4
.L_2519:
        /*003c*/ 	.byte	0x04, 0x17
        /*003e*/ 	.short	(.L_2521 - .L_2520)
.L_2520:
        /*0040*/ 	.word	0x00000000
        /*0044*/ 	.short	0x0000
        /*0046*/ 	.short	0x0000
        /*0048*/ 	.byte	0x00, 0xf0, 0x11, 0x00


	//----- nvinfo : EIATTR_MAXREG_COUNT
	.align		4
.L_2521:
        /*004c*/ 	.byte	0x03, 0x1b
        /*004e*/ 	.short	0x00ff


	//----- nvinfo : EIATTR_MERCURY_ISA_VERSION
	.align		4
        /*0050*/ 	.byte	0x03, 0x5f
        /*0052*/ 	.short	0x0000


	//----- nvinfo : EIATTR_EXIT_INSTR_OFFSETS
	.align		4
        /*0054*/ 	.byte	0x04, 0x1c
        /*0056*/ 	.short	(.L_2523 - .L_2522)


	//   ....[0]....
.L_2522:
        /*0058*/ 	.word	0x00000670


	//   ....[1]....
        /*005c*/ 	.word	0x00001660


	//   ....[2]....
        /*0060*/ 	.word	0x000016b0


	//----- nvinfo : EIATTR_MAX_THREADS
	.align		4
.L_2523:
        /*0064*/ 	.byte	0x04, 0x05
        /*0066*/ 	.short	(.L_2525 - .L_2524)
.L_2524:
        /*0068*/ 	.word	0x00000080
        /*006c*/ 	.word	0x00000001
        /*0070*/ 	.word	0x00000001


	//----- nvinfo : EIATTR_CRS_STACK_SIZE
	.align		4
.L_2525:
        /*0074*/ 	.byte	0x04, 0x1e
        /*0076*/ 	.short	(.L_2527 - .L_2526)
.L_2526:
        /*0078*/ 	.word	0x00000000
.L_2527:


//--------------------- .nv.info._ZN2at6native29vectorized_elementwise_kernelILi4EZZZNS0_28sigmoid_backward_kernel_cudaERNS_18TensorIteratorBaseEENKUlvE0_clEvENKUlvE1_clEvEUlN3c104HalfES7_E_St5arrayIPcLm3EEEEviT0_T1_ --------------------------
	.section	.nv.info._ZN2at6native29vectorized_elementwise_kernelILi4EZZZNS0_28sigmoid_backward_kernel_cudaERNS_18TensorIteratorBaseEENKUlvE0_clEvENKUlvE1_clEvEUlN3c104HalfES7_E_St5arrayIPcLm3EEEEviT0_T1_,"",@"SHT_CUDA_INFO"
	.sectionflags	@""
	.align	4


	//----- nvinfo : EIATTR_CUDA_API_VERSION
	.align		4
        /*0000*/ 	.byte	0x04, 0x37
        /*0002*/ 	.short	(.L_2529 - .L_2528)
.L_2528:
        /*0004*/ 	.word	0x00000082


	//----- nvinfo : EIATTR_SW2861232_WAR
	.align		4
.L_2529:
        /*0008*/ 	.byte	0x01, 0x35
	.zero		2


	//----- nvinfo : EIATTR_PARAM_CBANK
	.align		4
        /*000c*/ 	.byte	0x04, 0x0a
        /*000e*/ 	.short	(.L_2531 - .L_2530)
	.align		4
.L_2530:
        /*0010*/ 	.word	index@(.nv.constant0._ZN2at6native29vectorized_elementwise_kernelILi4EZZZNS0_28sigmoid_backward_kernel_cudaERNS_18TensorIteratorBaseEENKUlvE0_clEvENKUlvE1_clEvEUlN3c104HalfES7_E_St5arrayIPcLm3EEEEviT0_T1_)
        /*0014*/ 	.short	0x0160
        /*0016*/ 	.short	0x0020


	//----- nvinfo : EIATTR_CBANK_PARAM_SIZE
	.align		4
.L_2531:
        /*0018*/ 	.byte	0x03, 0x19
        /*001a*/ 	.short	0x0020


	//----- nvinfo : EIATTR_KPARAM_INFO
	.align		4
        /*001c*/ 	.byte	0x04, 0x17
        /*001e*/ 	.short	(.L_2533 - .L_2532)
.L_2532:
        /*0020*/ 	.word	0x00000000
        /*0024*/ 	.short	0x0002
        /*0026*/ 	.short	0x0008
        /*0028*/ 	.byte	0x00, 0xf0, 0x61, 0x00


	//----- nvinfo : EIATTR_KPARAM_INFO
	.align		4
.L_2533:
        /*002c*/ 	.byte	0x04, 0x17
        /*002e*/ 	.short	(.L_2535 - .L_2534)
.L_2534:
        /*0030*/ 	.word	0x00000000
        /*0034*/ 	.short	0x0001
        /*0036*/ 	.short	0x0004
        /*0038*/ 	.byte	0x00, 0xf0, 0x05, 0x00


	//----- nvinfo : EIATTR_KPARAM_INFO
	.align		4
.L_2535:
        /*003c*/ 	.byte	0x04, 0x17
        /*003e*/ 	.short	(.L_2537 - .L_2536)
.L_2536:
        /*0040*/ 	.word	0x00000000
        /*0044*/ 	.short	0x0000
        /*0046*/ 	.short	0x0000
        /*0048*/ 	.byte	0x00, 0xf0, 0x11, 0x00


	//----- nvinfo : EIATTR_MAXREG_COUNT
	.align		4
.L_2537:
        /*004c*/ 	.byte	0x03, 0x1b
        /*004e*/ 	.short	0x00ff


	//----- nvinfo : EIATTR_MERCURY_ISA_VERSION
	.align		4
        /*0050*/ 	.byte	0x03, 0x5f
        /*0052*/ 	.short	0x0000


	//----- nvinfo : EIATTR_EXIT_INSTR_OFFSETS
	.align		4
        /*0054*/ 	.byte	0x04, 0x1c
        /*0056*/ 	.short	(.L_2539 - .L_2538)


	//   ....[0]....
.L_2538:
        /*0058*/ 	.word	0x00000610


	//   ....[1]....
        /*005c*/ 	.word	0x00001600


	//   ....[2]....
        /*0060*/ 	.word	0x00001650


	//----- nvinfo : EIATTR_MAX_THREADS
	.align		4
.L_2539:
        /*0064*/ 	.byte	0x04, 0x05
        /*0066*/ 	.short	(.L_2541 - .L_2540)
.L_2540:
        /*0068*/ 	.word	0x00000080
        /*006c*/ 	.word	0x00000001
        /*0070*/ 	.word	0x00000001


	//----- nvinfo : EIATTR_CRS_STACK_SIZE
	.align		4
.L_2541:
        /*0074*/ 	.byte	0x04, 0x1e
        /*0076*/ 	.short	(.L_2543 - .L_2542)
.L_2542:
        /*0078*/ 	.word	0x00000000
.L_2543:


//--------------------- .nv.info._ZN2at6native29vectorized_elementwise_kernelILi8EZZZNS0_28sigmoid_backward_kernel_cudaERNS_18TensorIteratorBaseEENKUlvE0_clEvENKUlvE1_clEvEUlN3c104HalfES7_E_St5arrayIPcLm3EEEEviT0_T1_ --------------------------
	.section	.nv.info._ZN2at6native29vectorized_elementwise_kernelILi8EZZZNS0_28sigmoid_backward_kernel_cudaERNS_18TensorIteratorBaseEENKUlvE0_clEvENKUlvE1_clEvEUlN3c104HalfES7_E_St5arrayIPcLm3EEEEviT0_T1_,"",@"SHT_CUDA_INFO"
	.sectionflags	@""
	.align	4


	//----- nvinfo : EIATTR_CUDA_API_VERSION
	.align		4
        /*0000*/ 	.byte	0x04, 0x37
        /*0002*/ 	.short	(.L_2545 - .L_2544)
.L_2544:
        /*0004*/ 	.word	0x00000082


	//----- nvinfo : EIATTR_SW2861232_WAR
	.align		4
.L_2545:
        /*0008*/ 	.byte	0x01, 0x35
	.zero		2


	//----- nvinfo : EIATTR_PARAM_CBANK
	.align		4
        /*000c*/ 	.byte	0x04, 0x0a
        /*000e*/ 	.short	(.L_2547 - .L_2546)
	.align		4
.L_2546:
        /*0010*/ 	.word	index@(.nv.constant0._ZN2at6native29vectorized_elementwise_kernelILi8EZZZNS0_28sigmoid_backward_kernel_cudaERNS_18TensorIteratorBaseEENKUlvE0_clEvENKUlvE1_clEvEUlN3c104HalfES7_E_St5arrayIPcLm3EEEEviT0_T1_)
        /*0014*/ 	.short	0x0160
        /*0016*/ 	.short	0x0020


	//----- nvinfo : EIATTR_CBANK_PARAM_SIZE
	.align		4
.L_2547:
        /*0018*/ 	.byte	0x03, 0x19
        /*001a*/ 	.short	0x0020


	//----- nvinfo : EIATTR_KPARAM_INFO
	.align		4
        /*001c*/ 	.byte	0x04, 0x17
        /*001e*/ 	.short	(.L_2549 - .L_2548)
.L_2548:
        /*0020*/ 	.word	0x00000000
        /*0024*/ 	.short	0x0002
        /*0026*/ 	.short	0x0008
        /*0028*/ 	.byte	0x00, 0xf0, 0x61, 0x00


	//----- nvinfo : EIATTR_KPARAM_INFO
	.align		4
.L_2549:
        /*002c*/ 	.byte	0x04, 0x17
        /*002e*/ 	.short	(.L_2551 - .L_2550)
.L_2550:
        /*0030*/ 	.word	0x00000000
        /*0034*/ 	.short	0x0001
        /*0036*/ 	.short	0x0004
        /*0038*/ 	.byte	0x00, 0xf0, 0x05, 0x00


	//----- nvinfo : EIATTR_KPARAM_INFO
	.align		4
.L_2551:
        /*003c*/ 	.byte	0x04, 0x17
        /*003e*/ 	.short	(.L_2553 - .L_2552)
.L_2552:
        /*0040*/ 	.word	0x00000000
        /*0044*/ 	.short	0x0000
        /*0046*/ 	.short	0x0000
        /*0048*/ 	.byte	0x00, 0xf0, 0x11, 0x00


	//----- nvinfo : EIATTR_MAXREG_COUNT
	.align		4
.L_2553:
        /*004c*/ 	.byte	0x03, 0x1b
        /*004e*/ 	.short	0x00ff


	//----- nvinfo : EIATTR_MERCURY_ISA_VERSION
	.align		4
        /*0050*/ 	.byte	0x03, 0x5f
        /*0052*/ 	.short	0x0000


	//----- nvinfo : EIATTR_EXIT_INSTR_OFFSETS
	.align		4
        /*0054*/ 	.byte	0x04, 0x1c
        /*0056*/ 	.short	(.L_2555 - .L_2554)


	//   ....[0]....
.L_2554:
        /*0058*/ 	.word	0x00000010


	//----- nvinfo : EIATTR_MAX_THREADS
	.align		4
.L_2555:
        /*005c*/ 	.byte	0x04, 0x05
        /*005e*/ 	.short	(.L_2557 - .L_2556)
.L_2556:
        /*0060*/ 	.word	0x00000080
        /*0064*/ 	.word	0x00000001
        /*0068*/ 	.word	0x00000001
.L_2557:


//--------------------- .nv.info._ZN2at6native18elementwise_kernelILi128ELi4EZNS0_15gpu_kernel_implIZZZNS0_28sigmoid_backward_kernel_cudaERNS_18TensorIteratorBaseEENKUlvE0_clEvENKUlvE0_clEvEUlffE_EEvS4_RKT_EUliE_EEviT1_ --------------------------
	.section	.nv.info._ZN2at6native18elementwise_kernelILi128ELi4EZNS0_15gpu_kernel_implIZZZNS0_28sigmoid_backward_kernel_cudaERNS_18TensorIteratorBaseEENKUlvE0_clEvENKUlvE0_clEvEUlffE_EEvS4_RKT_EUliE_EEviT1_,"",@"SHT_CUDA_INFO"
	.sectionflags	@""
	.align	4


	//----- nvinfo : EIATTR_CUDA_API_VERSION
	.align		4
        /*0000*/ 	.byte	0x04, 0x37
        /*0002*/ 	.short	(.L_2559 - .L_2558)
.L_2558:
        /*0004*/ 	.word	0x00000082


	//----- nvinfo : EIATTR_SW2861232_WAR
	.align		4
.L_2559:
        /*0008*/ 	.byte	0x01, 0x35
	.zero		2


	//----- nvinfo : EIATTR_PARAM_CBANK
	.align		4
        /*000c*/ 	.byte	0x04, 0x0a
        /*000e*/ 	.short	(.L_2561 - .L_2560)
	.align		4
.L_2560:
        /*0010*/ 	.word	index@(.nv.constant0._ZN2at6native18elementwise_kernelILi128ELi4EZNS0_15gpu_kernel_implIZZZNS0_28sigmoid_backward_kernel_cudaERNS_18TensorIteratorBaseEENKUlvE0_clEvENKUlvE0_clEvEUlffE_EEvS4_RKT_EUliE_EEviT1_)
        /*0014*/ 	.short	0x0160
        /*0016*/ 	.short	0x0290


	//----- nvinfo : EIATTR_CBANK_PARAM_SIZE
	.align		4
.L_2561:
        /*0018*/ 	.byte	0x03, 0x19
        /*001a*/ 	.short	0x0290


	//----- nvinfo : EIATTR_KPARAM_INFO
	.align		4
        /*001c*/ 	.byte	0x04, 0x17
        /*001e*/ 	.short	(.L_2563 - .L_2562)
.L_2562:
        /*0020*/ 	.word	0x00000000
        /*0024*/ 	.short	0x0001
        /*0026*/ 	.short	0x0008
        /*0028*/ 	.byte	0x00, 0xf0, 0x21, 0x0a


	//----- nvinfo : EIATTR_KPARAM_INFO
	.align		4
.L_2563:
        /*002c*/ 	.byte	0x04, 0x17
        /*002e*/ 	.short	(.L_2565 - .L_2564)
.L_2564:
        /*0030*/ 	.word	0x00000000
        /*0034*/ 	.short	0x0000
        /*0036*/ 	.short	0x0000
        /*0038*/ 	.byte	0x00, 0xf0, 0x11, 0x00


	//----- nvinfo : EIATTR_MAXREG_COUNT
	.align		4
.L_2565:
        /*003c*/ 	.byte	0x03, 0x1b
        /*003e*/ 	.short	0x0080


	//----- nvinfo : EIATTR_EXTERNS
	.align		4
        /*0040*/ 	.byte	0x04, 0x0f
        /*0042*/ 	.short	(.L_2567 - .L_2566)


	//   ....[0]....
	.align		4
.L_2566:
        /*0044*/ 	.word	index@(__assertfail)


	//----- nvinfo : EIATTR_MERCURY_ISA_VERSION
	.align		4
.L_2567:
        /*0048*/ 	.byte	0x03, 0x5f
        /*004a*/ 	.short	0x0000


	//----- nvinfo : EIATTR_SYSCALL_OFFSETS
	.align		4
        /*004c*/ 	.byte	0x04, 0x46
        /*004e*/ 	.short	(.L_2569 - .L_2568)


	//   ....[0]....
.L_2568:
        /*0050*/ 	.word	0x00001e00


	//   ....[1]....
        /*0054*/ 	.word	0x00002c00


	//   ....[2]....
        /*0058*/ 	.word	0x00003ab0


	//   ....[3]....
        /*005c*/ 	.word	0x00005900


	//   ....[4]....
        /*0060*/ 	.word	0x00006700


	//   ....[5]....
        /*0064*/ 	.word	0x000075b0


	//   ....[6]....
        /*0068*/ 	.word	0x000093d0


	//   ....[7]....
        /*006c*/ 	.word	0x0000a1d0


	//   ....[8]....
        /*0070*/ 	.word	0x0000b080


	//   ....[9]....
        /*0074*/ 	.word	0x0000ceb0


	//   ....[10]....
        /*0078*/ 	.word	0x0000dcb0


	//   ....[11]....
        /*007c*/ 	.word	0x0000eb60


	//----- nvinfo : EIATTR_EXIT_INSTR_OFFSETS
	.align		4
.L_2569:
        /*0080*/ 	.byte	0x04, 0x1c
        /*0082*/ 	.short	(.L_2571 - .L_2570)


	//   ....[0]....
.L_2570:
        /*0084*/ 	.word	0x0000b120


	//   ....[1]....
        /*0088*/ 	.word	0x0000de50


	//   ....[2]....
        /*008c*/ 	.word	0x0000de90


	//   ....[3]....
        /*0090*/ 	.word	0x0000df20


	//   ....[4]....
        /*0094*/ 	.word	0x0000df50


	//   ....[5]....
        /*0098*/ 	.word	0x0000df80


	//   ....[6]....
        /*009c*/ 	.word	0x0000e000


	//   ....[7]....
        /*00a0*/ 	.word	0x0000e030


	//   ....[8]....
        /*00a4*/ 	.word	0x0000e0c0


	//   ....[9]....
        /*00a8*/ 	.word	0x0000e100


	//   ....[10]....
        /*00ac*/ 	.word	0x0000e140


	//   ....[11]....
        /*00b0*/ 	.word	0x0000e200


	//   ....[12]....
        /*00b4*/ 	.word	0x0000e250


	//   ....[13]....
        /*00b8*/ 	.word	0x0000e3d0


	//   ....[14]....
        /*00bc*/ 	.word	0x0000e520


	//   ....[15]....
        /*00c0*/ 	.word	0x0000e550


	//   ....[16]....
        /*00c4*/ 	.word	0x0000e600


	//   ....[17]....
        /*00c8*/ 	.word	0x0000e770


	//   ....[18]....
        /*00cc*/ 	.word	0x0000e8e0


	//   ....[19]....
        /*00d0*/ 	.word	0x0000ea30


	//   ....[20]....
        /*00d4*/ 	.word	0x0000eb70


	//   ....[21]....
        /*00d8*/ 	.word	0x0000eba0


	//   ....[22]....
        /*00dc*/ 	.word	0x0000ebd0


	//----- nvinfo : EIATTR_MAX_THREADS
	.align		4
.L_2571:
        /*00e0*/ 	.byte	0x04, 0x05
        /*00e2*/ 	.short	(.L_2573 - .L_2572)
.L_2572:
        /*00e4*/ 	.word	0x00000080
        /*00e8*/ 	.word	0x00000001
        /*00ec*/ 	.word	0x00000001


	//----- nvinfo : EIATTR_CRS_STACK_SIZE
	.align		4
.L_2573:
        /*00f0*/ 	.byte	0x04, 0x1e
        /*00f2*/ 	.short	(.L_2575 - .L_2574)
.L_2574:
        /*00f4*/ 	.word	0x00000000
.L_2575:


//--------------------- .nv.info._ZN2at6native27unrolled_elementwise_kernelIZZZNS0_28sigmoid_backward_kernel_cudaERNS_18TensorIteratorBaseEENKUlvE0_clEvENKUlvE0_clEvEUlffE_St5arrayIPcLm3EELi4E23TrivialOffsetCalculatorILi2EjESA_ILi1EjENS0_6memory12LoadWithCastILi2EEENSD_13StoreWithCastILi1EEEEEviT_T0_T2_T3_T4_T5_ --------------------------
	.section	.nv.info._ZN2at6native27unrolled_elementwise_kernelIZZZNS0_28sigmoid_backward_kernel_cudaERNS_18TensorIteratorBaseEENKUlvE0_clEvENKUlvE0_clEvEUlffE_St5arrayIPcLm3EELi4E23TrivialOffsetCalculatorILi2EjESA_ILi1EjENS0_6memory12LoadWithCastILi2EEENSD_13StoreWithCastILi1EEEEEviT_T0_T2_T3_T4_T5_,"",@"SHT_CUDA_INFO"
	.sectionflags	@""
	.align	4


	//----- nvinfo : EIATTR_CUDA_API_VERSION
	.align		4
        /*0000*/ 	.byte	0x04, 0x37
        /*0002*/ 	.short	(.L_2577 - .L_2576)
.L_2576:
        /*0004*/ 	.word	0x00000082


	//----- nvinfo : EIATTR_SW2861232_WAR
	.align		4
.L_2577:
        /*0008*/ 	.byte	0x01, 0x35
	.zero		2


	//----- nvinfo : EIATTR_PARAM_CBANK
	.align		4
        /*000c*/ 	.byte	0x04, 0x0a
        /*000e*/ 	.short	(.L_2579 - .L_2578)
	.align		4
.L_2578:
        /*0010*/ 	.word	index@(.nv.constant0._ZN2at6native27unrolled_elementwise_kernelIZZZNS0_28sigmoid_backward_kernel_cudaERNS_18TensorIteratorBaseEENKUlvE0_clEvENKUlvE0_clEvEUlffE_St5arrayIPcLm3EELi4E23TrivialOffsetCalculatorILi2EjESA_ILi1EjENS0_6memory12LoadWithCastILi2EEENSD_13StoreWithCastILi1EEEEEviT_T0_T2_T3_T4_T5_)
        /*0014*/ 	.short	0x0160
        /*0016*/ 	.short	0x0038


	//----- nvinfo : EIATTR_CBANK_PARAM_SIZE
	.align		4
.L_2579:
        /*0018*/ 	.byte	0x03, 0x19
        /*001a*/ 	.short	0x0038


	//----- nvinfo : EIATTR_KPARAM_INFO
	.align		4
        /*001c*/ 	.byte	0x04, 0x17
        /*001e*/ 	.short	(.L_2581 - .L_2580)
.L_2580:
        /*0020*/ 	.word	0x00000000
        /*0024*/ 	.short	0x0006
        /*0026*/ 	.short	0x0030
        /*0028*/ 	.byte	0x00, 0xf0, 0x21, 0x00


	//----- nvinfo : EIATTR_KPARAM_INFO
	.align		4
.L_2581:
        /*002c*/ 	.byte	0x04, 0x17
        /*002e*/ 	.short	(.L_2583 - .L_2582)
.L_2582:
        /*0030*/ 	.word	0x00000000
        /*0034*/ 	.short	0x0005
        /*0036*/ 	.short	0x0024
        /*0038*/ 	.byte	0x00, 0xf0, 0x31, 0x00


	//----- nvinfo : EIATTR_KPARAM_INFO
	.align		4
.L_2583:
        /*003c*/ 	.byte	0x04, 0x17
        /*003e*/ 	.short	(.L_2585 - .L_2584)
.L_2584:
        /*0040*/ 	.word	0x00000000
        /*0044*/ 	.short	0x0004
        /*0046*/ 	.short	0x0021
        /*0048*/ 	.byte	0x00, 0xf0, 0x05, 0x00


	//----- nvinfo : EIATTR_KPARAM_INFO
	.align		4
.L_2585:
        /*004c*/ 	.byte	0x04, 0x17
        /*004e*/ 	.short	(.L_2587 - .L_2586)
.L_2586:
        /*0050*/ 	.word	0x00000000
        /*0054*/ 	.short	0x0003
        /*0056*/ 	.short	0x0020
        /*0058*/ 	.byte	0x00, 0xf0, 0x05, 0x00


	//----- nvinfo : EIATTR_KPARAM_INFO
	.align		4
.L_2587:
        /*005c*/ 	.byte	0x04, 0x17
        /*005e*/ 	.short	(.L_2589 - .L_2588)
.L_2588:
        /*0060*/ 	.word	0x00000000
        /*0064*/ 	.short	0x0002
        /*0066*/ 	.short	0x0008
        /*0068*/ 	.byte	0x00, 0xf0, 0x61, 0x00


	//----- nvinfo : EIATTR_KPARAM_INFO
	.align		4
.L_2589:
        /*006c*/ 	.byte	0x04, 0x17
        /*006e*/ 	.short	(.L_2591 - .L_2590)
.L_2590:
        /*0070*/ 	.word	0x00000000
        /*0074*/ 	.short	0x0001
        /*0076*/ 	.short	0x0004
        /*0078*/ 	.byte	0x00, 0xf0, 0x05, 0x00


	//----- nvinfo : EIATTR_KPARAM_INFO
	.align		4
.L_2591:
        /*007c*/ 	.byte	0x04, 0x17
        /*007e*/ 	.short	(.L_2593 - .L_2592)
.L_2592:
        /*0080*/ 	.word	0x00000000
        /*0084*/ 	.short	0x0000
        /*0086*/ 	.short	0x0000
        /*0088*/ 	.byte	0x00, 0xf0, 0x11, 0x00


	//----- nvinfo : EIATTR_MAXREG_COUNT
	.align		4
.L_2593:
        /*008c*/ 	.byte	0x03, 0x1b
        /*008e*/ 	.short	0x00ff


	//----- nvinfo : EIATTR_EXTERNS
	.align		4
        /*0090*/ 	.byte	0x04, 0x0f
        /*0092*/ 	.short	(.L_2595 - .L_2594)


	//   ....[0]....
	.align		4
.L_2594:
        /*0094*/ 	.word	index@(__assertfail)


	//----- nvinfo : EIATTR_MERCURY_ISA_VERSION
	.align		4
.L_2595:
        /*0098*/ 	.byte	0x03, 0x5f
        /*009a*/ 	.short	0x0000


	//----- nvinfo : EIATTR_SYSCALL_OFFSETS
	.align		4
        /*009c*/ 	.byte	0x04, 0x46
        /*009e*/ 	.short	(.L_2597 - .L_2596)


	//   ....[0]....
.L_2596:
        /*00a0*/ 	.word	0x00000e60


	//   ....[1]....
        /*00a4*/ 	.word	0x00001c60


	//   ....[2]....
        /*00a8*/ 	.word	0x00002ae0


	//   ....[3]....
        /*00ac*/ 	.word	0x000038e0


	//   ....[4]....
        /*00b0*/ 	.word	0x00004770


	//   ....[5]....
        /*00b4*/ 	.word	0x00005570


	//   ....[6]....
        /*00b8*/ 	.word	0x000063e0


	//   ....[7]....
        /*00bc*/ 	.word	0x000071b0


	//   ....[8]....
        /*00c0*/ 	.word	0x00008180


	//   ....[9]....
        /*00c4*/ 	.word	0x00009060


	//   ....[10]....
        /*00c8*/ 	.word	0x00009f30


	//   ....[11]....
        /*00cc*/ 	.word	0x0000ae00


	//----- nvinfo : EIATTR_EXIT_INSTR_OFFSETS
	.align		4
.L_2597:
        /*00d0*/ 	.byte	0x04, 0x1c
        /*00d2*/ 	.short	(.L_2599 - .L_2598)


	//   ....[0]....
.L_2598:
        /*00d4*/ 	.word	0x00009fd0


	//   ....[1]....
        /*00d8*/ 	.word	0x0000a0f0


	//   ....[2]....
        /*00dc*/ 	.word	0x0000a130


	//   ....[3]....
        /*00e0*/ 	.word	0x0000a1c0


	//   ....[4]....
        /*00e4*/ 	.word	0x0000a1f0


	//   ....[5]....
        /*00e8*/ 	.word	0x0000a220


	//   ....[6]....
        /*00ec*/ 	.word	0x0000a2a0


	//   ....[7]....
        /*00f0*/ 	.word	0x0000a2d0


	//   ....[8]....
        /*00f4*/ 	.word	0x0000a360


	//   ....[9]....
        /*00f8*/ 	.word	0x0000a3a0


	//   ....[10]....
        /*00fc*/ 	.word	0x0000a3e0


	//   ....[11]....
        /*0100*/ 	.word	0x0000a4a0


	//   ....[12]....
        /*0104*/ 	.word	0x0000a4f0


	//   ....[13]....
        /*0108*/ 	.word	0x0000a670


	//   ....[14]....
        /*010c*/ 	.word	0x0000a7c0


	//   ....[15]....
        /*0110*/ 	.word	0x0000a7f0


	//   ....[16]....
        /*0114*/ 	.word	0x0000a8a0


	//   ....[17]....
        /*0118*/ 	.word	0x0000aa10


	//   ....[18]....
        /*011c*/ 	.word	0x0000ab80


	//   ....[19]....
        /*0120*/ 	.word	0x0000acd0


	//   ....[20]....
        /*0124*/ 	.word	0x0000ae10


	//   ....[21]....
        /*0128*/ 	.word	0x0000ae40


	//   ....[22]....
        /*012c*/ 	.word	0x0000ae70


	//----- nvinfo : EIATTR_MAX_THREADS
	.align		4
.L_2599:
        /*0130*/ 	.byte	0x04, 0x05
        /*0132*/ 	.short	(.L_2601 - .L_2600)
.L_2600:
        /*0134*/ 	.word	0x00000080
        /*0138*/ 	.word	0x00000001
        /*013c*/ 	.word	0x00000001


	//----- nvinfo : EIATTR_CRS_STACK_SIZE
	.align		4
.L_2601:
        /*0140*/ 	.byte	0x04, 0x1e
        /*0142*/ 	.short	(.L_2603 - .L_2602)
.L_2602:
        /*0144*/ 	.word	0x00000000
.L_2603:


//--------------------- .nv.info._ZN2at6native18elementwise_kernelILi128ELi2EZNS0_22gpu_kernel_impl_nocastIZZZNS0_28sigmoid_backward_kernel_cudaERNS_18TensorIteratorBaseEENKUlvE0_clEvENKUlvE0_clEvEUlffE_EEvS4_RKT_EUliE_EEviT1_ --------------------------
	.section	.nv.info._ZN2at6native18elementwise_kernelILi128ELi2EZNS0_22gpu_kernel_impl_nocastIZZZNS0_28sigmoid_backward_kernel_cudaERNS_18TensorIteratorBaseEENKUlvE0_clEvENKUlvE0_clEvEUlffE_EEvS4_RKT_EUliE_EEviT1_,"",@"SHT_CUDA_INFO"
	.sectionflags	@""
	.align	4


	//----- nvinfo : EIATTR_CUDA_API_VERSION
	.align		4
        /*0000*/ 	.byte	0x04, 0x37
        /*0002*/ 	.short	(.L_2605 - .L_2604)
.L_2604:
        /*0004*/ 	.word	0x00000082


	//----- nvinfo : EIATTR_SW2861232_WAR
	.align		4
.L_2605:
        /*0008*/ 	.byte	0x01, 0x35
	.zero		2


	//----- nvinfo : EIATTR_PARAM_CBANK
	.align		4
        /*000c*/ 	.byte	0x04, 0x0a
        /*000e*/ 	.short	(.L_2607 - .L_2606)
	.align		4
.L_2606:
        /*0010*/ 	.word	index@(.nv.constant0._ZN2at6native18elementwise_kernelILi128ELi2EZNS0_22gpu_kernel_impl_nocastIZZZNS0_28sigmoid_backward_kernel_cudaERNS_18TensorIteratorBaseEENKUlvE0_clEvENKUlvE0_clEvEUlffE_EEvS4_RKT_EUliE_EEviT1_)
        /*0014*/ 	.short	0x0160
        /*0016*/ 	.short	0x0290


	//----- nvinfo : EIATTR_CBANK_PARAM_SIZE
	.align		4
.L_2607:
        /*0018*/ 	.byte	0x03, 0x19
        /*001a*/ 	.short	0x0290


	//----- nvinfo : EIATTR_KPARAM_INFO
	.align		4
        /*001c*/ 	.byte	0x04, 0x17
        /*001e*/ 	.short	(.L_2609 - .L_2608)
.L_2608:
        /*0020*/ 	.word	0x00000000
        /*0024*/ 	.short	0x0001
        /*0026*/ 	.short	0x0008
        /*0028*/ 	.byte	0x00, 0xf0, 0x21, 0x0a


	//----- nvinfo : EIATTR_KPARAM_INFO
	.align		4
.L_2609:
        /*002c*/ 	.byte	0x04, 0x17
        /*002e*/ 	.short	(.L_2611 - .L_2610)
.L_2610:
        /*0030*/ 	.word	0x00000000
        /*0034*/ 	.short	0x0000
        /*0036*/ 	.short	0x0000
        /*0038*/ 	.byte	0x00, 0xf0, 0x11, 0x00


	//----- nvinfo : EIATTR_MAXREG_COUNT
	.align		4
.L_2611:
        /*003c*/ 	.byte	0x03, 0x1b
        /*003e*/ 	.short	0x0080


	//----- nvinfo : EIATTR_MERCURY_ISA_VERSION
	.align		4
        /*0040*/ 	.byte	0x03, 0x5f
        /*0042*/ 	.short	0x0000


	//----- nvinfo : EIATTR_EXIT_INSTR_OFFSETS
	.align		4
        /*0044*/ 	.byte	0x04, 0x1c
        /*0046*/ 	.short	(.L_2613 - .L_2612)


	//   ....[0]....
.L_2612:
        /*0048*/ 	.word	0x00001150


	//   ....[1]....
        /*004c*/ 	.word	0x000021f0


	//----- nvinfo : EIATTR_MAX_THREADS
	.align		4
.L_2613:
        /*0050*/ 	.byte	0x04, 0x05
        /*0052*/ 	.short	(.L_2615 - .L_2614)
.L_2614:
        /*0054*/ 	.word	0x00000080
        /*0058*/ 	.word	0x00000001
        /*005c*/ 	.word	0x00000001


	//----- nvinfo : EIATTR_CRS_STACK_SIZE
	.align		4
.L_2615:
        /*0060*/ 	.byte	0x04, 0x1e
        /*0062*/ 	.short	(.L_2617 - .L_2616)
.L_2616:
        /*0064*/ 	.word	0x00000000
.L_2617:


//--------------------- .nv.info._ZN2at6native27unrolled_elementwise_kernelIZZZNS0_28sigmoid_backward_kernel_cudaERNS_18TensorIteratorBaseEENKUlvE0_clEvENKUlvE0_clEvEUlffE_St5arrayIPcLm3EELi4E23TrivialOffsetCalculatorILi2EjESA_ILi1EjENS0_6memory15LoadWithoutCastENSD_16StoreWithoutCastEEEviT_T0_T2_T3_T4_T5_ --------------------------
	.section	.nv.info._ZN2at6native27unrolled_elementwise_kernelIZZZNS0_28sigmoid_backward_kernel_cudaERNS_18TensorIteratorBaseEENKUlvE0_clEvENKUlvE0_clEvEUlffE_St5arrayIPcLm3EELi4E23TrivialOffsetCalculatorILi2EjESA_ILi1EjENS0_6memory15LoadWithoutCastENSD_16StoreWithoutCastEEEviT_T0_T2_T3_T4_T5_,"",@"SHT_CUDA_INFO"
	.sectionflags	@""
	.align	4


	//----- nvinfo : EIATTR_CUDA_API_VERSION
	.align		4
        /*0000*/ 	.byte	0x04, 0x37
        /*0002*/ 	.short	(.L_2619 - .L_2618)
.L_2618:
        /*0004*/ 	.word	0x00000082


	//----- nvinfo : EIATTR_SW2861232_WAR
	.align		4
.L_2619:
        /*0008*/ 	.byte	0x01, 0x35
	.zero		2


	//----- nvinfo : EIATTR_PARAM_CBANK
	.align		4
        /*000c*/ 	.byte	0x04, 0x0a
        /*000e*/ 	.short	(.L_2621 - .L_2620)
	.align		4
.L_2620:
        /*0010*/ 	.word	index@(.nv.constant0._ZN2at6native27unrolled_elementwise_kernelIZZZNS0_28sigmoid_backward_kernel_cudaERNS_18TensorIteratorBaseEENKUlvE0_clEvENKUlvE0_clEvEUlffE_St5arrayIPcLm3EELi4E23TrivialOffsetCalculatorILi2EjESA_ILi1EjENS0_6memory15LoadWithoutCastENSD_16StoreWithoutCastEEEviT_T0_T2_T3_T4_T5_)
        /*0014*/ 	.short	0x0160
        /*0016*/ 	.short	0x0024


	//----- nvinfo : EIATTR_CBANK_PARAM_SIZE
	.align		4
.L_2621:
        /*0018*/ 	.byte	0x03, 0x19
        /*001a*/ 	.short	0x0024


	//----- nvinfo : EIATTR_KPARAM_INFO
	.align		4
        /*001c*/ 	.byte	0x04, 0x17
        /*001e*/ 	.short	(.L_2623 - .L_2622)
.L_2622:
        /*0020*/ 	.word	0x00000000
        /*0024*/ 	.short	0x0006
        /*0026*/ 	.short	0x0023
        /*0028*/ 	.byte	0x00, 0xf0, 0x05, 0x00


	//----- nvinfo : EIATTR_KPARAM_INFO
	.align		4
.L_2623:
        /*002c*/ 	.byte	0x04, 0x17
        /*002e*/ 	.short	(.L_2625 - .L_2624)
.L_2624:
        /*0030*/ 	.word	0x00000000
        /*0034*/ 	.short	0x0005
        /*0036*/ 	.short	0x0022
        /*0038*/ 	.byte	0x00, 0xf0, 0x05, 0x00


	//----- nvinfo : EIATTR_KPARAM_INFO
	.align		4
.L_2625:
        /*003c*/ 	.byte	0x04, 0x17
        /*003e*/ 	.short	(.L_2627 - .L_2626)
.L_2626:
        /*0040*/ 	.word	0x00000000
        /*0044*/ 	.short	0x0004
        /*0046*/ 	.short	0x0021
        /*0048*/ 	.byte	0x00, 0xf0, 0x05, 0x00


	//----- nvinfo : EIATTR_KPARAM_INFO
	.align		4
.L_2627:
        /*004c*/ 	.byte	0x04, 0x17
        /*004e*/ 	.short	(.L_2629 - .L_2628)
.L_2628:
        /*0050*/ 	.word	0x00000000
        /*0054*/ 	.short	0x0003
        /*0056*/ 	.short	0x0020
        /*0058*/ 	.byte	0x00, 0xf0, 0x05, 0x00


	//----- nvinfo : EIATTR_KPARAM_INFO
	.align		4
.L_2629:
        /*005c*/ 	.byte	0x04, 0x17
        /*005e*/ 	.short	(.L_2631 - .L_2630)
.L_2630:
        /*0060*/ 	.word	0x00000000
        /*0064*/ 	.short	0x0002
        /*0066*/ 	.short	0x0008
        /*0068*/ 	.byte	0x00, 0xf0, 0x61, 0x00


	//----- nvinfo : EIATTR_KPARAM_INFO
	.align		4
.L_2631:
        /*006c*/ 	.byte	0x04, 0x17
        /*006e*/ 	.short	(.L_2633 - .L_2632)
.L_2632:
        /*0070*/ 	.word	0x00000000
        /*0074*/ 	.short	0x0001
        /*0076*/ 	.short	0x0004
        /*0078*/ 	.byte	0x00, 0xf0, 0x05, 0x00


	//----- nvinfo : EIATTR_KPARAM_INFO
	.align		4
.L_2633:
        /*007c*/ 	.byte	0x04, 0x17
        /*007e*/ 	.short	(.L_2635 - .L_2634)
.L_2634:
        /*0080*/ 	.word	0x00000000
        /*0084*/ 	.short	0x0000
        /*0086*/ 	.short	0x0000
        /*0088*/ 	.byte	0x00, 0xf0, 0x11, 0x00


	//----- nvinfo : EIATTR_MAXREG_COUNT
	.align		4
.L_2635:
        /*008c*/ 	.byte	0x03, 0x1b
        /*008e*/ 	.short	0x00ff


	//----- nvinfo : EIATTR_MERCURY_ISA_VERSION
	.align		4
        /*0090*/ 	.byte	0x03, 0x5f
        /*0092*/ 	.short	0x0000


	//----- nvinfo : EIATTR_EXIT_INSTR_OFFSETS
	.align		4
        /*0094*/ 	.byte	0x04, 0x1c
        /*0096*/ 	.short	(.L_2637 - .L_2636)


	//   ....[0]....
.L_2636:
        /*0098*/ 	.word	0x000004e0


	//   ....[1]....
        /*009c*/ 	.word	0x00000540


	//----- nvinfo : EIATTR_MAX_THREADS
	.align		4
.L_2637:
        /*00a0*/ 	.byte	0x04, 0x05
        /*00a2*/ 	.short	(.L_2639 - .L_2638)
.L_2638:
        /*00a4*/ 	.word	0x00000080
        /*00a8*/ 	.word	0x00000001
        /*00ac*/ 	.word	0x00000001


	//----- nvinfo : EIATTR_CRS_STACK_SIZE
	.align		4
.L_2639:
        /*00b0*/ 	.byte	0x04, 0x1e
        /*00b2*/ 	.short	(.L_2641 - .L_2640)
.L_2640:
        /*00b4*/ 	.word	0x00000000
.L_2641:


//--------------------- .nv.info._ZN2at6native29vectorized_elementwise_kernelILi2EZZZNS0_28sigmoid_backward_kernel_cudaERNS_18TensorIteratorBaseEENKUlvE0_clEvENKUlvE0_clEvEUlffE_St5arrayIPcLm3EEEEviT0_T1_ --------------------------
	.section	.nv.info._ZN2at6native29vectorized_elementwise_kernelILi2EZZZNS0_28sigmoid_backward_kernel_cudaERNS_18TensorIteratorBaseEENKUlvE0_clEvENKUlvE0_clEvEUlffE_St5arrayIPcLm3EEEEviT0_T1_,"",@"SHT_CUDA_INFO"
	.sectionflags	@""
	.align	4


	//----- nvinfo : EIATTR_CUDA_API_VERSION
	.align		4
        /*0000*/ 	.byte	0x04, 0x37
        /*0002*/ 	.short	(.L_2643 - .L_2642)
.L_2642:
        /*0004*/ 	.word	0x00000082


	//----- nvinfo : EIATTR_SW2861232_WAR
	.align		4
.L_2643:
        /*0008*/ 	.byte	0x01, 0x35
	.zero		2


	//----- nvinfo : EIATTR_PARAM_CBANK
	.align		4
        /*000c*/ 	.byte	0x04, 0x0a
        /*000e*/ 	.short	(.L_2645 - .L_2644)
	.align		4
.L_2644:
        /*0010*/ 	.word	index@(.nv.constant0._ZN2at6native29vectorized_elementwise_kernelILi2EZZZNS0_28sigmoid_backward_kernel_cudaERNS_18TensorIteratorBaseEENKUlvE0_clEvENKUlvE0_clEvEUlffE_St5arrayIPcLm3EEEEviT0_T1_)
        /*0014*/ 	.short	0x0160
        /*0016*/ 	.short	0x0020


	//----- nvinfo : EIATTR_CBANK_PARAM_SIZE
	.align		4
.L_2645:
        /*0018*/ 	.byte	0x03, 0x19
        /*001a*/ 	.short	0x0020


	//----- nvinfo : EIATTR_KPARAM_INFO
	.align		4
        /*001c*/ 	.byte	0x04, 0x17
        /*001e*/ 	.short	(.L_2647 - .L_2646)
.L_2646:
        /*0020*/ 	.word	0x00000000
        /*0024*/ 	.short	0x0002
        /*0026*/ 	.short	0x0008
        /*0028*/ 	.byte	0x00, 0xf0, 0x61, 0x00


	//----- nvinfo : EIATTR_KPARAM_INFO
	.align		4
.L_2647:
        /*002c*/ 	.byte	0x04, 0x17
        /*002e*/ 	.short	(.L_2649 - .L_2648)
.L_2648:
        /*0030*/ 	.word	0x00000000
        /*0034*/ 	.short	0x0001
        /*0036*/ 	.short	0x0004
        /*0038*/ 	.byte	0x00, 0xf0, 0x05, 0x00


	//----- nvinfo : EIATTR_KPARAM_INFO
	.align		4
.L_2649:
        /*003c*/ 	.byte	0x04, 0x17
        /*003e*/ 	.short	(.L_2651 - .L_2650)
.L_2650:
        /*0040*/ 	.word	0x00000000
        /*0044*/ 	.short	0x0000
        /*0046*/ 	.short	0x0000
        /*0048*/ 	.byte	0x00, 0xf0, 0x11, 0x00


	//----- nvinfo : EIATTR_MAXREG_COUNT
	.align		4
.L_2651:
        /*004c*/ 	.byte	0x03, 0x1b
        /*004e*/ 	.short	0x00ff


	//----- nvinfo : EIATTR_MERCURY_ISA_VERSION
	.align		4
        /*0050*/ 	.byte	0x03, 0x5f
        /*0052*/ 	.short	0x0000


	//----- nvinfo : EIATTR_EXIT_INSTR_OFFSETS
	.align		4
        /*0054*/ 	.byte	0x04, 0x1c
        /*0056*/ 	.short	(.L_2653 - .L_2652)


	//   ....[0]....
.L_2652:
        /*0058*/ 	.word	0x00000330


	//   ....[1]....
        /*005c*/ 	.word	0x00000ce0


	//   ....[2]....
        /*0060*/ 	.word	0x00000d30


	//----- nvinfo : EIATTR_MAX_THREADS
	.align		4
.L_2653:
        /*0064*/ 	.byte	0x04, 0x05
        /*0066*/ 	.short	(.L_2655 - .L_2654)
.L_2654:
        /*0068*/ 	.word	0x00000080
        /*006c*/ 	.word	0x00000001
        /*0070*/ 	.word	0x00000001


	//----- nvinfo : EIATTR_CRS_STACK_SIZE
	.align		4
.L_2655:
        /*0074*/ 	.byte	0x04, 0x1e
        /*0076*/ 	.short	(.L_2657 - .L_2656)
.L_2656:
        /*0078*/ 	.word	0x00000000
.L_2657:


//--------------------- .nv.info._ZN2at6native29vectorized_elementwise_kernelILi4EZZZNS0_28sigmoid_backward_kernel_cudaERNS_18TensorIteratorBaseEENKUlvE0_clEvENKUlvE0_clEvEUlffE_St5arrayIPcLm3EEEEviT0_T1_ --------------------------
	.section	.nv.info._ZN2at6native29vectorized_elementwise_kernelILi4EZZZNS0_28sigmoid_backward_kernel_cudaERNS_18TensorIteratorBaseEENKUlvE0_clEvENKUlvE0_clEvEUlffE_St5arrayIPcLm3EEEEviT0_T1_,"",@"SHT_CUDA_INFO"
	.sectionflags	@""
	.align	4


	//----- nvinfo : EIATTR_CUDA_API_VERSION
	.align		4
        /*0000*/ 	.byte	0x04, 0x37
        /*0002*/ 	.short	(.L_2659 - .L_2658)
.L_2658:
        /*0004*/ 	.word	0x00000082


	//----- nvinfo : EIATTR_SW2861232_WAR
	.align		4
.L_2659:
        /*0008*/ 	.byte	0x01, 0x35
	.zero		2


	//----- nvinfo : EIATTR_PARAM_CBANK
	.align		4
        /*000c*/ 	.byte	0x04, 0x0a
        /*000e*/ 	.short	(.L_2661 - .L_2660)
	.align		4
.L_2660:
        /*0010*/ 	.word	index@(.nv.constant0._ZN2at6native29vectorized_elementwise_kernelILi4EZZZNS0_28sigmoid_backward_kernel_cudaERNS_18TensorIteratorBaseEENKUlvE0_clEvENKUlvE0_clEvEUlffE_St5arrayIPcLm3EEEEviT0_T1_)
        /*0014*/ 	.short	0x0160
        /*0016*/ 	.short	0x0020


	//----- nvinfo : EIATTR_CBANK_PARAM_SIZE
	.align		4
.L_2661:
        /*0018*/ 	.byte	0x03, 0x19
        /*001a*/ 	.short	0x0020


	//----- nvinfo : EIATTR_KPARAM_INFO
	.align		4
        /*001c*/ 	.byte	0x04, 0x17
        /*001e*/ 	.short	(.L_2663 - .L_2662)
.L_2662:
        /*0020*/ 	.word	0x00000000
        /*0024*/ 	.short	0x0002
        /*0026*/ 	.short	0x0008
        /*0028*/ 	.byte	0x00, 0xf0, 0x61, 0x00


	//----- nvinfo : EIATTR_KPARAM_INFO
	.align		4
.L_2663:
        /*002c*/ 	.byte	0x04, 0x17
        /*002e*/ 	.short	(.L_2665 - .L_2664)
.L_2664:
        /*0030*/ 	.word	0x00000000
        /*0034*/ 	.short	0x0001
        /*0036*/ 	.short	0x0004
        /*0038*/ 	.byte	0x00, 0xf0, 0x05, 0x00


	//----- nvinfo : EIATTR_KPARAM_INFO
	.align		4
.L_2665:
        /*003c*/ 	.byte	0x04, 0x17
        /*003e*/ 	.short	(.L_2667 - .L_2666)
.L_2666:
        /*0040*/ 	.word	0x00000000
        /*0044*/ 	.short	0x0000
        /*0046*/ 	.short	0x0000
        /*0048*/ 	.byte	0x00, 0xf0, 0x11, 0x00


	//----- nvinfo : EIATTR_MAXREG_COUNT
	.align		4
.L_2667:
        /*004c*/ 	.byte	0x03, 0x1b
        /*004e*/ 	.short	0x00ff


	//----- nvinfo : EIATTR_MERCURY_ISA_VERSION
	.align		4
        /*0050*/ 	.byte	0x03, 0x5f
        /*0052*/ 	.short	0x0000


	//----- nvinfo : EIATTR_EXIT_INSTR_OFFSETS
	.align		4
        /*0054*/ 	.byte	0x04, 0x1c
        /*0056*/ 	.short	(.L_2669 - .L_2668)


	//   ....[0]....
.L_2668:
        /*0058*/ 	.word	0x000002d0


	//   ....[1]....
        /*005c*/ 	.word	0x00000c80


	//   ....[2]....
        /*0060*/ 	.word	0x00000cd0


	//----- nvinfo : EIATTR_MAX_THREADS
	.align		4
.L_2669:
        /*0064*/ 	.byte	0x04, 0x05
        /*0066*/ 	.short	(.L_2671 - .L_2670)
.L_2670:
        /*0068*/ 	.word	0x00000080
        /*006c*/ 	.word	0x00000001
        /*0070*/ 	.word	0x00000001


	//----- nvinfo : EIATTR_CRS_STACK_SIZE
	.align		4
.L_2671:
        /*0074*/ 	.byte	0x04, 0x1e
        /*0076*/ 	.short	(.L_2673 - .L_2672)
.L_2672:
        /*0078*/ 	.word	0x00000000
.L_2673:


//--------------------- .nv.info._ZN2at6native29vectorized_elementwise_kernelILi8EZZZNS0_28sigmoid_backward_kernel_cudaERNS_18TensorIteratorBaseEENKUlvE0_clEvENKUlvE0_clEvEUlffE_St5arrayIPcLm3EEEEviT0_T1_ --------------------------
	.section	.nv.info._ZN2at6native29vectorized_elementwise_kernelILi8EZZZNS0_28sigmoid_backward_kernel_cudaERNS_18TensorIteratorBaseEENKUlvE0_clEvENKUlvE0_clEvEUlffE_St5arrayIPcLm3EEEEviT0_T1_,"",@"SHT_CUDA_INFO"
	.sectionflags	@""
	.align	4


	//----- nvinfo : EIATTR_CUDA_API_VERSION
	.align		4
        /*0000*/ 	.byte	0x04, 0x37
        /*0002*/ 	.short	(.L_2675 - .L_2674)
.L_2674:
        /*0004*/ 	.word	0x00000082


	//----- nvinfo : EIATTR_SW2861232_WAR
	.align		4
.L_2675:
        /*0008*/ 	.byte	0x01, 0x35
	.zero		2


	//----- nvinfo : EIATTR_PARAM_CBANK
	.align		4
        /*000c*/ 	.byte	0x04, 0x0a
        /*000e*/ 	.short	(.L_2677 - .L_2676)
	.align		4
.L_2676:
        /*0010*/ 	.word	index@(.nv.constant0._ZN2at6native29vectorized_elementwise_kernelILi8EZZZNS0_28sigmoid_backward_kernel_cudaERNS_18TensorIteratorBaseEENKUlvE0_clEvENKUlvE0_clEvEUlffE_St5arrayIPcLm3EEEEviT0_T1_)
        /*0014*/ 	.short	0x0160
        /*0016*/ 	.short	0x0020


	//----- nvinfo : EIATTR_CBANK_PARAM_SIZE
	.align		4
.L_2677:
        /*0018*/ 	.byte	0x03, 0x19
        /*001a*/ 	.short	0x0020


	//----- nvinfo : EIATTR_KPARAM_INFO
	.align		4
        /*001c*/ 	.byte	0x04, 0x17
        /*001e*/ 	.short	(.L_2679 - .L_2678)
.L_2678:
        /*0020*/ 	.word	0x00000000
        /*0024*/ 	.short	0x0002
        /*0026*/ 	.short	0x0008
        /*0028*/ 	.byte	0x00, 0xf0, 0x61, 0x00


	//----- nvinfo : EIATTR_KPARAM_INFO
	.align		4
.L_2679:
        /*002c*/ 	.byte	0x04, 0x17
        /*002e*/ 	.short	(.L_2681 - .L_2680)
.L_2680:
        /*0030*/ 	.word	0x00000000
        /*0034*/ 	.short	0x0001
        /*0036*/ 	.short	0x0004
        /*0038*/ 	.byte	0x00, 0xf0, 0x05, 0x00


	//----- nvinfo : EIATTR_KPARAM_INFO
	.align		4
.L_2681:
        /*003c*/ 	.byte	0x04, 0x17
        /*003e*/ 	.short	(.L_2683 - .L_2682)
.L_2682:
        /*0040*/ 	.word	0x00000000
        /*0044*/ 	.short	0x0000
        /*0046*/ 	.short	0x0000
        /*0048*/ 	.byte	0x00, 0xf0, 0x11, 0x00


	//----- nvinfo : EIATTR_MAXREG_COUNT
	.align		4
.L_2683:
        /*004c*/ 	.byte	0x03, 0x1b
        /*004e*/ 	.short	0x00ff


	//----- nvinfo : EIATTR_MERCURY_ISA_VERSION
	.align		4
        /*0050*/ 	.byte	0x03, 0x5f
        /*0052*/ 	.short	0x0000


	//----- nvinfo : EIATTR_EXIT_INSTR_OFFSETS
	.align		4
        /*0054*/ 	.byte	0x04, 0x1c
        /*0056*/ 	.short	(.L_2685 - .L_2684)


	//   ....[0]....
.L_2684:
        /*0058*/ 	.word	0x00000010


	//----- nvinfo : EIATTR_MAX_THREADS
	.align		4
.L_2685:
        /*005c*/ 	.byte	0x04, 0x05
        /*005e*/ 	.short	(.L_2687 - .L_2686)
.L_2686:
        /*0060*/ 	.word	0x00000080
        /*0064*/ 	.word	0x00000001
        /*0068*/ 	.word	0x00000001
.L_2687:


//--------------------- .nv.info._ZN2at6native18elementwise_kernelILi128ELi4EZNS0_15gpu_kernel_implIZZZNS0_28sigmoid_backward_kernel_cudaERNS_18TensorIteratorBaseEENKUlvE0_clEvENKUlvE_clEvEUlddE_EEvS4_RKT_EUliE_EEviT1_ --------------------------
	.section	.nv.info._ZN2at6native18elementwise_kernelILi128ELi4EZNS0_15gpu_kernel_implIZZZNS0_28sigmoid_backward_kernel_cudaERNS_18TensorIteratorBaseEENKUlvE0_clEvENKUlvE_clEvEUlddE_EEvS4_RKT_EUliE_EEviT1_,"",@"SHT_CUDA_INFO"
	.sectionflags	@""
	.align	4


	//----- nvinfo : EIATTR_CUDA_API_VERSION
	.align		4
        /*0000*/ 	.byte	0x04, 0x37
        /*0002*/ 	.short	(.L_2689 - .L_2688)
.L_2688:
        /*0004*/ 	.word	0x00000082


	//----- nvinfo : EIATTR_SW2861232_WAR
	.align		4
.L_2689:
        /*0008*/ 	.byte	0x01, 0x35
	.zero		2


	//----- nvinfo : EIATTR_PARAM_CBANK
	.align		4
        /*000c*/ 	.byte	0x04, 0x0a
        /*000e*/ 	.short	(.L_2691 - .L_2690)
	.align		4
.L_2690:
        /*0010*/ 	.word	index@(.nv.constant0._ZN2at6native18elementwise_kernelILi128ELi4EZNS0_15gpu_kernel_implIZZZNS0_28sigmoid_backward_kernel_cudaERNS_18TensorIteratorBaseEENKUlvE0_clEvENKUlvE_clEvEUlddE_EEvS4_RKT_EUliE_EEviT1_)
        /*0014*/ 	.short	0x0160
        /*0016*/ 	.short	0x0290


	//----- nvinfo : EIATTR_CBANK_PARAM_SIZE
	.align		4
.L_2691:
        /*0018*/ 	.byte	0x03, 0x19
        /*001a*/ 	.short	0x0290


	//----- nvinfo : EIATTR_KPARAM_INFO
	.align		4
        /*001c*/ 	.byte	0x04, 0x17
        /*001e*/ 	.short	(.L_2693 - .L_2692)
.L_2692:
        /*0020*/ 	.word	0x00000000
        /*0024*/ 	.short	0x0001
        /*0026*/ 	.short	0x0008
        /*0028*/ 	.byte	0x00, 0xf0, 0x21, 0x0a


	//----- nvinfo : EIATTR_KPARAM_INFO
	.align		4
.L_2693:
        /*002c*/ 	.byte	0x04, 0x17
        /*002e*/ 	.short	(.L_2695 - .L_2694)
.L_2694:
        /*0030*/ 	.word	0x00000000
        /*0034*/ 	.short	0x0000
        /*0036*/ 	.short	0x0000
        /*0038*/ 	.byte	0x00, 0xf0, 0x11, 0x00


	//----- nvinfo : EIATTR_MAXREG_COUNT
	.align		4
.L_2695:
        /*003c*/ 	.byte	0x03, 0x1b
        /*003e*/ 	.short	0x0080


	//----- nvinfo : EIATTR_EXTERNS
	.align		4
        /*0040*/ 	.byte	0x04, 0x0f
        /*0042*/ 	.short	(.L_2697 - .L_2696)


	//   ....[0]....
	.align		4
.L_2696:
        /*0044*/ 	.word	index@(__assertfail)


	//----- nvinfo : EIATTR_MERCURY_ISA_VERSION
	.align		4
.L_2697:
        /*0048*/ 	.byte	0x03, 0x5f
        /*004a*/ 	.short	0x0000


	//----- nvinfo : EIATTR_SYSCALL_OFFSETS
	.align		4
        /*004c*/ 	.byte	0x04, 0x46
        /*004e*/ 	.short	(.L_2699 - .L_2698)


	//   ....[0]....
.L_2698:
        /*0050*/ 	.word	0x00001f50


	//   ....[1]....
        /*0054*/ 	.word	0x00002e80


	//   ....[2]....
        /*0058*/ 	.word	0x00003ec0


	//   ....[3]....
        /*005c*/ 	.word	0x00005e50


	//   ....[4]....
        /*0060*/ 	.word	0x00006d80


	//   ....[5]....
        /*0064*/ 	.word	0x00007dc0


	//   ....[6]....
        /*0068*/ 	.word	0x00009d20


	//   ....[7]....
        /*006c*/ 	.word	0x0000ac50


	//   ....[8]....
        /*0070*/ 	.word	0x0000bc90


	//   ....[9]....
        /*0074*/ 	.word	0x0000dc00


	//   ....[10]....
        /*0078*/ 	.word	0x0000eb30


	//   ....[11]....
        /*007c*/ 	.word	0x0000fb70


	//----- nvinfo : EIATTR_EXIT_INSTR_OFFSETS
	.align		4
.L_2699:
        /*0080*/ 	.byte	0x04, 0x1c
        /*0082*/ 	.short	(.L_2701 - .L_2700)


	//   ....[0]....
.L_2700:
        /*0084*/ 	.word	0x0000bd30


	//   ....[1]....
        /*0088*/ 	.word	0x0000ecc0


	//   ....[2]....
        /*008c*/ 	.word	0x0000ed00


	//   ....[3]....
        /*0090*/ 	.word	0x0000ed90


	//   ....[4]....
        /*0094*/ 	.word	0x0000edc0


	//   ....[5]....
        /*0098*/ 	.word	0x0000edf0


	//   ....[6]....
        /*009c*/ 	.word	0x0000eea0


	//   ....[7]....
        /*00a0*/ 	.word	0x0000ef00


	//   ....[8]....
        /*00a4*/ 	.word	0x0000efc0


	//   ....[9]....
        /*00a8*/ 	.word	0x0000f030


	//   ....[10]....
        /*00ac*/ 	.word	0x0000f050


	//   ....[11]....
        /*00b0*/ 	.word	0x0000f110


	//   ....[12]....
        /*00b4*/ 	.word	0x0000f140


	//   ....[13]....
        /*00b8*/ 	.word	0x0000f2f0


	//   ....[14]....
        /*00bc*/ 	.word	0x0000f470


	//   ....[15]....
        /*00c0*/ 	.word	0x0000f4d0


	//   ....[16]....
        /*00c4*/ 	.word	0x0000f580


	//   ....[17]....
        /*00c8*/ 	.word	0x0000f720


	//   ....[18]....
        /*00cc*/ 	.word	0x0000f8c0


	//   ....[19]....
        /*00d0*/ 	.word	0x0000fa40


	//   ....[20]....
        /*00d4*/ 	.word	0x0000fb80


	//   ....[21]....
        /*00d8*/ 	.word	0x0000fbb0


	//   ....[22]....
        /*00dc*/ 	.word	0x0000fbe0


	//----- nvinfo : EIATTR_MAX_THREADS
	.align		4
.L_2701:
        /*00e0*/ 	.byte	0x04, 0x05
        /*00e2*/ 	.short	(.L_2703 - .L_2702)
.L_2702:
        /*00e4*/ 	.word	0x00000080
        /*00e8*/ 	.word	0x00000001
        /*00ec*/ 	.word	0x00000001


	//----- nvinfo : EIATTR_CRS_STACK_SIZE
	.align		4
.L_2703:
        /*00f0*/ 	.byte	0x04, 0x1e
        /*00f2*/ 	.short	(.L_2705 - .L_2704)
.L_2704:
        /*00f4*/ 	.word	0x00000000
.L_2705:


//--------------------- .nv.info._ZN2at6native27unrolled_elementwise_kernelIZZZNS0_28sigmoid_backward_kernel_cudaERNS_18TensorIteratorBaseEENKUlvE0_clEvENKUlvE_clEvEUlddE_St5arrayIPcLm3EELi4E23TrivialOffsetCalculatorILi2EjESA_ILi1EjENS0_6memory12LoadWithCastILi2EEENSD_13StoreWithCastILi1EEEEEviT_T0_T2_T3_T4_T5_ --------------------------
	.section	.nv.info._ZN2at6native27unrolled_elementwise_kernelIZZZNS0_28sigmoid_backward_kernel_cudaERNS_18TensorIteratorBaseEENKUlvE0_clEvENKUlvE_clEvEUlddE_St5arrayIPcLm3EELi4E23TrivialOffsetCalculatorILi2EjESA_ILi1EjENS0_6memory12LoadWithCastILi2EEENSD_13StoreWithCastILi1EEEEEviT_T0_T2_T3_T4_T5_,"",@"SHT_CUDA_INFO"
	.sectionflags	@""
	.align	4


	//----- nvinfo : EIATTR_CUDA_API_VERSION
	.align		4
        /*0000*/ 	.byte	0x04, 0x37
        /*0002*/ 	.short	(.L_2707 - .L_2706)
.L_2706:
        /*0004*/ 	.word	0x00000082


	//----- nvinfo : EIATTR_SW2861232_WAR
	.align		4
.L_2707:
        /*0008*/ 	.byte	0x01, 0x35
	.zero		2


	//----- nvinfo : EIATTR_PARAM_CBANK
	.align		4
        /*000c*/ 	.byte	0x04, 0x0a
        /*000e*/ 	.short	(.L_2709 - .L_2708)
	.align		4
.L_2708:
        /*0010*/ 	.word	index@(.nv.constant0._ZN2at6native27unrolled_elementwise_kernelIZZZNS0_28sigmoid_backward_kernel_cudaERNS_18TensorIteratorBaseEENKUlvE0_clEvENKUlvE_clEvEUlddE_St5arrayIPcLm3EELi4E23TrivialOffsetCalculatorILi2EjESA_ILi1EjENS0_6memory12LoadWithCastILi2EEENSD_13StoreWithCastILi1EEEEEviT_T0_T2_T3_T4_T5_)
        /*0014*/ 	.short	0x0160
        /*0016*/ 	.short	0x0038


	//----- nvinfo : EIATTR_CBANK_PARAM_SIZE
	.align		4
.L_2709:
        /*0018*/ 	.byte	0x03, 0x19
        /*001a*/ 	.short	0x0038


	//----- nvinfo : EIATTR_KPARAM_INFO
	.align		4
        /*001c*/ 	.byte	0x04, 0x17
        /*001e*/ 	.short	(.L_2711 - .L_2710)
.L_2710:
        /*0020*/ 	.word	0x00000000
        /*0024*/ 	.short	0x0006
        /*0026*/ 	.short	0x0030
        /*0028*/ 	.byte	0x00, 0xf0, 0x21, 0x00


	//----- nvinfo : EIATTR_KPARAM_INFO
	.align		4
.L_2711:
        /*002c*/ 	.byte	0x04, 0x17
        /*002e*/ 	.short	(.L_2713 - .L_2712)
.L_2712:
        /*0030*/ 	.word	0x00000000
        /*0034*/ 	.short	0x0005
        /*0036*/ 	.short	0x0024
        /*0038*/ 	.byte	0x00, 0xf0, 0x31, 0x00


	//----- nvinfo : EIATTR_KPARAM_INFO
	.align		4
.L_2713:
        /*003c*/ 	.byte	0x04, 0x17
        /*003e*/ 	.short	(.L_2715 - .L_2714)
.L_2714:
        /*0040*/ 	.word	0x00000000
        /*0044*/ 	.short	0x0004
        /*0046*/ 	.short	0x0021
        /*0048*/ 	.byte	0x00, 0xf0, 0x05, 0x00


	//----- nvinfo : EIATTR_KPARAM_INFO
	.align		4
.L_2715:
        /*004c*/ 	.byte	0x04, 0x17
        /*004e*/ 	.short	(.L_2717 - .L_2716)
.L_2716:
        /*0050*/ 	.word	0x00000000
        /*0054*/ 	.short	0x0003
        /*0056*/ 	.short	0x0020
        /*0058*/ 	.byte	0x00, 0xf0, 0x05, 0x00


	//----- nvinfo : EIATTR_KPARAM_INFO
	.align		4
.L_2717:
        /*005c*/ 	.byte	0x04, 0x17
        /*005e*/ 	.short	(.L_2719 - .L_2718)
.L_2718:
        /*0060*/ 	.word	0x00000000
        /*0064*/ 	.short	0x0002
        /*0066*/ 	.short	0x0008
        /*0068*/ 	.byte	0x00, 0xf0, 0x61, 0x00


	//----- nvinfo : EIATTR_KPARAM_INFO
	.align		4
.L_2719:
        /*006c*/ 	.byte	0x04, 0x17
        /*006e*/ 	.short	(.L_2721 - .L_2720)
.L_2720:
        /*0070*/ 	.word	0x00000000
        /*0074*/ 	.short	0x0001
        /*0076*/ 	.short	0x0004
        /*0078*/ 	.byte	0x00, 0xf0, 0x05, 0x00


	//----- nvinfo : EIATTR_KPARAM_INFO
	.align		4
.L_2721:
        /*007c*/ 	.byte	0x04, 0x17
        /*007e*/ 	.short	(.L_2723 - .L_2722)
.L_2722:
        /*0080*/ 	.word	0x00000000
        /*0084*/ 	.short	0x0000
        /*0086*/ 	.short	0x0000
        /*0088*/ 	.byte	0x00, 0xf0, 0x11, 0x00


	//----- nvinfo : EIATTR_MAXREG_COUNT
	.align		4
.L_2723:
        /*008c*/ 	.byte	0x03, 0x1b
        /*008e*/ 	.short	0x00ff


	//----- nvinfo : EIATTR_EXTERNS
	.align		4
        /*0090*/ 	.byte	0x04, 0x0f
        /*0092*/ 	.short	(.L_2725 - .L_2724)


	//   ....[0]....
	.align		4
.L_2724:
        /*0094*/ 	.word	index@(__assertfail)


	//----- nvinfo : EIATTR_MERCURY_ISA_VERSION
	.align		4
.L_2725:
        /*0098*/ 	.byte	0x03, 0x5f
        /*009a*/ 	.short	0x0000


	//----- nvinfo : EIATTR_SYSCALL_OFFSETS
	.align		4
        /*009c*/ 	.byte	0x04, 0x46
        /*009e*/ 	.short	(.L_2727 - .L_2726)


	//   ....[0]....
.L_2726:
        /*00a0*/ 	.word	0x00000fb0


	//   ....[1]....
        /*00a4*/ 	.word	0x00001ee0


	//   ....[2]....
        /*00a8*/ 	.word	0x00002e90


	//   ....[3]....
        /*00ac*/ 	.word	0x00003dc0


	//   ....[4]....
        /*00b0*/ 	.word	0x00004d80


	//   ....[5]....
        /*00b4*/ 	.word	0x00005cb0


	//   ....[6]....
        /*00b8*/ 	.word	0x00006c50


	//   ....[7]....
        /*00bc*/ 	.word	0x00007b80


	//   ....[8]....
        /*00c0*/ 	.word	0x00008cd0


	//   ....[9]....
        /*00c4*/ 	.word	0x00009d30


	//   ....[10]....
        /*00c8*/ 	.word	0x0000ad80


	//   ....[11]....
        /*00cc*/ 	.word	0x0000bdf0


	//----- nvinfo : EIATTR_EXIT_INSTR_OFFSETS
	.align		4
.L_2727:
        /*00d0*/ 	.byte	0x04, 0x1c
        /*00d2*/ 	.short	(.L_2729 - .L_2728)


	//   ....[0]....
.L_2728:
        /*00d4*/ 	.word	0x0000ae20


	//   ....[1]....
        /*00d8*/ 	.word	0x0000af40


	//   ....[2]....
        /*00dc*/ 	.word	0x0000af80


	//   ....[3]....
        /*00e0*/ 	.word	0x0000b010


	//   ....[4]....
        /*00e4*/ 	.word	0x0000b040


	//   ....[5]....
        /*00e8*/ 	.word	0x0000b070


	//   ....[6]....
        /*00ec*/ 	.word	0x0000b120


	//   ....[7]....
        /*00f0*/ 	.word	0x0000b180


	//   ....[8]....
        /*00f4*/ 	.word	0x0000b240


	//   ....[9]....
        /*00f8*/ 	.word	0x0000b2b0


	//   ....[10]....
        /*00fc*/ 	.word	0x0000b2d0


	//   ....[11]....
        /*0100*/ 	.word	0x0000b390


	//   ....[12]....
        /*0104*/ 	.word	0x0000b3c0


	//   ....[13]....
        /*0108*/ 	.word	0x0000b570


	//   ....[14]....
        /*010c*/ 	.word	0x0000b6f0


	//   ....[15]....
        /*0110*/ 	.word	0x0000b750


	//   ....[16]....
        /*0114*/ 	.word	0x0000b800


	//   ....[17]....
        /*0118*/ 	.word	0x0000b9a0


	//   ....[18]....
        /*011c*/ 	.word	0x0000bb40


	//   ....[19]....
        /*0120*/ 	.word	0x0000bcc0


	//   ....[20]....
        /*0124*/ 	.word	0x0000be00


	//   ....[21]....
        /*0128*/ 	.word	0x0000be30


	//   ....[22]....
        /*012c*/ 	.word	0x0000be60


	//----- nvinfo : EIATTR_MAX_THREADS
	.align		4
.L_2729:
        /*0130*/ 	.byte	0x04, 0x05
        /*0132*/ 	.short	(.L_2731 - .L_2730)
.L_2730:
        /*0134*/ 	.word	0x00000080
        /*0138*/ 	.word	0x00000001
        /*013c*/ 	.word	0x00000001


	//----- nvinfo : EIATTR_CRS_STACK_SIZE
	.align		4
.L_2731:
        /*0140*/ 	.byte	0x04, 0x1e
        /*0142*/ 	.short	(.L_2733 - .L_2732)
.L_2732:
        /*0144*/ 	.word	0x00000000
.L_2733:


//--------------------- .nv.info._ZN2at6native18elementwise_kernelILi128ELi2EZNS0_22gpu_kernel_impl_nocastIZZZNS0_28sigmoid_backward_kernel_cudaERNS_18TensorIteratorBaseEENKUlvE0_clEvENKUlvE_clEvEUlddE_EEvS4_RKT_EUliE_EEviT1_ --------------------------
	.section	.nv.info._ZN2at6native18elementwise_kernelILi128ELi2EZNS0_22gpu_kernel_impl_nocastIZZZNS0_28sigmoid_backward_kernel_cudaERNS_18TensorIteratorBaseEENKUlvE0_clEvENKUlvE_clEvEUlddE_EEvS4_RKT_EUliE_EEviT1_,"",@"SHT_CUDA_INFO"
	.sectionflags	@""
	.align	4


	//----- nvinfo : EIATTR_CUDA_API_VERSION
	.align		4
        /*0000*/ 	.byte	0x04, 0x37
        /*0002*/ 	.short	(.L_2735 - .L_2734)
.L_2734:
        /*0004*/ 	.word	0x00000082


	//----- nvinfo : EIATTR_SW2861232_WAR
	.align		4
.L_2735:
        /*0008*/ 	.byte	0x01, 0x35
	.zero		2


	//----- nvinfo : EIATTR_PARAM_CBANK
	.align		4
        /*000c*/ 	.byte	0x04, 0x0a
        /*000e*/ 	.short	(.L_2737 - .L_2736)
	.align		4
.L_2736:
        /*0010*/ 	.word	index@(.nv.constant0._ZN2at6native18elementwise_kernelILi128ELi2EZNS0_22gpu_kernel_impl_nocastIZZZNS0_28sigmoid_backward_kernel_cudaERNS_18TensorIteratorBaseEENKUlvE0_clEvENKUlvE_clEvEUlddE_EEvS4_RKT_EUliE_EEviT1_)
        /*0014*/ 	.short	0x0160
        /*0016*/ 	.short	0x0290


	//----- nvinfo : EIATTR_CBANK_PARAM_SIZE
	.align		4
.L_2737:
        /*0018*/ 	.byte	0x03, 0x19
        /*001a*/ 	.short	0x0290


	//----- nvinfo : EIATTR_KPARAM_INFO
	.align		4
        /*001c*/ 	.byte	0x04, 0x17
        /*001e*/ 	.short	(.L_2739 - .L_2738)
.L_2738:
        /*0020*/ 	.word	0x00000000
        /*0024*/ 	.short	0x0001
        /*0026*/ 	.short	0x0008
        /*0028*/ 	.byte	0x00, 0xf0, 0x21, 0x0a


	//----- nvinfo : EIATTR_KPARAM_INFO
	.align		4
.L_2739:
        /*002c*/ 	.byte	0x04, 0x17
        /*002e*/ 	.short	(.L_2741 - .L_2740)
.L_2740:
        /*0030*/ 	.word	0x00000000
        /*0034*/ 	.short	0x0000
        /*0036*/ 	.short	0x0000
        /*0038*/ 	.byte	0x00, 0xf0, 0x11, 0x00


	//----- nvinfo : EIATTR_MAXREG_COUNT
	.align		4
.L_2741:
        /*003c*/ 	.byte	0x03, 0x1b
        /*003e*/ 	.short	0x0080


	//----- nvinfo : EIATTR_MERCURY_ISA_VERSION
	.align		4
        /*0040*/ 	.byte	0x03, 0x5f
        /*0042*/ 	.short	0x0000


	//----- nvinfo : EIATTR_EXIT_INSTR_OFFSETS
	.align		4
        /*0044*/ 	.byte	0x04, 0x1c
        /*0046*/ 	.short	(.L_2743 - .L_2742)


	//   ....[0]....
.L_2742:
        /*0048*/ 	.word	0x00001150


	//   ....[1]....
        /*004c*/ 	.word	0x000021f0


	//----- nvinfo : EIATTR_MAX_THREADS
	.align		4
.L_2743:
        /*0050*/ 	.byte	0x04, 0x05
        /*0052*/ 	.short	(.L_2745 - .L_2744)
.L_2744:
        /*0054*/ 	.word	0x00000080
        /*0058*/ 	.word	0x00000001
        /*005c*/ 	.word	0x00000001


	//----- nvinfo : EIATTR_CRS_STACK_SIZE
	.align		4
.L_2745:
        /*0060*/ 	.byte	0x04, 0x1e
        /*0062*/ 	.short	(.L_2747 - .L_2746)
.L_2746:
        /*0064*/ 	.word	0x00000000
.L_2747:


//--------------------- .nv.info._ZN2at6native27unrolled_elementwise_kernelIZZZNS0_28sigmoid_backward_kernel_cudaERNS_18TensorIteratorBaseEENKUlvE0_clEvENKUlvE_clEvEUlddE_St5arrayIPcLm3EELi4E23TrivialOffsetCalculatorILi2EjESA_ILi1EjENS0_6memory15LoadWithoutCastENSD_16StoreWithoutCastEEEviT_T0_T2_T3_T4_T5_ --------------------------
	.section	.nv.info._ZN2at6native27unrolled_elementwise_kernelIZZZNS0_28sigmoid_backward_kernel_cudaERNS_18TensorIteratorBaseEENKUlvE0_clEvENKUlvE_clEvEUlddE_St5arrayIPcLm3EELi4E23TrivialOffsetCalculatorILi2EjESA_ILi1EjENS0_6memory15LoadWithoutCastENSD_16StoreWithoutCastEEEviT_T0_T2_T3_T4_T5_,"",@"SHT_CUDA_INFO"
	.sectionflags	@""
	.align	4


	//----- nvinfo : EIATTR_CUDA_API_VERSION
	.align		4
        /*0000*/ 	.byte	0x04, 0x37
        /*0002*/ 	.short	(.L_2749 - .L_2748)
.L_2748:
        /*0004*/ 	.word	0x00000082


	//----- nvinfo : EIATTR_SW2861232_WAR
	.align		4
.L_2749:
        /*0008*/ 	.byte	0x01, 0x35
	.zero		2


	//----- nvinfo : EIATTR_PARAM_CBANK
	.align		4
        /*000c*/ 	.byte	0x04, 0x0a
        /*000e*/ 	.short	(.L_2751 - .L_2750)
	.align		4
.L_2750:
        /*0010*/ 	.word	index@(.nv.constant0._ZN2at6native27unrolled_elementwise_kernelIZZZNS0_28sigmoid_backward_kernel_cudaERNS_18TensorIteratorBaseEENKUlvE0_clEvENKUlvE_clEvEUlddE_St5arrayIPcLm3EELi4E23TrivialOffsetCalculatorILi2EjESA_ILi1EjENS0_6memory15LoadWithoutCastENSD_16StoreWithoutCastEEEviT_T0_T2_T3_T4_T5_)
        /*0014*/ 	.short	0x0160
        /*0016*/ 	.short	0x0024


	//----- nvinfo : EIATTR_CBANK_PARAM_SIZE
	.align		4
.L_2751:
        /*0018*/ 	.byte	0x03, 0x19
        /*001a*/ 	.short	0x0024


	//----- nvinfo : EIATTR_KPARAM_INFO
	.align		4
        /*001c*/ 	.byte	0x04, 0x17
        /*001e*/ 	.short	(.L_2753 - .L_2752)
.L_2752:
        /*0020*/ 	.word	0x00000000
        /*0024*/ 	.short	0x0006
        /*0026*/ 	.short	0x0023
        /*0028*/ 	.byte	0x00, 0xf0, 0x05, 0x00


	//----- nvinfo : EIATTR_KPARAM_INFO
	.align		4
.L_2753:
        /*002c*/ 	.byte	0x04, 0x17
        /*002e*/ 	.short	(.L_2755 - .L_2754)
.L_2754:
        /*0030*/ 	.word	0x00000000
        /*0034*/ 	.short	0x0005
        /*0036*/ 	.short	0x0022
        /*0038*/ 	.byte	0x00, 0xf0, 0x05, 0x00


	//----- nvinfo : EIATTR_KPARAM_INFO
	.align		4
.L_2755:
        /*003c*/ 	.byte	0x04, 0x17
        /*003e*/ 	.short	(.L_2757 - .L_2756)
.L_2756:
        /*0040*/ 	.word	0x00000000
        /*0044*/ 	.short	0x0004
        /*0046*/ 	.short	0x0021
        /*0048*/ 	.byte	0x00, 0xf0, 0x05, 0x00


	//----- nvinfo : EIATTR_KPARAM_INFO
	.align		4
.L_2757:
        /*004c*/ 	.byte	0x04, 0x17
        /*004e*/ 	.short	(.L_2759 - .L_2758)
.L_2758:
        /*0050*/ 	.word	0x00000000
        /*0054*/ 	.short	0x0003
        /*0056*/ 	.short	0x0020
        /*0058*/ 	.byte	0x00, 0xf0, 0x05, 0x00


	//----- nvinfo : EIATTR_KPARAM_INFO
	.align		4
.L_2759:
        /*005c*/ 	.byte	0x04, 0x17
        /*005e*/ 	.short	(.L_2761 - .L_2760)
.L_2760:
        /*0060*/ 	.word	0x00000000
        /*0064*/ 	.short	0x0002
        /*0066*/ 	.short	0x0008
        /*0068*/ 	.byte	0x00, 0xf0, 0x61, 0x00


	//----- nvinfo : EIATTR_KPARAM_INFO
	.align		4
.L_2761:
        /*006c*/ 	.byte	0x04, 0x17
        /*006e*/ 	.short	(.L_2763 - .L_2762)
.L_2762:
        /*0070*/ 	.word	0x00000000
        /*0074*/ 	.short	0x0001
        /*0076*/ 	.short	0x0004
        /*0078*/ 	.byte	0x00, 0xf0, 0x05, 0x00


	//----- nvinfo : EIATTR_KPARAM_INFO
	.align		4
.L_2763:
        /*007c*/ 	.byte	0x04, 0x17
        /*007e*/ 	.short	(.L_2765 - .L_2764)
.L_2764:
        /*0080*/ 	.word	0x00000000
        /*0084*/ 	.short	0x0000
        /*0086*/ 	.short	0x0000
        /*0088*/ 	.byte	0x00, 0xf0, 0x11, 0x00


	//----- nvinfo : EIATTR_MAXREG_COUNT
	.align		4
.L_2765:
        /*008c*/ 	.byte	0x03, 0x1b
        /*008e*/ 	.short	0x00ff


	//----- nvinfo : EIATTR_MERCURY_ISA_VERSION
	.align		4
        /*0090*/ 	.byte	0x03, 0x5f
        /*0092*/ 	.short	0x0000


	//----- nvinfo : EIATTR_EXIT_INSTR_OFFSETS
	.align		4
        /*0094*/ 	.byte	0x04, 0x1c
        /*0096*/ 	.short	(.L_2767 - .L_2766)


	//   ....[0]....
.L_2766:
        /*0098*/ 	.word	0x000004f0


	//   ....[1]....
        /*009c*/ 	.word	0x00000550


	//----- nvinfo : EIATTR_MAX_THREADS
	.align		4
.L_2767:
        /*00a0*/ 	.byte	0x04, 0x05
        /*00a2*/ 	.short	(.L_2769 - .L_2768)
.L_2768:
        /*00a4*/ 	.word	0x00000080
        /*00a8*/ 	.word	0x00000001
        /*00ac*/ 	.word	0x00000001


	//----- nvinfo : EIATTR_CRS_STACK_SIZE
	.align		4
.L_2769:
        /*00b0*/ 	.byte	0x04, 0x1e
        /*00b2*/ 	.short	(.L_2771 - .L_2770)
.L_2770:
        /*00b4*/ 	.word	0x00000000
.L_2771:


//--------------------- .nv.info._ZN2at6native29vectorized_elementwise_kernelILi2EZZZNS0_28sigmoid_backward_kernel_cudaERNS_18TensorIteratorBaseEENKUlvE0_clEvENKUlvE_clEvEUlddE_St5arrayIPcLm3EEEEviT0_T1_ --------------------------
	.section	.nv.info._ZN2at6native29vectorized_elementwise_kernelILi2EZZZNS0_28sigmoid_backward_kernel_cudaERNS_18TensorIteratorBaseEENKUlvE0_clEvENKUlvE_clEvEUlddE_St5arrayIPcLm3EEEEviT0_T1_,"",@"SHT_CUDA_INFO"
	.sectionflags	@""
	.align	4


	//----- nvinfo : EIATTR_CUDA_API_VERSION
	.align		4
        /*0000*/ 	.byte	0x04, 0x37
        /*0002*/ 	.short	(.L_2773 - .L_2772)
.L_2772:
        /*0004*/ 	.word	0x00000082


	//----- nvinfo : EIATTR_SW2861232_WAR
	.align		4
.L_2773:
        /*0008*/ 	.byte	0x01, 0x35
	.zero		2


	//----- nvinfo : EIATTR_PARAM_CBANK
	.align		4
        /*000c*/ 	.byte	0x04, 0x0a
        /*000e*/ 	.short	(.L_2775 - .L_2774)
	.align		4
.L_2774:
        /*0010*/ 	.word	index@(.nv.constant0._ZN2at6native29vectorized_elementwise_kernelILi2EZZZNS0_28sigmoid_backward_kernel_cudaERNS_18TensorIteratorBaseEENKUlvE0_clEvENKUlvE_clEvEUlddE_St5arrayIPcLm3EEEEviT0_T1_)
        /*0014*/ 	.short	0x0160
        /*0016*/ 	.short	0x0020


	//----- nvinfo : EIATTR_CBANK_PARAM_SIZE
	.align		4
.L_2775:
        /*0018*/ 	.byte	0x03, 0x19
        /*001a*/ 	.short	0x0020


	//----- nvinfo : EIATTR_KPARAM_INFO
	.align		4
        /*001c*/ 	.byte	0x04, 0x17
        /*001e*/ 	.short	(.L_2777 - .L_2776)
.L_2776:
        /*0020*/ 	.word	0x00000000
        /*0024*/ 	.short	0x0002
        /*0026*/ 	.short	0x0008
        /*0028*/ 	.byte	0x00, 0xf0, 0x61, 0x00


	//----- nvinfo : EIATTR_KPARAM_INFO
	.align		4
.L_2777:
        /*002c*/ 	.byte	0x04, 0x17
        /*002e*/ 	.short	(.L_2779 - .L_2778)
.L_2778:
        /*0030*/ 	.word	0x00000000
        /*0034*/ 	.short	0x0001
        /*0036*/ 	.short	0x0004
        /*0038*/ 	.byte	0x00, 0xf0, 0x05, 0x00


	//----- nvinfo : EIATTR_KPARAM_INFO
	.align		4
.L_2779:
        /*003c*/ 	.byte	0x04, 0x17
        /*003e*/ 	.short	(.L_2781 - .L_2780)
.L_2780:
        /*0040*/ 	.word	0x00000000
        /*0044*/ 	.short	0x0000
        /*0046*/ 	.short	0x0000
        /*0048*/ 	.byte	0x00, 0xf0, 0x11, 0x00


	//----- nvinfo : EIATTR_MAXREG_COUNT
	.align		4
.L_2781:
        /*004c*/ 	.byte	0x03, 0x1b
        /*004e*/ 	.short	0x00ff


	//----- nvinfo : EIATTR_MERCURY_ISA_VERSION
	.align		4
        /*0050*/ 	.byte	0x03, 0x5f
        /*0052*/ 	.short	0x0000


	//----- nvinfo : EIATTR_EXIT_INSTR_OFFSETS
	.align		4
        /*0054*/ 	.byte	0x04, 0x1c
        /*0056*/ 	.short	(.L_2783 - .L_2782)


	//   ....[0]....
.L_2782:
        /*0058*/ 	.word	0x00000330


	//   ....[1]....
        /*005c*/ 	.word	0x00000d30


	//   ....[2]....
        /*0060*/ 	.word	0x00000d80


	//----- nvinfo : EIATTR_MAX_THREADS
	.align		4
.L_2783:
        /*0064*/ 	.byte	0x04, 0x05
        /*0066*/ 	.short	(.L_2785 - .L_2784)
.L_2784:
        /*0068*/ 	.word	0x00000080
        /*006c*/ 	.word	0x00000001
        /*0070*/ 	.word	0x00000001


	//----- nvinfo : EIATTR_CRS_STACK_SIZE
	.align		4
.L_2785:
        /*0074*/ 	.byte	0x04, 0x1e
        /*0076*/ 	.short	(.L_2787 - .L_2786)
.L_2786:
        /*0078*/ 	.word	0x00000000
.L_2787:


//--------------------- .nv.info._ZN2at6native29vectorized_elementwise_kernelILi4EZZZNS0_28sigmoid_backward_kernel_cudaERNS_18TensorIteratorBaseEENKUlvE0_clEvENKUlvE_clEvEUlddE_St5arrayIPcLm3EEEEviT0_T1_ --------------------------
	.section	.nv.info._ZN2at6native29vectorized_elementwise_kernelILi4EZZZNS0_28sigmoid_backward_kernel_cudaERNS_18TensorIteratorBaseEENKUlvE0_clEvENKUlvE_clEvEUlddE_St5arrayIPcLm3EEEEviT0_T1_,"",@"SHT_CUDA_INFO"
	.sectionflags	@""
	.align	4


	//----- nvinfo : EIATTR_CUDA_API_VERSION
	.align		4
        /*0000*/ 	.byte	0x04, 0x37
        /*0002*/ 	.short	(.L_2789 - .L_2788)
.L_2788:
        /*0004*/ 	.word	0x00000082


	//----- nvinfo : EIATTR_SW2861232_WAR
	.align		4
.L_2789:
        /*0008*/ 	.byte	0x01, 0x35
	.zero		2


	//----- nvinfo : EIATTR_PARAM_CBANK
	.align		4
        /*000c*/ 	.byte	0x04, 0x0a
        /*000e*/ 	.short	(.L_2791 - .L_2790)
	.align		4
.L_2790:
        /*0010*/ 	.word	index@(.nv.constant0._ZN2at6native29vectorized_elementwise_kernelILi4EZZZNS0_28sigmoid_backward_kernel_cudaERNS_18TensorIteratorBaseEENKUlvE0_clEvENKUlvE_clEvEUlddE_St5arrayIPcLm3EEEEviT0_T1_)
        /*0014*/ 	.short	0x0160
        /*0016*/ 	.short	0x0020


	//----- nvinfo : EIATTR_CBANK_PARAM_SIZE
	.align		4
.L_2791:
        /*0018*/ 	.byte	0x03, 0x19
        /*001a*/ 	.short	0x0020


	//----- nvinfo : EIATTR_KPARAM_INFO
	.align		4
        /*001c*/ 	.byte	0x04, 0x17
        /*001e*/ 	.short	(.L_2793 - .L_2792)
.L_2792:
        /*0020*/ 	.word	0x00000000
        /*0024*/ 	.short	0x0002
        /*0026*/ 	.short	0x0008
        /*0028*/ 	.byte	0x00, 0xf0, 0x61, 0x00


	//----- nvinfo : EIATTR_KPARAM_INFO
	.align		4
.L_2793:
        /*002c*/ 	.byte	0x04, 0x17
        /*002e*/ 	.short	(.L_2795 - .L_2794)
.L_2794:
        /*0030*/ 	.word	0x00000000
        /*0034*/ 	.short	0x0001
        /*0036*/ 	.short	0x0004
        /*0038*/ 	.byte	0x00, 0xf0, 0x05, 0x00


	//----- nvinfo : EIATTR_KPARAM_INFO
	.align		4
.L_2795:
        /*003c*/ 	.byte	0x04, 0x17
        /*003e*/ 	.short	(.L_2797 - .L_2796)
.L_2796:
        /*0040*/ 	.word	0x00000000
        /*0044*/ 	.short	0x0000
        /*0046*/ 	.short	0x0000
        /*0048*/ 	.byte	0x00, 0xf0, 0x11, 0x00


	//----- nvinfo : EIATTR_MAXREG_COUNT
	.align		4
.L_2797:
        /*004c*/ 	.byte	0x03, 0x1b
        /*004e*/ 	.short	0x00ff


	//----- nvinfo : EIATTR_MERCURY_ISA_VERSION
	.align		4
        /*0050*/ 	.byte	0x03, 0x5f
        /*0052*/ 	.short	0x0000


	//----- nvinfo : EIATTR_EXIT_INSTR_OFFSETS
	.align		4
        /*0054*/ 	.byte	0x04, 0x1c
        /*0056*/ 	.short	(.L_2799 - .L_2798)


	//   ....[0]....
.L_2798:
        /*0058*/ 	.word	0x00000330


	//   ....[1]....
        /*005c*/ 	.word	0x00000d30


	//   ....[2]....
        /*0060*/ 	.word	0x00000d80


	//----- nvinfo : EIATTR_MAX_THREADS
	.align		4
.L_2799:
        /*0064*/ 	.byte	0x04, 0x05
        /*0066*/ 	.short	(.L_2801 - .L_2800)
.L_2800:
        /*0068*/ 	.word	0x00000080
        /*006c*/ 	.word	0x00000001
        /*0070*/ 	.word	0x00000001


	//----- nvinfo : EIATTR_CRS_STACK_SIZE
	.align		4
.L_2801:
        /*0074*/ 	.byte	0x04, 0x1e
        /*0076*/ 	.short	(.L_2803 - .L_2802)
.L_2802:
        /*0078*/ 	.word	0x00000000
.L_2803:


//--------------------- .nv.info._ZN2at6native29vectorized_elementwise_kernelILi8EZZZNS0_28sigmoid_backward_kernel_cudaERNS_18TensorIteratorBaseEENKUlvE0_clEvENKUlvE_clEvEUlddE_St5arrayIPcLm3EEEEviT0_T1_ --------------------------
	.section	.nv.info._ZN2at6native29vectorized_elementwise_kernelILi8EZZZNS0_28sigmoid_backward_kernel_cudaERNS_18TensorIteratorBaseEENKUlvE0_clEvENKUlvE_clEvEUlddE_St5arrayIPcLm3EEEEviT0_T1_,"",@"SHT_CUDA_INFO"
	.sectionflags	@""
	.align	4


	//----- nvinfo : EIATTR_CUDA_API_VERSION
	.align		4
        /*0000*/ 	.byte	0x04, 0x37
        /*0002*/ 	.short	(.L_2805 - .L_2804)
.L_2804:
        /*0004*/ 	.word	0x00000082


	//----- nvinfo : EIATTR_SW2861232_WAR
	.align		4
.L_2805:
        /*0008*/ 	.byte	0x01, 0x35
	.zero		2


	//----- nvinfo : EIATTR_PARAM_CBANK
	.align		4
        /*000c*/ 	.byte	0x04, 0x0a
        /*000e*/ 	.short	(.L_2807 - .L_2806)
	.align		4
.L_2806:
        /*0010*/ 	.word	index@(.nv.constant0._ZN2at6native29vectorized_elementwise_kernelILi8EZZZNS0_28sigmoid_backward_kernel_cudaERNS_18TensorIteratorBaseEENKUlvE0_clEvENKUlvE_clEvEUlddE_St5arrayIPcLm3EEEEviT0_T1_)
        /*0014*/ 	.short	0x0160
        /*0016*/ 	.short	0x0020


	//----- nvinfo : EIATTR_CBANK_PARAM_SIZE
	.align		4
.L_2807:
        /*0018*/ 	.byte	0x03, 0x19
        /*001a*/ 	.short	0x0020


	//----- nvinfo : EIATTR_KPARAM_INFO
	.align		4
        /*001c*/ 	.byte	0x04, 0x17
        /*001e*/ 	.short	(.L_2809 - .L_2808)
.L_2808:
        /*0020*/ 	.word	0x00000000
        /*0024*/ 	.short	0x0002
        /*0026*/ 	.short	0x0008
        /*0028*/ 	.byte	0x00, 0xf0, 0x61, 0x00


	//----- nvinfo : EIATTR_KPARAM_INFO
	.align		4
.L_2809:
        /*002c*/ 	.byte	0x04, 0x17
        /*002e*/ 	.short	(.L_2811 - .L_2810)
.L_2810:
        /*0030*/ 	.word	0x00000000
        /*0034*/ 	.short	0x0001
        /*0036*/ 	.short	0x0004
        /*0038*/ 	.byte	0x00, 0xf0, 0x05, 0x00


	//----- nvinfo : EIATTR_KPARAM_INFO
	.align		4
.L_2811:
        /*003c*/ 	.byte	0x04, 0x17
        /*003e*/ 	.short	(.L_2813 - .L_2812)
.L_2812:
        /*0040*/ 	.word	0x00000000
        /*0044*/ 	.short	0x0000
        /*0046*/ 	.short	0x0000
        /*0048*/ 	.byte	0x00, 0xf0, 0x11, 0x00


	//----- nvinfo : EIATTR_MAXREG_COUNT
	.align		4
.L_2813:
        /*004c*/ 	.byte	0x03, 0x1b
        /*004e*/ 	.short	0x00ff


	//----- nvinfo : EIATTR_MERCURY_ISA_VERSION
	.align		4
        /*0050*/ 	.byte	0x03, 0x5f
        /*0052*/ 	.short	0x0000


	//----- nvinfo : EIATTR_EXIT_INSTR_OFFSETS
	.align		4
        /*0054*/ 	.byte	0x04, 0x1c
        /*0056*/ 	.short	(.L_2815 - .L_2814)


	//   ....[0]....
.L_2814:
        /*0058*/ 	.word	0x00000010


	//----- nvinfo : EIATTR_MAX_THREADS
	.align		4
.L_2815:
        /*005c*/ 	.byte	0x04, 0x05
        /*005e*/ 	.short	(.L_2817 - .L_2816)
.L_2816:
        /*0060*/ 	.word	0x00000080
        /*0064*/ 	.word	0x00000001
        /*0068*/ 	.word	0x00000001
.L_2817:


//--------------------- .nv.callgraph             --------------------------
	.section	.nv.callgraph,"",@"SHT_CUDA_CALLGRAPH"
	.align	4
	.sectionentsize	8
	.align		4
        /*0000*/ 	.word	0x00000000
	.align		4
        /*0004*/ 	.word	0xffffffff
	.align		4
        /*0008*/ 	.word	index@(_ZN2at6native18elementwise_kernelILi128ELi4EZNS0_15gpu_kernel_implIZZZNS0_25tanh_backward_kernel_cudaERNS_18TensorIteratorBaseEENKUlvE0_clEvENKUlvE2_clEvEUlN3c108BFloat16ES8_E_EEvS4_RKT_EUliE_EEviT1_)
	.align		4
        /*000c*/ 	.word	index@(__assertfail)
	.align		4
        /*0010*/ 	.word	index@(_ZN2at6native27unrolled_elementwise_kernelIZZZNS0_25tanh_backward_kernel_cudaERNS_18TensorIteratorBaseEENKUlvE0_clEvENKUlvE2_clEvEUlN3c108BFloat16ES7_E_St5arrayIPcLm3EELi4E23TrivialOffsetCalculatorILi2EjESC_ILi1EjENS0_6memory12LoadWithCastILi2EEENSF_13StoreWithCastILi1EEEEEviT_T0_T2_T3_T4_T5_)
	.align		4
        /*0014*/ 	.word	index@(__assertfail)
	.align		4
        /*0018*/ 	.word	index@(_ZN2at6native18elementwise_kernelILi128ELi4EZNS0_15gpu_kernel_implIZZZNS0_25tanh_backward_kernel_cudaERNS_18TensorIteratorBaseEENKUlvE0_clEvENKUlvE1_clEvEUlN3c104HalfES8_E_EEvS4_RKT_EUliE_EEviT1_)
	.align		4
        /*001c*/ 	.word	index@(__assertfail)
	.align		4
        /*0020*/ 	.word	index@(_ZN2at6native27unrolled_elementwise_kernelIZZZNS0_25tanh_backward_kernel_cudaERNS_18TensorIteratorBaseEENKUlvE0_clEvENKUlvE1_clEvEUlN3c104HalfES7_E_St5arrayIPcLm3EELi4E23TrivialOffsetCalculatorILi2EjESC_ILi1EjENS0_6memory12LoadWithCastILi2EEENSF_13StoreWithCastILi1EEEEEviT_T0_T2_T3_T4_T5_)
	.align		4
        /*0024*/ 	.word	index@(__assertfail)
	.align		4
        /*0028*/ 	.word	index@(_ZN2at6native18elementwise_kernelILi128ELi4EZNS0_15gpu_kernel_implIZZZNS0_25tanh_backward_kernel_cudaERNS_18TensorIteratorBaseEENKUlvE0_clEvENKUlvE0_clEvEUlffE_EEvS4_RKT_EUliE_EEviT1_)
	.align		4
        /*002c*/ 	.word	index@(__assertfail)
	.align		4
        /*0030*/ 	.word	index@(_ZN2at6native27unrolled_elementwise_kernelIZZZNS0_25tanh_backward_kernel_cudaERNS_18TensorIteratorBaseEENKUlvE0_clEvENKUlvE0_clEvEUlffE_St5arrayIPcLm3EELi4E23TrivialOffsetCalculatorILi2EjESA_ILi1EjENS0_6memory12LoadWithCastILi2EEENSD_13StoreWithCastILi1EEEEEviT_T0_T2_T3_T4_T5_)
	.align		4
        /*0034*/ 	.word	index@(__assertfail)
	.align		4
        /*0038*/ 	.word	index@(_ZN2at6native18elementwise_kernelILi128ELi4EZNS0_15gpu_kernel_implIZZZNS0_25tanh_backward_kernel_cudaERNS_18TensorIteratorBaseEENKUlvE0_clEvENKUlvE_clEvEUlddE_EEvS4_RKT_EUliE_EEviT1_)
	.align		4
        /*003c*/ 	.word	index@(__assertfail)
	.align		4
        /*0040*/ 	.word	index@(_ZN2at6native27unrolled_elementwise_kernelIZZZNS0_25tanh_backward_kernel_cudaERNS_18TensorIteratorBaseEENKUlvE0_clEvENKUlvE_clEvEUlddE_St5arrayIPcLm3EELi4E23TrivialOffsetCalculatorILi2EjESA_ILi1EjENS0_6memory12LoadWithCastILi2EEENSD_13StoreWithCastILi1EEEEEviT_T0_T2_T3_T4_T5_)
	.align		4
        /*0044*/ 	.word	index@(__assertfail)
	.align		4
        /*0048*/ 	.word	index@(_ZN2at6native18elementwise_kernelILi128ELi4EZNS0_15gpu_kernel_implIZZZNS0_26logit_backward_kernel_cudaERNS_18TensorIteratorBaseERKN3c106ScalarEENKUlvE_clEvENKUlvE2_clEvEUlNS5_8BFloat16ESB_E0_EEvS4_RKT_EUliE_EEviT1_)
	.align		4
        /*004c*/ 	.word	index@(__assertfail)
	.align		4
        /*0050*/ 	.word	index@(_ZN2at6native27unrolled_elementwise_kernelIZZZNS0_26logit_backward_kernel_cudaERNS_18TensorIteratorBaseERKN3c106ScalarEENKUlvE_clEvENKUlvE2_clEvEUlNS4_8BFloat16ESA_E0_St5arrayIPcLm3EELi4E23TrivialOffsetCalculatorILi2EjESF_ILi1EjENS0_6memory12LoadWithCastILi2EEENSI_13StoreWithCastILi1EEEEEviT_T0_T2_T3_T4_T5_)
	.align		4
        /*0054*/ 	.word	index@(__assertfail)
	.align		4
        /*0058*/ 	.word	index@(_ZN2at6native18elementwise_kernelILi128ELi4EZNS0_15gpu_kernel_implIZZZNS0_26logit_backward_kernel_cudaERNS_18TensorIteratorBaseERKN3c106ScalarEENKUlvE_clEvENKUlvE2_clEvEUlNS5_8BFloat16ESB_E_EEvS4_RKT_EUliE_EEviT1_)
	.align		4
        /*005c*/ 	.word	index@(__assertfail)
	.align		4
        /*0060*/ 	.word	index@(_ZN2at6native27unrolled_elementwise_kernelIZZZNS0_26logit_backward_kernel_cudaERNS_18TensorIteratorBaseERKN3c106ScalarEENKUlvE_clEvENKUlvE2_clEvEUlNS4_8BFloat16ESA_E_St5arrayIPcLm3EELi4E23TrivialOffsetCalculatorILi2EjESF_ILi1EjENS0_6memory12LoadWithCastILi2EEENSI_13StoreWithCastILi1EEEEEviT_T0_T2_T3_T4_T5_)
	.align		4
        /*0064*/ 	.word	index@(__assertfail)
	.align		4
        /*0068*/ 	.word	index@(_ZN2at6native18elementwise_kernelILi128ELi4EZNS0_15gpu_kernel_implIZZZNS0_26logit_backward_kernel_cudaERNS_18TensorIteratorBaseERKN3c106ScalarEENKUlvE_clEvENKUlvE1_clEvEUlNS5_4HalfESB_E0_EEvS4_RKT_EUliE_EEviT1_)
	.align		4
        /*006c*/ 	.word	index@(__assertfail)
	.align		4
        /*0070*/ 	.word	index@(_ZN2at6native27unrolled_elementwise_kernelIZZZNS0_26logit_backward_kernel_cudaERNS_18TensorIteratorBaseERKN3c106ScalarEENKUlvE_clEvENKUlvE1_clEvEUlNS4_4HalfESA_E0_St5arrayIPcLm3EELi4E23TrivialOffsetCalculatorILi2EjESF_ILi1EjENS0_6memory12LoadWithCastILi2EEENSI_13StoreWithCastILi1EEEEEviT_T0_T2_T3_T4_T5_)
	.align		4
        /*0074*/ 	.word	index@(__assertfail)
	.align		4
        /*0078*/ 	.word	index@(_ZN2at6native18elementwise_kernelILi128ELi4EZNS0_15gpu_kernel_implIZZZNS0_26logit_backward_kernel_cudaERNS_18TensorIteratorBaseERKN3c106ScalarEENKUlvE_clEvENKUlvE1_clEvEUlNS5_4HalfESB_E_EEvS4_RKT_EUliE_EEviT1_)
	.align		4
        /*007c*/ 	.word	index@(__assertfail)
	.align		4
        /*0080*/ 	.word	index@(_ZN2at6native27unrolled_elementwise_kernelIZZZNS0_26logit_backward_kernel_cudaERNS_18TensorIteratorBaseERKN3c106ScalarEENKUlvE_clEvENKUlvE1_clEvEUlNS4_4HalfESA_E_St5arrayIPcLm3EELi4E23TrivialOffsetCalculatorILi2EjESF_ILi1EjENS0_6memory12LoadWithCastILi2EEENSI_13StoreWithCastILi1EEEEEviT_T0_T2_T3_T4_T5_)
	.align		4
        /*0084*/ 	.word	index@(__assertfail)
	.align		4
        /*0088*/ 	.word	index@(_ZN2at6native18elementwise_kernelILi128ELi4EZNS0_15gpu_kernel_implIZZZNS0_26logit_backward_kernel_cudaERNS_18TensorIteratorBaseERKN3c106ScalarEENKUlvE_clEvENKUlvE0_clEvEUlffE0_EEvS4_RKT_EUliE_EEviT1_)
	.align		4
        /*008c*/ 	.word	index@(__assertfail)
	.align		4
        /*0090*/ 	.word	index@(_ZN2at6native27unrolled_elementwise_kernelIZZZNS0_26logit_backward_kernel_cudaERNS_18TensorIteratorBaseERKN3c106ScalarEENKUlvE_clEvENKUlvE0_clEvEUlffE0_St5arrayIPcLm3EELi4E23TrivialOffsetCalculatorILi2EjESE_ILi1EjENS0_6memory12LoadWithCastILi2EEENSH_13StoreWithCastILi1EEEEEviT_T0_T2_T3_T4_T5_)
	.align		4
        /*0094*/ 	.word	index@(__assertfail)
	.align		4
        /*0098*/ 	.word	index@(_ZN2at6native18elementwise_kernelILi128ELi4EZNS0_15gpu_kernel_implIZZZNS0_26logit_backward_kernel_cudaERNS_18TensorIteratorBaseERKN3c106ScalarEENKUlvE_clEvENKUlvE0_clEvEUlffE_EEvS4_RKT_EUliE_EEviT1_)
	.align		4
        /*009c*/ 	.word	index@(__assertfail)
	.align		4
        /*00a0*/ 	.word	index@(_ZN2at6native27unrolled_elementwise_kernelIZZZNS0_26logit_backward_kernel_cudaERNS_18TensorIteratorBaseERKN3c106ScalarEENKUlvE_clEvENKUlvE0_clEvEUlffE_St5arrayIPcLm3EELi4E23TrivialOffsetCalculatorILi2EjESE_ILi1EjENS0_6memory12LoadWithCastILi2EEENSH_13StoreWithCastILi1EEEEEviT_T0_T2_T3_T4_T5_)
	.align		4
        /*00a4*/ 	.word	index@(__assertfail)
	.align		4
        /*00a8*/ 	.word	index@(_ZN2at6native18elementwise_kernelILi128ELi4EZNS0_15gpu_kernel_implIZZZNS0_26logit_backward_kernel_cudaERNS_18TensorIteratorBaseERKN3c106ScalarEENKUlvE_clEvENKUlvE_clEvEUlddE0_EEvS4_RKT_EUliE_EEviT1_)
	.align		4
        /*00ac*/ 	.word	index@(__assertfail)
	.align		4
        /*00b0*/ 	.word	index@(_ZN2at6native27unrolled_elementwise_kernelIZZZNS0_26logit_backward_kernel_cudaERNS_18TensorIteratorBaseERKN3c106ScalarEENKUlvE_clEvENKUlvE_clEvEUlddE0_St5arrayIPcLm3EELi4E23TrivialOffsetCalculatorILi2EjESE_ILi1EjENS0_6memory12LoadWithCastILi2EEENSH_13StoreWithCastILi1EEEEEviT_T0_T2_T3_T4_T5_)
	.align		4
        /*00b4*/ 	.word	index@(__assertfail)
	.align		4
        /*00b8*/ 	.word	index@(_ZN2at6native18elementwise_kernelILi128ELi4EZNS0_15gpu_kernel_implIZZZNS0_26logit_backward_kernel_cudaERNS_18TensorIteratorBaseERKN3c106ScalarEENKUlvE_clEvENKUlvE_clEvEUlddE_EEvS4_RKT_EUliE_EEviT1_)
	.align		4
        /*00bc*/ 	.word	index@(__assertfail)
	.align		4
        /*00c0*/ 	.word	index@(_ZN2at6native27unrolled_elementwise_kernelIZZZNS0_26logit_backward_kernel_cudaERNS_18TensorIteratorBaseERKN3c106ScalarEENKUlvE_clEvENKUlvE_clEvEUlddE_St5arrayIPcLm3EELi4E23TrivialOffsetCalculatorILi2EjESE_ILi1EjENS0_6memory12LoadWithCastILi2EEENSH_13StoreWithCastILi1EEEEEviT_T0_T2_T3_T4_T5_)
	.align		4
        /*00c4*/ 	.word	index@(__assertfail)
	.align		4
        /*00c8*/ 	.word	index@(_ZN2at6native18elementwise_kernelILi128ELi4EZNS0_15gpu_kernel_implIZZZNS0_28sigmoid_backward_kernel_cudaERNS_18TensorIteratorBaseEENKUlvE0_clEvENKUlvE2_clEvEUlN3c108BFloat16ES8_E_EEvS4_RKT_EUliE_EEviT1_)
	.align		4
        /*00cc*/ 	.word	index@(__assertfail)
	.align		4
        /*00d0*/ 	.word	index@(_ZN2at6native27unrolled_elementwise_kernelIZZZNS0_28sigmoid_backward_kernel_cudaERNS_18TensorIteratorBaseEENKUlvE0_clEvENKUlvE2_clEvEUlN3c108BFloat16ES7_E_St5arrayIPcLm3EELi4E23TrivialOffsetCalculatorILi2EjESC_ILi1EjENS0_6memory12LoadWithCastILi2EEENSF_13StoreWithCastILi1EEEEEviT_T0_T2_T3_T4_T5_)
	.align		4
        /*00d4*/ 	.word	index@(__assertfail)
	.align		4
        /*00d8*/ 	.word	index@(_ZN2at6native18elementwise_kernelILi128ELi4EZNS0_15gpu_kernel_implIZZZNS0_28sigmoid_backward_kernel_cudaERNS_18TensorIteratorBaseEENKUlvE0_clEvENKUlvE1_clEvEUlN3c104HalfES8_E_EEvS4_RKT_EUliE_EEviT1_)
	.align		4
        /*00dc*/ 	.word	index@(__assertfail)
	.align		4
        /*00e0*/ 	.word	index@(_ZN2at6native27unrolled_elementwise_kernelIZZZNS0_28sigmoid_backward_kernel_cudaERNS_18TensorIteratorBaseEENKUlvE0_clEvENKUlvE1_clEvEUlN3c104HalfES7_E_St5arrayIPcLm3EELi4E23TrivialOffsetCalculatorILi2EjESC_ILi1EjENS0_6memory12LoadWithCastILi2EEENSF_13StoreWithCastILi1EEEEEviT_T0_T2_T3_T4_T5_)
	.align		4
        /*00e4*/ 	.word	index@(__assertfail)
	.align		4
        /*00e8*/ 	.word	index@(_ZN2at6native18elementwise_kernelILi128ELi4EZNS0_15gpu_kernel_implIZZZNS0_28sigmoid_backward_kernel_cudaERNS_18TensorIteratorBaseEENKUlvE0_clEvENKUlvE0_clEvEUlffE_EEvS4_RKT_EUliE_EEviT1_)
	.align		4
        /*00ec*/ 	.word	index@(__assertfail)
	.align		4
        /*00f0*/ 	.word	index@(_ZN2at6native27unrolled_elementwise_kernelIZZZNS0_28sigmoid_backward_kernel_cudaERNS_18TensorIteratorBaseEENKUlvE0_clEvENKUlvE0_clEvEUlffE_St5arrayIPcLm3EELi4E23TrivialOffsetCalculatorILi2EjESA_ILi1EjENS0_6memory12LoadWithCastILi2EEENSD_13StoreWithCastILi1EEEEEviT_T0_T2_T3_T4_T5_)
	.align		4
        /*00f4*/ 	.word	index@(__assertfail)
	.align		4
        /*00f8*/ 	.word	index@(_ZN2at6native18elementwise_kernelILi128ELi4EZNS0_15gpu_kernel_implIZZZNS0_28sigmoid_backward_kernel_cudaERNS_18TensorIteratorBaseEENKUlvE0_clEvENKUlvE_clEvEUlddE_EEvS4_RKT_EUliE_EEviT1_)
	.align		4
        /*00fc*/ 	.word	index@(__assertfail)
	.align		4
        /*0100*/ 	.word	index@(_ZN2at6native27unrolled_elementwise_kernelIZZZNS0_28sigmoid_backward_kernel_cudaERNS_18TensorIteratorBaseEENKUlvE0_clEvENKUlvE_clEvEUlddE_St5arrayIPcLm3EELi4E23TrivialOffsetCalculatorILi2EjESA_ILi1EjENS0_6memory12LoadWithCastILi2EEENSD_13StoreWithCastILi1EEEEEviT_T0_T2_T3_T4_T5_)
	.align		4
        /*0104*/ 	.word	index@(__assertfail)
	.align		4
        /*0108*/ 	.word	0x00000000
	.align		4
        /*010c*/ 	.word	0xfffffffe
	.align		4
        /*0110*/ 	.word	0x00000000
	.align		4
        /*0114*/ 	.word	0xfffffffd
	.align		4
        /*0118*/ 	.word	0x00000000
	.align		4
        /*011c*/ 	.word	0xfffffffc


//--------------------- .nv.rel.action            --------------------------
	.section	.nv.rel.action,"",@"SHT_CUDA_RELOCINFO"
	.align	8
	.sectionentsize	8
        /*0000*/ 	.byte	0x73, 0x00, 0x00, 0x00, 0x00, 0x00, 0x00, 0x00, 0x00, 0x00, 0x00, 0x11, 0x25, 0x00, 0x05, 0x36


//--------------------- .nv.constant4             --------------------------
	.section	.nv.constant4,"a",@progbits
	.align	8
	.align		8
.nv.constant4:
        /*0000*/ 	.dword	__assertfail
	.align		8
        /*0008*/ 	.dword	__unnamed_1
	.align		8
        /*0010*/ 	.dword	__unnamed_2
	.align		8
        /*0018*/ 	.dword	__unnamed_3
	.align		8
        /*0020*/ 	.dword	__unnamed_4
	.align		8
        /*0028*/ 	.dword	__unnamed_5
	.align		8
        /*0030*/ 	.dword	__unnamed_6
	.align		8
        /*0038*/ 	.dword	__unnamed_7
	.align		8
        /*0040*/ 	.dword	__unnamed_8
	.align		8
        /*0048*/ 	.dword	_ZN62_INTERNAL_a6db5d9b_31_BinaryMiscBackwardOpsKernels_cu_ee0d68c74cuda3std3__45__cpo5beginE
	.align		8
        /*0050*/ 	.dword	_ZN62_INTERNAL_a6db5d9b_31_BinaryMiscBackwardOpsKernels_cu_ee0d68c74cuda3std3__45__cpo3endE
	.align		8
        /*0058*/ 	.dword	_ZN62_INTERNAL_a6db5d9b_31_BinaryMiscBackwardOpsKernels_cu_ee0d68c74cuda3std3__45__cpo6cbeginE
	.align		8
        /*0060*/ 	.dword	_ZN62_INTERNAL_a6db5d9b_31_BinaryMiscBackwardOpsKernels_cu_ee0d68c74cuda3std3__45__cpo4cendE
	.align		8
        /*0068*/ 	.dword	_ZN62_INTERNAL_a6db5d9b_31_BinaryMiscBackwardOpsKernels_cu_ee0d68c74cuda3std3__45__cpo6rbeginE
	.align		8
        /*0070*/ 	.dword	_ZN62_INTERNAL_a6db5d9b_31_BinaryMiscBackwardOpsKernels_cu_ee0d68c74cuda3std3__45__cpo4rendE
	.align		8
        /*0078*/ 	.dword	_ZN62_INTERNAL_a6db5d9b_31_BinaryMiscBackwardOpsKernels_cu_ee0d68c74cuda3std3__45__cpo7crbeginE
	.align		8
        /*0080*/ 	.dword	_ZN62_INTERNAL_a6db5d9b_31_BinaryMiscBackwardOpsKernels_cu_ee0d68c74cuda3std3__45__cpo5crendE
	.align		8
        /*0088*/ 	.dword	_ZN62_INTERNAL_a6db5d9b_31_BinaryMiscBackwardOpsKernels_cu_ee0d68c74cuda3std3__464_GLOBAL__N__a6db5d9b_31_BinaryMiscBackwardOpsKernels_cu_ee0d68c76ignoreE
	.align		8
        /*0090*/ 	.dword	_ZN62_INTERNAL_a6db5d9b_31_BinaryMiscBackwardOpsKernels_cu_ee0d68c74cuda3std3__419piecewise_constructE
	.align		8
        /*0098*/ 	.dword	_ZN62_INTERNAL_a6db5d9b_31_BinaryMiscBackwardOpsKernels_cu_ee0d68c74cuda3std3__48in_placeE
	.align		8
        /*00a0*/ 	.dword	_ZN62_INTERNAL_a6db5d9b_31_BinaryMiscBackwardOpsKernels_cu_ee0d68c74cuda3std3__420unreachable_sentinelE
	.align		8
        /*00a8*/ 	.dword	_ZN62_INTERNAL_a6db5d9b_31_BinaryMiscBackwardOpsKernels_cu_ee0d68c74cuda3std6ranges3__45__cpo4swapE
	.align		8
        /*00b0*/ 	.dword	_ZN62_INTERNAL_a6db5d9b_31_BinaryMiscBackwardOpsKernels_cu_ee0d68c74cuda3std6ranges3__45__cpo9iter_moveE
	.align		8
        /*00b8*/ 	.dword	_ZN62_INTERNAL_a6db5d9b_31_BinaryMiscBackwardOpsKernels_cu_ee0d68c74cuda3std6ranges3__45__cpo5beginE
	.align		8
        /*00c0*/ 	.dword	_ZN62_INTERNAL_a6db5d9b_31_BinaryMiscBackwardOpsKernels_cu_ee0d68c74cuda3std6ranges3__45__cpo3endE
	.align		8
        /*00c8*/ 	.dword	_ZN62_INTERNAL_a6db5d9b_31_BinaryMiscBackwardOpsKernels_cu_ee0d68c74cuda3std6ranges3__45__cpo6cbeginE
	.align		8
        /*00d0*/ 	.dword	_ZN62_INTERNAL_a6db5d9b_31_BinaryMiscBackwardOpsKernels_cu_ee0d68c74cuda3std6ranges3__45__cpo4cendE
	.align		8
        /*00d8*/ 	.dword	_ZN62_INTERNAL_a6db5d9b_31_BinaryMiscBackwardOpsKernels_cu_ee0d68c74cuda3std6ranges3__45__cpo7advanceE
	.align		8
        /*00e0*/ 	.dword	_ZN62_INTERNAL_a6db5d9b_31_BinaryMiscBackwardOpsKernels_cu_ee0d68c74cuda3std6ranges3__45__cpo9iter_swapE
	.align		8
        /*00e8*/ 	.dword	_ZN62_INTERNAL_a6db5d9b_31_BinaryMiscBackwardOpsKernels_cu_ee0d68c74cuda3std6ranges3__45__cpo4nextE
	.align		8
        /*00f0*/ 	.dword	_ZN62_INTERNAL_a6db5d9b_31_BinaryMiscBackwardOpsKernels_cu_ee0d68c74cuda3std6ranges3__45__cpo4prevE
	.align		8
        /*00f8*/ 	.dword	_ZN62_INTERNAL_a6db5d9b_31_BinaryMiscBackwardOpsKernels_cu_ee0d68c74cuda3std6ranges3__45__cpo4dataE
	.align		8
        /*0100*/ 	.dword	_ZN62_INTERNAL_a6db5d9b_31_BinaryMiscBackwardOpsKernels_cu_ee0d68c74cuda3std6ranges3__45__cpo5cdataE
	.align		8
        /*0108*/ 	.dword	_ZN62_INTERNAL_a6db5d9b_31_BinaryMiscBackwardOpsKernels_cu_ee0d68c74cuda3std6ranges3__45__cpo4sizeE
	.align		8
        /*0110*/ 	.dword	_ZN62_INTERNAL_a6db5d9b_31_BinaryMiscBackwardOpsKernels_cu_ee0d68c74cuda3std6ranges3__45__cpo5ssizeE
	.align		8
        /*0118*/ 	.dword	_ZN62_INTERNAL_a6db5d9b_31_BinaryMiscBackwardOpsKernels_cu_ee0d68c74cuda3std6ranges3__45__cpo8distanceE
	.align		8
        /*0120*/ 	.dword	_ZN62_INTERNAL_a6db5d9b_31_BinaryMiscBackwardOpsKernels_cu_ee0d68c76thrust23THRUST_300001_SM_800_NS6system6detail10sequential3seqE
	.align		8
        /*0128*/ 	.dword	$str$8
	.align		8
        /*0130*/ 	.dword	$str$9


//--------------------- .nv.constant2._ZN2at6native18elementwise_kernelILi128ELi4EZNS0_15gpu_kernel_implIZZZNS0_25tanh_backward_kernel_cudaERNS_18TensorIteratorBaseEENKUlvE0_clEvENKUlvE2_clEvEUlN3c108BFloat16ES8_E_EEvS4_RKT_EUliE_EEviT1_ --------------------------
	.section	.nv.constant2._ZN2at6native18elementwise_kernelILi128ELi4EZNS0_15gpu_kernel_implIZZZNS0_25tanh_backward_kernel_cudaERNS_18TensorIteratorBaseEENKUlvE0_clEvENKUlvE2_clEvEUlN3c108BFloat16ES8_E_EEvS4_RKT_EUliE_EEviT1_,"a",@progbits
	.sectionflags	@""
	.align	4
.nv.constant2._ZN2at6native18elementwise_kernelILi128ELi4EZNS0_15gpu_kernel_implIZZZNS0_25tanh_backward_kernel_cudaERNS_18TensorIteratorBaseEENKUlvE0_clEvENKUlvE2_clEvEUlN3c108BFloat16ES8_E_EEvS4_RKT_EUliE_EEviT1_:
        /*0000*/ 	.byte	0x00, 0x00, 0x00, 0xf0, 0xff, 0xff, 0x0f, 0x38


//--------------------- .nv.constant0._ZN2at6native18elementwise_kernelILi128ELi4EZNS0_15gpu_kernel_implIZZZNS0_25tanh_backward_kernel_cudaERNS_18TensorIteratorBaseEENKUlvE0_clEvENKUlvE2_clEvEUlN3c108BFloat16ES8_E_EEvS4_RKT_EUliE_EEviT1_ --------------------------
	.section	.nv.constant0._ZN2at6native18elementwise_kernelILi128ELi4EZNS0_15gpu_kernel_implIZZZNS0_25tanh_backward_kernel_cudaERNS_18TensorIteratorBaseEENKUlvE0_clEvENKUlvE2_clEvEUlN3c108BFloat16ES8_E_EEvS4_RKT_EUliE_EEviT1_,"a",@progbits
	.sectionflags	@""
	.align	4
.nv.constant0._ZN2at6native18elementwise_kernelILi128ELi4EZNS0_15gpu_kernel_implIZZZNS0_25tanh_backward_kernel_cudaERNS_18TensorIteratorBaseEENKUlvE0_clEvENKUlvE2_clEvEUlN3c108BFloat16ES8_E_EEvS4_RKT_EUliE_EEviT1_:
	.zero		1008


//--------------------- .nv.constant2._ZN2at6native27unrolled_elementwise_kernelIZZZNS0_25tanh_backward_kernel_cudaERNS_18TensorIteratorBaseEENKUlvE0_clEvENKUlvE2_clEvEUlN3c108BFloat16ES7_E_St5arrayIPcLm3EELi4E23TrivialOffsetCalculatorILi2EjESC_ILi1EjENS0_6memory12LoadWithCastILi2EEENSF_13StoreWithCastILi1EEEEEviT_T0_T2_T3_T4_T5_ --------------------------
	.section	.nv.constant2._ZN2at6native27unrolled_elementwise_kernelIZZZNS0_25tanh_backward_kernel_cudaERNS_18TensorIteratorBaseEENKUlvE0_clEvENKUlvE2_clEvEUlN3c108BFloat16ES7_E_St5arrayIPcLm3EELi4E23TrivialOffsetCalculatorILi2EjESC_ILi1EjENS0_6memory12LoadWithCastILi2EEENSF_13StoreWithCastILi1EEEEEviT_T0_T2_T3_T4_T5_,"a",@progbits
	.sectionflags	@""
	.align	4
.nv.constant2._ZN2at6native27unrolled_elementwise_kernelIZZZNS0_25tanh_backward_kernel_cudaERNS_18TensorIteratorBaseEENKUlvE0_clEvENKUlvE2_clEvEUlN3c108BFloat16ES7_E_St5arrayIPcLm3EELi4E23TrivialOffsetCalculatorILi2EjESC_ILi1EjENS0_6memory12LoadWithCastILi2EEENSF_13StoreWithCastILi1EEEEEviT_T0_T2_T3_T4_T5_:
        /*0000*/ 	.byte	0x00, 0x00, 0x00, 0xf0, 0xff, 0xff, 0x0f, 0x38


//--------------------- .nv.constant0._ZN2at6native27unrolled_elementwise_kernelIZZZNS0_25tanh_backward_kernel_cudaERNS_18TensorIteratorBaseEENKUlvE0_clEvENKUlvE2_clEvEUlN3c108BFloat16ES7_E_St5arrayIPcLm3EELi4E23TrivialOffsetCalculatorILi2EjESC_ILi1EjENS0_6memory12LoadWithCastILi2EEENSF_13StoreWithCastILi1EEEEEviT_T0_T2_T3_T4_T5_ --------------------------
	.section	.nv.constant0._ZN2at6native27unrolled_elementwise_kernelIZZZNS0_25tanh_backward_kernel_cudaERNS_18TensorIteratorBaseEENKUlvE0_clEvENKUlvE2_clEvEUlN3c108BFloat16ES7_E_St5arrayIPcLm3EELi4E23TrivialOffsetCalculatorILi2EjESC_ILi1EjENS0_6memory12LoadWithCastILi2EEENSF_13StoreWithCastILi1EEEEEviT_T0_T2_T3_T4_T5_,"a",@progbits
	.sectionflags	@""
	.align	4
.nv.constant0._ZN2at6native27unrolled_elementwise_kernelIZZZNS0_25tanh_backward_kernel_cudaERNS_18TensorIteratorBaseEENKUlvE0_clEvENKUlvE2_clEvEUlN3c108BFloat16ES7_E_St5arrayIPcLm3EELi4E23TrivialOffsetCalculatorILi2EjESC_ILi1EjENS0_6memory12LoadWithCastILi2EEENSF_13StoreWithCastILi1EEEEEviT_T0_T2_T3_T4_T5_:
	.zero		408


//--------------------- .nv.constant0._ZN2at6native18elementwise_kernelILi128ELi4EZNS0_22gpu_kernel_impl_nocastIZZZNS0_25tanh_backward_kernel_cudaERNS_18TensorIteratorBaseEENKUlvE0_clEvENKUlvE2_clEvEUlN3c108BFloat16ES8_E_EEvS4_RKT_EUliE_EEviT1_ --------------------------
	.section	.nv.constant0._ZN2at6native18elementwise_kernelILi128ELi4EZNS0_22gpu_kernel_impl_nocastIZZZNS0_25tanh_backward_kernel_cudaERNS_18TensorIteratorBaseEENKUlvE0_clEvENKUlvE2_clEvEUlN3c108BFloat16ES8_E_EEvS4_RKT_EUliE_EEviT1_,"a",@progbits
	.sectionflags	@""
	.align	4
.nv.constant0._ZN2at6native18elementwise_kernelILi128ELi4EZNS0_22gpu_kernel_impl_nocastIZZZNS0_25tanh_backward_kernel_cudaERNS_18TensorIteratorBaseEENKUlvE0_clEvENKUlvE2_clEvEUlN3c108BFloat16ES8_E_EEvS4_RKT_EUliE_EEviT1_:
	.zero		1008


//--------------------- .nv.constant0._ZN2at6native27unrolled_elementwise_kernelIZZZNS0_25tanh_backward_kernel_cudaERNS_18TensorIteratorBaseEENKUlvE0_clEvENKUlvE2_clEvEUlN3c108BFloat16ES7_E_St5arrayIPcLm3EELi4E23TrivialOffsetCalculatorILi2EjESC_ILi1EjENS0_6memory15LoadWithoutCastENSF_16StoreWithoutCastEEEviT_T0_T2_T3_T4_T5_ --------------------------
	.section	.nv.constant0._ZN2at6native27unrolled_elementwise_kernelIZZZNS0_25tanh_backward_kernel_cudaERNS_18TensorIteratorBaseEENKUlvE0_clEvENKUlvE2_clEvEUlN3c108BFloat16ES7_E_St5arrayIPcLm3EELi4E23TrivialOffsetCalculatorILi2EjESC_ILi1EjENS0_6memory15LoadWithoutCastENSF_16StoreWithoutCastEEEviT_T0_T2_T3_T4_T5_,"a",@progbits
	.sectionflags	@""
	.align	4
.nv.constant0._ZN2at6native27unrolled_elementwise_kernelIZZZNS0_25tanh_backward_kernel_cudaERNS_18TensorIteratorBaseEENKUlvE0_clEvENKUlvE2_clEvEUlN3c108BFloat16ES7_E_St5arrayIPcLm3EELi4E23TrivialOffsetCalculatorILi2EjESC_ILi1EjENS0_6memory15LoadWithoutCastENSF_16StoreWithoutCastEEEviT_T0_T2_T3_T4_T5_:
	.zero		388


//--------------------- .nv.constant0._ZN2at6native29vectorized_elementwise_kernelILi2EZZZNS0_25tanh_backward_kernel_cudaERNS_18TensorIteratorBaseEENKUlvE0_clEvENKUlvE2_clEvEUlN3c108BFloat16ES7_E_St5arrayIPcLm3EEEEviT0_T1_ --------------------------
	.section	.nv.constant0._ZN2at6native29vectorized_elementwise_kernelILi2EZZZNS0_25tanh_backward_kernel_cudaERNS_18TensorIteratorBaseEENKUlvE0_clEvENKUlvE2_clEvEUlN3c108BFloat16ES7_E_St5arrayIPcLm3EEEEviT0_T1_,"a",@progbits
	.sectionflags	@""
	.align	4
.nv.constant0._ZN2at6native29vectorized_elementwise_kernelILi2EZZZNS0_25tanh_backward_kernel_cudaERNS_18TensorIteratorBaseEENKUlvE0_clEvENKUlvE2_clEvEUlN3c108BFloat16ES7_E_St5arrayIPcLm3EEEEviT0_T1_:
	.zero		384


//--------------------- .nv.constant0._ZN2at6native29vectorized_elementwise_kernelILi4EZZZNS0_25tanh_backward_kernel_cudaERNS_18TensorIteratorBaseEENKUlvE0_clEvENKUlvE2_clEvEUlN3c108BFloat16ES7_E_St5arrayIPcLm3EEEEviT0_T1_ --------------------------
	.section	.nv.constant0._ZN2at6native29vectorized_elementwise_kernelILi4EZZZNS0_25tanh_backward_kernel_cudaERNS_18TensorIteratorBaseEENKUlvE0_clEvENKUlvE2_clEvEUlN3c108BFloat16ES7_E_St5arrayIPcLm3EEEEviT0_T1_,"a",@progbits
	.sectionflags	@""
	.align	4
.nv.constant0._ZN2at6native29vectorized_elementwise_kernelILi4EZZZNS0_25tanh_backward_kernel_cudaERNS_18TensorIteratorBaseEENKUlvE0_clEvENKUlvE2_clEvEUlN3c108BFloat16ES7_E_St5arrayIPcLm3EEEEviT0_T1_:
	.zero		384


//--------------------- .nv.constant0._ZN2at6native29vectorized_elementwise_kernelILi8EZZZNS0_25tanh_backward_kernel_cudaERNS_18TensorIteratorBaseEENKUlvE0_clEvENKUlvE2_clEvEUlN3c108BFloat16ES7_E_St5arrayIPcLm3EEEEviT0_T1_ --------------------------
	.section	.nv.constant0._ZN2at6native29vectorized_elementwise_kernelILi8EZZZNS0_25tanh_backward_kernel_cudaERNS_18TensorIteratorBaseEENKUlvE0_clEvENKUlvE2_clEvEUlN3c108BFloat16ES7_E_St5arrayIPcLm3EEEEviT0_T1_,"a",@progbits
	.sectionflags	@""
	.align	4
.nv.constant0._ZN2at6native29vectorized_elementwise_kernelILi8EZZZNS0_25tanh_backward_kernel_cudaERNS_18TensorIteratorBaseEENKUlvE0_clEvENKUlvE2_clEvEUlN3c108BFloat16ES7_E_St5arrayIPcLm3EEEEviT0_T1_:
	.zero		384


//--------------------- .nv.constant2._ZN2at6native18elementwise_kernelILi128ELi4EZNS0_15gpu_kernel_implIZZZNS0_25tanh_backward_kernel_cudaERNS_18TensorIteratorBaseEENKUlvE0_clEvENKUlvE1_clEvEUlN3c104HalfES8_E_EEvS4_RKT_EUliE_EEviT1_ --------------------------
	.section	.nv.constant2._ZN2at6native18elementwise_kernelILi128ELi4EZNS0_15gpu_kernel_implIZZZNS0_25tanh_backward_kernel_cudaERNS_18TensorIteratorBaseEENKUlvE0_clEvENKUlvE1_clEvEUlN3c104HalfES8_E_EEvS4_RKT_EUliE_EEviT1_,"a",@progbits
	.sectionflags	@""
	.align	4
.nv.constant2._ZN2at6native18elementwise_kernelILi128ELi4EZNS0_15gpu_kernel_implIZZZNS0_25tanh_backward_kernel_cudaERNS_18TensorIteratorBaseEENKUlvE0_clEvENKUlvE1_clEvEUlN3c104HalfES8_E_EEvS4_RKT_EUliE_EEviT1_:
        /*0000*/ 	.byte	0x00, 0x00, 0x00, 0xf0, 0xff, 0xff, 0x0f, 0x38


//--------------------- .nv.constant0._ZN2at6native18elementwise_kernelILi128ELi4EZNS0_15gpu_kernel_implIZZZNS0_25tanh_backward_kernel_cudaERNS_18TensorIteratorBaseEENKUlvE0_clEvENKUlvE1_clEvEUlN3c104HalfES8_E_EEvS4_RKT_EUliE_EEviT1_ --------------------------
	.section	.nv.constant0._ZN2at6native18elementwise_kernelILi128ELi4EZNS0_15gpu_kernel_implIZZZNS0_25tanh_backward_kernel_cudaERNS_18TensorIteratorBaseEENKUlvE0_clEvENKUlvE1_clEvEUlN3c104HalfES8_E_EEvS4_RKT_EUliE_EEviT1_,"a",@progbits
	.sectionflags	@""
	.align	4
.nv.constant0._ZN2at6native18elementwise_kernelILi128ELi4EZNS0_15gpu_kernel_implIZZZNS0_25tanh_backward_kernel_cudaERNS_18TensorIteratorBaseEENKUlvE0_clEvENKUlvE1_clEvEUlN3c104HalfES8_E_EEvS4_RKT_EUliE_EEviT1_:
	.zero		1008


//--------------------- .nv.constant2._ZN2at6native27unrolled_elementwise_kernelIZZZNS0_25tanh_backward_kernel_cudaERNS_18TensorIteratorBaseEENKUlvE0_clEvENKUlvE1_clEvEUlN3c104HalfES7_E_St5arrayIPcLm3EELi4E23TrivialOffsetCalculatorILi2EjESC_ILi1EjENS0_6memory12LoadWithCastILi2EEENSF_13StoreWithCastILi1EEEEEviT_T0_T2_T3_T4_T5_ --------------------------
	.section	.nv.constant2._ZN2at6native27unrolled_elementwise_kernelIZZZNS0_25tanh_backward_kernel_cudaERNS_18TensorIteratorBaseEENKUlvE0_clEvENKUlvE1_clEvEUlN3c104HalfES7_E_St5arrayIPcLm3EELi4E23TrivialOffsetCalculatorILi2EjESC_ILi1EjENS0_6memory12LoadWithCastILi2EEENSF_13StoreWithCastILi1EEEEEviT_T0_T2_T3_T4_T5_,"a",@progbits
	.sectionflags	@""
	.align	4
.nv.constant2._ZN2at6native27unrolled_elementwise_kernelIZZZNS0_25tanh_backward_kernel_cudaERNS_18TensorIteratorBaseEENKUlvE0_clEvENKUlvE1_clEvEUlN3c104HalfES7_E_St5arrayIPcLm3EELi4E23TrivialOffsetCalculatorILi2EjESC_ILi1EjENS0_6memory12LoadWithCastILi2EEENSF_13StoreWithCastILi1EEEEEviT_T0_T2_T3_T4_T5_:
        /*0000*/ 	.byte	0x00, 0x00, 0x00, 0xf0, 0xff, 0xff, 0x0f, 0x38


//--------------------- .nv.constant0._ZN2at6native27unrolled_elementwise_kernelIZZZNS0_25tanh_backward_kernel_cudaERNS_18TensorIteratorBaseEENKUlvE0_clEvENKUlvE1_clEvEUlN3c104HalfES7_E_St5arrayIPcLm3EELi4E23TrivialOffsetCalculatorILi2EjESC_ILi1EjENS0_6memory12LoadWithCastILi2EEENSF_13StoreWithCastILi1EEEEEviT_T0_T2_T3_T4_T5_ --------------------------
	.section	.nv.constant0._ZN2at6native27unrolled_elementwise_kernelIZZZNS0_25tanh_backward_kernel_cudaERNS_18TensorIteratorBaseEENKUlvE0_clEvENKUlvE1_clEvEUlN3c104HalfES7_E_St5arrayIPcLm3EELi4E23TrivialOffsetCalculatorILi2EjESC_ILi1EjENS0_6memory12LoadWithCastILi2EEENSF_13StoreWithCastILi1EEEEEviT_T0_T2_T3_T4_T5_,"a",@progbits
	.sectionflags	@""
	.align	4
.nv.constant0._ZN2at6native27unrolled_elementwise_kernelIZZZNS0_25tanh_backward_kernel_cudaERNS_18TensorIteratorBaseEENKUlvE0_clEvENKUlvE1_clEvEUlN3c104HalfES7_E_St5arrayIPcLm3EELi4E23TrivialOffsetCalculatorILi2EjESC_ILi1EjENS0_6memory12LoadWithCastILi2EEENSF_13StoreWithCastILi1EEEEEviT_T0_T2_T3_T4_T5_:
	.zero		408


//--------------------- .nv.constant0._ZN2at6native18elementwise_kernelILi128ELi4EZNS0_22gpu_kernel_impl_nocastIZZZNS0_25tanh_backward_kernel_cudaERNS_18TensorIteratorBaseEENKUlvE0_clEvENKUlvE1_clEvEUlN3c104HalfES8_E_EEvS4_RKT_EUliE_EEviT1_ --------------------------
	.section	.nv.constant0._ZN2at6native18elementwise_kernelILi128ELi4EZNS0_22gpu_kernel_impl_nocastIZZZNS0_25tanh_backward_kernel_cudaERNS_18TensorIteratorBaseEENKUlvE0_clEvENKUlvE1_clEvEUlN3c104HalfES8_E_EEvS4_RKT_EUliE_EEviT1_,"a",@progbits
	.sectionflags	@""
	.align	4
.nv.constant0._ZN2at6native18elementwise_kernelILi128ELi4EZNS0_22gpu_kernel_impl_nocastIZZZNS0_25tanh_backward_kernel_cudaERNS_18TensorIteratorBaseEENKUlvE0_clEvENKUlvE1_clEvEUlN3c104HalfES8_E_EEvS4_RKT_EUliE_EEviT1_:
	.zero		1008


//--------------------- .nv.constant0._ZN2at6native27unrolled_elementwise_kernelIZZZNS0_25tanh_backward_kernel_cudaERNS_18TensorIteratorBaseEENKUlvE0_clEvENKUlvE1_clEvEUlN3c104HalfES7_E_St5arrayIPcLm3EELi4E23TrivialOffsetCalculatorILi2EjESC_ILi1EjENS0_6memory15LoadWithoutCastENSF_16StoreWithoutCastEEEviT_T0_T2_T3_T4_T5_ --------------------------
	.section	.nv.constant0._ZN2at6native27unrolled_elementwise_kernelIZZZNS0_25tanh_backward_kernel_cudaERNS_18TensorIteratorBaseEENKUlvE0_clEvENKUlvE1_clEvEUlN3c104HalfES7_E_St5arrayIPcLm3EELi4E23TrivialOffsetCalculatorILi2EjESC_ILi1EjENS0_6memory15LoadWithoutCastENSF_16StoreWithoutCastEEEviT_T0_T2_T3_T4_T5_,"a",@progbits
	.sectionflags	@""
	.align	4
.nv.constant0._ZN2at6native27unrolled_elementwise_kernelIZZZNS0_25tanh_backward_kernel_cudaERNS_18TensorIteratorBaseEENKUlvE0_clEvENKUlvE1_clEvEUlN3c104HalfES7_E_St5arrayIPcLm3EELi4E23TrivialOffsetCalculatorILi2EjESC_ILi1EjENS0_6memory15LoadWithoutCastENSF_16StoreWithoutCastEEEviT_T0_T2_T3_T4_T5_:
	.zero		388


//--------------------- .nv.constant0._ZN2at6native29vectorized_elementwise_kernelILi2EZZZNS0_25tanh_backward_kernel_cudaERNS_18TensorIteratorBaseEENKUlvE0_clEvENKUlvE1_clEvEUlN3c104HalfES7_E_St5arrayIPcLm3EEEEviT0_T1_ --------------------------
	.section	.nv.constant0._ZN2at6native29vectorized_elementwise_kernelILi2EZZZNS0_25tanh_backward_kernel_cudaERNS_18TensorIteratorBaseEENKUlvE0_clEvENKUlvE1_clEvEUlN3c104HalfES7_E_St5arrayIPcLm3EEEEviT0_T1_,"a",@progbits
	.sectionflags	@""
	.align	4
.nv.constant0._ZN2at6native29vectorized_elementwise_kernelILi2EZZZNS0_25tanh_backward_kernel_cudaERNS_18TensorIteratorBaseEENKUlvE0_clEvENKUlvE1_clEvEUlN3c104HalfES7_E_St5arrayIPcLm3EEEEviT0_T1_:
	.zero		384


//--------------------- .nv.constant0._ZN2at6native29vectorized_elementwise_kernelILi4EZZZNS0_25tanh_backward_kernel_cudaERNS_18TensorIteratorBaseEENKUlvE0_clEvENKUlvE1_clEvEUlN3c104HalfES7_E_St5arrayIPcLm3EEEEviT0_T1_ --------------------------
	.section	.nv.constant0._ZN2at6native29vectorized_elementwise_kernelILi4EZZZNS0_25tanh_backward_kernel_cudaERNS_18TensorIteratorBaseEENKUlvE0_clEvENKUlvE1_clEvEUlN3c104HalfES7_E_St5arrayIPcLm3EEEEviT0_T1_,"a",@progbits
	.sectionflags	@""
	.align	4
.nv.constant0._ZN2at6native29vectorized_elementwise_kernelILi4EZZZNS0_25tanh_backward_kernel_cudaERNS_18TensorIteratorBaseEENKUlvE0_clEvENKUlvE1_clEvEUlN3c104HalfES7_E_St5arrayIPcLm3EEEEviT0_T1_:
	.zero		384


//--------------------- .nv.constant0._ZN2at6native29vectorized_elementwise_kernelILi8EZZZNS0_25tanh_backward_kernel_cudaERNS_18TensorIteratorBaseEENKUlvE0_clEvENKUlvE1_clEvEUlN3c104HalfES7_E_St5arrayIPcLm3EEEEviT0_T1_ --------------------------
	.section	.nv.constant0._ZN2at6native29vectorized_elementwise_kernelILi8EZZZNS0_25tanh_backward_kernel_cudaERNS_18TensorIteratorBaseEENKUlvE0_clEvENKUlvE1_clEvEUlN3c104HalfES7_E_St5arrayIPcLm3EEEEviT0_T1_,"a",@progbits
	.sectionflags	@""
	.align	4
.nv.constant0._ZN2at6native29vectorized_elementwise_kernelILi8EZZZNS0_25tanh_backward_kernel_cudaERNS_18TensorIteratorBaseEENKUlvE0_clEvENKUlvE1_clEvEUlN3c104HalfES7_E_St5arrayIPcLm3EEEEviT0_T1_:
	.zero		384


//--------------------- .nv.constant2._ZN2at6native18elementwise_kernelILi128ELi4EZNS0_15gpu_kernel_implIZZZNS0_25tanh_backward_kernel_cudaERNS_18TensorIteratorBaseEENKUlvE0_clEvENKUlvE0_clEvEUlffE_EEvS4_RKT_EUliE_EEviT1_ --------------------------
	.section	.nv.constant2._ZN2at6native18elementwise_kernelILi128ELi4EZNS0_15gpu_kernel_implIZZZNS0_25tanh_backward_kernel_cudaERNS_18TensorIteratorBaseEENKUlvE0_clEvENKUlvE0_clEvEUlffE_EEvS4_RKT_EUliE_EEviT1_,"a",@progbits
	.sectionflags	@""
	.align	4
.nv.constant2._ZN2at6native18elementwise_kernelILi128ELi4EZNS0_15gpu_kernel_implIZZZNS0_25tanh_backward_kernel_cudaERNS_18TensorIteratorBaseEENKUlvE0_clEvENKUlvE0_clEvEUlffE_EEvS4_RKT_EUliE_EEviT1_:
        /*0000*/ 	.byte	0x00, 0x00, 0x00, 0xf0, 0xff, 0xff, 0x0f, 0x38


//--------------------- .nv.constant0._ZN2at6native18elementwise_kernelILi128ELi4EZNS0_15gpu_kernel_implIZZZNS0_25tanh_backward_kernel_cudaERNS_18TensorIteratorBaseEENKUlvE0_clEvENKUlvE0_clEvEUlffE_EEvS4_RKT_EUliE_EEviT1_ --------------------------
	.section	.nv.constant0._ZN2at6native18elementwise_kernelILi128ELi4EZNS0_15gpu_kernel_implIZZZNS0_25tanh_backward_kernel_cudaERNS_18TensorIteratorBaseEENKUlvE0_clEvENKUlvE0_clEvEUlffE_EEvS4_RKT_EUliE_EEviT1_,"a",@progbits
	.sectionflags	@""
	.align	4
.nv.constant0._ZN2at6native18elementwise_kernelILi128ELi4EZNS0_15gpu_kernel_implIZZZNS0_25tanh_backward_kernel_cudaERNS_18TensorIteratorBaseEENKUlvE0_clEvENKUlvE0_clEvEUlffE_EEvS4_RKT_EUliE_EEviT1_:
	.zero		1008


//--------------------- .nv.constant2._ZN2at6native27unrolled_elementwise_kernelIZZZNS0_25tanh_backward_kernel_cudaERNS_18TensorIteratorBaseEENKUlvE0_clEvENKUlvE0_clEvEUlffE_St5arrayIPcLm3EELi4E23TrivialOffsetCalculatorILi2EjESA_ILi1EjENS0_6memory12LoadWithCastILi2EEENSD_13StoreWithCastILi1EEEEEviT_T0_T2_T3_T4_T5_ --------------------------
	.section	.nv.constant2._ZN2at6native27unrolled_elementwise_kernelIZZZNS0_25tanh_backward_kernel_cudaERNS_18TensorIteratorBaseEENKUlvE0_clEvENKUlvE0_clEvEUlffE_St5arrayIPcLm3EELi4E23TrivialOffsetCalculatorILi2EjESA_ILi1EjENS0_6memory12LoadWithCastILi2EEENSD_13StoreWithCastILi1EEEEEviT_T0_T2_T3_T4_T5_,"a",@progbits
	.sectionflags	@""
	.align	4
.nv.constant2._ZN2at6native27unrolled_elementwise_kernelIZZZNS0_25tanh_backward_kernel_cudaERNS_18TensorIteratorBaseEENKUlvE0_clEvENKUlvE0_clEvEUlffE_St5arrayIPcLm3EELi4E23TrivialOffsetCalculatorILi2EjESA_ILi1EjENS0_6memory12LoadWithCastILi2EEENSD_13StoreWithCastILi1EEEEEviT_T0_T2_T3_T4_T5_:
        /*0000*/ 	.byte	0x00, 0x00, 0x00, 0xf0, 0xff, 0xff, 0x0f, 0x38


//--------------------- .nv.constant0._ZN2at6native27unrolled_elementwise_kernelIZZZNS0_25tanh_backward_kernel_cudaERNS_18TensorIteratorBaseEENKUlvE0_clEvENKUlvE0_clEvEUlffE_St5arrayIPcLm3EELi4E23TrivialOffsetCalculatorILi2EjESA_ILi1EjENS0_6memory12LoadWithCastILi2EEENSD_13StoreWithCastILi1EEEEEviT_T0_T2_T3_T4_T5_ --------------------------
	.section	.nv.constant0._ZN2at6native27unrolled_elementwise_kernelIZZZNS0_25tanh_backward_kernel_cudaERNS_18TensorIteratorBaseEENKUlvE0_clEvENKUlvE0_clEvEUlffE_St5arrayIPcLm3EELi4E23TrivialOffsetCalculatorILi2EjESA_ILi1EjENS0_6memory12LoadWithCastILi2EEENSD_13StoreWithCastILi1EEEEEviT_T0_T2_T3_T4_T5_,"a",@progbits
	.sectionflags	@""
	.align	4
.nv.constant0._ZN2at6native27unrolled_elementwise_kernelIZZZNS0_25tanh_backward_kernel_cudaERNS_18TensorIteratorBaseEENKUlvE0_clEvENKUlvE0_clEvEUlffE_St5arrayIPcLm3EELi4E23TrivialOffsetCalculatorILi2EjESA_ILi1EjENS0_6memory12LoadWithCastILi2EEENSD_13StoreWithCastILi1EEEEEviT_T0_T2_T3_T4_T5_:
	.zero		408


//--------------------- .nv.constant0._ZN2at6native18elementwise_kernelILi128ELi2EZNS0_22gpu_kernel_impl_nocastIZZZNS0_25tanh_backward_kernel_cudaERNS_18TensorIteratorBaseEENKUlvE0_clEvENKUlvE0_clEvEUlffE_EEvS4_RKT_EUliE_EEviT1_ --------------------------
	.section	.nv.constant0._ZN2at6native18elementwise_kernelILi128ELi2EZNS0_22gpu_kernel_impl_nocastIZZZNS0_25tanh_backward_kernel_cudaERNS_18TensorIteratorBaseEENKUlvE0_clEvENKUlvE0_clEvEUlffE_EEvS4_RKT_EUliE_EEviT1_,"a",@progbits
	.sectionflags	@""
	.align	4
.nv.constant0._ZN2at6native18elementwise_kernelILi128ELi2EZNS0_22gpu_kernel_impl_nocastIZZZNS0_25tanh_backward_kernel_cudaERNS_18TensorIteratorBaseEENKUlvE0_clEvENKUlvE0_clEvEUlffE_EEvS4_RKT_EUliE_EEviT1_:
	.zero		1008


//--------------------- .nv.constant0._ZN2at6native27unrolled_elementwise_kernelIZZZNS0_25tanh_backward_kernel_cudaERNS_18TensorIteratorBaseEENKUlvE0_clEvENKUlvE0_clEvEUlffE_St5arrayIPcLm3EELi4E23TrivialOffsetCalculatorILi2EjESA_ILi1EjENS0_6memory15LoadWithoutCastENSD_16StoreWithoutCastEEEviT_T0_T2_T3_T4_T5_ --------------------------
	.section	.nv.constant0._ZN2at6native27unrolled_elementwise_kernelIZZZNS0_25tanh_backward_kernel_cudaERNS_18TensorIteratorBaseEENKUlvE0_clEvENKUlvE0_clEvEUlffE_St5arrayIPcLm3EELi4E23TrivialOffsetCalculatorILi2EjESA_ILi1EjENS0_6memory15LoadWithoutCastENSD_16StoreWithoutCastEEEviT_T0_T2_T3_T4_T5_,"a",@progbits
	.sectionflags	@""
	.align	4
.nv.constant0._ZN2at6native27unrolled_elementwise_kernelIZZZNS0_25tanh_backward_kernel_cudaERNS_18TensorIteratorBaseEENKUlvE0_clEvENKUlvE0_clEvEUlffE_St5arrayIPcLm3EELi4E23TrivialOffsetCalculatorILi2EjESA_ILi1EjENS0_6memory15LoadWithoutCastENSD_16StoreWithoutCastEEEviT_T0_T2_T3_T4_T5_:
	.zero		388


//--------------------- .nv.constant0._ZN2at6native29vectorized_elementwise_kernelILi2EZZZNS0_25tanh_backward_kernel_cudaERNS_18TensorIteratorBaseEENKUlvE0_clEvENKUlvE0_clEvEUlffE_St5arrayIPcLm3EEEEviT0_T1_ --------------------------
	.section	.nv.constant0._ZN2at6native29vectorized_elementwise_kernelILi2EZZZNS0_25tanh_backward_kernel_cudaERNS_18TensorIteratorBaseEENKUlvE0_clEvENKUlvE0_clEvEUlffE_St5arrayIPcLm3EEEEviT0_T1_,"a",@progbits
	.sectionflags	@""
	.align	4
.nv.constant0._ZN2at6native29vectorized_elementwise_kernelILi2EZZZNS0_25tanh_backward_kernel_cudaERNS_18TensorIteratorBaseEENKUlvE0_clEvENKUlvE0_clEvEUlffE_St5arrayIPcLm3EEEEviT0_T1_:
	.zero		384


//--------------------- .nv.constant0._ZN2at6native29vectorized_elementwise_kernelILi4EZZZNS0_25tanh_backward_kernel_cudaERNS_18TensorIteratorBaseEENKUlvE0_clEvENKUlvE0_clEvEUlffE_St5arrayIPcLm3EEEEviT0_T1_ --------------------------
	.section	.nv.constant0._ZN2at6native29vectorized_elementwise_kernelILi4EZZZNS0_25tanh_backward_kernel_cudaERNS_18TensorIteratorBaseEENKUlvE0_clEvENKUlvE0_clEvEUlffE_St5arrayIPcLm3EEEEviT0_T1_,"a",@progbits
	.sectionflags	@""
	.align	4
.nv.constant0._ZN2at6native29vectorized_elementwise_kernelILi4EZZZNS0_25tanh_backward_kernel_cudaERNS_18TensorIteratorBaseEENKUlvE0_clEvENKUlvE0_clEvEUlffE_St5arrayIPcLm3EEEEviT0_T1_:
	.zero		384


//--------------------- .nv.constant0._ZN2at6native29vectorized_elementwise_kernelILi8EZZZNS0_25tanh_backward_kernel_cudaERNS_18TensorIteratorBaseEENKUlvE0_clEvENKUlvE0_clEvEUlffE_St5arrayIPcLm3EEEEviT0_T1_ --------------------------
	.section	.nv.constant0._ZN2at6native29vectorized_elementwise_kernelILi8EZZZNS0_25tanh_backward_kernel_cudaERNS_18TensorIteratorBaseEENKUlvE0_clEvENKUlvE0_clEvEUlffE_St5arrayIPcLm3EEEEviT0_T1_,"a",@progbits
	.sectionflags	@""
	.align	4
.nv.constant0._ZN2at6native29vectorized_elementwise_kernelILi8EZZZNS0_25tanh_backward_kernel_cudaERNS_18TensorIteratorBaseEENKUlvE0_clEvENKUlvE0_clEvEUlffE_St5arrayIPcLm3EEEEviT0_T1_:
	.zero		384


//--------------------- .nv.constant2._ZN2at6native18elementwise_kernelILi128ELi4EZNS0_15gpu_kernel_implIZZZNS0_25tanh_backward_kernel_cudaERNS_18TensorIteratorBaseEENKUlvE0_clEvENKUlvE_clEvEUlddE_EEvS4_RKT_EUliE_EEviT1_ --------------------------
	.section	.nv.constant2._ZN2at6native18elementwise_kernelILi128ELi4EZNS0_15gpu_kernel_implIZZZNS0_25tanh_backward_kernel_cudaERNS_18TensorIteratorBaseEENKUlvE0_clEvENKUlvE_clEvEUlddE_EEvS4_RKT_EUliE_EEviT1_,"a",@progbits
	.sectionflags	@""
	.align	4
.nv.constant2._ZN2at6native18elementwise_kernelILi128ELi4EZNS0_15gpu_kernel_implIZZZNS0_25tanh_backward_kernel_cudaERNS_18TensorIteratorBaseEENKUlvE0_clEvENKUlvE_clEvEUlddE_EEvS4_RKT_EUliE_EEviT1_:
        /*0000*/ 	.byte	0x00, 0x00, 0x00, 0xf0, 0xff, 0xff, 0x0f, 0x38


//--------------------- .nv.constant0._ZN2at6native18elementwise_kernelILi128ELi4EZNS0_15gpu_kernel_implIZZZNS0_25tanh_backward_kernel_cudaERNS_18TensorIteratorBaseEENKUlvE0_clEvENKUlvE_clEvEUlddE_EEvS4_RKT_EUliE_EEviT1_ --------------------------
	.section	.nv.constant0._ZN2at6native18elementwise_kernelILi128ELi4EZNS0_15gpu_kernel_implIZZZNS0_25tanh_backward_kernel_cudaERNS_18TensorIteratorBaseEENKUlvE0_clEvENKUlvE_clEvEUlddE_EEvS4_RKT_EUliE_EEviT1_,"a",@progbits
	.sectionflags	@""
	.align	4
.nv.constant0._ZN2at6native18elementwise_kernelILi128ELi4EZNS0_15gpu_kernel_implIZZZNS0_25tanh_backward_kernel_cudaERNS_18TensorIteratorBaseEENKUlvE0_clEvENKUlvE_clEvEUlddE_EEvS4_RKT_EUliE_EEviT1_:
	.zero		1008


//--------------------- .nv.constant2._ZN2at6native27unrolled_elementwise_kernelIZZZNS0_25tanh_backward_kernel_cudaERNS_18TensorIteratorBaseEENKUlvE0_clEvENKUlvE_clEvEUlddE_St5arrayIPcLm3EELi4E23TrivialOffsetCalculatorILi2EjESA_ILi1EjENS0_6memory12LoadWithCastILi2EEENSD_13StoreWithCastILi1EEEEEviT_T0_T2_T3_T4_T5_ --------------------------
	.section	.nv.constant2._ZN2at6native27unrolled_elementwise_kernelIZZZNS0_25tanh_backward_kernel_cudaERNS_18TensorIteratorBaseEENKUlvE0_clEvENKUlvE_clEvEUlddE_St5arrayIPcLm3EELi4E23TrivialOffsetCalculatorILi2EjESA_ILi1EjENS0_6memory12LoadWithCastILi2EEENSD_13StoreWithCastILi1EEEEEviT_T0_T2_T3_T4_T5_,"a",@progbits
	.sectionflags	@""
	.align	4
.nv.constant2._ZN2at6native27unrolled_elementwise_kernelIZZZNS0_25tanh_backward_kernel_cudaERNS_18TensorIteratorBaseEENKUlvE0_clEvENKUlvE_clEvEUlddE_St5arrayIPcLm3EELi4E23TrivialOffsetCalculatorILi2EjESA_ILi1EjENS0_6memory12LoadWithCastILi2EEENSD_13StoreWithCastILi1EEEEEviT_T0_T2_T3_T4_T5_:
        /*0000*/ 	.byte	0x00, 0x00, 0x00, 0xf0, 0xff, 0xff, 0x0f, 0x38


//--------------------- .nv.constant0._ZN2at6native27unrolled_elementwise_kernelIZZZNS0_25tanh_backward_kernel_cudaERNS_18TensorIteratorBaseEENKUlvE0_clEvENKUlvE_clEvEUlddE_St5arrayIPcLm3EELi4E23TrivialOffsetCalculatorILi2EjESA_ILi1EjENS0_6memory12LoadWithCastILi2EEENSD_13StoreWithCastILi1EEEEEviT_T0_T2_T3_T4_T5_ --------------------------
	.section	.nv.constant0._ZN2at6native27unrolled_elementwise_kernelIZZZNS0_25tanh_backward_kernel_cudaERNS_18TensorIteratorBaseEENKUlvE0_clEvENKUlvE_clEvEUlddE_St5arrayIPcLm3EELi4E23TrivialOffsetCalculatorILi2EjESA_ILi1EjENS0_6memory12LoadWithCastILi2EEENSD_13StoreWithCastILi1EEEEEviT_T0_T2_T3_T4_T5_,"a",@progbits
	.sectionflags	@""
	.align	4
.nv.constant0._ZN2at6native27unrolled_elementwise_kernelIZZZNS0_25tanh_backward_kernel_cudaERNS_18TensorIteratorBaseEENKUlvE0_clEvENKUlvE_clEvEUlddE_St5arrayIPcLm3EELi4E23TrivialOffsetCalculatorILi2EjESA_ILi1EjENS0_6memory12LoadWithCastILi2EEENSD_13StoreWithCastILi1EEEEEviT_T0_T2_T3_T4_T5_:
	.zero		408


//--------------------- .nv.constant0._ZN2at6native18elementwise_kernelILi128ELi2EZNS0_22gpu_kernel_impl_nocastIZZZNS0_25tanh_backward_kernel_cudaERNS_18TensorIteratorBaseEENKUlvE0_clEvENKUlvE_clEvEUlddE_EEvS4_RKT_EUliE_EEviT1_ --------------------------
	.section	.nv.constant0._ZN2at6native18elementwise_kernelILi128ELi2EZNS0_22gpu_kernel_impl_nocastIZZZNS0_25tanh_backward_kernel_cudaERNS_18TensorIteratorBaseEENKUlvE0_clEvENKUlvE_clEvEUlddE_EEvS4_RKT_EUliE_EEviT1_,"a",@progbits
	.sectionflags	@""
	.align	4
.nv.constant0._ZN2at6native18elementwise_kernelILi128ELi2EZNS0_22gpu_kernel_impl_nocastIZZZNS0_25tanh_backward_kernel_cudaERNS_18TensorIteratorBaseEENKUlvE0_clEvENKUlvE_clEvEUlddE_EEvS4_RKT_EUliE_EEviT1_:
	.zero		1008


//--------------------- .nv.constant0._ZN2at6native27unrolled_elementwise_kernelIZZZNS0_25tanh_backward_kernel_cudaERNS_18TensorIteratorBaseEENKUlvE0_clEvENKUlvE_clEvEUlddE_St5arrayIPcLm3EELi4E23TrivialOffsetCalculatorILi2EjESA_ILi1EjENS0_6memory15LoadWithoutCastENSD_16StoreWithoutCastEEEviT_T0_T2_T3_T4_T5_ --------------------------
	.section	.nv.constant0._ZN2at6native27unrolled_elementwise_kernelIZZZNS0_25tanh_backward_kernel_cudaERNS_18TensorIteratorBaseEENKUlvE0_clEvENKUlvE_clEvEUlddE_St5arrayIPcLm3EELi4E23TrivialOffsetCalculatorILi2EjESA_ILi1EjENS0_6memory15LoadWithoutCastENSD_16StoreWithoutCastEEEviT_T0_T2_T3_T4_T5_,"a",@progbits
	.sectionflags	@""
	.align	4
.nv.constant0._ZN2at6native27unrolled_elementwise_kernelIZZZNS0_25tanh_backward_kernel_cudaERNS_18TensorIteratorBaseEENKUlvE0_clEvENKUlvE_clEvEUlddE_St5arrayIPcLm3EELi4E23TrivialOffsetCalculatorILi2EjESA_ILi1EjENS0_6memory15LoadWithoutCastENSD_16StoreWithoutCastEEEviT_T0_T2_T3_T4_T5_:
	.zero		388


//--------------------- .nv.constant0._ZN2at6native29vectorized_elementwise_kernelILi2EZZZNS0_25tanh_backward_kernel_cudaERNS_18TensorIteratorBaseEENKUlvE0_clEvENKUlvE_clEvEUlddE_St5arrayIPcLm3EEEEviT0_T1_ --------------------------
	.section	.nv.constant0._ZN2at6native29vectorized_elementwise_kernelILi2EZZZNS0_25tanh_backward_kernel_cudaERNS_18TensorIteratorBaseEENKUlvE0_clEvENKUlvE_clEvEUlddE_St5arrayIPcLm3EEEEviT0_T1_,"a",@progbits
	.sectionflags	@""
	.align	4
.nv.constant0._ZN2at6native29vectorized_elementwise_kernelILi2EZZZNS0_25tanh_backward_kernel_cudaERNS_18TensorIteratorBaseEENKUlvE0_clEvENKUlvE_clEvEUlddE_St5arrayIPcLm3EEEEviT0_T1_:
	.zero		384


//--------------------- .nv.constant0._ZN2at6native29vectorized_elementwise_kernelILi4EZZZNS0_25tanh_backward_kernel_cudaERNS_18TensorIteratorBaseEENKUlvE0_clEvENKUlvE_clEvEUlddE_St5arrayIPcLm3EEEEviT0_T1_ --------------------------
	.section	.nv.constant0._ZN2at6native29vectorized_elementwise_kernelILi4EZZZNS0_25tanh_backward_kernel_cudaERNS_18TensorIteratorBaseEENKUlvE0_clEvENKUlvE_clEvEUlddE_St5arrayIPcLm3EEEEviT0_T1_,"a",@progbits
	.sectionflags	@""
	.align	4
.nv.constant0._ZN2at6native29vectorized_elementwise_kernelILi4EZZZNS0_25tanh_backward_kernel_cudaERNS_18TensorIteratorBaseEENKUlvE0_clEvENKUlvE_clEvEUlddE_St5arrayIPcLm3EEEEviT0_T1_:
	.zero		384


//--------------------- .nv.constant0._ZN2at6native29vectorized_elementwise_kernelILi8EZZZNS0_25tanh_backward_kernel_cudaERNS_18TensorIteratorBaseEENKUlvE0_clEvENKUlvE_clEvEUlddE_St5arrayIPcLm3EEEEviT0_T1_ --------------------------
	.section	.nv.constant0._ZN2at6native29vectorized_elementwise_kernelILi8EZZZNS0_25tanh_backward_kernel_cudaERNS_18TensorIteratorBaseEENKUlvE0_clEvENKUlvE_clEvEUlddE_St5arrayIPcLm3EEEEviT0_T1_,"a",@progbits
	.sectionflags	@""
	.align	4
.nv.constant0._ZN2at6native29vectorized_elementwise_kernelILi8EZZZNS0_25tanh_backward_kernel_cudaERNS_18TensorIteratorBaseEENKUlvE0_clEvENKUlvE_clEvEUlddE_St5arrayIPcLm3EEEEviT0_T1_:
	.zero		384


//--------------------- .nv.constant2._ZN2at6native18elementwise_kernelILi128ELi4EZNS0_15gpu_kernel_implIZZZNS0_26logit_backward_kernel_cudaERNS_18TensorIteratorBaseERKN3c106ScalarEENKUlvE_clEvENKUlvE2_clEvEUlNS5_8BFloat16ESB_E0_EEvS4_RKT_EUliE_EEviT1_ --------------------------
	.section	.nv.constant2._ZN2at6native18elementwise_kernelILi128ELi4EZNS0_15gpu_kernel_implIZZZNS0_26logit_backward_kernel_cudaERNS_18TensorIteratorBaseERKN3c106ScalarEENKUlvE_clEvENKUlvE2_clEvEUlNS5_8BFloat16ESB_E0_EEvS4_RKT_EUliE_EEviT1_,"a",@progbits
	.sectionflags	@""
	.align	4
.nv.constant2._ZN2at6native18elementwise_kernelILi128ELi4EZNS0_15gpu_kernel_implIZZZNS0_26logit_backward_kernel_cudaERNS_18TensorIteratorBaseERKN3c106ScalarEENKUlvE_clEvENKUlvE2_clEvEUlNS5_8BFloat16ESB_E0_EEvS4_RKT_EUliE_EEviT1_:
        /*0000*/ 	.byte	0x00, 0x00, 0x00, 0xf0, 0xff, 0xff, 0x0f, 0x38


//--------------------- .nv.constant0._ZN2at6native18elementwise_kernelILi128ELi4EZNS0_15gpu_kernel_implIZZZNS0_26logit_backward_kernel_cudaERNS_18TensorIteratorBaseERKN3c106ScalarEENKUlvE_clEvENKUlvE2_clEvEUlNS5_8BFloat16ESB_E0_EEvS4_RKT_EUliE_EEviT1_ --------------------------
	.section	.nv.constant0._ZN2at6native18elementwise_kernelILi128ELi4EZNS0_15gpu_kernel_implIZZZNS0_26logit_backward_kernel_cudaERNS_18TensorIteratorBaseERKN3c106ScalarEENKUlvE_clEvENKUlvE2_clEvEUlNS5_8BFloat16ESB_E0_EEvS4_RKT_EUliE_EEviT1_,"a",@progbits
	.sectionflags	@""
	.align	4
.nv.constant0._ZN2at6native18elementwise_kernelILi128ELi4EZNS0_15gpu_kernel_implIZZZNS0_26logit_backward_kernel_cudaERNS_18TensorIteratorBaseERKN3c106ScalarEENKUlvE_clEvENKUlvE2_clEvEUlNS5_8BFloat16ESB_E0_EEvS4_RKT_EUliE_EEviT1_:
	.zero		1024


//--------------------- .nv.constant2._ZN2at6native27unrolled_elementwise_kernelIZZZNS0_26logit_backward_kernel_cudaERNS_18TensorIteratorBaseERKN3c106ScalarEENKUlvE_clEvENKUlvE2_clEvEUlNS4_8BFloat16ESA_E0_St5arrayIPcLm3EELi4E23TrivialOffsetCalculatorILi2EjESF_ILi1EjENS0_6memory12LoadWithCastILi2EEENSI_13StoreWithCastILi1EEEEEviT_T0_T2_T3_T4_T5_ --------------------------
	.section	.nv.constant2._ZN2at6native27unrolled_elementwise_kernelIZZZNS0_26logit_backward_kernel_cudaERNS_18TensorIteratorBaseERKN3c106ScalarEENKUlvE_clEvENKUlvE2_clEvEUlNS4_8BFloat16ESA_E0_St5arrayIPcLm3EELi4E23TrivialOffsetCalculatorILi2EjESF_ILi1EjENS0_6memory12LoadWithCastILi2EEENSI_13StoreWithCastILi1EEEEEviT_T0_T2_T3_T4_T5_,"a",@progbits
	.sectionflags	@""
	.align	4
.nv.constant2._ZN2at6native27unrolled_elementwise_kernelIZZZNS0_26logit_backward_kernel_cudaERNS_18TensorIteratorBaseERKN3c106ScalarEENKUlvE_clEvENKUlvE2_clEvEUlNS4_8BFloat16ESA_E0_St5arrayIPcLm3EELi4E23TrivialOffsetCalculatorILi2EjESF_ILi1EjENS0_6memory12LoadWithCastILi2EEENSI_13StoreWithCastILi1EEEEEviT_T0_T2_T3_T4_T5_:
        /*0000*/ 	.byte	0x00, 0x00, 0x00, 0xf0, 0xff, 0xff, 0x0f, 0x38


//--------------------- .nv.constant0._ZN2at6native27unrolled_elementwise_kernelIZZZNS0_26logit_backward_kernel_cudaERNS_18TensorIteratorBaseERKN3c106ScalarEENKUlvE_clEvENKUlvE2_clEvEUlNS4_8BFloat16ESA_E0_St5arrayIPcLm3EELi4E23TrivialOffsetCalculatorILi2EjESF_ILi1EjENS0_6memory12LoadWithCastILi2EEENSI_13StoreWithCastILi1EEEEEviT_T0_T2_T3_T4_T5_ --------------------------
	.section	.nv.constant0._ZN2at6native27unrolled_elementwise_kernelIZZZNS0_26logit_backward_kernel_cudaERNS_18TensorIteratorBaseERKN3c106ScalarEENKUlvE_clEvENKUlvE2_clEvEUlNS4_8BFloat16ESA_E0_St5arrayIPcLm3EELi4E23TrivialOffsetCalculatorILi2EjESF_ILi1EjENS0_6memory12LoadWithCastILi2EEENSI_13StoreWithCastILi1EEEEEviT_T0_T2_T3_T4_T5_,"a",@progbits
	.sectionflags	@""
	.align	4
.nv.constant0._ZN2at6native27unrolled_elementwise_kernelIZZZNS0_26logit_backward_kernel_cudaERNS_18TensorIteratorBaseERKN3c106ScalarEENKUlvE_clEvENKUlvE2_clEvEUlNS4_8BFloat16ESA_E0_St5arrayIPcLm3EELi4E23TrivialOffsetCalculatorILi2EjESF_ILi1EjENS0_6memory12LoadWithCastILi2EEENSI_13StoreWithCastILi1EEEEEviT_T0_T2_T3_T4_T5_:
	.zero		424


//--------------------- .nv.constant0._ZN2at6native18elementwise_kernelILi128ELi4EZNS0_22gpu_kernel_impl_nocastIZZZNS0_26logit_backward_kernel_cudaERNS_18TensorIteratorBaseERKN3c106ScalarEENKUlvE_clEvENKUlvE2_clEvEUlNS5_8BFloat16ESB_E0_EEvS4_RKT_EUliE_EEviT1_ --------------------------
	.section	.nv.constant0._ZN2at6native18elementwise_kernelILi128ELi4EZNS0_22gpu_kernel_impl_nocastIZZZNS0_26logit_backward_kernel_cudaERNS_18TensorIteratorBaseERKN3c106ScalarEENKUlvE_clEvENKUlvE2_clEvEUlNS5_8BFloat16ESB_E0_EEvS4_RKT_EUliE_EEviT1_,"a",@progbits
	.sectionflags	@""
	.align	4
.nv.constant0._ZN2at6native18elementwise_kernelILi128ELi4EZNS0_22gpu_kernel_impl_nocastIZZZNS0_26logit_backward_kernel_cudaERNS_18TensorIteratorBaseERKN3c106ScalarEENKUlvE_clEvENKUlvE2_clEvEUlNS5_8BFloat16ESB_E0_EEvS4_RKT_EUliE_EEviT1_:
	.zero		1016


//--------------------- .nv.constant0._ZN2at6native27unrolled_elementwise_kernelIZZZNS0_26logit_backward_kernel_cudaERNS_18TensorIteratorBaseERKN3c106ScalarEENKUlvE_clEvENKUlvE2_clEvEUlNS4_8BFloat16ESA_E0_St5arrayIPcLm3EELi4E23TrivialOffsetCalculatorILi2EjESF_ILi1EjENS0_6memory15LoadWithoutCastENSI_16StoreWithoutCastEEEviT_T0_T2_T3_T4_T5_ --------------------------
	.section	.nv.constant0._ZN2at6native27unrolled_elementwise_kernelIZZZNS0_26logit_backward_kernel_cudaERNS_18TensorIteratorBaseERKN3c106ScalarEENKUlvE_clEvENKUlvE2_clEvEUlNS4_8BFloat16ESA_E0_St5arrayIPcLm3EELi4E23TrivialOffsetCalculatorILi2EjESF_ILi1EjENS0_6memory15LoadWithoutCastENSI_16StoreWithoutCastEEEviT_T0_T2_T3_T4_T5_,"a",@progbits
	.sectionflags	@""
	.align	4
.nv.constant0._ZN2at6native27unrolled_elementwise_kernelIZZZNS0_26logit_backward_kernel_cudaERNS_18TensorIteratorBaseERKN3c106ScalarEENKUlvE_clEvENKUlvE2_clEvEUlNS4_8BFloat16ESA_E0_St5arrayIPcLm3EELi4E23TrivialOffsetCalculatorILi2EjESF_ILi1EjENS0_6memory15LoadWithoutCastENSI_16StoreWithoutCastEEEviT_T0_T2_T3_T4_T5_:
	.zero		404


//--------------------- .nv.constant0._ZN2at6native29vectorized_elementwise_kernelILi2EZZZNS0_26logit_backward_kernel_cudaERNS_18TensorIteratorBaseERKN3c106ScalarEENKUlvE_clEvENKUlvE2_clEvEUlNS4_8BFloat16ESA_E0_St5arrayIPcLm3EEEEviT0_T1_ --------------------------
	.section	.nv.constant0._ZN2at6native29vectorized_elementwise_kernelILi2EZZZNS0_26logit_backward_kernel_cudaERNS_18TensorIteratorBaseERKN3c106ScalarEENKUlvE_clEvENKUlvE2_clEvEUlNS4_8BFloat16ESA_E0_St5arrayIPcLm3EEEEviT0_T1_,"a",@progbits
	.sectionflags	@""
	.align	4
.nv.constant0._ZN2at6native29vectorized_elementwise_kernelILi2EZZZNS0_26logit_backward_kernel_cudaERNS_18TensorIteratorBaseERKN3c106ScalarEENKUlvE_clEvENKUlvE2_clEvEUlNS4_8BFloat16ESA_E0_St5arrayIPcLm3EEEEviT0_T1_:
	.zero		400


//--------------------- .nv.constant0._ZN2at6native29vectorized_elementwise_kernelILi4EZZZNS0_26logit_backward_kernel_cudaERNS_18TensorIteratorBaseERKN3c106ScalarEENKUlvE_clEvENKUlvE2_clEvEUlNS4_8BFloat16ESA_E0_St5arrayIPcLm3EEEEviT0_T1_ --------------------------
	.section	.nv.constant0._ZN2at6native29vectorized_elementwise_kernelILi4EZZZNS0_26logit_backward_kernel_cudaERNS_18TensorIteratorBaseERKN3c106ScalarEENKUlvE_clEvENKUlvE2_clEvEUlNS4_8BFloat16ESA_E0_St5arrayIPcLm3EEEEviT0_T1_,"a",@progbits
	.sectionflags	@""
	.align	4
.nv.constant0._ZN2at6native29vectorized_elementwise_kernelILi4EZZZNS0_26logit_backward_kernel_cudaERNS_18TensorIteratorBaseERKN3c106ScalarEENKUlvE_clEvENKUlvE2_clEvEUlNS4_8BFloat16ESA_E0_St5arrayIPcLm3EEEEviT0_T1_:
	.zero		400


//--------------------- .nv.constant0._ZN2at6native29vectorized_elementwise_kernelILi8EZZZNS0_26logit_backward_kernel_cudaERNS_18TensorIteratorBaseERKN3c106ScalarEENKUlvE_clEvENKUlvE2_clEvEUlNS4_8BFloat16ESA_E0_St5arrayIPcLm3EEEEviT0_T1_ --------------------------
	.section	.nv.constant0._ZN2at6native29vectorized_elementwise_kernelILi8EZZZNS0_26logit_backward_kernel_cudaERNS_18TensorIteratorBaseERKN3c106ScalarEENKUlvE_clEvENKUlvE2_clEvEUlNS4_8BFloat16ESA_E0_St5arrayIPcLm3EEEEviT0_T1_,"a",@progbits
	.sectionflags	@""
	.align	4
.nv.constant0._ZN2at6native29vectorized_elementwise_kernelILi8EZZZNS0_26logit_backward_kernel_cudaERNS_18TensorIteratorBaseERKN3c106ScalarEENKUlvE_clEvENKUlvE2_clEvEUlNS4_8BFloat16ESA_E0_St5arrayIPcLm3EEEEviT0_T1_:
	.zero		400


//--------------------- .nv.constant2._ZN2at6native18elementwise_kernelILi128ELi4EZNS0_15gpu_kernel_implIZZZNS0_26logit_backward_kernel_cudaERNS_18TensorIteratorBaseERKN3c106ScalarEENKUlvE_clEvENKUlvE2_clEvEUlNS5_8BFloat16ESB_E_EEvS4_RKT_EUliE_EEviT1_ --------------------------
	.section	.nv.constant2._ZN2at6native18elementwise_kernelILi128ELi4EZNS0_15gpu_kernel_implIZZZNS0_26logit_backward_kernel_cudaERNS_18TensorIteratorBaseERKN3c106ScalarEENKUlvE_clEvENKUlvE2_clEvEUlNS5_8BFloat16ESB_E_EEvS4_RKT_EUliE_EEviT1_,"a",@progbits
	.sectionflags	@""
	.align	4
.nv.constant2._ZN2at6native18elementwise_kernelILi128ELi4EZNS0_15gpu_kernel_implIZZZNS0_26logit_backward_kernel_cudaERNS_18TensorIteratorBaseERKN3c106ScalarEENKUlvE_clEvENKUlvE2_clEvEUlNS5_8BFloat16ESB_E_EEvS4_RKT_EUliE_EEviT1_:
        /*0000*/ 	.byte	0x00, 0x00, 0x00, 0xf0, 0xff, 0xff, 0x0f, 0x38


//--------------------- .nv.constant0._ZN2at6native18elementwise_kernelILi128ELi4EZNS0_15gpu_kernel_implIZZZNS0_26logit_backward_kernel_cudaERNS_18TensorIteratorBaseERKN3c106ScalarEENKUlvE_clEvENKUlvE2_clEvEUlNS5_8BFloat16ESB_E_EEvS4_RKT_EUliE_EEviT1_ --------------------------
	.section	.nv.constant0._ZN2at6native18elementwise_kernelILi128ELi4EZNS0_15gpu_kernel_implIZZZNS0_26logit_backward_kernel_cudaERNS_18TensorIteratorBaseERKN3c106ScalarEENKUlvE_clEvENKUlvE2_clEvEUlNS5_8BFloat16ESB_E_EEvS4_RKT_EUliE_EEviT1_,"a",@progbits
	.sectionflags	@""
	.align	4
.nv.constant0._ZN2at6native18elementwise_kernelILi128ELi4EZNS0_15gpu_kernel_implIZZZNS0_26logit_backward_kernel_cudaERNS_18TensorIteratorBaseERKN3c106ScalarEENKUlvE_clEvENKUlvE2_clEvEUlNS5_8BFloat16ESB_E_EEvS4_RKT_EUliE_EEviT1_:
	.zero		1008


//--------------------- .nv.constant2._ZN2at6native27unrolled_elementwise_kernelIZZZNS0_26logit_backward_kernel_cudaERNS_18TensorIteratorBaseERKN3c106ScalarEENKUlvE_clEvENKUlvE2_clEvEUlNS4_8BFloat16ESA_E_St5arrayIPcLm3EELi4E23TrivialOffsetCalculatorILi2EjESF_ILi1EjENS0_6memory12LoadWithCastILi2EEENSI_13StoreWithCastILi1EEEEEviT_T0_T2_T3_T4_T5_ --------------------------
	.section	.nv.constant2._ZN2at6native27unrolled_elementwise_kernelIZZZNS0_26logit_backward_kernel_cudaERNS_18TensorIteratorBaseERKN3c106ScalarEENKUlvE_clEvENKUlvE2_clEvEUlNS4_8BFloat16ESA_E_St5arrayIPcLm3EELi4E23TrivialOffsetCalculatorILi2EjESF_ILi1EjENS0_6memory12LoadWithCastILi2EEENSI_13StoreWithCastILi1EEEEEviT_T0_T2_T3_T4_T5_,"a",@progbits
	.sectionflags	@""
	.align	4
.nv.constant2._ZN2at6native27unrolled_elementwise_kernelIZZZNS0_26logit_backward_kernel_cudaERNS_18TensorIteratorBaseERKN3c106ScalarEENKUlvE_clEvENKUlvE2_clEvEUlNS4_8BFloat16ESA_E_St5arrayIPcLm3EELi4E23TrivialOffsetCalculatorILi2EjESF_ILi1EjENS0_6memory12LoadWithCastILi2EEENSI_13StoreWithCastILi1EEEEEviT_T0_T2_T3_T4_T5_:
        /*0000*/ 	.byte	0x00, 0x00, 0x00, 0xf0, 0xff, 0xff, 0x0f, 0x38


//--------------------- .nv.constant0._ZN2at6native27unrolled_elementwise_kernelIZZZNS0_26logit_backward_kernel_cudaERNS_18TensorIteratorBaseERKN3c106ScalarEENKUlvE_clEvENKUlvE2_clEvEUlNS4_8BFloat16ESA_E_St5arrayIPcLm3EELi4E23TrivialOffsetCalculatorILi2EjESF_ILi1EjENS0_6memory12LoadWithCastILi2EEENSI_13StoreWithCastILi1EEEEEviT_T0_T2_T3_T4_T5_ --------------------------
	.section	.nv.constant0._ZN2at6native27unrolled_elementwise_kernelIZZZNS0_26logit_backward_kernel_cudaERNS_18TensorIteratorBaseERKN3c106ScalarEENKUlvE_clEvENKUlvE2_clEvEUlNS4_8BFloat16ESA_E_St5arrayIPcLm3EELi4E23TrivialOffsetCalculatorILi2EjESF_ILi1EjENS0_6memory12LoadWithCastILi2EEENSI_13StoreWithCastILi1EEEEEviT_T0_T2_T3_T4_T5_,"a",@progbits
	.sectionflags	@""
	.align	4
.nv.constant0._ZN2at6native27unrolled_elementwise_kernelIZZZNS0_26logit_backward_kernel_cudaERNS_18TensorIteratorBaseERKN3c106ScalarEENKUlvE_clEvENKUlvE2_clEvEUlNS4_8BFloat16ESA_E_St5arrayIPcLm3EELi4E23TrivialOffsetCalculatorILi2EjESF_ILi1EjENS0_6memory12LoadWithCastILi2EEENSI_13StoreWithCastILi1EEEEEviT_T0_T2_T3_T4_T5_:
	.zero		408


//--------------------- .nv.constant0._ZN2at6native18elementwise_kernelILi128ELi4EZNS0_22gpu_kernel_impl_nocastIZZZNS0_26logit_backward_kernel_cudaERNS_18TensorIteratorBaseERKN3c106ScalarEENKUlvE_clEvENKUlvE2_clEvEUlNS5_8BFloat16ESB_E_EEvS4_RKT_EUliE_EEviT1_ --------------------------
	.section	.nv.constant0._ZN2at6native18elementwise_kernelILi128ELi4EZNS0_22gpu_kernel_impl_nocastIZZZNS0_26logit_backward_kernel_cudaERNS_18TensorIteratorBaseERKN3c106ScalarEENKUlvE_clEvENKUlvE2_clEvEUlNS5_8BFloat16ESB_E_EEvS4_RKT_EUliE_EEviT1_,"a",@progbits
	.sectionflags	@""
	.align	4
.nv.constant0._ZN2at6native18elementwise_kernelILi128ELi4EZNS0_22gpu_kernel_impl_nocastIZZZNS0_26logit_backward_kernel_cudaERNS_18TensorIteratorBaseERKN3c106ScalarEENKUlvE_clEvENKUlvE2_clEvEUlNS5_8BFloat16ESB_E_EEvS4_RKT_EUliE_EEviT1_:
	.zero		1008


//--------------------- .nv.constant0._ZN2at6native27unrolled_elementwise_kernelIZZZNS0_26logit_backward_kernel_cudaERNS_18TensorIteratorBaseERKN3c106ScalarEENKUlvE_clEvENKUlvE2_clEvEUlNS4_8BFloat16ESA_E_St5arrayIPcLm3EELi4E23TrivialOffsetCalculatorILi2EjESF_ILi1EjENS0_6memory15LoadWithoutCastENSI_16StoreWithoutCastEEEviT_T0_T2_T3_T4_T5_ --------------------------
	.section	.nv.constant0._ZN2at6native27unrolled_elementwise_kernelIZZZNS0_26logit_backward_kernel_cudaERNS_18TensorIteratorBaseERKN3c106ScalarEENKUlvE_clEvENKUlvE2_clEvEUlNS4_8BFloat16ESA_E_St5arrayIPcLm3EELi4E23TrivialOffsetCalculatorILi2EjESF_ILi1EjENS0_6memory15LoadWithoutCastENSI_16StoreWithoutCastEEEviT_T0_T2_T3_T4_T5_,"a",@progbits
	.sectionflags	@""
	.align	4
.nv.constant0._ZN2at6native27unrolled_elementwise_kernelIZZZNS0_26logit_backward_kernel_cudaERNS_18TensorIteratorBaseERKN3c106ScalarEENKUlvE_clEvENKUlvE2_clEvEUlNS4_8BFloat16ESA_E_St5arrayIPcLm3EELi4E23TrivialOffsetCalculatorILi2EjESF_ILi1EjENS0_6memory15LoadWithoutCastENSI_16StoreWithoutCastEEEviT_T0_T2_T3_T4_T5_:
	.zero		388


//--------------------- .nv.constant0._ZN2at6native29vectorized_elementwise_kernelILi2EZZZNS0_26logit_backward_kernel_cudaERNS_18TensorIteratorBaseERKN3c106ScalarEENKUlvE_clEvENKUlvE2_clEvEUlNS4_8BFloat16ESA_E_St5arrayIPcLm3EEEEviT0_T1_ --------------------------
	.section	.nv.constant0._ZN2at6native29vectorized_elementwise_kernelILi2EZZZNS0_26logit_backward_kernel_cudaERNS_18TensorIteratorBaseERKN3c106ScalarEENKUlvE_clEvENKUlvE2_clEvEUlNS4_8BFloat16ESA_E_St5arrayIPcLm3EEEEviT0_T1_,"a",@progbits
	.sectionflags	@""
	.align	4
.nv.constant0._ZN2at6native29vectorized_elementwise_kernelILi2EZZZNS0_26logit_backward_kernel_cudaERNS_18TensorIteratorBaseERKN3c106ScalarEENKUlvE_clEvENKUlvE2_clEvEUlNS4_8BFloat16ESA_E_St5arrayIPcLm3EEEEviT0_T1_:
	.zero		384


//--------------------- .nv.constant0._ZN2at6native29vectorized_elementwise_kernelILi4EZZZNS0_26logit_backward_kernel_cudaERNS_18TensorIteratorBaseERKN3c106ScalarEENKUlvE_clEvENKUlvE2_clEvEUlNS4_8BFloat16ESA_E_St5arrayIPcLm3EEEEviT0_T1_ --------------------------
	.section	.nv.constant0._ZN2at6native29vectorized_elementwise_kernelILi4EZZZNS0_26logit_backward_kernel_cudaERNS_18TensorIteratorBaseERKN3c106ScalarEENKUlvE_clEvENKUlvE2_clEvEUlNS4_8BFloat16ESA_E_St5arrayIPcLm3EEEEviT0_T1_,"a",@progbits
	.sectionflags	@""
	.align	4
.nv.constant0._ZN2at6native29vectorized_elementwise_kernelILi4EZZZNS0_26logit_backward_kernel_cudaERNS_18TensorIteratorBaseERKN3c106ScalarEENKUlvE_clEvENKUlvE2_clEvEUlNS4_8BFloat16ESA_E_St5arrayIPcLm3EEEEviT0_T1_:
	.zero		384


//--------------------- .nv.constant0._ZN2at6native29vectorized_elementwise_kernelILi8EZZZNS0_26logit_backward_kernel_cudaERNS_18TensorIteratorBaseERKN3c106ScalarEENKUlvE_clEvENKUlvE2_clEvEUlNS4_8BFloat16ESA_E_St5arrayIPcLm3EEEEviT0_T1_ --------------------------
	.section	.nv.constant0._ZN2at6native29vectorized_elementwise_kernelILi8EZZZNS0_26logit_backward_kernel_cudaERNS_18TensorIteratorBaseERKN3c106ScalarEENKUlvE_clEvENKUlvE2_clEvEUlNS4_8BFloat16ESA_E_St5arrayIPcLm3EEEEviT0_T1_,"a",@progbits
	.sectionflags	@""
	.align	4
.nv.constant0._ZN2at6native29vectorized_elementwise_kernelILi8EZZZNS0_26logit_backward_kernel_cudaERNS_18TensorIteratorBaseERKN3c106ScalarEENKUlvE_clEvENKUlvE2_clEvEUlNS4_8BFloat16ESA_E_St5arrayIPcLm3EEEEviT0_T1_:
	.zero		384


//--------------------- .nv.constant2._ZN2at6native18elementwise_kernelILi128ELi4EZNS0_15gpu_kernel_implIZZZNS0_26logit_backward_kernel_cudaERNS_18TensorIteratorBaseERKN3c106ScalarEENKUlvE_clEvENKUlvE1_clEvEUlNS5_4HalfESB_E0_EEvS4_RKT_EUliE_EEviT1_ --------------------------
	.section	.nv.constant2._ZN2at6native18elementwise_kernelILi128ELi4EZNS0_15gpu_kernel_implIZZZNS0_26logit_backward_kernel_cudaERNS_18TensorIteratorBaseERKN3c106ScalarEENKUlvE_clEvENKUlvE1_clEvEUlNS5_4HalfESB_E0_EEvS4_RKT_EUliE_EEviT1_,"a",@progbits
	.sectionflags	@""
	.align	4
.nv.constant2._ZN2at6native18elementwise_kernelILi128ELi4EZNS0_15gpu_kernel_implIZZZNS0_26logit_backward_kernel_cudaERNS_18TensorIteratorBaseERKN3c106ScalarEENKUlvE_clEvENKUlvE1_clEvEUlNS5_4HalfESB_E0_EEvS4_RKT_EUliE_EEviT1_:
        /*0000*/ 	.byte	0x00, 0x00, 0x00, 0xf0, 0xff, 0xff, 0x0f, 0x38


//--------------------- .nv.constant0._ZN2at6native18elementwise_kernelILi128ELi4EZNS0_15gpu_kernel_implIZZZNS0_26logit_backward_kernel_cudaERNS_18TensorIteratorBaseERKN3c106ScalarEENKUlvE_clEvENKUlvE1_clEvEUlNS5_4HalfESB_E0_EEvS4_RKT_EUliE_EEviT1_ --------------------------
	.section	.nv.constant0._ZN2at6native18elementwise_kernelILi128ELi4EZNS0_15gpu_kernel_implIZZZNS0_26logit_backward_kernel_cudaERNS_18TensorIteratorBaseERKN3c106ScalarEENKUlvE_clEvENKUlvE1_clEvEUlNS5_4HalfESB_E0_EEvS4_RKT_EUliE_EEviT1_,"a",@progbits
	.sectionflags	@""
	.align	4
.nv.constant0._ZN2at6native18elementwise_kernelILi128ELi4EZNS0_15gpu_kernel_implIZZZNS0_26logit_backward_kernel_cudaERNS_18TensorIteratorBaseERKN3c106ScalarEENKUlvE_clEvENKUlvE1_clEvEUlNS5_4HalfESB_E0_EEvS4_RKT_EUliE_EEviT1_:
	.zero		1024


//--------------------- .nv.constant2._ZN2at6native27unrolled_elementwise_kernelIZZZNS0_26logit_backward_kernel_cudaERNS_18TensorIteratorBaseERKN3c106ScalarEENKUlvE_clEvENKUlvE1_clEvEUlNS4_4HalfESA_E0_St5arrayIPcLm3EELi4E23TrivialOffsetCalculatorILi2EjESF_ILi1EjENS0_6memory12LoadWithCastILi2EEENSI_13StoreWithCastILi1EEEEEviT_T0_T2_T3_T4_T5_ --------------------------
	.section	.nv.constant2._ZN2at6native27unrolled_elementwise_kernelIZZZNS0_26logit_backward_kernel_cudaERNS_18TensorIteratorBaseERKN3c106ScalarEENKUlvE_clEvENKUlvE1_clEvEUlNS4_4HalfESA_E0_St5arrayIPcLm3EELi4E23TrivialOffsetCalculatorILi2EjESF_ILi1EjENS0_6memory12LoadWithCastILi2EEENSI_13StoreWithCastILi1EEEEEviT_T0_T2_T3_T4_T5_,"a",@progbits
	.sectionflags	@""
	.align	4
.nv.constant2._ZN2at6native27unrolled_elementwise_kernelIZZZNS0_26logit_backward_kernel_cudaERNS_18TensorIteratorBaseERKN3c106ScalarEENKUlvE_clEvENKUlvE1_clEvEUlNS4_4HalfESA_E0_St5arrayIPcLm3EELi4E23TrivialOffsetCalculatorILi2EjESF_ILi1EjENS0_6memory12LoadWithCastILi2EEENSI_13StoreWithCastILi1EEEEEviT_T0_T2_T3_T4_T5_:
        /*0000*/ 	.byte	0x00, 0x00, 0x00, 0xf0, 0xff, 0xff, 0x0f, 0x38


//--------------------- .nv.constant0._ZN2at6native27unrolled_elementwise_kernelIZZZNS0_26logit_backward_kernel_cudaERNS_18TensorIteratorBaseERKN3c106ScalarEENKUlvE_clEvENKUlvE1_clEvEUlNS4_4HalfESA_E0_St5arrayIPcLm3EELi4E23TrivialOffsetCalculatorILi2EjESF_ILi1EjENS0_6memory12LoadWithCastILi2EEENSI_13StoreWithCastILi1EEEEEviT_T0_T2_T3_T4_T5_ --------------------------
	.section	.nv.constant0._ZN2at6native27unrolled_elementwise_kernelIZZZNS0_26logit_backward_kernel_cudaERNS_18TensorIteratorBaseERKN3c106ScalarEENKUlvE_clEvENKUlvE1_clEvEUlNS4_4HalfESA_E0_St5arrayIPcLm3EELi4E23TrivialOffsetCalculatorILi2EjESF_ILi1EjENS0_6memory12LoadWithCastILi2EEENSI_13StoreWithCastILi1EEEEEviT_T0_T2_T3_T4_T5_,"a",@progbits
	.sectionflags	@""
	.align	4
.nv.constant0._ZN2at6native27unrolled_elementwise_kernelIZZZNS0_26logit_backward_kernel_cudaERNS_18TensorIteratorBaseERKN3c106ScalarEENKUlvE_clEvENKUlvE1_clEvEUlNS4_4HalfESA_E0_St5arrayIPcLm3EELi4E23TrivialOffsetCalculatorILi2EjESF_ILi1EjENS0_6memory12LoadWithCastILi2EEENSI_13StoreWithCastILi1EEEEEviT_T0_T2_T3_T4_T5_:
	.zero		424


//--------------------- .nv.constant0._ZN2at6native18elementwise_kernelILi128ELi4EZNS0_22gpu_kernel_impl_nocastIZZZNS0_26logit_backward_kernel_cudaERNS_18TensorIteratorBaseERKN3c106ScalarEENKUlvE_clEvENKUlvE1_clEvEUlNS5_4HalfESB_E0_EEvS4_RKT_EUliE_EEviT1_ --------------------------
	.section	.nv.constant0._ZN2at6native18elementwise_kernelILi128ELi4EZNS0_22gpu_kernel_impl_nocastIZZZNS0_26logit_backward_kernel_cudaERNS_18TensorIteratorBaseERKN3c106ScalarEENKUlvE_clEvENKUlvE1_clEvEUlNS5_4HalfESB_E0_EEvS4_RKT_EUliE_EEviT1_,"a",@progbits
	.sectionflags	@""
	.align	4
.nv.constant0._ZN2at6native18elementwise_kernelILi128ELi4EZNS0_22gpu_kernel_impl_nocastIZZZNS0_26logit_backward_kernel_cudaERNS_18TensorIteratorBaseERKN3c106ScalarEENKUlvE_clEvENKUlvE1_clEvEUlNS5_4HalfESB_E0_EEvS4_RKT_EUliE_EEviT1_:
	.zero		1016


//--------------------- .nv.constant0._ZN2at6native27unrolled_elementwise_kernelIZZZNS0_26logit_backward_kernel_cudaERNS_18TensorIteratorBaseERKN3c106ScalarEENKUlvE_clEvENKUlvE1_clEvEUlNS4_4HalfESA_E0_St5arrayIPcLm3EELi4E23TrivialOffsetCalculatorILi2EjESF_ILi1EjENS0_6memory15LoadWithoutCastENSI_16StoreWithoutCastEEEviT_T0_T2_T3_T4_T5_ --------------------------
	.section	.nv.constant0._ZN2at6native27unrolled_elementwise_kernelIZZZNS0_26logit_backward_kernel_cudaERNS_18TensorIteratorBaseERKN3c106ScalarEENKUlvE_clEvENKUlvE1_clEvEUlNS4_4HalfESA_E0_St5arrayIPcLm3EELi4E23TrivialOffsetCalculatorILi2EjESF_ILi1EjENS0_6memory15LoadWithoutCastENSI_16StoreWithoutCastEEEviT_T0_T2_T3_T4_T5_,"a",@progbits
	.sectionflags	@""
	.align	4
.nv.constant0._ZN2at6native27unrolled_elementwise_kernelIZZZNS0_26logit_backward_kernel_cudaERNS_18TensorIteratorBaseERKN3c106ScalarEENKUlvE_clEvENKUlvE1_clEvEUlNS4_4HalfESA_E0_St5arrayIPcLm3EELi4E23TrivialOffsetCalculatorILi2EjESF_ILi1EjENS0_6memory15LoadWithoutCastENSI_16StoreWithoutCastEEEviT_T0_T2_T3_T4_T5_:
	.zero		404


//--------------------- .nv.constant0._ZN2at6native29vectorized_elementwise_kernelILi2EZZZNS0_26logit_backward_kernel_cudaERNS_18TensorIteratorBaseERKN3c106ScalarEENKUlvE_clEvENKUlvE1_clEvEUlNS4_4HalfESA_E0_St5arrayIPcLm3EEEEviT0_T1_ --------------------------
	.section	.nv.constant0._ZN2at6native29vectorized_elementwise_kernelILi2EZZZNS0_26logit_backward_kernel_cudaERNS_18TensorIteratorBaseERKN3c106ScalarEENKUlvE_clEvENKUlvE1_clEvEUlNS4_4HalfESA_E0_St5arrayIPcLm3EEEEviT0_T1_,"a",@progbits
	.sectionflags	@""
	.align	4
.nv.constant0._ZN2at6native29vectorized_elementwise_kernelILi2EZZZNS0_26logit_backward_kernel_cudaERNS_18TensorIteratorBaseERKN3c106ScalarEENKUlvE_clEvENKUlvE1_clEvEUlNS4_4HalfESA_E0_St5arrayIPcLm3EEEEviT0_T1_:
	.zero		400


//--------------------- .nv.constant0._ZN2at6native29vectorized_elementwise_kernelILi4EZZZNS0_26logit_backward_kernel_cudaERNS_18TensorIteratorBaseERKN3c106ScalarEENKUlvE_clEvENKUlvE1_clEvEUlNS4_4HalfESA_E0_St5arrayIPcLm3EEEEviT0_T1_ --------------------------
	.section	.nv.constant0._ZN2at6native29vectorized_elementwise_kernelILi4EZZZNS0_26logit_backward_kernel_cudaERNS_18TensorIteratorBaseERKN3c106ScalarEENKUlvE_clEvENKUlvE1_clEvEUlNS4_4HalfESA_E0_St5arrayIPcLm3EEEEviT0_T1_,"a",@progbits
	.sectionflags	@""
	.align	4
.nv.constant0._ZN2at6native29vectorized_elementwise_kernelILi4EZZZNS0_26logit_backward_kernel_cudaERNS_18TensorIteratorBaseERKN3c106ScalarEENKUlvE_clEvENKUlvE1_clEvEUlNS4_4HalfESA_E0_St5arrayIPcLm3EEEEviT0_T1_:
	.zero		400


//--------------------- .nv.constant0._ZN2at6native29vectorized_elementwise_kernelILi8EZZZNS0_26logit_backward_kernel_cudaERNS_18TensorIteratorBaseERKN3c106ScalarEENKUlvE_clEvENKUlvE1_clEvEUlNS4_4HalfESA_E0_St5arrayIPcLm3EEEEviT0_T1_ --------------------------
	.section	.nv.constant0._ZN2at6native29vectorized_elementwise_kernelILi8EZZZNS0_26logit_backward_kernel_cudaERNS_18TensorIteratorBaseERKN3c106ScalarEENKUlvE_clEvENKUlvE1_clEvEUlNS4_4HalfESA_E0_St5arrayIPcLm3EEEEviT0_T1_,"a",@progbits
	.sectionflags	@""
	.align	4
.nv.constant0._ZN2at6native29vectorized_elementwise_kernelILi8EZZZNS0_26logit_backward_kernel_cudaERNS_18TensorIteratorBaseERKN3c106ScalarEENKUlvE_clEvENKUlvE1_clEvEUlNS4_4HalfESA_E0_St5arrayIPcLm3EEEEviT0_T1_:
	.zero		400


//--------------------- .nv.constant2._ZN2at6native18elementwise_kernelILi128ELi4EZNS0_15gpu_kernel_implIZZZNS0_26logit_backward_kernel_cudaERNS_18TensorIteratorBaseERKN3c106ScalarEENKUlvE_clEvENKUlvE1_clEvEUlNS5_4HalfESB_E_EEvS4_RKT_EUliE_EEviT1_ --------------------------
	.section	.nv.constant2._ZN2at6native18elementwise_kernelILi128ELi4EZNS0_15gpu_kernel_implIZZZNS0_26logit_backward_kernel_cudaERNS_18TensorIteratorBaseERKN3c106ScalarEENKUlvE_clEvENKUlvE1_clEvEUlNS5_4HalfESB_E_EEvS4_RKT_EUliE_EEviT1_,"a",@progbits
	.sectionflags	@""
	.align	4
.nv.constant2._ZN2at6native18elementwise_kernelILi128ELi4EZNS0_15gpu_kernel_implIZZZNS0_26logit_backward_kernel_cudaERNS_18TensorIteratorBaseERKN3c106ScalarEENKUlvE_clEvENKUlvE1_clEvEUlNS5_4HalfESB_E_EEvS4_RKT_EUliE_EEviT1_:
        /*0000*/ 	.byte	0x00, 0x00, 0x00, 0xf0, 0xff, 0xff, 0x0f, 0x38


//--------------------- .nv.constant0._ZN2at6native18elementwise_kernelILi128ELi4EZNS0_15gpu_kernel_implIZZZNS0_26logit_backward_kernel_cudaERNS_18TensorIteratorBaseERKN3c106ScalarEENKUlvE_clEvENKUlvE1_clEvEUlNS5_4HalfESB_E_EEvS4_RKT_EUliE_EEviT1_ --------------------------
	.section	.nv.constant0._ZN2at6native18elementwise_kernelILi128ELi4EZNS0_15gpu_kernel_implIZZZNS0_26logit_backward_kernel_cudaERNS_18TensorIteratorBaseERKN3c106ScalarEENKUlvE_clEvENKUlvE1_clEvEUlNS5_4HalfESB_E_EEvS4_RKT_EUliE_EEviT1_,"a",@progbits
	.sectionflags	@""
	.align	4
.nv.constant0._ZN2at6native18elementwise_kernelILi128ELi4EZNS0_15gpu_kernel_implIZZZNS0_26logit_backward_kernel_cudaERNS_18TensorIteratorBaseERKN3c106ScalarEENKUlvE_clEvENKUlvE1_clEvEUlNS5_4HalfESB_E_EEvS4_RKT_EUliE_EEviT1_:
	.zero		1008


//--------------------- .nv.constant2._ZN2at6native27unrolled_elementwise_kernelIZZZNS0_26logit_backward_kernel_cudaERNS_18TensorIteratorBaseERKN3c106ScalarEENKUlvE_clEvENKUlvE1_clEvEUlNS4_4HalfESA_E_St5arrayIPcLm3EELi4E23TrivialOffsetCalculatorILi2EjESF_ILi1EjENS0_6memory12LoadWithCastILi2EEENSI_13StoreWithCastILi1EEEEEviT_T0_T2_T3_T4_T5_ --------------------------
	.section	.nv.constant2._ZN2at6native27unrolled_elementwise_kernelIZZZNS0_26logit_backward_kernel_cudaERNS_18TensorIteratorBaseERKN3c106ScalarEENKUlvE_clEvENKUlvE1_clEvEUlNS4_4HalfESA_E_St5arrayIPcLm3EELi4E23TrivialOffsetCalculatorILi2EjESF_ILi1EjENS0_6memory12LoadWithCastILi2EEENSI_13StoreWithCastILi1EEEEEviT_T0_T2_T3_T4_T5_,"a",@progbits
	.sectionflags	@""
	.align	4
.nv.constant2._ZN2at6native27unrolled_elementwise_kernelIZZZNS0_26logit_backward_kernel_cudaERNS_18TensorIteratorBaseERKN3c106ScalarEENKUlvE_clEvENKUlvE1_clEvEUlNS4_4HalfESA_E_St5arrayIPcLm3EELi4E23TrivialOffsetCalculatorILi2EjESF_ILi1EjENS0_6memory12LoadWithCastILi2EEENSI_13StoreWithCastILi1EEEEEviT_T0_T2_T3_T4_T5_:
        /*0000*/ 	.byte	0x00, 0x00, 0x00, 0xf0, 0xff, 0xff, 0x0f, 0x38


//--------------------- .nv.constant0._ZN2at6native27unrolled_elementwise_kernelIZZZNS0_26logit_backward_kernel_cudaERNS_18TensorIteratorBaseERKN3c106ScalarEENKUlvE_clEvENKUlvE1_clEvEUlNS4_4HalfESA_E_St5arrayIPcLm3EELi4E23TrivialOffsetCalculatorILi2EjESF_ILi1EjENS0_6memory12LoadWithCastILi2EEENSI_13StoreWithCastILi1EEEEEviT_T0_T2_T3_T4_T5_ --------------------------
	.section	.nv.constant0._ZN2at6native27unrolled_elementwise_kernelIZZZNS0_26logit_backward_kernel_cudaERNS_18TensorIteratorBaseERKN3c106ScalarEENKUlvE_clEvENKUlvE1_clEvEUlNS4_4HalfESA_E_St5arrayIPcLm3EELi4E23TrivialOffsetCalculatorILi2EjESF_ILi1EjENS0_6memory12LoadWithCastILi2EEENSI_13StoreWithCastILi1EEEEEviT_T0_T2_T3_T4_T5_,"a",@progbits
	.sectionflags	@""
	.align	4
.nv.constant0._ZN2at6native27unrolled_elementwise_kernelIZZZNS0_26logit_backward_kernel_cudaERNS_18TensorIteratorBaseERKN3c106ScalarEENKUlvE_clEvENKUlvE1_clEvEUlNS4_4HalfESA_E_St5arrayIPcLm3EELi4E23TrivialOffsetCalculatorILi2EjESF_ILi1EjENS0_6memory12LoadWithCastILi2EEENSI_13StoreWithCastILi1EEEEEviT_T0_T2_T3_T4_T5_:
	.zero		408


//--------------------- .nv.constant0._ZN2at6native18elementwise_kernelILi128ELi4EZNS0_22gpu_kernel_impl_nocastIZZZNS0_26logit_backward_kernel_cudaERNS_18TensorIteratorBaseERKN3c106ScalarEENKUlvE_clEvENKUlvE1_clEvEUlNS5_4HalfESB_E_EEvS4_RKT_EUliE_EEviT1_ --------------------------
	.section	.nv.constant0._ZN2at6native18elementwise_kernelILi128ELi4EZNS0_22gpu_kernel_impl_nocastIZZZNS0_26logit_backward_kernel_cudaERNS_18TensorIteratorBaseERKN3c106ScalarEENKUlvE_clEvENKUlvE1_clEvEUlNS5_4HalfESB_E_EEvS4_RKT_EUliE_EEviT1_,"a",@progbits
	.sectionflags	@""
	.align	4
.nv.constant0._ZN2at6native18elementwise_kernelILi128ELi4EZNS0_22gpu_kernel_impl_nocastIZZZNS0_26logit_backward_kernel_cudaERNS_18TensorIteratorBaseERKN3c106ScalarEENKUlvE_clEvENKUlvE1_clEvEUlNS5_4HalfESB_E_EEvS4_RKT_EUliE_EEviT1_:
	.zero		1008


//--------------------- .nv.constant0._ZN2at6native27unrolled_elementwise_kernelIZZZNS0_26logit_backward_kernel_cudaERNS_18TensorIteratorBaseERKN3c106ScalarEENKUlvE_clEvENKUlvE1_clEvEUlNS4_4HalfESA_E_St5arrayIPcLm3EELi4E23TrivialOffsetCalculatorILi2EjESF_ILi1EjENS0_6memory15LoadWithoutCastENSI_16StoreWithoutCastEEEviT_T0_T2_T3_T4_T5_ --------------------------
	.section	.nv.constant0._ZN2at6native27unrolled_elementwise_kernelIZZZNS0_26logit_backward_kernel_cudaERNS_18TensorIteratorBaseERKN3c106ScalarEENKUlvE_clEvENKUlvE1_clEvEUlNS4_4HalfESA_E_St5arrayIPcLm3EELi4E23TrivialOffsetCalculatorILi2EjESF_ILi1EjENS0_6memory15LoadWithoutCastENSI_16StoreWithoutCastEEEviT_T0_T2_T3_T4_T5_,"a",@progbits
	.sectionflags	@""
	.align	4
.nv.constant0._ZN2at6native27unrolled_elementwise_kernelIZZZNS0_26logit_backward_kernel_cudaERNS_18TensorIteratorBaseERKN3c106ScalarEENKUlvE_clEvENKUlvE1_clEvEUlNS4_4HalfESA_E_St5arrayIPcLm3EELi4E23TrivialOffsetCalculatorILi2EjESF_ILi1EjENS0_6memory15LoadWithoutCastENSI_16StoreWithoutCastEEEviT_T0_T2_T3_T4_T5_:
	.zero		388


//--------------------- .nv.constant0._ZN2at6native29vectorized_elementwise_kernelILi2EZZZNS0_26logit_backward_kernel_cudaERNS_18TensorIteratorBaseERKN3c106ScalarEENKUlvE_clEvENKUlvE1_clEvEUlNS4_4HalfESA_E_St5arrayIPcLm3EEEEviT0_T1_ --------------------------
	.section	.nv.constant0._ZN2at6native29vectorized_elementwise_kernelILi2EZZZNS0_26logit_backward_kernel_cudaERNS_18TensorIteratorBaseERKN3c106ScalarEENKUlvE_clEvENKUlvE1_clEvEUlNS4_4HalfESA_E_St5arrayIPcLm3EEEEviT0_T1_,"a",@progbits
	.sectionflags	@""
	.align	4
.nv.constant0._ZN2at6native29vectorized_elementwise_kernelILi2EZZZNS0_26logit_backward_kernel_cudaERNS_18TensorIteratorBaseERKN3c106ScalarEENKUlvE_clEvENKUlvE1_clEvEUlNS4_4HalfESA_E_St5arrayIPcLm3EEEEviT0_T1_:
	.zero		384


//--------------------- .nv.constant0._ZN2at6native29vectorized_elementwise_kernelILi4EZZZNS0_26logit_backward_kernel_cudaERNS_18TensorIteratorBaseERKN3c106ScalarEENKUlvE_clEvENKUlvE1_clEvEUlNS4_4HalfESA_E_St5arrayIPcLm3EEEEviT0_T1_ --------------------------
	.section	.nv.constant0._ZN2at6native29vectorized_elementwise_kernelILi4EZZZNS0_26logit_backward_kernel_cudaERNS_18TensorIteratorBaseERKN3c106ScalarEENKUlvE_clEvENKUlvE1_clEvEUlNS4_4HalfESA_E_St5arrayIPcLm3EEEEviT0_T1_,"a",@progbits
	.sectionflags	@""
	.align	4
.nv.constant0._ZN2at6native29vectorized_elementwise_kernelILi4EZZZNS0_26logit_backward_kernel_cudaERNS_18TensorIteratorBaseERKN3c106ScalarEENKUlvE_clEvENKUlvE1_clEvEUlNS4_4HalfESA_E_St5arrayIPcLm3EEEEviT0_T1_:
	.zero		384


//--------------------- .nv.constant0._ZN2at6native29vectorized_elementwise_kernelILi8EZZZNS0_26logit_backward_kernel_cudaERNS_18TensorIteratorBaseERKN3c106ScalarEENKUlvE_clEvENKUlvE1_clEvEUlNS4_4HalfESA_E_St5arrayIPcLm3EEEEviT0_T1_ --------------------------
	.section	.nv.constant0._ZN2at6native29vectorized_elementwise_kernelILi8EZZZNS0_26logit_backward_kernel_cudaERNS_18TensorIteratorBaseERKN3c106ScalarEENKUlvE_clEvENKUlvE1_clEvEUlNS4_4HalfESA_E_St5arrayIPcLm3EEEEviT0_T1_,"a",@progbits
	.sectionflags	@""
	.align	4
.nv.constant0._ZN2at6native29vectorized_elementwise_kernelILi8EZZZNS0_26logit_backward_kernel_cudaERNS_18TensorIteratorBaseERKN3c106ScalarEENKUlvE_clEvENKUlvE1_clEvEUlNS4_4HalfESA_E_St5arrayIPcLm3EEEEviT0_T1_:
	.zero		384


//--------------------- .nv.constant2._ZN2at6native18elementwise_kernelILi128ELi4EZNS0_15gpu_kernel_implIZZZNS0_26logit_backward_kernel_cudaERNS_18TensorIteratorBaseERKN3c106ScalarEENKUlvE_clEvENKUlvE0_clEvEUlffE0_EEvS4_RKT_EUliE_EEviT1_ --------------------------
	.section	.nv.constant2._ZN2at6native18elementwise_kernelILi128ELi4EZNS0_15gpu_kernel_implIZZZNS0_26logit_backward_kernel_cudaERNS_18TensorIteratorBaseERKN3c106ScalarEENKUlvE_clEvENKUlvE0_clEvEUlffE0_EEvS4_RKT_EUliE_EEviT1_,"a",@progbits
	.sectionflags	@""
	.align	4
.nv.constant2._ZN2at6native18elementwise_kernelILi128ELi4EZNS0_15gpu_kernel_implIZZZNS0_26logit_backward_kernel_cudaERNS_18TensorIteratorBaseERKN3c106ScalarEENKUlvE_clEvENKUlvE0_clEvEUlffE0_EEvS4_RKT_EUliE_EEviT1_:
        /*0000*/ 	.byte	0x00, 0x00, 0x00, 0xf0, 0xff, 0xff, 0x0f, 0x38


//--------------------- .nv.constant0._ZN2at6native18elementwise_kernelILi128ELi4EZNS0_15gpu_kernel_implIZZZNS0_26logit_backward_kernel_cudaERNS_18TensorIteratorBaseERKN3c106ScalarEENKUlvE_clEvENKUlvE0_clEvEUlffE0_EEvS4_RKT_EUliE_EEviT1_ --------------------------
	.section	.nv.constant0._ZN2at6native18elementwise_kernelILi128ELi4EZNS0_15gpu_kernel_implIZZZNS0_26logit_backward_kernel_cudaERNS_18TensorIteratorBaseERKN3c106ScalarEENKUlvE_clEvENKUlvE0_clEvEUlffE0_EEvS4_RKT_EUliE_EEviT1_,"a",@progbits
	.sectionflags	@""
	.align	4
.nv.constant0._ZN2at6native18elementwise_kernelILi128ELi4EZNS0_15gpu_kernel_implIZZZNS0_26logit_backward_kernel_cudaERNS_18TensorIteratorBaseERKN3c106ScalarEENKUlvE_clEvENKUlvE0_clEvEUlffE0_EEvS4_RKT_EUliE_EEviT1_:
	.zero		1024


//--------------------- .nv.constant2._ZN2at6native27unrolled_elementwise_kernelIZZZNS0_26logit_backward_kernel_cudaERNS_18TensorIteratorBaseERKN3c106ScalarEENKUlvE_clEvENKUlvE0_clEvEUlffE0_St5arrayIPcLm3EELi4E23TrivialOffsetCalculatorILi2EjESE_ILi1EjENS0_6memory12LoadWithCastILi2EEENSH_13StoreWithCastILi1EEEEEviT_T0_T2_T3_T4_T5_ --------------------------
	.section	.nv.constant2._ZN2at6native27unrolled_elementwise_kernelIZZZNS0_26logit_backward_kernel_cudaERNS_18TensorIteratorBaseERKN3c106ScalarEENKUlvE_clEvENKUlvE0_clEvEUlffE0_St5arrayIPcLm3EELi4E23TrivialOffsetCalculatorILi2EjESE_ILi1EjENS0_6memory12LoadWithCastILi2EEENSH_13StoreWithCastILi1EEEEEviT_T0_T2_T3_T4_T5_,"a",@progbits
	.sectionflags	@""
	.align	4
.nv.constant2._ZN2at6native27unrolled_elementwise_kernelIZZZNS0_26logit_backward_kernel_cudaERNS_18TensorIteratorBaseERKN3c106ScalarEENKUlvE_clEvENKUlvE0_clEvEUlffE0_St5arrayIPcLm3EELi4E23TrivialOffsetCalculatorILi2EjESE_ILi1EjENS0_6memory12LoadWithCastILi2EEENSH_13StoreWithCastILi1EEEEEviT_T0_T2_T3_T4_T5_:
        /*0000*/ 	.byte	0x00, 0x00, 0x00, 0xf0, 0xff, 0xff, 0x0f, 0x38


//--------------------- .nv.constant0._ZN2at6native27unrolled_elementwise_kernelIZZZNS0_26logit_backward_kernel_cudaERNS_18TensorIteratorBaseERKN3c106ScalarEENKUlvE_clEvENKUlvE0_clEvEUlffE0_St5arrayIPcLm3EELi4E23TrivialOffsetCalculatorILi2EjESE_ILi1EjENS0_6memory12LoadWithCastILi2EEENSH_13StoreWithCastILi1EEEEEviT_T0_T2_T3_T4_T5_ --------------------------
	.section	.nv.constant0._ZN2at6native27unrolled_elementwise_kernelIZZZNS0_26logit_backward_kernel_cudaERNS_18TensorIteratorBaseERKN3c106ScalarEENKUlvE_clEvENKUlvE0_clEvEUlffE0_St5arrayIPcLm3EELi4E23TrivialOffsetCalculatorILi2EjESE_ILi1EjENS0_6memory12LoadWithCastILi2EEENSH_13StoreWithCastILi1EEEEEviT_T0_T2_T3_T4_T5_,"a",@progbits
	.sectionflags	@""
	.align	4
.nv.constant0._ZN2at6native27unrolled_elementwise_kernelIZZZNS0_26logit_backward_kernel_cudaERNS_18TensorIteratorBaseERKN3c106ScalarEENKUlvE_clEvENKUlvE0_clEvEUlffE0_St5arrayIPcLm3EELi4E23TrivialOffsetCalculatorILi2EjESE_ILi1EjENS0_6memory12LoadWithCastILi2EEENSH_13StoreWithCastILi1EEEEEviT_T0_T2_T3_T4_T5_:
	.zero		424


//--------------------- .nv.constant0._ZN2at6native18elementwise_kernelILi128ELi2EZNS0_22gpu_kernel_impl_nocastIZZZNS0_26logit_backward_kernel_cudaERNS_18TensorIteratorBaseERKN3c106ScalarEENKUlvE_clEvENKUlvE0_clEvEUlffE0_EEvS4_RKT_EUliE_EEviT1_ --------------------------
	.section	.nv.constant0._ZN2at6native18elementwise_kernelILi128ELi2EZNS0_22gpu_kernel_impl_nocastIZZZNS0_26logit_backward_kernel_cudaERNS_18TensorIteratorBaseERKN3c106ScalarEENKUlvE_clEvENKUlvE0_clEvEUlffE0_EEvS4_RKT_EUliE_EEviT1_,"a",@progbits
	.sectionflags	@""
	.align	4
.nv.constant0._ZN2at6native18elementwise_kernelILi128ELi2EZNS0_22gpu_kernel_impl_nocastIZZZNS0_26logit_backward_kernel_cudaERNS_18TensorIteratorBaseERKN3c106ScalarEENKUlvE_clEvENKUlvE0_clEvEUlffE0_EEvS4_RKT_EUliE_EEviT1_:
	.zero		1016


//--------------------- .nv.constant0._ZN2at6native27unrolled_elementwise_kernelIZZZNS0_26logit_backward_kernel_cudaERNS_18TensorIteratorBaseERKN3c106ScalarEENKUlvE_clEvENKUlvE0_clEvEUlffE0_St5arrayIPcLm3EELi4E23TrivialOffsetCalculatorILi2EjESE_ILi1EjENS0_6memory15LoadWithoutCastENSH_16StoreWithoutCastEEEviT_T0_T2_T3_T4_T5_ --------------------------
	.section	.nv.constant0._ZN2at6native27unrolled_elementwise_kernelIZZZNS0_26logit_backward_kernel_cudaERNS_18TensorIteratorBaseERKN3c106ScalarEENKUlvE_clEvENKUlvE0_clEvEUlffE0_St5arrayIPcLm3EELi4E23TrivialOffsetCalculatorILi2EjESE_ILi1EjENS0_6memory15LoadWithoutCastENSH_16StoreWithoutCastEEEviT_T0_T2_T3_T4_T5_,"a",@progbits
	.sectionflags	@""
	.align	4
.nv.constant0._ZN2at6native27unrolled_elementwise_kernelIZZZNS0_26logit_backward_kernel_cudaERNS_18TensorIteratorBaseERKN3c106ScalarEENKUlvE_clEvENKUlvE0_clEvEUlffE0_St5arrayIPcLm3EELi4E23TrivialOffsetCalculatorILi2EjESE_ILi1EjENS0_6memory15LoadWithoutCastENSH_16StoreWithoutCastEEEviT_T0_T2_T3_T4_T5_:
	.zero		404


//--------------------- .nv.constant0._ZN2at6native29vectorized_elementwise_kernelILi2EZZZNS0_26logit_backward_kernel_cudaERNS_18TensorIteratorBaseERKN3c106ScalarEENKUlvE_clEvENKUlvE0_clEvEUlffE0_St5arrayIPcLm3EEEEviT0_T1_ --------------------------
	.section	.nv.constant0._ZN2at6native29vectorized_elementwise_kernelILi2EZZZNS0_26logit_backward_kernel_cudaERNS_18TensorIteratorBaseERKN3c106ScalarEENKUlvE_clEvENKUlvE0_clEvEUlffE0_St5arrayIPcLm3EEEEviT0_T1_,"a",@progbits
	.sectionflags	@""
	.align	4
.nv.constant0._ZN2at6native29vectorized_elementwise_kernelILi2EZZZNS0_26logit_backward_kernel_cudaERNS_18TensorIteratorBaseERKN3c106ScalarEENKUlvE_clEvENKUlvE0_clEvEUlffE0_St5arrayIPcLm3EEEEviT0_T1_:
	.zero		400


//--------------------- .nv.constant0._ZN2at6native29vectorized_elementwise_kernelILi4EZZZNS0_26logit_backward_kernel_cudaERNS_18TensorIteratorBaseERKN3c106ScalarEENKUlvE_clEvENKUlvE0_clEvEUlffE0_St5arrayIPcLm3EEEEviT0_T1_ --------------------------
	.section	.nv.constant0._ZN2at6native29vectorized_elementwise_kernelILi4EZZZNS0_26logit_backward_kernel_cudaERNS_18TensorIteratorBaseERKN3c106ScalarEENKUlvE_clEvENKUlvE0_clEvEUlffE0_St5arrayIPcLm3EEEEviT0_T1_,"a",@progbits
	.sectionflags	@""
	.align	4
.nv.constant0._ZN2at6native29vectorized_elementwise_kernelILi4EZZZNS0_26logit_backward_kernel_cudaERNS_18TensorIteratorBaseERKN3c106ScalarEENKUlvE_clEvENKUlvE0_clEvEUlffE0_St5arrayIPcLm3EEEEviT0_T1_:
	.zero		400


//--------------------- .nv.constant0._ZN2at6native29vectorized_elementwise_kernelILi8EZZZNS0_26logit_backward_kernel_cudaERNS_18TensorIteratorBaseERKN3c106ScalarEENKUlvE_clEvENKUlvE0_clEvEUlffE0_St5arrayIPcLm3EEEEviT0_T1_ --------------------------
	.section	.nv.constant0._ZN2at6native29vectorized_elementwise_kernelILi8EZZZNS0_26logit_backward_kernel_cudaERNS_18TensorIteratorBaseERKN3c106ScalarEENKUlvE_clEvENKUlvE0_clEvEUlffE0_St5arrayIPcLm3EEEEviT0_T1_,"a",@progbits
	.sectionflags	@""
	.align	4
.nv.constant0._ZN2at6native29vectorized_elementwise_kernelILi8EZZZNS0_26logit_backward_kernel_cudaERNS_18TensorIteratorBaseERKN3c106ScalarEENKUlvE_clEvENKUlvE0_clEvEUlffE0_St5arrayIPcLm3EEEEviT0_T1_:
	.zero		400


//--------------------- .nv.constant2._ZN2at6native18elementwise_kernelILi128ELi4EZNS0_15gpu_kernel_implIZZZNS0_26logit_backward_kernel_cudaERNS_18TensorIteratorBaseERKN3c106ScalarEENKUlvE_clEvENKUlvE0_clEvEUlffE_EEvS4_RKT_EUliE_EEviT1_ --------------------------
	.section	.nv.constant2._ZN2at6native18elementwise_kernelILi128ELi4EZNS0_15gpu_kernel_implIZZZNS0_26logit_backward_kernel_cudaERNS_18TensorIteratorBaseERKN3c106ScalarEENKUlvE_clEvENKUlvE0_clEvEUlffE_EEvS4_RKT_EUliE_EEviT1_,"a",@progbits
	.sectionflags	@""
	.align	4
.nv.constant2._ZN2at6native18elementwise_kernelILi128ELi4EZNS0_15gpu_kernel_implIZZZNS0_26logit_backward_kernel_cudaERNS_18TensorIteratorBaseERKN3c106ScalarEENKUlvE_clEvENKUlvE0_clEvEUlffE_EEvS4_RKT_EUliE_EEviT1_:
        /*0000*/ 	.byte	0x00, 0x00, 0x00, 0xf0, 0xff, 0xff, 0x0f, 0x38


//--------------------- .nv.constant0._ZN2at6native18elementwise_kernelILi128ELi4EZNS0_15gpu_kernel_implIZZZNS0_26logit_backward_kernel_cudaERNS_18TensorIteratorBaseERKN3c106ScalarEENKUlvE_clEvENKUlvE0_clEvEUlffE_EEvS4_RKT_EUliE_EEviT1_ --------------------------
	.section	.nv.constant0._ZN2at6native18elementwise_kernelILi128ELi4EZNS0_15gpu_kernel_implIZZZNS0_26logit_backward_kernel_cudaERNS_18TensorIteratorBaseERKN3c106ScalarEENKUlvE_clEvENKUlvE0_clEvEUlffE_EEvS4_RKT_EUliE_EEviT1_,"a",@progbits
	.sectionflags	@""
	.align	4
.nv.constant0._ZN2at6native18elementwise_kernelILi128ELi4EZNS0_15gpu_kernel_implIZZZNS0_26logit_backward_kernel_cudaERNS_18TensorIteratorBaseERKN3c106ScalarEENKUlvE_clEvENKUlvE0_clEvEUlffE_EEvS4_RKT_EUliE_EEviT1_:
	.zero		1008


//--------------------- .nv.constant2._ZN2at6native27unrolled_elementwise_kernelIZZZNS0_26logit_backward_kernel_cudaERNS_18TensorIteratorBaseERKN3c106ScalarEENKUlvE_clEvENKUlvE0_clEvEUlffE_St5arrayIPcLm3EELi4E23TrivialOffsetCalculatorILi2EjESE_ILi1EjENS0_6memory12LoadWithCastILi2EEENSH_13StoreWithCastILi1EEEEEviT_T0_T2_T3_T4_T5_ --------------------------
	.section	.nv.constant2._ZN2at6native27unrolled_elementwise_kernelIZZZNS0_26logit_backward_kernel_cudaERNS_18TensorIteratorBaseERKN3c106ScalarEENKUlvE_clEvENKUlvE0_clEvEUlffE_St5arrayIPcLm3EELi4E23TrivialOffsetCalculatorILi2EjESE_ILi1EjENS0_6memory12LoadWithCastILi2EEENSH_13StoreWithCastILi1EEEEEviT_T0_T2_T3_T4_T5_,"a",@progbits
	.sectionflags	@""
	.align	4
.nv.constant2._ZN2at6native27unrolled_elementwise_kernelIZZZNS0_26logit_backward_kernel_cudaERNS_18TensorIteratorBaseERKN3c106ScalarEENKUlvE_clEvENKUlvE0_clEvEUlffE_St5arrayIPcLm3EELi4E23TrivialOffsetCalculatorILi2EjESE_ILi1EjENS0_6memory12LoadWithCastILi2EEENSH_13StoreWithCastILi1EEEEEviT_T0_T2_T3_T4_T5_:
        /*0000*/ 	.byte	0x00, 0x00, 0x00, 0xf0, 0xff, 0xff, 0x0f, 0x38


//--------------------- .nv.constant0._ZN2at6native27unrolled_elementwise_kernelIZZZNS0_26logit_backward_kernel_cudaERNS_18TensorIteratorBaseERKN3c106ScalarEENKUlvE_clEvENKUlvE0_clEvEUlffE_St5arrayIPcLm3EELi4E23TrivialOffsetCalculatorILi2EjESE_ILi1EjENS0_6memory12LoadWithCastILi2EEENSH_13StoreWithCastILi1EEEEEviT_T0_T2_T3_T4_T5_ --------------------------
	.section	.nv.constant0._ZN2at6native27unrolled_elementwise_kernelIZZZNS0_26logit_backward_kernel_cudaERNS_18TensorIteratorBaseERKN3c106ScalarEENKUlvE_clEvENKUlvE0_clEvEUlffE_St5arrayIPcLm3EELi4E23TrivialOffsetCalculatorILi2EjESE_ILi1EjENS0_6memory12LoadWithCastILi2EEENSH_13StoreWithCastILi1EEEEEviT_T0_T2_T3_T4_T5_,"a",@progbits
	.sectionflags	@""
	.align	4
.nv.constant0._ZN2at6native27unrolled_elementwise_kernelIZZZNS0_26logit_backward_kernel_cudaERNS_18TensorIteratorBaseERKN3c106ScalarEENKUlvE_clEvENKUlvE0_clEvEUlffE_St5arrayIPcLm3EELi4E23TrivialOffsetCalculatorILi2EjESE_ILi1EjENS0_6memory12LoadWithCastILi2EEENSH_13StoreWithCastILi1EEEEEviT_T0_T2_T3_T4_T5_:
	.zero		408


//--------------------- .nv.constant0._ZN2at6native18elementwise_kernelILi128ELi2EZNS0_22gpu_kernel_impl_nocastIZZZNS0_26logit_backward_kernel_cudaERNS_18TensorIteratorBaseERKN3c106ScalarEENKUlvE_clEvENKUlvE0_clEvEUlffE_EEvS4_RKT_EUliE_EEviT1_ --------------------------
	.section	.nv.constant0._ZN2at6native18elementwise_kernelILi128ELi2EZNS0_22gpu_kernel_impl_nocastIZZZNS0_26logit_backward_kernel_cudaERNS_18TensorIteratorBaseERKN3c106ScalarEENKUlvE_clEvENKUlvE0_clEvEUlffE_EEvS4_RKT_EUliE_EEviT1_,"a",@progbits
	.sectionflags	@""
	.align	4
.nv.constant0._ZN2at6native18elementwise_kernelILi128ELi2EZNS0_22gpu_kernel_impl_nocastIZZZNS0_26logit_backward_kernel_cudaERNS_18TensorIteratorBaseERKN3c106ScalarEENKUlvE_clEvENKUlvE0_clEvEUlffE_EEvS4_RKT_EUliE_EEviT1_:
	.zero		1008


//--------------------- .nv.constant0._ZN2at6native27unrolled_elementwise_kernelIZZZNS0_26logit_backward_kernel_cudaERNS_18TensorIteratorBaseERKN3c106ScalarEENKUlvE_clEvENKUlvE0_clEvEUlffE_St5arrayIPcLm3EELi4E23TrivialOffsetCalculatorILi2EjESE_ILi1EjENS0_6memory15LoadWithoutCastENSH_16StoreWithoutCastEEEviT_T0_T2_T3_T4_T5_ --------------------------
	.section	.nv.constant0._ZN2at6native27unrolled_elementwise_kernelIZZZNS0_26logit_backward_kernel_cudaERNS_18TensorIteratorBaseERKN3c106ScalarEENKUlvE_clEvENKUlvE0_clEvEUlffE_St5arrayIPcLm3EELi4E23TrivialOffsetCalculatorILi2EjESE_ILi1EjENS0_6memory15LoadWithoutCastENSH_16StoreWithoutCastEEEviT_T0_T2_T3_T4_T5_,"a",@progbits
	.sectionflags	@""
	.align	4
.nv.constant0._ZN2at6native27unrolled_elementwise_kernelIZZZNS0_26logit_backward_kernel_cudaERNS_18TensorIteratorBaseERKN3c106ScalarEENKUlvE_clEvENKUlvE0_clEvEUlffE_St5arrayIPcLm3EELi4E23TrivialOffsetCalculatorILi2EjESE_ILi1EjENS0_6memory15LoadWithoutCastENSH_16StoreWithoutCastEEEviT_T0_T2_T3_T4_T5_:
	.zero		388


//--------------------- .nv.constant0._ZN2at6native29vectorized_elementwise_kernelILi2EZZZNS0_26logit_backward_kernel_cudaERNS_18TensorIteratorBaseERKN3c106ScalarEENKUlvE_clEvENKUlvE0_clEvEUlffE_St5arrayIPcLm3EEEEviT0_T1_ --------------------------
	.section	.nv.constant0._ZN2at6native29vectorized_elementwise_kernelILi2EZZZNS0_26logit_backward_kernel_cudaERNS_18TensorIteratorBaseERKN3c106ScalarEENKUlvE_clEvENKUlvE0_clEvEUlffE_St5arrayIPcLm3EEEEviT0_T1_,"a",@progbits
	.sectionflags	@""
	.align	4
.nv.constant0._ZN2at6native29vectorized_elementwise_kernelILi2EZZZNS0_26logit_backward_kernel_cudaERNS_18TensorIteratorBaseERKN3c106ScalarEENKUlvE_clEvENKUlvE0_clEvEUlffE_St5arrayIPcLm3EEEEviT0_T1_:
	.zero		384


//--------------------- .nv.constant0._ZN2at6native29vectorized_elementwise_kernelILi4EZZZNS0_26logit_backward_kernel_cudaERNS_18TensorIteratorBaseERKN3c106ScalarEENKUlvE_clEvENKUlvE0_clEvEUlffE_St5arrayIPcLm3EEEEviT0_T1_ --------------------------
	.section	.nv.constant0._ZN2at6native29vectorized_elementwise_kernelILi4EZZZNS0_26logit_backward_kernel_cudaERNS_18TensorIteratorBaseERKN3c106ScalarEENKUlvE_clEvENKUlvE0_clEvEUlffE_St5arrayIPcLm3EEEEviT0_T1_,"a",@progbits
	.sectionflags	@""
	.align	4
.nv.constant0._ZN2at6native29vectorized_elementwise_kernelILi4EZZZNS0_26logit_backward_kernel_cudaERNS_18TensorIteratorBaseERKN3c106ScalarEENKUlvE_clEvENKUlvE0_clEvEUlffE_St5arrayIPcLm3EEEEviT0_T1_:
	.zero		384


//--------------------- .nv.constant0._ZN2at6native29vectorized_elementwise_kernelILi8EZZZNS0_26logit_backward_kernel_cudaERNS_18TensorIteratorBaseERKN3c106ScalarEENKUlvE_clEvENKUlvE0_clEvEUlffE_St5arrayIPcLm3EEEEviT0_T1_ --------------------------
	.section	.nv.constant0._ZN2at6native29vectorized_elementwise_kernelILi8EZZZNS0_26logit_backward_kernel_cudaERNS_18TensorIteratorBaseERKN3c106ScalarEENKUlvE_clEvENKUlvE0_clEvEUlffE_St5arrayIPcLm3EEEEviT0_T1_,"a",@progbits
	.sectionflags	@""
	.align	4
.nv.constant0._ZN2at6native29vectorized_elementwise_kernelILi8EZZZNS0_26logit_backward_kernel_cudaERNS_18TensorIteratorBaseERKN3c106ScalarEENKUlvE_clEvENKUlvE0_clEvEUlffE_St5arrayIPcLm3EEEEviT0_T1_:
	.zero		384


//--------------------- .nv.constant2._ZN2at6native18elementwise_kernelILi128ELi4EZNS0_15gpu_kernel_implIZZZNS0_26logit_backward_kernel_cudaERNS_18TensorIteratorBaseERKN3c106ScalarEENKUlvE_clEvENKUlvE_clEvEUlddE0_EEvS4_RKT_EUliE_EEviT1_ --------------------------
	.section	.nv.constant2._ZN2at6native18elementwise_kernelILi128ELi4EZNS0_15gpu_kernel_implIZZZNS0_26logit_backward_kernel_cudaERNS_18TensorIteratorBaseERKN3c106ScalarEENKUlvE_clEvENKUlvE_clEvEUlddE0_EEvS4_RKT_EUliE_EEviT1_,"a",@progbits
	.sectionflags	@""
	.align	4
.nv.constant2._ZN2at6native18elementwise_kernelILi128ELi4EZNS0_15gpu_kernel_implIZZZNS0_26logit_backward_kernel_cudaERNS_18TensorIteratorBaseERKN3c106ScalarEENKUlvE_clEvENKUlvE_clEvEUlddE0_EEvS4_RKT_EUliE_EEviT1_:
        /*0000*/ 	.byte	0x00, 0x00, 0x00, 0xf0, 0xff, 0xff, 0x0f, 0x38


//--------------------- .nv.constant0._ZN2at6native18elementwise_kernelILi128ELi4EZNS0_15gpu_kernel_implIZZZNS0_26logit_backward_kernel_cudaERNS_18TensorIteratorBaseERKN3c106ScalarEENKUlvE_clEvENKUlvE_clEvEUlddE0_EEvS4_RKT_EUliE_EEviT1_ --------------------------
	.section	.nv.constant0._ZN2at6native18elementwise_kernelILi128ELi4EZNS0_15gpu_kernel_implIZZZNS0_26logit_backward_kernel_cudaERNS_18TensorIteratorBaseERKN3c106ScalarEENKUlvE_clEvENKUlvE_clEvEUlddE0_EEvS4_RKT_EUliE_EEviT1_,"a",@progbits
	.sectionflags	@""
	.align	4
.nv.constant0._ZN2at6native18elementwise_kernelILi128ELi4EZNS0_15gpu_kernel_implIZZZNS0_26logit_backward_kernel_cudaERNS_18TensorIteratorBaseERKN3c106ScalarEENKUlvE_clEvENKUlvE_clEvEUlddE0_EEvS4_RKT_EUliE_EEviT1_:
	.zero		1032


//--------------------- .nv.constant2._ZN2at6native27unrolled_elementwise_kernelIZZZNS0_26logit_backward_kernel_cudaERNS_18TensorIteratorBaseERKN3c106ScalarEENKUlvE_clEvENKUlvE_clEvEUlddE0_St5arrayIPcLm3EELi4E23TrivialOffsetCalculatorILi2EjESE_ILi1EjENS0_6memory12LoadWithCastILi2EEENSH_13StoreWithCastILi1EEEEEviT_T0_T2_T3_T4_T5_ --------------------------
	.section	.nv.constant2._ZN2at6native27unrolled_elementwise_kernelIZZZNS0_26logit_backward_kernel_cudaERNS_18TensorIteratorBaseERKN3c106ScalarEENKUlvE_clEvENKUlvE_clEvEUlddE0_St5arrayIPcLm3EELi4E23TrivialOffsetCalculatorILi2EjESE_ILi1EjENS0_6memory12LoadWithCastILi2EEENSH_13StoreWithCastILi1EEEEEviT_T0_T2_T3_T4_T5_,"a",@progbits
	.sectionflags	@""
	.align	4
.nv.constant2._ZN2at6native27unrolled_elementwise_kernelIZZZNS0_26logit_backward_kernel_cudaERNS_18TensorIteratorBaseERKN3c106ScalarEENKUlvE_clEvENKUlvE_clEvEUlddE0_St5arrayIPcLm3EELi4E23TrivialOffsetCalculatorILi2EjESE_ILi1EjENS0_6memory12LoadWithCastILi2EEENSH_13StoreWithCastILi1EEEEEviT_T0_T2_T3_T4_T5_:
        /*0000*/ 	.byte	0x00, 0x00, 0x00, 0xf0, 0xff, 0xff, 0x0f, 0x38


//--------------------- .nv.constant0._ZN2at6native27unrolled_elementwise_kernelIZZZNS0_26logit_backward_kernel_cudaERNS_18TensorIteratorBaseERKN3c106ScalarEENKUlvE_clEvENKUlvE_clEvEUlddE0_St5arrayIPcLm3EELi4E23TrivialOffsetCalculatorILi2EjESE_ILi1EjENS0_6memory12LoadWithCastILi2EEENSH_13StoreWithCastILi1EEEEEviT_T0_T2_T3_T4_T5_ --------------------------
	.section	.nv.constant0._ZN2at6native27unrolled_elementwise_kernelIZZZNS0_26logit_backward_kernel_cudaERNS_18TensorIteratorBaseERKN3c106ScalarEENKUlvE_clEvENKUlvE_clEvEUlddE0_St5arrayIPcLm3EELi4E23TrivialOffsetCalculatorILi2EjESE_ILi1EjENS0_6memory12LoadWithCastILi2EEENSH_13StoreWithCastILi1EEEEEviT_T0_T2_T3_T4_T5_,"a",@progbits
	.sectionflags	@""
	.align	4
.nv.constant0._ZN2at6native27unrolled_elementwise_kernelIZZZNS0_26logit_backward_kernel_cudaERNS_18TensorIteratorBaseERKN3c106ScalarEENKUlvE_clEvENKUlvE_clEvEUlddE0_St5arrayIPcLm3EELi4E23TrivialOffsetCalculatorILi2EjESE_ILi1EjENS0_6memory12LoadWithCastILi2EEENSH_13StoreWithCastILi1EEEEEviT_T0_T2_T3_T4_T5_:
	.zero		432


//--------------------- .nv.constant0._ZN2at6native18elementwise_kernelILi128ELi2EZNS0_22gpu_kernel_impl_nocastIZZZNS0_26logit_backward_kernel_cudaERNS_18TensorIteratorBaseERKN3c106ScalarEENKUlvE_clEvENKUlvE_clEvEUlddE0_EEvS4_RKT_EUliE_EEviT1_ --------------------------
	.section	.nv.constant0._ZN2at6native18elementwise_kernelILi128ELi2EZNS0_22gpu_kernel_impl_nocastIZZZNS0_26logit_backward_kernel_cudaERNS_18TensorIteratorBaseERKN3c106ScalarEENKUlvE_clEvENKUlvE_clEvEUlddE0_EEvS4_RKT_EUliE_EEviT1_,"a",@progbits
	.sectionflags	@""
	.align	4
.nv.constant0._ZN2at6native18elementwise_kernelILi128ELi2EZNS0_22gpu_kernel_impl_nocastIZZZNS0_26logit_backward_kernel_cudaERNS_18TensorIteratorBaseERKN3c106ScalarEENKUlvE_clEvENKUlvE_clEvEUlddE0_EEvS4_RKT_EUliE_EEviT1_:
	.zero		1024


//--------------------- .nv.constant0._ZN2at6native27unrolled_elementwise_kernelIZZZNS0_26logit_backward_kernel_cudaERNS_18TensorIteratorBaseERKN3c106ScalarEENKUlvE_clEvENKUlvE_clEvEUlddE0_St5arrayIPcLm3EELi4E23TrivialOffsetCalculatorILi2EjESE_ILi1EjENS0_6memory15LoadWithoutCastENSH_16StoreWithoutCastEEEviT_T0_T2_T3_T4_T5_ --------------------------
	.section	.nv.constant0._ZN2at6native27unrolled_elementwise_kernelIZZZNS0_26logit_backward_kernel_cudaERNS_18TensorIteratorBaseERKN3c106ScalarEENKUlvE_clEvENKUlvE_clEvEUlddE0_St5arrayIPcLm3EELi4E23TrivialOffsetCalculatorILi2EjESE_ILi1EjENS0_6memory15LoadWithoutCastENSH_16StoreWithoutCastEEEviT_T0_T2_T3_T4_T5_,"a",@progbits
	.sectionflags	@""
	.align	4
.nv.constant0._ZN2at6native27unrolled_elementwise_kernelIZZZNS0_26logit_backward_kernel_cudaERNS_18TensorIteratorBaseERKN3c106ScalarEENKUlvE_clEvENKUlvE_clEvEUlddE0_St5arrayIPcLm3EELi4E23TrivialOffsetCalculatorILi2EjESE_ILi1EjENS0_6memory15LoadWithoutCastENSH_16StoreWithoutCastEEEviT_T0_T2_T3_T4_T5_:
	.zero		412


//--------------------- .nv.constant0._ZN2at6native29vectorized_elementwise_kernelILi2EZZZNS0_26logit_backward_kernel_cudaERNS_18TensorIteratorBaseERKN3c106ScalarEENKUlvE_clEvENKUlvE_clEvEUlddE0_St5arrayIPcLm3EEEEviT0_T1_ --------------------------
	.section	.nv.constant0._ZN2at6native29vectorized_elementwise_kernelILi2EZZZNS0_26logit_backward_kernel_cudaERNS_18TensorIteratorBaseERKN3c106ScalarEENKUlvE_clEvENKUlvE_clEvEUlddE0_St5arrayIPcLm3EEEEviT0_T1_,"a",@progbits
	.sectionflags	@""
	.align	4
.nv.constant0._ZN2at6native29vectorized_elementwise_kernelILi2EZZZNS0_26logit_backward_kernel_cudaERNS_18TensorIteratorBaseERKN3c106ScalarEENKUlvE_clEvENKUlvE_clEvEUlddE0_St5arrayIPcLm3EEEEviT0_T1_:
	.zero		408


//--------------------- .nv.constant0._ZN2at6native29vectorized_elementwise_kernelILi4EZZZNS0_26logit_backward_kernel_cudaERNS_18TensorIteratorBaseERKN3c106ScalarEENKUlvE_clEvENKUlvE_clEvEUlddE0_St5arrayIPcLm3EEEEviT0_T1_ --------------------------
	.section	.nv.constant0._ZN2at6native29vectorized_elementwise_kernelILi4EZZZNS0_26logit_backward_kernel_cudaERNS_18TensorIteratorBaseERKN3c106ScalarEENKUlvE_clEvENKUlvE_clEvEUlddE0_St5arrayIPcLm3EEEEviT0_T1_,"a",@progbits
	.sectionflags	@""
	.align	4
.nv.constant0._ZN2at6native29vectorized_elementwise_kernelILi4EZZZNS0_26logit_backward_kernel_cudaERNS_18TensorIteratorBaseERKN3c106ScalarEENKUlvE_clEvENKUlvE_clEvEUlddE0_St5arrayIPcLm3EEEEviT0_T1_:
	.zero		408


//--------------------- .nv.constant0._ZN2at6native29vectorized_elementwise_kernelILi8EZZZNS0_26logit_backward_kernel_cudaERNS_18TensorIteratorBaseERKN3c106ScalarEENKUlvE_clEvENKUlvE_clEvEUlddE0_St5arrayIPcLm3EEEEviT0_T1_ --------------------------
	.section	.nv.constant0._ZN2at6native29vectorized_elementwise_kernelILi8EZZZNS0_26logit_backward_kernel_cudaERNS_18TensorIteratorBaseERKN3c106ScalarEENKUlvE_clEvENKUlvE_clEvEUlddE0_St5arrayIPcLm3EEEEviT0_T1_,"a",@progbits
	.sectionflags	@""
	.align	4
.nv.constant0._ZN2at6native29vectorized_elementwise_kernelILi8EZZZNS0_26logit_backward_kernel_cudaERNS_18TensorIteratorBaseERKN3c106ScalarEENKUlvE_clEvENKUlvE_clEvEUlddE0_St5arrayIPcLm3EEEEviT0_T1_:
	.zero		408


//--------------------- .nv.constant2._ZN2at6native18elementwise_kernelILi128ELi4EZNS0_15gpu_kernel_implIZZZNS0_26logit_backward_kernel_cudaERNS_18TensorIteratorBaseERKN3c106ScalarEENKUlvE_clEvENKUlvE_clEvEUlddE_EEvS4_RKT_EUliE_EEviT1_ --------------------------
	.section	.nv.constant2._ZN2at6native18elementwise_kernelILi128ELi4EZNS0_15gpu_kernel_implIZZZNS0_26logit_backward_kernel_cudaERNS_18TensorIteratorBaseERKN3c106ScalarEENKUlvE_clEvENKUlvE_clEvEUlddE_EEvS4_RKT_EUliE_EEviT1_,"a",@progbits
	.sectionflags	@""
	.align	4
.nv.constant2._ZN2at6native18elementwise_kernelILi128ELi4EZNS0_15gpu_kernel_implIZZZNS0_26logit_backward_kernel_cudaERNS_18TensorIteratorBaseERKN3c106ScalarEENKUlvE_clEvENKUlvE_clEvEUlddE_EEvS4_RKT_EUliE_EEviT1_:
        /*0000*/ 	.byte	0x00, 0x00, 0x00, 0xf0, 0xff, 0xff, 0x0f, 0x38


//--------------------- .nv.constant0._ZN2at6native18elementwise_kernelILi128ELi4EZNS0_15gpu_kernel_implIZZZNS0_26logit_backward_kernel_cudaERNS_18TensorIteratorBaseERKN3c106ScalarEENKUlvE_clEvENKUlvE_clEvEUlddE_EEvS4_RKT_EUliE_EEviT1_ --------------------------
	.section	.nv.constant0._ZN2at6native18elementwise_kernelILi128ELi4EZNS0_15gpu_kernel_implIZZZNS0_26logit_backward_kernel_cudaERNS_18TensorIteratorBaseERKN3c106ScalarEENKUlvE_clEvENKUlvE_clEvEUlddE_EEvS4_RKT_EUliE_EEviT1_,"a",@progbits
	.sectionflags	@""
	.align	4
.nv.constant0._ZN2at6native18elementwise_kernelILi128ELi4EZNS0_15gpu_kernel_implIZZZNS0_26logit_backward_kernel_cudaERNS_18TensorIteratorBaseERKN3c106ScalarEENKUlvE_clEvENKUlvE_clEvEUlddE_EEvS4_RKT_EUliE_EEviT1_:
	.zero		1008


//--------------------- .nv.constant2._ZN2at6native27unrolled_elementwise_kernelIZZZNS0_26logit_backward_kernel_cudaERNS_18TensorIteratorBaseERKN3c106ScalarEENKUlvE_clEvENKUlvE_clEvEUlddE_St5arrayIPcLm3EELi4E23TrivialOffsetCalculatorILi2EjESE_ILi1EjENS0_6memory12LoadWithCastILi2EEENSH_13StoreWithCastILi1EEEEEviT_T0_T2_T3_T4_T5_ --------------------------
	.section	.nv.constant2._ZN2at6native27unrolled_elementwise_kernelIZZZNS0_26logit_backward_kernel_cudaERNS_18TensorIteratorBaseERKN3c106ScalarEENKUlvE_clEvENKUlvE_clEvEUlddE_St5arrayIPcLm3EELi4E23TrivialOffsetCalculatorILi2EjESE_ILi1EjENS0_6memory12LoadWithCastILi2EEENSH_13StoreWithCastILi1EEEEEviT_T0_T2_T3_T4_T5_,"a",@progbits
	.sectionflags	@""
	.align	4
.nv.constant2._ZN2at6native27unrolled_elementwise_kernelIZZZNS0_26logit_backward_kernel_cudaERNS_18TensorIteratorBaseERKN3c106ScalarEENKUlvE_clEvENKUlvE_clEvEUlddE_St5arrayIPcLm3EELi4E23TrivialOffsetCalculatorILi2EjESE_ILi1EjENS0_6memory12LoadWithCastILi2EEENSH_13StoreWithCastILi1EEEEEviT_T0_T2_T3_T4_T5_:
        /*0000*/ 	.byte	0x00, 0x00, 0x00, 0xf0, 0xff, 0xff, 0x0f, 0x38


//--------------------- .nv.constant0._ZN2at6native27unrolled_elementwise_kernelIZZZNS0_26logit_backward_kernel_cudaERNS_18TensorIteratorBaseERKN3c106ScalarEENKUlvE_clEvENKUlvE_clEvEUlddE_St5arrayIPcLm3EELi4E23TrivialOffsetCalculatorILi2EjESE_ILi1EjENS0_6memory12LoadWithCastILi2EEENSH_13StoreWithCastILi1EEEEEviT_T0_T2_T3_T4_T5_ --------------------------
	.section	.nv.constant0._ZN2at6native27unrolled_elementwise_kernelIZZZNS0_26logit_backward_kernel_cudaERNS_18TensorIteratorBaseERKN3c106ScalarEENKUlvE_clEvENKUlvE_clEvEUlddE_St5arrayIPcLm3EELi4E23TrivialOffsetCalculatorILi2EjESE_ILi1EjENS0_6memory12LoadWithCastILi2EEENSH_13StoreWithCastILi1EEEEEviT_T0_T2_T3_T4_T5_,"a",@progbits
	.sectionflags	@""
	.align	4
.nv.constant0._ZN2at6native27unrolled_elementwise_kernelIZZZNS0_26logit_backward_kernel_cudaERNS_18TensorIteratorBaseERKN3c106ScalarEENKUlvE_clEvENKUlvE_clEvEUlddE_St5arrayIPcLm3EELi4E23TrivialOffsetCalculatorILi2EjESE_ILi1EjENS0_6memory12LoadWithCastILi2EEENSH_13StoreWithCastILi1EEEEEviT_T0_T2_T3_T4_T5_:
	.zero		408


//--------------------- .nv.constant0._ZN2at6native18elementwise_kernelILi128ELi2EZNS0_22gpu_kernel_impl_nocastIZZZNS0_26logit_backward_kernel_cudaERNS_18TensorIteratorBaseERKN3c106ScalarEENKUlvE_clEvENKUlvE_clEvEUlddE_EEvS4_RKT_EUliE_EEviT1_ --------------------------
	.section	.nv.constant0._ZN2at6native18elementwise_kernelILi128ELi2EZNS0_22gpu_kernel_impl_nocastIZZZNS0_26logit_backward_kernel_cudaERNS_18TensorIteratorBaseERKN3c106ScalarEENKUlvE_clEvENKUlvE_clEvEUlddE_EEvS4_RKT_EUliE_EEviT1_,"a",@progbits
	.sectionflags	@""
	.align	4
.nv.constant0._ZN2at6native18elementwise_kernelILi128ELi2EZNS0_22gpu_kernel_impl_nocastIZZZNS0_26logit_backward_kernel_cudaERNS_18TensorIteratorBaseERKN3c106ScalarEENKUlvE_clEvENKUlvE_clEvEUlddE_EEvS4_RKT_EUliE_EEviT1_:
	.zero		1008


//--------------------- .nv.constant0._ZN2at6native27unrolled_elementwise_kernelIZZZNS0_26logit_backward_kernel_cudaERNS_18TensorIteratorBaseERKN3c106ScalarEENKUlvE_clEvENKUlvE_clEvEUlddE_St5arrayIPcLm3EELi4E23TrivialOffsetCalculatorILi2EjESE_ILi1EjENS0_6memory15LoadWithoutCastENSH_16StoreWithoutCastEEEviT_T0_T2_T3_T4_T5_ --------------------------
	.section	.nv.constant0._ZN2at6native27unrolled_elementwise_kernelIZZZNS0_26logit_backward_kernel_cudaERNS_18TensorIteratorBaseERKN3c106ScalarEENKUlvE_clEvENKUlvE_clEvEUlddE_St5arrayIPcLm3EELi4E23TrivialOffsetCalculatorILi2EjESE_ILi1EjENS0_6memory15LoadWithoutCastENSH_16StoreWithoutCastEEEviT_T0_T2_T3_T4_T5_,"a",@progbits
	.sectionflags	@""
	.align	4
.nv.constant0._ZN2at6native27unrolled_elementwise_kernelIZZZNS0_26logit_backward_kernel_cudaERNS_18TensorIteratorBaseERKN3c106ScalarEENKUlvE_clEvENKUlvE_clEvEUlddE_St5arrayIPcLm3EELi4E23TrivialOffsetCalculatorILi2EjESE_ILi1EjENS0_6memory15LoadWithoutCastENSH_16StoreWithoutCastEEEviT_T0_T2_T3_T4_T5_:
	.zero		388


//--------------------- .nv.constant0._ZN2at6native29vectorized_elementwise_kernelILi2EZZZNS0_26logit_backward_kernel_cudaERNS_18TensorIteratorBaseERKN3c106ScalarEENKUlvE_clEvENKUlvE_clEvEUlddE_St5arrayIPcLm3EEEEviT0_T1_ --------------------------
	.section	.nv.constant0._ZN2at6native29vectorized_elementwise_kernelILi2EZZZNS0_26logit_backward_kernel_cudaERNS_18TensorIteratorBaseERKN3c106ScalarEENKUlvE_clEvENKUlvE_clEvEUlddE_St5arrayIPcLm3EEEEviT0_T1_,"a",@progbits
	.sectionflags	@""
	.align	4
.nv.constant0._ZN2at6native29vectorized_elementwise_kernelILi2EZZZNS0_26logit_backward_kernel_cudaERNS_18TensorIteratorBaseERKN3c106ScalarEENKUlvE_clEvENKUlvE_clEvEUlddE_St5arrayIPcLm3EEEEviT0_T1_:
	.zero		384


//--------------------- .nv.constant0._ZN2at6native29vectorized_elementwise_kernelILi4EZZZNS0_26logit_backward_kernel_cudaERNS_18TensorIteratorBaseERKN3c106ScalarEENKUlvE_clEvENKUlvE_clEvEUlddE_St5arrayIPcLm3EEEEviT0_T1_ --------------------------
	.section	.nv.constant0._ZN2at6native29vectorized_elementwise_kernelILi4EZZZNS0_26logit_backward_kernel_cudaERNS_18TensorIteratorBaseERKN3c106ScalarEENKUlvE_clEvENKUlvE_clEvEUlddE_St5arrayIPcLm3EEEEviT0_T1_,"a",@progbits
	.sectionflags	@""
	.align	4
.nv.constant0._ZN2at6native29vectorized_elementwise_kernelILi4EZZZNS0_26logit_backward_kernel_cudaERNS_18TensorIteratorBaseERKN3c106ScalarEENKUlvE_clEvENKUlvE_clEvEUlddE_St5arrayIPcLm3EEEEviT0_T1_:
	.zero		384


//--------------------- .nv.constant0._ZN2at6native29vectorized_elementwise_kernelILi8EZZZNS0_26logit_backward_kernel_cudaERNS_18TensorIteratorBaseERKN3c106ScalarEENKUlvE_clEvENKUlvE_clEvEUlddE_St5arrayIPcLm3EEEEviT0_T1_ --------------------------
	.section	.nv.constant0._ZN2at6native29vectorized_elementwise_kernelILi8EZZZNS0_26logit_backward_kernel_cudaERNS_18TensorIteratorBaseERKN3c106ScalarEENKUlvE_clEvENKUlvE_clEvEUlddE_St5arrayIPcLm3EEEEviT0_T1_,"a",@progbits
	.sectionflags	@""
	.align	4
.nv.constant0._ZN2at6native29vectorized_elementwise_kernelILi8EZZZNS0_26logit_backward_kernel_cudaERNS_18TensorIteratorBaseERKN3c106ScalarEENKUlvE_clEvENKUlvE_clEvEUlddE_St5arrayIPcLm3EEEEviT0_T1_:
	.zero		384


//--------------------- .nv.constant2._ZN2at6native18elementwise_kernelILi128ELi4EZNS0_15gpu_kernel_implIZZZNS0_28sigmoid_backward_kernel_cudaERNS_18TensorIteratorBaseEENKUlvE0_clEvENKUlvE2_clEvEUlN3c108BFloat16ES8_E_EEvS4_RKT_EUliE_EEviT1_ --------------------------
	.section	.nv.constant2._ZN2at6native18elementwise_kernelILi128ELi4EZNS0_15gpu_kernel_implIZZZNS0_28sigmoid_backward_kernel_cudaERNS_18TensorIteratorBaseEENKUlvE0_clEvENKUlvE2_clEvEUlN3c108BFloat16ES8_E_EEvS4_RKT_EUliE_EEviT1_,"a",@progbits
	.sectionflags	@""
	.align	4
.nv.constant2._ZN2at6native18elementwise_kernelILi128ELi4EZNS0_15gpu_kernel_implIZZZNS0_28sigmoid_backward_kernel_cudaERNS_18TensorIteratorBaseEENKUlvE0_clEvENKUlvE2_clEvEUlN3c108BFloat16ES8_E_EEvS4_RKT_EUliE_EEviT1_:
        /*0000*/ 	.byte	0x00, 0x00, 0x00, 0xf0, 0xff, 0xff, 0x0f, 0x38


//--------------------- .nv.constant0._ZN2at6native18elementwise_kernelILi128ELi4EZNS0_15gpu_kernel_implIZZZNS0_28sigmoid_backward_kernel_cudaERNS_18TensorIteratorBaseEENKUlvE0_clEvENKUlvE2_clEvEUlN3c108BFloat16ES8_E_EEvS4_RKT_EUliE_EEviT1_ --------------------------
	.section	.nv.constant0._ZN2at6native18elementwise_kernelILi128ELi4EZNS0_15gpu_kernel_implIZZZNS0_28sigmoid_backward_kernel_cudaERNS_18TensorIteratorBaseEENKUlvE0_clEvENKUlvE2_clEvEUlN3c108BFloat16ES8_E_EEvS4_RKT_EUliE_EEviT1_,"a",@progbits
	.sectionflags	@""
	.align	4
.nv.constant0._ZN2at6native18elementwise_kernelILi128ELi4EZNS0_15gpu_kernel_implIZZZNS0_28sigmoid_backward_kernel_cudaERNS_18TensorIteratorBaseEENKUlvE0_clEvENKUlvE2_clEvEUlN3c108BFloat16ES8_E_EEvS4_RKT_EUliE_EEviT1_:
	.zero		1008


//--------------------- .nv.constant2._ZN2at6native27unrolled_elementwise_kernelIZZZNS0_28sigmoid_backward_kernel_cudaERNS_18TensorIteratorBaseEENKUlvE0_clEvENKUlvE2_clEvEUlN3c108BFloat16ES7_E_St5arrayIPcLm3EELi4E23TrivialOffsetCalculatorILi2EjESC_ILi1EjENS0_6memory12LoadWithCastILi2EEENSF_13StoreWithCastILi1EEEEEviT_T0_T2_T3_T4_T5_ --------------------------
	.section	.nv.constant2._ZN2at6native27unrolled_elementwise_kernelIZZZNS0_28sigmoid_backward_kernel_cudaERNS_18TensorIteratorBaseEENKUlvE0_clEvENKUlvE2_clEvEUlN3c108BFloat16ES7_E_St5arrayIPcLm3EELi4E23TrivialOffsetCalculatorILi2EjESC_ILi1EjENS0_6memory12LoadWithCastILi2EEENSF_13StoreWithCastILi1EEEEEviT_T0_T2_T3_T4_T5_,"a",@progbits
	.sectionflags	@""
	.align	4
.nv.constant2._ZN2at6native27unrolled_elementwise_kernelIZZZNS0_28sigmoid_backward_kernel_cudaERNS_18TensorIteratorBaseEENKUlvE0_clEvENKUlvE2_clEvEUlN3c108BFloat16ES7_E_St5arrayIPcLm3EELi4E23TrivialOffsetCalculatorILi2EjESC_ILi1EjENS0_6memory12LoadWithCastILi2EEENSF_13StoreWithCastILi1EEEEEviT_T0_T2_T3_T4_T5_:
        /*0000*/ 	.byte	0x00, 0x00, 0x00, 0xf0, 0xff, 0xff, 0x0f, 0x38


//--------------------- .nv.constant0._ZN2at6native27unrolled_elementwise_kernelIZZZNS0_28sigmoid_backward_kernel_cudaERNS_18TensorIteratorBaseEENKUlvE0_clEvENKUlvE2_clEvEUlN3c108BFloat16ES7_E_St5arrayIPcLm3EELi4E23TrivialOffsetCalculatorILi2EjESC_ILi1EjENS0_6memory12LoadWithCastILi2EEENSF_13StoreWithCastILi1EEEEEviT_T0_T2_T3_T4_T5_ --------------------------
	.section	.nv.constant0._ZN2at6native27unrolled_elementwise_kernelIZZZNS0_28sigmoid_backward_kernel_cudaERNS_18TensorIteratorBaseEENKUlvE0_clEvENKUlvE2_clEvEUlN3c108BFloat16ES7_E_St5arrayIPcLm3EELi4E23TrivialOffsetCalculatorILi2EjESC_ILi1EjENS0_6memory12LoadWithCastILi2EEENSF_13StoreWithCastILi1EEEEEviT_T0_T2_T3_T4_T5_,"a",@progbits
	.sectionflags	@""
	.align	4
.nv.constant0._ZN2at6native27unrolled_elementwise_kernelIZZZNS0_28sigmoid_backward_kernel_cudaERNS_18TensorIteratorBaseEENKUlvE0_clEvENKUlvE2_clEvEUlN3c108BFloat16ES7_E_St5arrayIPcLm3EELi4E23TrivialOffsetCalculatorILi2EjESC_ILi1EjENS0_6memory12LoadWithCastILi2EEENSF_13StoreWithCastILi1EEEEEviT_T0_T2_T3_T4_T5_:
	.zero		408


//--------------------- .nv.constant0._ZN2at6native18elementwise_kernelILi128ELi4EZNS0_22gpu_kernel_impl_nocastIZZZNS0_28sigmoid_backward_kernel_cudaERNS_18TensorIteratorBaseEENKUlvE0_clEvENKUlvE2_clEvEUlN3c108BFloat16ES8_E_EEvS4_RKT_EUliE_EEviT1_ --------------------------
	.section	.nv.constant0._ZN2at6native18elementwise_kernelILi128ELi4EZNS0_22gpu_kernel_impl_nocastIZZZNS0_28sigmoid_backward_kernel_cudaERNS_18TensorIteratorBaseEENKUlvE0_clEvENKUlvE2_clEvEUlN3c108BFloat16ES8_E_EEvS4_RKT_EUliE_EEviT1_,"a",@progbits
	.sectionflags	@""
	.align	4
.nv.constant0._ZN2at6native18elementwise_kernelILi128ELi4EZNS0_22gpu_kernel_impl_nocastIZZZNS0_28sigmoid_backward_kernel_cudaERNS_18TensorIteratorBaseEENKUlvE0_clEvENKUlvE2_clEvEUlN3c108BFloat16ES8_E_EEvS4_RKT_EUliE_EEviT1_:
	.zero		1008


//--------------------- .nv.constant0._ZN2at6native27unrolled_elementwise_kernelIZZZNS0_28sigmoid_backward_kernel_cudaERNS_18TensorIteratorBaseEENKUlvE0_clEvENKUlvE2_clEvEUlN3c108BFloat16ES7_E_St5arrayIPcLm3EELi4E23TrivialOffsetCalculatorILi2EjESC_ILi1EjENS0_6memory15LoadWithoutCastENSF_16StoreWithoutCastEEEviT_T0_T2_T3_T4_T5_ --------------------------
	.section	.nv.constant0._ZN2at6native27unrolled_elementwise_kernelIZZZNS0_28sigmoid_backward_kernel_cudaERNS_18TensorIteratorBaseEENKUlvE0_clEvENKUlvE2_clEvEUlN3c108BFloat16ES7_E_St5arrayIPcLm3EELi4E23TrivialOffsetCalculatorILi2EjESC_ILi1EjENS0_6memory15LoadWithoutCastENSF_16StoreWithoutCastEEEviT_T0_T2_T3_T4_T5_,"a",@progbits
	.sectionflags	@""
	.align	4
.nv.constant0._ZN2at6native27unrolled_elementwise_kernelIZZZNS0_28sigmoid_backward_kernel_cudaERNS_18TensorIteratorBaseEENKUlvE0_clEvENKUlvE2_clEvEUlN3c108BFloat16ES7_E_St5arrayIPcLm3EELi4E23TrivialOffsetCalculatorILi2EjESC_ILi1EjENS0_6memory15LoadWithoutCastENSF_16StoreWithoutCastEEEviT_T0_T2_T3_T4_T5_:
	.zero		388


//--------------------- .nv.constant0._ZN2at6native29vectorized_elementwise_kernelILi2EZZZNS0_28sigmoid_backward_kernel_cudaERNS_18TensorIteratorBaseEENKUlvE0_clEvENKUlvE2_clEvEUlN3c108BFloat16ES7_E_St5arrayIPcLm3EEEEviT0_T1_ --------------------------
	.section	.nv.constant0._ZN2at6native29vectorized_elementwise_kernelILi2EZZZNS0_28sigmoid_backward_kernel_cudaERNS_18TensorIteratorBaseEENKUlvE0_clEvENKUlvE2_clEvEUlN3c108BFloat16ES7_E_St5arrayIPcLm3EEEEviT0_T1_,"a",@progbits
	.sectionflags	@""
	.align	4
.nv.constant0._ZN2at6native29vectorized_elementwise_kernelILi2EZZZNS0_28sigmoid_backward_kernel_cudaERNS_18TensorIteratorBaseEENKUlvE0_clEvENKUlvE2_clEvEUlN3c108BFloat16ES7_E_St5arrayIPcLm3EEEEviT0_T1_:
	.zero		384


//--------------------- .nv.constant0._ZN2at6native29vectorized_elementwise_kernelILi4EZZZNS0_28sigmoid_backward_kernel_cudaERNS_18TensorIteratorBaseEENKUlvE0_clEvENKUlvE2_clEvEUlN3c108BFloat16ES7_E_St5arrayIPcLm3EEEEviT0_T1_ --------------------------
	.section	.nv.constant0._ZN2at6native29vectorized_elementwise_kernelILi4EZZZNS0_28sigmoid_backward_kernel_cudaERNS_18TensorIteratorBaseEENKUlvE0_clEvENKUlvE2_clEvEUlN3c108BFloat16ES7_E_St5arrayIPcLm3EEEEviT0_T1_,"a",@progbits
	.sectionflags	@""
	.align	4
.nv.constant0._ZN2at6native29vectorized_elementwise_kernelILi4EZZZNS0_28sigmoid_backward_kernel_cudaERNS_18TensorIteratorBaseEENKUlvE0_clEvENKUlvE2_clEvEUlN3c108BFloat16ES7_E_St5arrayIPcLm3EEEEviT0_T1_:
	.zero		384


//--------------------- .nv.constant0._ZN2at6native29vectorized_elementwise_kernelILi8EZZZNS0_28sigmoid_backward_kernel_cudaERNS_18TensorIteratorBaseEENKUlvE0_clEvENKUlvE2_clEvEUlN3c108BFloat16ES7_E_St5arrayIPcLm3EEEEviT0_T1_ --------------------------
	.section	.nv.constant0._ZN2at6native29vectorized_elementwise_kernelILi8EZZZNS0_28sigmoid_backward_kernel_cudaERNS_18TensorIteratorBaseEENKUlvE0_clEvENKUlvE2_clEvEUlN3c108BFloat16ES7_E_St5arrayIPcLm3EEEEviT0_T1_,"a",@progbits
	.sectionflags	@""
	.align	4
.nv.constant0._ZN2at6native29vectorized_elementwise_kernelILi8EZZZNS0_28sigmoid_backward_kernel_cudaERNS_18TensorIteratorBaseEENKUlvE0_clEvENKUlvE2_clEvEUlN3c108BFloat16ES7_E_St5arrayIPcLm3EEEEviT0_T1_:
	.zero		384


//--------------------- .nv.constant2._ZN2at6native18elementwise_kernelILi128ELi4EZNS0_15gpu_kernel_implIZZZNS0_28sigmoid_backward_kernel_cudaERNS_18TensorIteratorBaseEENKUlvE0_clEvENKUlvE1_clEvEUlN3c104HalfES8_E_EEvS4_RKT_EUliE_EEviT1_ --------------------------
	.section	.nv.constant2._ZN2at6native18elementwise_kernelILi128ELi4EZNS0_15gpu_kernel_implIZZZNS0_28sigmoid_backward_kernel_cudaERNS_18TensorIteratorBaseEENKUlvE0_clEvENKUlvE1_clEvEUlN3c104HalfES8_E_EEvS4_RKT_EUliE_EEviT1_,"a",@progbits
	.sectionflags	@""
	.align	4
.nv.constant2._ZN2at6native18elementwise_kernelILi128ELi4EZNS0_15gpu_kernel_implIZZZNS0_28sigmoid_backward_kernel_cudaERNS_18TensorIteratorBaseEENKUlvE0_clEvENKUlvE1_clEvEUlN3c104HalfES8_E_EEvS4_RKT_EUliE_EEviT1_:
        /*0000*/ 	.byte	0x00, 0x00, 0x00, 0xf0, 0xff, 0xff, 0x0f, 0x38


//--------------------- .nv.constant0._ZN2at6native18elementwise_kernelILi128ELi4EZNS0_15gpu_kernel_implIZZZNS0_28sigmoid_backward_kernel_cudaERNS_18TensorIteratorBaseEENKUlvE0_clEvENKUlvE1_clEvEUlN3c104HalfES8_E_EEvS4_RKT_EUliE_EEviT1_ --------------------------
	.section	.nv.constant0._ZN2at6native18elementwise_kernelILi128ELi4EZNS0_15gpu_kernel_implIZZZNS0_28sigmoid_backward_kernel_cudaERNS_18TensorIteratorBaseEENKUlvE0_clEvENKUlvE1_clEvEUlN3c104HalfES8_E_EEvS4_RKT_EUliE_EEviT1_,"a",@progbits
	.sectionflags	@""
	.align	4
.nv.constant0._ZN2at6native18elementwise_kernelILi128ELi4EZNS0_15gpu_kernel_implIZZZNS0_28sigmoid_backward_kernel_cudaERNS_18TensorIteratorBaseEENKUlvE0_clEvENKUlvE1_clEvEUlN3c104HalfES8_E_EEvS4_RKT_EUliE_EEviT1_:
	.zero		1008


//--------------------- .nv.constant2._ZN2at6native27unrolled_elementwise_kernelIZZZNS0_28sigmoid_backward_kernel_cudaERNS_18TensorIteratorBaseEENKUlvE0_clEvENKUlvE1_clEvEUlN3c104HalfES7_E_St5arrayIPcLm3EELi4E23TrivialOffsetCalculatorILi2EjESC_ILi1EjENS0_6memory12LoadWithCastILi2EEENSF_13StoreWithCastILi1EEEEEviT_T0_T2_T3_T4_T5_ --------------------------
	.section	.nv.constant2._ZN2at6native27unrolled_elementwise_kernelIZZZNS0_28sigmoid_backward_kernel_cudaERNS_18TensorIteratorBaseEENKUlvE0_clEvENKUlvE1_clEvEUlN3c104HalfES7_E_St5arrayIPcLm3EELi4E23TrivialOffsetCalculatorILi2EjESC_ILi1EjENS0_6memory12LoadWithCastILi2EEENSF_13StoreWithCastILi1EEEEEviT_T0_T2_T3_T4_T5_,"a",@progbits
	.sectionflags	@""
	.align	4
.nv.constant2._ZN2at6native27unrolled_elementwise_kernelIZZZNS0_28sigmoid_backward_kernel_cudaERNS_18TensorIteratorBaseEENKUlvE0_clEvENKUlvE1_clEvEUlN3c104HalfES7_E_St5arrayIPcLm3EELi4E23TrivialOffsetCalculatorILi2EjESC_ILi1EjENS0_6memory12LoadWithCastILi2EEENSF_13StoreWithCastILi1EEEEEviT_T0_T2_T3_T4_T5_:
        /*0000*/ 	.byte	0x00, 0x00, 0x00, 0xf0, 0xff, 0xff, 0x0f, 0x38


//--------------------- .nv.constant0._ZN2at6native27unrolled_elementwise_kernelIZZZNS0_28sigmoid_backward_kernel_cudaERNS_18TensorIteratorBaseEENKUlvE0_clEvENKUlvE1_clEvEUlN3c104HalfES7_E_St5arrayIPcLm3EELi4E23TrivialOffsetCalculatorILi2EjESC_ILi1EjENS0_6memory12LoadWithCastILi2EEENSF_13StoreWithCastILi1EEEEEviT_T0_T2_T3_T4_T5_ --------------------------
	.section	.nv.constant0._ZN2at6native27unrolled_elementwise_kernelIZZZNS0_28sigmoid_backward_kernel_cudaERNS_18TensorIteratorBaseEENKUlvE0_clEvENKUlvE1_clEvEUlN3c104HalfES7_E_St5arrayIPcLm3EELi4E23TrivialOffsetCalculatorILi2EjESC_ILi1EjENS0_6memory12LoadWithCastILi2EEENSF_13StoreWithCastILi1EEEEEviT_T0_T2_T3_T4_T5_,"a",@progbits
	.sectionflags	@""
	.align	4
.nv.constant0._ZN2at6native27unrolled_elementwise_kernelIZZZNS0_28sigmoid_backward_kernel_cudaERNS_18TensorIteratorBaseEENKUlvE0_clEvENKUlvE1_clEvEUlN3c104HalfES7_E_St5arrayIPcLm3EELi4E23TrivialOffsetCalculatorILi2EjESC_ILi1EjENS0_6memory12LoadWithCastILi2EEENSF_13StoreWithCastILi1EEEEEviT_T0_T2_T3_T4_T5_:
	.zero		408


//--------------------- .nv.constant0._ZN2at6native18elementwise_kernelILi128ELi4EZNS0_22gpu_kernel_impl_nocastIZZZNS0_28sigmoid_backward_kernel_cudaERNS_18TensorIteratorBaseEENKUlvE0_clEvENKUlvE1_clEvEUlN3c104HalfES8_E_EEvS4_RKT_EUliE_EEviT1_ --------------------------
	.section	.nv.constant0._ZN2at6native18elementwise_kernelILi128ELi4EZNS0_22gpu_kernel_impl_nocastIZZZNS0_28sigmoid_backward_kernel_cudaERNS_18TensorIteratorBaseEENKUlvE0_clEvENKUlvE1_clEvEUlN3c104HalfES8_E_EEvS4_RKT_EUliE_EEviT1_,"a",@progbits
	.sectionflags	@""
	.align	4
.nv.constant0._ZN2at6native18elementwise_kernelILi128ELi4EZNS0_22gpu_kernel_impl_nocastIZZZNS0_28sigmoid_backward_kernel_cudaERNS_18TensorIteratorBaseEENKUlvE0_clEvENKUlvE1_clEvEUlN3c104HalfES8_E_EEvS4_RKT_EUliE_EEviT1_:
	.zero		1008


//--------------------- .nv.constant0._ZN2at6native27unrolled_elementwise_kernelIZZZNS0_28sigmoid_backward_kernel_cudaERNS_18TensorIteratorBaseEENKUlvE0_clEvENKUlvE1_clEvEUlN3c104HalfES7_E_St5arrayIPcLm3EELi4E23TrivialOffsetCalculatorILi2EjESC_ILi1EjENS0_6memory15LoadWithoutCastENSF_16StoreWithoutCastEEEviT_T0_T2_T3_T4_T5_ --------------------------
	.section	.nv.constant0._ZN2at6native27unrolled_elementwise_kernelIZZZNS0_28sigmoid_backward_kernel_cudaERNS_18TensorIteratorBaseEENKUlvE0_clEvENKUlvE1_clEvEUlN3c104HalfES7_E_St5arrayIPcLm3EELi4E23TrivialOffsetCalculatorILi2EjESC_ILi1EjENS0_6memory15LoadWithoutCastENSF_16StoreWithoutCastEEEviT_T0_T2_T3_T4_T5_,"a",@progbits
	.sectionflags	@""
	.align	4
.nv.constant0._ZN2at6native27unrolled_elementwise_kernelIZZZNS0_28sigmoid_backward_kernel_cudaERNS_18TensorIteratorBaseEENKUlvE0_clEvENKUlvE1_clEvEUlN3c104HalfES7_E_St5arrayIPcLm3EELi4E23TrivialOffsetCalculatorILi2EjESC_ILi1EjENS0_6memory15LoadWithoutCastENSF_16StoreWithoutCastEEEviT_T0_T2_T3_T4_T5_:
	.zero		388


//--------------------- .nv.constant0._ZN2at6native29vectorized_elementwise_kernelILi2EZZZNS0_28sigmoid_backward_kernel_cudaERNS_18TensorIteratorBaseEENKUlvE0_clEvENKUlvE1_clEvEUlN3c104HalfES7_E_St5arrayIPcLm3EEEEviT0_T1_ --------------------------
	.section	.nv.constant0._ZN2at6native29vectorized_elementwise_kernelILi2EZZZNS0_28sigmoid_backward_kernel_cudaERNS_18TensorIteratorBaseEENKUlvE0_clEvENKUlvE1_clEvEUlN3c104HalfES7_E_St5arrayIPcLm3EEEEviT0_T1_,"a",@progbits
	.sectionflags	@""
	.align	4
.nv.constant0._ZN2at6native29vectorized_elementwise_kernelILi2EZZZNS0_28sigmoid_backward_kernel_cudaERNS_18TensorIteratorBaseEENKUlvE0_clEvENKUlvE1_clEvEUlN3c104HalfES7_E_St5arrayIPcLm3EEEEviT0_T1_:
	.zero		384


//--------------------- .nv.constant0._ZN2at6native29vectorized_elementwise_kernelILi4EZZZNS0_28sigmoid_backward_kernel_cudaERNS_18TensorIteratorBaseEENKUlvE0_clEvENKUlvE1_clEvEUlN3c104HalfES7_E_St5arrayIPcLm3EEEEviT0_T1_ --------------------------
	.section	.nv.constant0._ZN2at6native29vectorized_elementwise_kernelILi4EZZZNS0_28sigmoid_backward_kernel_cudaERNS_18TensorIteratorBaseEENKUlvE0_clEvENKUlvE1_clEvEUlN3c104HalfES7_E_St5arrayIPcLm3EEEEviT0_T1_,"a",@progbits
	.sectionflags	@""
	.align	4
.nv.constant0._ZN2at6native29vectorized_elementwise_kernelILi4EZZZNS0_28sigmoid_backward_kernel_cudaERNS_18TensorIteratorBaseEENKUlvE0_clEvENKUlvE1_clEvEUlN3c104HalfES7_E_St5arrayIPcLm3EEEEviT0_T1_:
	.zero		384


//--------------------- .nv.constant0._ZN2at6native29vectorized_elementwise_kernelILi8EZZZNS0_28sigmoid_backward_kernel_cudaERNS_18TensorIteratorBaseEENKUlvE0_clEvENKUlvE1_clEvEUlN3c104HalfES7_E_St5arrayIPcLm3EEEEviT0_T1_ --------------------------
	.section	.nv.constant0._ZN2at6native29vectorized_elementwise_kernelILi8EZZZNS0_28sigmoid_backward_kernel_cudaERNS_18TensorIteratorBaseEENKUlvE0_clEvENKUlvE1_clEvEUlN3c104HalfES7_E_St5arrayIPcLm3EEEEviT0_T1_,"a",@progbits
	.sectionflags	@""
	.align	4
.nv.constant0._ZN2at6native29vectorized_elementwise_kernelILi8EZZZNS0_28sigmoid_backward_kernel_cudaERNS_18TensorIteratorBaseEENKUlvE0_clEvENKUlvE1_clEvEUlN3c104HalfES7_E_St5arrayIPcLm3EEEEviT0_T1_:
	.zero		384


//--------------------- .nv.constant2._ZN2at6native18elementwise_kernelILi128ELi4EZNS0_15gpu_kernel_implIZZZNS0_28sigmoid_backward_kernel_cudaERNS_18TensorIteratorBaseEENKUlvE0_clEvENKUlvE0_clEvEUlffE_EEvS4_RKT_EUliE_EEviT1_ --------------------------
	.section	.nv.constant2._ZN2at6native18elementwise_kernelILi128ELi4EZNS0_15gpu_kernel_implIZZZNS0_28sigmoid_backward_kernel_cudaERNS_18TensorIteratorBaseEENKUlvE0_clEvENKUlvE0_clEvEUlffE_EEvS4_RKT_EUliE_EEviT1_,"a",@progbits
	.sectionflags	@""
	.align	4
.nv.constant2._ZN2at6native18elementwise_kernelILi128ELi4EZNS0_15gpu_kernel_implIZZZNS0_28sigmoid_backward_kernel_cudaERNS_18TensorIteratorBaseEENKUlvE0_clEvENKUlvE0_clEvEUlffE_EEvS4_RKT_EUliE_EEviT1_:
        /*0000*/ 	.byte	0x00, 0x00, 0x00, 0xf0, 0xff, 0xff, 0x0f, 0x38


//--------------------- .nv.constant0._ZN2at6native18elementwise_kernelILi128ELi4EZNS0_15gpu_kernel_implIZZZNS0_28sigmoid_backward_kernel_cudaERNS_18TensorIteratorBaseEENKUlvE0_clEvENKUlvE0_clEvEUlffE_EEvS4_RKT_EUliE_EEviT1_ --------------------------
	.section	.nv.constant0._ZN2at6native18elementwise_kernelILi128ELi4EZNS0_15gpu_kernel_implIZZZNS0_28sigmoid_backward_kernel_cudaERNS_18TensorIteratorBaseEENKUlvE0_clEvENKUlvE0_clEvEUlffE_EEvS4_RKT_EUliE_EEviT1_,"a",@progbits
	.sectionflags	@""
	.align	4
.nv.constant0._ZN2at6native18elementwise_kernelILi128ELi4EZNS0_15gpu_kernel_implIZZZNS0_28sigmoid_backward_kernel_cudaERNS_18TensorIteratorBaseEENKUlvE0_clEvENKUlvE0_clEvEUlffE_EEvS4_RKT_EUliE_EEviT1_:
	.zero		1008


//--------------------- .nv.constant2._ZN2at6native27unrolled_elementwise_kernelIZZZNS0_28sigmoid_backward_kernel_cudaERNS_18TensorIteratorBaseEENKUlvE0_clEvENKUlvE0_clEvEUlffE_St5arrayIPcLm3EELi4E23TrivialOffsetCalculatorILi2EjESA_ILi1EjENS0_6memory12LoadWithCastILi2EEENSD_13StoreWithCastILi1EEEEEviT_T0_T2_T3_T4_T5_ --------------------------
	.section	.nv.constant2._ZN2at6native27unrolled_elementwise_kernelIZZZNS0_28sigmoid_backward_kernel_cudaERNS_18TensorIteratorBaseEENKUlvE0_clEvENKUlvE0_clEvEUlffE_St5arrayIPcLm3EELi4E23TrivialOffsetCalculatorILi2EjESA_ILi1EjENS0_6memory12LoadWithCastILi2EEENSD_13StoreWithCastILi1EEEEEviT_T0_T2_T3_T4_T5_,"a",@progbits
	.sectionflags	@""
	.align	4
.nv.constant2._ZN2at6native27unrolled_elementwise_kernelIZZZNS0_28sigmoid_backward_kernel_cudaERNS_18TensorIteratorBaseEENKUlvE0_clEvENKUlvE0_clEvEUlffE_St5arrayIPcLm3EELi4E23TrivialOffsetCalculatorILi2EjESA_ILi1EjENS0_6memory12LoadWithCastILi2EEENSD_13StoreWithCastILi1EEEEEviT_T0_T2_T3_T4_T5_:
        /*0000*/ 	.byte	0x00, 0x00, 0x00, 0xf0, 0xff, 0xff, 0x0f, 0x38


//--------------------- .nv.constant0._ZN2at6native27unrolled_elementwise_kernelIZZZNS0_28sigmoid_backward_kernel_cudaERNS_18TensorIteratorBaseEENKUlvE0_clEvENKUlvE0_clEvEUlffE_St5arrayIPcLm3EELi4E23TrivialOffsetCalculatorILi2EjESA_ILi1EjENS0_6memory12LoadWithCastILi2EEENSD_13StoreWithCastILi1EEEEEviT_T0_T2_T3_T4_T5_ --------------------------
	.section	.nv.constant0._ZN2at6native27unrolled_elementwise_kernelIZZZNS0_28sigmoid_backward_kernel_cudaERNS_18TensorIteratorBaseEENKUlvE0_clEvENKUlvE0_clEvEUlffE_St5arrayIPcLm3EELi4E23TrivialOffsetCalculatorILi2EjESA_ILi1EjENS0_6memory12LoadWithCastILi2EEENSD_13StoreWithCastILi1EEEEEviT_T0_T2_T3_T4_T5_,"a",@progbits
	.sectionflags	@""
	.align	4
.nv.constant0._ZN2at6native27unrolled_elementwise_kernelIZZZNS0_28sigmoid_backward_kernel_cudaERNS_18TensorIteratorBaseEENKUlvE0_clEvENKUlvE0_clEvEUlffE_St5arrayIPcLm3EELi4E23TrivialOffsetCalculatorILi2EjESA_ILi1EjENS0_6memory12LoadWithCastILi2EEENSD_13StoreWithCastILi1EEEEEviT_T0_T2_T3_T4_T5_:
	.zero		408


//--------------------- .nv.constant0._ZN2at6native18elementwise_kernelILi128ELi2EZNS0_22gpu_kernel_impl_nocastIZZZNS0_28sigmoid_backward_kernel_cudaERNS_18TensorIteratorBaseEENKUlvE0_clEvENKUlvE0_clEvEUlffE_EEvS4_RKT_EUliE_EEviT1_ --------------------------
	.section	.nv.constant0._ZN2at6native18elementwise_kernelILi128ELi2EZNS0_22gpu_kernel_impl_nocastIZZZNS0_28sigmoid_backward_kernel_cudaERNS_18TensorIteratorBaseEENKUlvE0_clEvENKUlvE0_clEvEUlffE_EEvS4_RKT_EUliE_EEviT1_,"a",@progbits
	.sectionflags	@""
	.align	4
.nv.constant0._ZN2at6native18elementwise_kernelILi128ELi2EZNS0_22gpu_kernel_impl_nocastIZZZNS0_28sigmoid_backward_kernel_cudaERNS_18TensorIteratorBaseEENKUlvE0_clEvENKUlvE0_clEvEUlffE_EEvS4_RKT_EUliE_EEviT1_:
	.zero		1008


//--------------------- .nv.constant0._ZN2at6native27unrolled_elementwise_kernelIZZZNS0_28sigmoid_backward_kernel_cudaERNS_18TensorIteratorBaseEENKUlvE0_clEvENKUlvE0_clEvEUlffE_St5arrayIPcLm3EELi4E23TrivialOffsetCalculatorILi2EjESA_ILi1EjENS0_6memory15LoadWithoutCastENSD_16StoreWithoutCastEEEviT_T0_T2_T3_T4_T5_ --------------------------
	.section	.nv.constant0._ZN2at6native27unrolled_elementwise_kernelIZZZNS0_28sigmoid_backward_kernel_cudaERNS_18TensorIteratorBaseEENKUlvE0_clEvENKUlvE0_clEvEUlffE_St5arrayIPcLm3EELi4E23TrivialOffsetCalculatorILi2EjESA_ILi1EjENS0_6memory15LoadWithoutCastENSD_16StoreWithoutCastEEEviT_T0_T2_T3_T4_T5_,"a",@progbits
	.sectionflags	@""
	.align	4
.nv.constant0._ZN2at6native27unrolled_elementwise_kernelIZZZNS0_28sigmoid_backward_kernel_cudaERNS_18TensorIteratorBaseEENKUlvE0_clEvENKUlvE0_clEvEUlffE_St5arrayIPcLm3EELi4E23TrivialOffsetCalculatorILi2EjESA_ILi1EjENS0_6memory15LoadWithoutCastENSD_16StoreWithoutCastEEEviT_T0_T2_T3_T4_T5_:
	.zero		388


//--------------------- .nv.constant0._ZN2at6native29vectorized_elementwise_kernelILi2EZZZNS0_28sigmoid_backward_kernel_cudaERNS_18TensorIteratorBaseEENKUlvE0_clEvENKUlvE0_clEvEUlffE_St5arrayIPcLm3EEEEviT0_T1_ --------------------------
	.section	.nv.constant0._ZN2at6native29vectorized_elementwise_kernelILi2EZZZNS0_28sigmoid_backward_kernel_cudaERNS_18TensorIteratorBaseEENKUlvE0_clEvENKUlvE0_clEvEUlffE_St5arrayIPcLm3EEEEviT0_T1_,"a",@progbits
	.sectionflags	@""
	.align	4
.nv.constant0._ZN2at6native29vectorized_elementwise_kernelILi2EZZZNS0_28sigmoid_backward_kernel_cudaERNS_18TensorIteratorBaseEENKUlvE0_clEvENKUlvE0_clEvEUlffE_St5arrayIPcLm3EEEEviT0_T1_:
	.zero		384


//--------------------- .nv.constant0._ZN2at6native29vectorized_elementwise_kernelILi4EZZZNS0_28sigmoid_backward_kernel_cudaERNS_18TensorIteratorBaseEENKUlvE0_clEvENKUlvE0_clEvEUlffE_St5arrayIPcLm3EEEEviT0_T1_ --------------------------
	.section	.nv.constant0._ZN2at6native29vectorized_elementwise_kernelILi4EZZZNS0_28sigmoid_backward_kernel_cudaERNS_18TensorIteratorBaseEENKUlvE0_clEvENKUlvE0_clEvEUlffE_St5arrayIPcLm3EEEEviT0_T1_,"a",@progbits
	.sectionflags	@""
	.align	4
.nv.constant0._ZN2at6native29vectorized_elementwise_kernelILi4EZZZNS0_28sigmoid_backward_kernel_cudaERNS_18TensorIteratorBaseEENKUlvE0_clEvENKUlvE0_clEvEUlffE_St5arrayIPcLm3EEEEviT0_T1_:
	.zero		384


//--------------------- .nv.constant0._ZN2at6native29vectorized_elementwise_kernelILi8EZZZNS0_28sigmoid_backward_kernel_cudaERNS_18TensorIteratorBaseEENKUlvE0_clEvENKUlvE0_clEvEUlffE_St5arrayIPcLm3EEEEviT0_T1_ --------------------------
	.section	.nv.constant0._ZN2at6native29vectorized_elementwise_kernelILi8EZZZNS0_28sigmoid_backward_kernel_cudaERNS_18TensorIteratorBaseEENKUlvE0_clEvENKUlvE0_clEvEUlffE_St5arrayIPcLm3EEEEviT0_T1_,"a",@progbits
	.sectionflags	@""
	.align	4
.nv.constant0._ZN2at6native29vectorized_elementwise_kernelILi8EZZZNS0_28sigmoid_backward_kernel_cudaERNS_18TensorIteratorBaseEENKUlvE0_clEvENKUlvE0_clEvEUlffE_St5arrayIPcLm3EEEEviT0_T1_:
	.zero		384


//--------------------- .nv.constant2._ZN2at6native18elementwise_kernelILi128ELi4EZNS0_15gpu_kernel_implIZZZNS0_28sigmoid_backward_kernel_cudaERNS_18TensorIteratorBaseEENKUlvE0_clEvENKUlvE_clEvEUlddE_EEvS4_RKT_EUliE_EEviT1_ --------------------------
	.section	.nv.constant2._ZN2at6native18elementwise_kernelILi128ELi4EZNS0_15gpu_kernel_implIZZZNS0_28sigmoid_backward_kernel_cudaERNS_18TensorIteratorBaseEENKUlvE0_clEvENKUlvE_clEvEUlddE_EEvS4_RKT_EUliE_EEviT1_,"a",@progbits
	.sectionflags	@""
	.align	4
.nv.constant2._ZN2at6native18elementwise_kernelILi128ELi4EZNS0_15gpu_kernel_implIZZZNS0_28sigmoid_backward_kernel_cudaERNS_18TensorIteratorBaseEENKUlvE0_clEvENKUlvE_clEvEUlddE_EEvS4_RKT_EUliE_EEviT1_:
        /*0000*/ 	.byte	0x00, 0x00, 0x00, 0xf0, 0xff, 0xff, 0x0f, 0x38


//--------------------- .nv.constant0._ZN2at6native18elementwise_kernelILi128ELi4EZNS0_15gpu_kernel_implIZZZNS0_28sigmoid_backward_kernel_cudaERNS_18TensorIteratorBaseEENKUlvE0_clEvENKUlvE_clEvEUlddE_EEvS4_RKT_EUliE_EEviT1_ --------------------------
	.section	.nv.constant0._ZN2at6native18elementwise_kernelILi128ELi4EZNS0_15gpu_kernel_implIZZZNS0_28sigmoid_backward_kernel_cudaERNS_18TensorIteratorBaseEENKUlvE0_clEvENKUlvE_clEvEUlddE_EEvS4_RKT_EUliE_EEviT1_,"a",@progbits
	.sectionflags	@""
	.align	4
.nv.constant0._ZN2at6native18elementwise_kernelILi128ELi4EZNS0_15gpu_kernel_implIZZZNS0_28sigmoid_backward_kernel_cudaERNS_18TensorIteratorBaseEENKUlvE0_clEvENKUlvE_clEvEUlddE_EEvS4_RKT_EUliE_EEviT1_:
	.zero		1008


//--------------------- .nv.constant2._ZN2at6native27unrolled_elementwise_kernelIZZZNS0_28sigmoid_backward_kernel_cudaERNS_18TensorIteratorBaseEENKUlvE0_clEvENKUlvE_clEvEUlddE_St5arrayIPcLm3EELi4E23TrivialOffsetCalculatorILi2EjESA_ILi1EjENS0_6memory12LoadWithCastILi2EEENSD_13StoreWithCastILi1EEEEEviT_T0_T2_T3_T4_T5_ --------------------------
	.section	.nv.constant2._ZN2at6native27unrolled_elementwise_kernelIZZZNS0_28sigmoid_backward_kernel_cudaERNS_18TensorIteratorBaseEENKUlvE0_clEvENKUlvE_clEvEUlddE_St5arrayIPcLm3EELi4E23TrivialOffsetCalculatorILi2EjESA_ILi1EjENS0_6memory12LoadWithCastILi2EEENSD_13StoreWithCastILi1EEEEEviT_T0_T2_T3_T4_T5_,"a",@progbits
	.sectionflags	@""
	.align	4
.nv.constant2._ZN2at6native27unrolled_elementwise_kernelIZZZNS0_28sigmoid_backward_kernel_cudaERNS_18TensorIteratorBaseEENKUlvE0_clEvENKUlvE_clEvEUlddE_St5arrayIPcLm3EELi4E23TrivialOffsetCalculatorILi2EjESA_ILi1EjENS0_6memory12LoadWithCastILi2EEENSD_13StoreWithCastILi1EEEEEviT_T0_T2_T3_T4_T5_:
        /*0000*/ 	.byte	0x00, 0x00, 0x00, 0xf0, 0xff, 0xff, 0x0f, 0x38


//--------------------- .nv.constant0._ZN2at6native27unrolled_elementwise_kernelIZZZNS0_28sigmoid_backward_kernel_cudaERNS_18TensorIteratorBaseEENKUlvE0_clEvENKUlvE_clEvEUlddE_St5arrayIPcLm3EELi4E23TrivialOffsetCalculatorILi2EjESA_ILi1EjENS0_6memory12LoadWithCastILi2EEENSD_13StoreWithCastILi1EEEEEviT_T0_T2_T3_T4_T5_ --------------------------
	.section	.nv.constant0._ZN2at6native27unrolled_elementwise_kernelIZZZNS0_28sigmoid_backward_kernel_cudaERNS_18TensorIteratorBaseEENKUlvE0_clEvENKUlvE_clEvEUlddE_St5arrayIPcLm3EELi4E23TrivialOffsetCalculatorILi2EjESA_ILi1EjENS0_6memory12LoadWithCastILi2EEENSD_13StoreWithCastILi1EEEEEviT_T0_T2_T3_T4_T5_,"a",@progbits
	.sectionflags	@""
	.align	4
.nv.constant0._ZN2at6native27unrolled_elementwise_kernelIZZZNS0_28sigmoid_backward_kernel_cudaERNS_18TensorIteratorBaseEENKUlvE0_clEvENKUlvE_clEvEUlddE_St5arrayIPcLm3EELi4E23TrivialOffsetCalculatorILi2EjESA_ILi1EjENS0_6memory12LoadWithCastILi2EEENSD_13StoreWithCastILi1EEEEEviT_T0_T2_T3_T4_T5_:
	.zero		408


//--------------------- .nv.constant0._ZN2at6native18elementwise_kernelILi128ELi2EZNS0_22gpu_kernel_impl_nocastIZZZNS0_28sigmoid_backward_kernel_cudaERNS_18TensorIteratorBaseEENKUlvE0_clEvENKUlvE_clEvEUlddE_EEvS4_RKT_EUliE_EEviT1_ --------------------------
	.section	.nv.constant0._ZN2at6native18elementwise_kernelILi128ELi2EZNS0_22gpu_kernel_impl_nocastIZZZNS0_28sigmoid_backward_kernel_cudaERNS_18TensorIteratorBaseEENKUlvE0_clEvENKUlvE_clEvEUlddE_EEvS4_RKT_EUliE_EEviT1_,"a",@progbits
	.sectionflags	@""
	.align	4
.nv.constant0._ZN2at6native18elementwise_kernelILi128ELi2EZNS0_22gpu_kernel_impl_nocastIZZZNS0_28sigmoid_backward_kernel_cudaERNS_18TensorIteratorBaseEENKUlvE0_clEvENKUlvE_clEvEUlddE_EEvS4_RKT_EUliE_EEviT1_:
	.zero		1008


//--------------------- .nv.constant0._ZN2at6native27unrolled_elementwise_kernelIZZZNS0_28sigmoid_backward_kernel_cudaERNS_18TensorIteratorBaseEENKUlvE0_clEvENKUlvE_clEvEUlddE_St5arrayIPcLm3EELi4E23TrivialOffsetCalculatorILi2EjESA_ILi1EjENS0_6memory15LoadWithoutCastENSD_16StoreWithoutCastEEEviT_T0_T2_T3_T4_T5_ --------------------------
	.section	.nv.constant0._ZN2at6native27unrolled_elementwise_kernelIZZZNS0_28sigmoid_backward_kernel_cudaERNS_18TensorIteratorBaseEENKUlvE0_clEvENKUlvE_clEvEUlddE_St5arrayIPcLm3EELi4E23TrivialOffsetCalculatorILi2EjESA_ILi1EjENS0_6memory15LoadWithoutCastENSD_16StoreWithoutCastEEEviT_T0_T2_T3_T4_T5_,"a",@progbits
	.sectionflags	@""
	.align	4
.nv.constant0._ZN2at6native27unrolled_elementwise_kernelIZZZNS0_28sigmoid_backward_kernel_cudaERNS_18TensorIteratorBaseEENKUlvE0_clEvENKUlvE_clEvEUlddE_St5arrayIPcLm3EELi4E23TrivialOffsetCalculatorILi2EjESA_ILi1EjENS0_6memory15LoadWithoutCastENSD_16StoreWithoutCastEEEviT_T0_T2_T3_T4_T5_:
	.zero		388


//--------------------- .nv.constant0._ZN2at6native29vectorized_elementwise_kernelILi2EZZZNS0_28sigmoid_backward_kernel_cudaERNS_18TensorIteratorBaseEENKUlvE0_clEvENKUlvE_clEvEUlddE_St5arrayIPcLm3EEEEviT0_T1_ --------------------------
	.section	.nv.constant0._ZN2at6native29vectorized_elementwise_kernelILi2EZZZNS0_28sigmoid_backward_kernel_cudaERNS_18TensorIteratorBaseEENKUlvE0_clEvENKUlvE_clEvEUlddE_St5arrayIPcLm3EEEEviT0_T1_,"a",@progbits
	.sectionflags	@""
	.align	4
.nv.constant0._ZN2at6native29vectorized_elementwise_kernelILi2EZZZNS0_28sigmoid_backward_kernel_cudaERNS_18TensorIteratorBaseEENKUlvE0_clEvENKUlvE_clEvEUlddE_St5arrayIPcLm3EEEEviT0_T1_:
	.zero		384


//--------------------- .nv.constant0._ZN2at6native29vectorized_elementwise_kernelILi4EZZZNS0_28sigmoid_backward_kernel_cudaERNS_18TensorIteratorBaseEENKUlvE0_clEvENKUlvE_clEvEUlddE_St5arrayIPcLm3EEEEviT0_T1_ --------------------------
	.section	.nv.constant0._ZN2at6native29vectorized_elementwise_kernelILi4EZZZNS0_28sigmoid_backward_kernel_cudaERNS_18TensorIteratorBaseEENKUlvE0_clEvENKUlvE_clEvEUlddE_St5arrayIPcLm3EEEEviT0_T1_,"a",@progbits
	.sectionflags	@""
	.align	4
.nv.constant0._ZN2at6native29vectorized_elementwise_kernelILi4EZZZNS0_28sigmoid_backward_kernel_cudaERNS_18TensorIteratorBaseEENKUlvE0_clEvENKUlvE_clEvEUlddE_St5arrayIPcLm3EEEEviT0_T1_:
	.zero		384


//--------------------- .nv.constant0._ZN2at6native29vectorized_elementwise_kernelILi8EZZZNS0_28sigmoid_backward_kernel_cudaERNS_18TensorIteratorBaseEENKUlvE0_clEvENKUlvE_clEvEUlddE_St5arrayIPcLm3EEEEviT0_T1_ --------------------------
	.section	.nv.constant0._ZN2at6native29vectorized_elementwise_kernelILi8EZZZNS0_28sigmoid_backward_kernel_cudaERNS_18TensorIteratorBaseEENKUlvE0_clEvENKUlvE_clEvEUlddE_St5arrayIPcLm3EEEEviT0_T1_,"a",@progbits
	.sectionflags	@""
	.align	4
.nv.constant0._ZN2at6native29vectorized_elementwise_kernelILi8EZZZNS0_28sigmoid_backward_kernel_cudaERNS_18TensorIteratorBaseEENKUlvE0_clEvENKUlvE_clEvEUlddE_St5arrayIPcLm3EEEEviT0_T1_:
	.zero		384


//--------------------- .text._ZN2at6native18elementwise_kernelILi128ELi4EZNS0_15gpu_kernel_implIZZZNS0_25tanh_backward_kernel_cudaERNS_18TensorIteratorBaseEENKUlvE0_clEvENKUlvE2_clEvEUlN3c108BFloat16ES8_E_EEvS4_RKT_EUliE_EEviT1_ --------------------------
	.section	.text._ZN2at6native18elementwise_kernelILi128ELi4EZNS0_15gpu_kernel_implIZZZNS0_25tanh_backward_kernel_cudaERNS_18TensorIteratorBaseEENKUlvE0_clEvENKUlvE2_clEvEUlN3c108BFloat16ES8_E_EEvS4_RKT_EUliE_EEviT1_,"ax",@progbits
	.sectioninfo	@"SHI_REGISTERS=26"
	.align	128
        .global         _ZN2at6native18elementwise_kernelILi128ELi4EZNS0_15gpu_kernel_implIZZZNS0_25tanh_backward_kernel_cudaERNS_18TensorIteratorBaseEENKUlvE0_clEvENKUlvE2_clEvEUlN3c108BFloat16ES8_E_EEvS4_RKT_EUliE_EEviT1_
        .type           _ZN2at6native18elementwise_kernelILi128ELi4EZNS0_15gpu_kernel_implIZZZNS0_25tanh_backward_kernel_cudaERNS_18TensorIteratorBaseEENKUlvE0_clEvENKUlvE2_clEvEUlN3c108BFloat16ES8_E_EEvS4_RKT_EUliE_EEviT1_,@function
        .size           _ZN2at6native18elementwise_kernelILi128ELi4EZNS0_15gpu_kernel_implIZZZNS0_25tanh_backward_kernel_cudaERNS_18TensorIteratorBaseEENKUlvE0_clEvENKUlvE2_clEvEUlN3c108BFloat16ES8_E_EEvS4_RKT_EUliE_EEviT1_,(.L_x_13742 - _ZN2at6native18elementwise_kernelILi128ELi4EZNS0_15gpu_kernel_implIZZZNS0_25tanh_backward_kernel_cudaERNS_18TensorIteratorBaseEENKUlvE0_clEvENKUlvE2_clEvEUlN3c108BFloat16ES8_E_EEvS4_RKT_EUliE_EEviT1_)
        .other          _ZN2at6native18elementwise_kernelILi128ELi4EZNS0_15gpu_kernel_implIZZZNS0_25tanh_backward_kernel_cudaERNS_18TensorIteratorBaseEENKUlvE0_clEvENKUlvE2_clEvEUlN3c108BFloat16ES8_E_EEvS4_RKT_EUliE_EEviT1_,@"STO_CUDA_ENTRY STV_DEFAULT"
_ZN2at6native18elementwise_kernelILi128ELi4EZNS0_15gpu_kernel_implIZZZNS0_25tanh_backward_kernel_cudaERNS_18TensorIteratorBaseEENKUlvE0_clEvENKUlvE2_clEvEUlN3c108BFloat16ES8_E_EEvS4_RKT_EUliE_EEviT1_:
.text._ZN2at6native18elementwise_kernelILi128ELi4EZNS0_15gpu_kernel_implIZZZNS0_25tanh_backward_kernel_cudaERNS_18TensorIteratorBaseEENKUlvE0_clEvENKUlvE2_clEvEUlN3c108BFloat16ES8_E_EEvS4_RKT_EUliE_EEviT1_:
[----:B------:R-:W-:Y:S02]  /*0000*/  IMAD.MOV.U32 R1, RZ, RZ, c[0x0][0x28] ;  /* 0x00000a00ff017624 */ /* 0x000fe400078e00ff */
[----:B------:R-:W0:Y:S01]  /*0010*/  S2R R19, SR_CTAID.X ;  /* 0x0000000000137919 */ /* 0x000e220000002500 */
[----:B------:R-:W-:Y:S01]  /*0020*/  ULDC.64 UR36, c[0x0][0x118] ;  /* 0x0000460000247ab9 */ /* 0x000fe20000000a00 */
[----:B------:R-:W-:Y:S02]  /*0030*/  BSSY B6, `(.L_x_0) ;  /* 0x000040b000067945 */ /* 0x000fe40003800000 */
[----:B------:R-:W0:Y:S02]  /*0040*/  S2R R18, SR_TID.X ;  /* 0x0000000000127919 */ /* 0x000e240000002100 */
[----:B0-----:R-:W-:-:S05]  /*0050*/  IMAD R23, R19, 0x200, R18 ;  /* 0x0000020013177824 */ /* 0x001fca00078e0212 */
[----:B------:R-:W-:-:S13]  /*0060*/  ISETP.GE.AND P0, PT, R23, c[0x0][0x160], PT ;  /* 0x0000580017007a0c */ /* 0x000fda0003f06270 */
[----:B------:R-:W-:Y:S05]  /*0070*/  @P0 BRA `(.L_x_1) ;  /* 0x0000406000000947 */ /* 0x000fea0003800000 */
[----:B------:R-:W-:Y:S01]  /*0080*/  ISETP.NE.AND P0, PT, RZ, c[0x0][0x168], PT ;  /* 0x00005a00ff007a0c */ /* 0x000fe20003f05270 */
[----:B------:R-:W-:Y:S02]  /*0090*/  IMAD.MOV.U32 R22, RZ, RZ, RZ ;  /* 0x000000ffff167224 */ /* 0x000fe400078e00ff */
[----:B------:R-:W-:Y:S02]  /*00a0*/  IMAD.MOV.U32 R0, RZ, RZ, RZ ;  /* 0x000000ffff007224 */ /* 0x000fe400078e00ff */
[----:B------:R-:W-:-:S08]  /*00b0*/  IMAD.MOV.U32 R16, RZ, RZ, RZ ;  /* 0x000000ffff107224 */ /* 0x000fd000078e00ff */
[----:B------:R-:W-:Y:S05]  /*00c0*/  @!P0 BRA `(.L_x_2) ;  /* 0x00000fa000008947 */ /* 0x000fea0003800000 */
[----:B------:R-:W-:Y:S02]  /*00d0*/  IMAD.MOV.U32 R22, RZ, RZ, RZ ;  /* 0x000000ffff167224 */ /* 0x000fe400078e00ff */
[----:B------:R-:W-:Y:S02]  /*00e0*/  IMAD.MOV.U32 R6, RZ, RZ, c[0x0][0x168] ;  /* 0x00005a00ff067624 */ /* 0x000fe400078e00ff */
[----:B------:R-:W-:-:S03]  /*00f0*/  IMAD.HI.U32 R4, R23, c[0x0][0x170], R22 ;  /* 0x00005c0017047a27 */ /* 0x000fc600078e0016 */
[----:B------:R-:W-:Y:S02]  /*0100*/  ISETP.NE.AND P0, PT, R6, 0x1, PT ;  /* 0x000000010600780c */ /* 0x000fe40003f05270 */
[----:B------:R-:W-:-:S05]  /*0110*/  SHF.R.U32.HI R5, RZ, c[0x0][0x174], R4 ;  /* 0x00005d00ff057a19 */ /* 0x000fca0000011604 */
[----:B------:R-:W-:-:S04]  /*0120*/  IMAD.MOV R0, RZ, RZ, -R5 ;  /* 0x000000ffff007224 */ /* 0x000fc800078e0a05 */
[----:B------:R-:W-:-:S04]  /*0130*/  IMAD R23, R0, c[0x0][0x16c], R23 ;  /* 0x00005b0000177a24 */ /* 0x000fc800078e0217 */
[C---:B------:R-:W-:Y:S02]  /*0140*/  IMAD R16, R23.reuse, c[0x0][0x298], RZ ;  /* 0x0000a60017107a24 */ /* 0x040fe400078e02ff */
[C---:B------:R-:W-:Y:S02]  /*0150*/  IMAD R0, R23.reuse, c[0x0][0x29c], RZ ;  /* 0x0000a70017007a24 */ /* 0x040fe400078e02ff */
[----:B------:R-:W-:Y:S01]  /*0160*/  IMAD R22, R23, c[0x0][0x2a0], RZ ;  /* 0x0000a80017167a24 */ /* 0x000fe200078e02ff */
[----:B------:R-:W-:Y:S05]  /*0170*/  @!P0 BRA `(.L_x_2) ;  /* 0x00000ef000008947 */ /* 0x000fea0003800000 */
[----:B------:R-:W-:Y:S01]  /*0180*/  IMAD.MOV.U32 R4, RZ, RZ, RZ ;  /* 0x000000ffff047224 */ /* 0x000fe200078e00ff */
[----:B------:R-:W-:-:S03]  /*0190*/  ISETP.NE.AND P0, PT, R6, 0x2, PT ;  /* 0x000000020600780c */ /* 0x000fc60003f05270 */
[----:B------:R-:W-:-:S05]  /*01a0*/  IMAD.HI.U32 R2, R5, c[0x0][0x17c], R4 ;  /* 0x00005f0005027a27 */ /* 0x000fca00078e0004 */
[----:B------:R-:W-:-:S05]  /*01b0*/  SHF.R.U32.HI R3, RZ, c[0x0][0x180], R2 ;  /* 0x00006000ff037a19 */ /* 0x000fca0000011602 */
[----:B------:R-:W-:-:S04]  /*01c0*/  IMAD.MOV R4, RZ, RZ, -R3 ;  /* 0x000000ffff047224 */ /* 0x000fc800078e0a03 */
[----:B------:R-:W-:-:S04]  /*01d0*/  IMAD R5, R4, c[0x0][0x178], R5 ;  /* 0x00005e0004057a24 */ /* 0x000fc800078e0205 */
[C---:B------:R-:W-:Y:S02]  /*01e0*/  IMAD R22, R5.reuse, c[0x0][0x2ac], RZ ;  /* 0x0000ab0005167a24 */ /* 0x040fe400078e02ff */
[C---:B------:R-:W-:Y:S02]  /*01f0*/  IMAD R16, R5.reuse, c[0x0][0x2a4], R16 ;  /* 0x0000a90005107a24 */ /* 0x040fe400078e0210 */
[----:B------:R-:W-:Y:S02]  /*0200*/  IMAD R0, R5, c[0x0][0x2a8], R0 ;  /* 0x0000aa0005007a24 */ /* 0x000fe400078e0200 */
[----:B------:R-:W-:Y:S01]  /*0210*/  IMAD R22, R23, c[0x0][0x2a0], R22 ;  /* 0x0000a80017167a24 */ /* 0x000fe200078e0216 */
[----:B------:R-:W-:Y:S05]  /*0220*/  @!P0 BRA `(.L_x_2) ;  /* 0x00000e4000008947 */ /* 0x000fea0003800000 */
[----:B------:R-:W-:Y:S01]  /*0230*/  IMAD.MOV.U32 R2, RZ, RZ, RZ ;  /* 0x000000ffff027224 */ /* 0x000fe200078e00ff */
[----:B------:R-:W-:-:S03]  /*0240*/  ISETP.NE.AND P0, PT, R6, 0x3, PT ;  /* 0x000000030600780c */ /* 0x000fc60003f05270 */
[----:B------:R-:W-:-:S05]  /*0250*/  IMAD.HI.U32 R4, R3, c[0x0][0x188], R2 ;  /* 0x0000620003047a27 */ /* 0x000fca00078e0002 */
[----:B------:R-:W-:-:S05]  /*0260*/  SHF.R.U32.HI R5, RZ, c[0x0][0x18c], R4 ;  /* 0x00006300ff057a19 */ /* 0x000fca0000011604 */
[----:B------:R-:W-:-:S04]  /*0270*/  IMAD.MOV R2, RZ, RZ, -R5 ;  /* 0x000000ffff027224 */ /* 0x000fc800078e0a05 */
[----:B------:R-:W-:-:S04]  /*0280*/  IMAD R3, R2, c[0x0][0x184], R3 ;  /* 0x0000610002037a24 */ /* 0x000fc800078e0203 */
[C---:B------:R-:W-:Y:S02]  /*0290*/  IMAD R16, R3.reuse, c[0x0][0x2b0], R16 ;  /* 0x0000ac0003107a24 */ /* 0x040fe400078e0210 */
[C---:B------:R-:W-:Y:S02]  /*02a0*/  IMAD R0, R3.reuse, c[0x0][0x2b4], R0 ;  /* 0x0000ad0003007a24 */ /* 0x040fe400078e0200 */
        /* <DEDUP_REMOVED lines=212> */
[----:B------:R-:W-:-:S04]  /*0ff0*/  IMAD.MOV.U32 R2, RZ, RZ, RZ ;  /* 0x000000ffff027224 */ /* 0x000fc800078e00ff */
[----:B------:R-:W-:-:S05]  /*1000*/  IMAD.HI.U32 R2, R3, c[0x0][0x290], R2 ;  /* 0x0000a40003027a27 */ /* 0x000fca00078e0002 */
[----:B------:R-:W-:-:S05]  /*1010*/  SHF.R.U32.HI R2, RZ, c[0x0][0x294], R2 ;  /* 0x0000a500ff027a19 */ /* 0x000fca0000011602 */
[----:B------:R-:W-:-:S04]  /*1020*/  IMAD.MOV R2, RZ, RZ, -R2 ;  /* 0x000000ffff027224 */ /* 0x000fc800078e0a02 */
[----:B------:R-:W-:-:S04]  /*1030*/  IMAD R3, R2, c[0x0][0x28c], R3 ;  /* 0x0000a30002037a24 */ /* 0x000fc800078e0203 */
[C---:B------:R-:W-:Y:S02]  /*1040*/  IMAD R16, R3.reuse, c[0x0][0x3b8], R16 ;  /* 0x0000ee0003107a24 */ /* 0x040fe400078e0210 */
[C---:B------:R-:W-:Y:S02]  /*1050*/  IMAD R0, R3.reuse, c[0x0][0x3bc], R0 ;  /* 0x0000ef0003007a24 */ /* 0x040fe400078e0200 */
[----:B------:R-:W-:Y:S02]  /*1060*/  IMAD R22, R3, c[0x0][0x3c0], R22 ;  /* 0x0000f00003167a24 */ /* 0x000fe400078e0216 */
.L_x_2:
[----:B------:R-:W0:Y:S01]  /*1070*/  LDC.U8 R5, c[0x0][0x3e2] ;  /* 0x0000f880ff057b82 */ /* 0x000e220000000000 */
[----:B------:R-:W-:Y:S02]  /*1080*/  IADD3 R16, P1, R16, c[0x0][0x3c8], RZ ;  /* 0x0000f20010107a10 */ /* 0x000fe40007f3e0ff */
[----:B------:R-:W-:-:S03]  /*1090*/  IADD3 R2, P2, R0, c[0x0][0x3d0], RZ ;  /* 0x0000f40000027a10 */ /* 0x000fc60007f5e0ff */
[----:B------:R-:W-:Y:S02]  /*10a0*/  IMAD.X R17, RZ, RZ, c[0x0][0x3cc], P1 ;  /* 0x0000f300ff117624 */ /* 0x000fe400008e06ff */
[----:B------:R-:W-:Y:S01]  /*10b0*/  IMAD.X R3, RZ, RZ, c[0x0][0x3d4], P2 ;  /* 0x0000f500ff037624 */ /* 0x000fe200010e06ff */
[----:B0-----:R-:W-:-:S04]  /*10c0*/  PRMT R4, R5, 0x9910, RZ ;  /* 0x0000991005047816 */ /* 0x001fc800000000ff */
[----:B------:R-:W-:-:S13]  /*10d0*/  ISETP.GT.AND P0, PT, R4, 0x9, PT ;  /* 0x000000090400780c */ /* 0x000fda0003f04270 */
[----:B------:R-:W-:Y:S05]  /*10e0*/  @P0 BRA `(.L_x_3) ;  /* 0x000004a000000947 */ /* 0x000fea0003800000 */
[----:B------:R-:W-:-:S13]  /*10f0*/  ISETP.GT.AND P0, PT, R4, 0x4, PT ;  /* 0x000000040400780c */ /* 0x000fda0003f04270 */
[----:B------:R-:W-:Y:S05]  /*1100*/  @P0 BRA `(.L_x_4) ;  /* 0x0000025000000947 */ /* 0x000fea0003800000 */
[----:B------:R-:W-:-:S13]  /*1110*/  ISETP.GT.AND P0, PT, R4, 0x1, PT ;  /* 0x000000010400780c */ /* 0x000fda0003f04270 */
[----:B------:R-:W-:Y:S05]  /*1120*/  @P0 BRA `(.L_x_5) ;  /* 0x000000e000000947 */ /* 0x000fea0003800000 */
[----:B------:R-:W-:-:S13]  /*1130*/  ISETP.NE.AND P0, PT, R5, RZ, PT ;  /* 0x000000ff0500720c */ /* 0x000fda0003f05270 */
[----:B------:R-:W-:Y:S05]  /*1140*/  @!P0 BRA `(.L_x_6) ;  /* 0x0000007000008947 */ /* 0x000fea0003800000 */
[----:B------:R-:W-:-:S13]  /*1150*/  ISETP.NE.AND P0, PT, R4, 0x1, PT ;  /* 0x000000010400780c */ /* 0x000fda0003f05270 */
[----:B------:R-:W-:Y:S05]  /*1160*/  @P0 BRA `(.L_x_7) ;  /* 0x00000dc000000947 */ /* 0x000fea0003800000 */
[----:B------:R-:W2:Y:S02]  /*1170*/  LDG.E.S8 R2, [R2.64] ;  /* 0x0000002402027981 */ /* 0x000ea4000c1e1300 */
[----:B--2---:R-:W0:Y:S02]  /*1180*/  I2F.S16 R0, R2 ;  /* 0x0000000200007306 */ /* 0x004e240000101400 */
[----:B0-----:R-:W-:-:S04]  /*1190*/  F2FP.BF16.PACK_AB R0, RZ, R0 ;  /* 0x00000000ff00723e */ /* 0x001fc800000010ff */
[----:B------:R-:W-:Y:S01]  /*11a0*/  PRMT R23, R0, 0x7610, R23 ;  /* 0x0000761000177816 */ /* 0x000fe20000000017 */
[----:B------:R-:W-:Y:S05]  /*11b0*/  BRA `(.L_x_8) ;  /* 0x00000f5000007947 */ /* 0x000fea0003800000 */
.L_x_6:
[----:B------:R-:W2:Y:S02]  /*11c0*/  LDG.E.U8 R2, [R2.64] ;  /* 0x0000002402027981 */ /* 0x000ea4000c1e1100 */
[----:B--2---:R-:W0:Y:S02]  /*11d0*/  I2F.U16 R0, R2 ;  /* 0x0000000200007306 */ /* 0x004e240000101000 */
[----:B0-----:R-:W-:-:S04]  /*11e0*/  F2FP.BF16.PACK_AB R0, RZ, R0 ;  /* 0x00000000ff00723e */ /* 0x001fc800000010ff */
[----:B------:R-:W-:Y:S01]  /*11f0*/  PRMT R23, R0, 0x7610, R23 ;  /* 0x0000761000177816 */ /* 0x000fe20000000017 */
[----:B------:R-:W-:Y:S05]  /*1200*/  BRA `(.L_x_8) ;  /* 0x00000f0000007947 */ /* 0x000fea0003800000 */
.L_x_5:
[----:B------:R-:W-:-:S13]  /*1210*/  ISETP.NE.AND P0, PT, R4, 0x2, PT ;  /* 0x000000020400780c */ /* 0x000fda0003f05270 */
[----:B------:R-:W-:Y:S05]  /*1220*/  @!P0 BRA `(.L_x_9) ;  /* 0x000000e000008947 */ /* 0x000fea0003800000 */
[----:B------:R-:W-:-:S13]  /*1230*/  ISETP.NE.AND P0, PT, R4, 0x3, PT ;  /* 0x000000030400780c */ /* 0x000fda0003f05270 */
[----:B------:R-:W-:Y:S05]  /*1240*/  @!P0 BRA `(.L_x_10) ;  /* 0x0000007000008947 */ /* 0x000fea0003800000 */
[----:B------:R-:W-:-:S13]  /*1250*/  ISETP.NE.AND P0, PT, R4, 0x4, PT ;  /* 0x000000040400780c */ /* 0x000fda0003f05270 */
[----:B------:R-:W-:Y:S05]  /*1260*/  @P0 BRA `(.L_x_7) ;  /* 0x00000cc000000947 */ /* 0x000fea0003800000 */
[----:B------:R-:W2:Y:S02]  /*1270*/  LDG.E.64 R2, [R2.64] ;  /* 0x0000002402027981 */ /* 0x000ea4000c1e1b00 */
[----:B--2---:R-:W0:Y:S02]  /*1280*/  I2F.S64 R0, R2 ;  /* 0x0000000200007312 */ /* 0x004e240000301400 */
[----:B0-----:R-:W-:-:S04]  /*1290*/  F2FP.BF16.PACK_AB R0, RZ, R0 ;  /* 0x00000000ff00723e */ /* 0x001fc800000010ff */
[----:B------:R-:W-:Y:S01]  /*12a0*/  PRMT R23, R0, 0x7610, R23 ;  /* 0x0000761000177816 */ /* 0x000fe20000000017 */
[----:B------:R-:W-:Y:S05]  /*12b0*/  BRA `(.L_x_8) ;  /* 0x00000e5000007947 */ /* 0x000fea0003800000 */
.L_x_10:
[----:B------:R-:W2:Y:S02]  /*12c0*/  LDG.E R2, [R2.64] ;  /* 0x0000002402027981 */ /* 0x000ea4000c1e1900 */
[----:B--2---:R-:W0:Y:S02]  /*12d0*/  I2F R0, R2 ;  /* 0x0000000200007306 */ /* 0x004e240000201400 */
[----:B0-----:R-:W-:-:S04]  /*12e0*/  F2FP.BF16.PACK_AB R0, RZ, R0 ;  /* 0x00000000ff00723e */ /* 0x001fc800000010ff */
[----:B------:R-:W-:Y:S01]  /*12f0*/  PRMT R23, R0, 0x7610, R23 ;  /* 0x0000761000177816 */ /* 0x000fe20000000017 */
[----:B------:R-:W-:Y:S05]  /*1300*/  BRA `(.L_x_8) ;  /* 0x00000e0000007947 */ /* 0x000fea0003800000 */
.L_x_9:
[----:B------:R-:W2:Y:S02]  /*1310*/  LDG.E.U16 R2, [R2.64] ;  /* 0x0000002402027981 */ /* 0x000ea4000c1e1500 */
[----:B--2---:R-:W0:Y:S02]  /*1320*/  I2F.S16 R0, R2 ;  /* 0x0000000200007306 */ /* 0x004e240000101400 */
[----:B0-----:R-:W-:-:S04]  /*1330*/  F2FP.BF16.PACK_AB R0, RZ, R0 ;  /* 0x00000000ff00723e */ /* 0x001fc800000010ff */
[----:B------:R-:W-:Y:S01]  /*1340*/  PRMT R23, R0, 0x7610, R23 ;  /* 0x0000761000177816 */ /* 0x000fe20000000017 */
[----:B------:R-:W-:Y:S05]  /*1350*/  BRA `(.L_x_8) ;  /* 0x00000db000007947 */ /* 0x000fea0003800000 */
.L_x_4:
[----:B------:R-:W-:-:S13]  /*1360*/  ISETP.GT.AND P0, PT, R4, 0x6, PT ;  /* 0x000000060400780c */ /* 0x000fda0003f04270 */
[----:B------:R-:W-:Y:S05]  /*1370*/  @P0 BRA `(.L_x_11) ;  /* 0x000000c000000947 */ /* 0x000fea0003800000 */
[----:B------:R-:W-:-:S13]  /*1380*/  ISETP.NE.AND P0, PT, R4, 0x5, PT ;  /* 0x000000050400780c */ /* 0x000fda0003f05270 */
[----:B------:R-:W-:Y:S05]  /*1390*/  @!P0 BRA `(.L_x_12) ;  /* 0x0000005000008947 */ /* 0x000fea0003800000 */
[----:B------:R-:W-:-:S13]  /*13a0*/  ISETP.NE.AND P0, PT, R4, 0x6, PT ;  /* 0x000000060400780c */ /* 0x000fda0003f05270 */
[----:B------:R-:W-:Y:S05]  /*13b0*/  @P0 BRA `(.L_x_7) ;  /* 0x00000b7000000947 */ /* 0x000fea0003800000 */
[----:B------:R-:W2:Y:S02]  /*13c0*/  LDG.E R2, [R2.64] ;  /* 0x0000002402027981 */ /* 0x000ea4000c1e1900 */
[----:B--2---:R-:W-:Y:S01]  /*13d0*/  F2FP.BF16.PACK_AB R23, RZ, R2 ;  /* 0x00000002ff17723e */ /* 0x004fe200000010ff */
[----:B------:R-:W-:Y:S05]  /*13e0*/  BRA `(.L_x_8) ;  /* 0x00000d2000007947 */ /* 0x000fea0003800000 */
.L_x_12:
[----:B------:R-:W2:Y:S02]  /*13f0*/  LDG.E.U16 R0, [R2.64] ;  /* 0x0000002402007981 */ /* 0x000ea4000c1e1500 */
[----:B--2---:R-:W-:-:S05]  /*1400*/  HADD2.F32 R0, -RZ, R0.H0_H0 ;  /* 0x20000000ff007230 */ /* 0x004fca0000004100 */
[----:B------:R-:W-:-:S04]  /*1410*/  F2FP.BF16.PACK_AB R0, RZ, R0 ;  /* 0x00000000ff00723e */ /* 0x000fc800000010ff */
[----:B------:R-:W-:Y:S01]  /*1420*/  PRMT R23, R0, 0x7610, R23 ;  /* 0x0000761000177816 */ /* 0x000fe20000000017 */
[----:B------:R-:W-:Y:S05]  /*1430*/  BRA `(.L_x_8) ;  /* 0x00000cd000007947 */ /* 0x000fea0003800000 */
.L_x_11:
[----:B------:R-:W-:-:S13]  /*1440*/  ISETP.NE.AND P0, PT, R4, 0x7, PT ;  /* 0x000000070400780c */ /* 0x000fda0003f05270 */
[----:B------:R-:W-:Y:S05]  /*1450*/  @!P0 BRA `(.L_x_13) ;  /* 0x000000c000008947 */ /* 0x000fea0003800000 */
[----:B------:R-:W-:-:S13]  /*1460*/  ISETP.NE.AND P0, PT, R4, 0x8, PT ;  /* 0x000000080400780c */ /* 0x000fda0003f05270 */
[----:B------:R-:W-:Y:S05]  /*1470*/  @!P0 BRA `(.L_x_14) ;  /* 0x0000005000008947 */ /* 0x000fea0003800000 */
[----:B------:R-:W-:-:S13]  /*1480*/  ISETP.NE.AND P0, PT, R4, 0x9, PT ;  /* 0x000000090400780c */ /* 0x000fda0003f05270 */
[----:B------:R-:W-:Y:S05]  /*1490*/  @P0 BRA `(.L_x_7) ;  /* 0x00000a9000000947 */ /* 0x000fea0003800000 */
[----:B------:R-:W2:Y:S02]  /*14a0*/  LDG.E R2, [R2.64] ;  /* 0x0000002402027981 */ /* 0x000ea4000c1e1900 */
[----:B--2---:R-:W-:Y:S01]  /*14b0*/  F2FP.BF16.PACK_AB R23, RZ, R2 ;  /* 0x00000002ff17723e */ /* 0x004fe200000010ff */
[----:B------:R-:W-:Y:S05]  /*14c0*/  BRA `(.L_x_8) ;  /* 0x00000c4000007947 */ /* 0x000fea0003800000 */
.L_x_14:
[----:B------:R-:W2:Y:S02]  /*14d0*/  LDG.E.U16 R2, [R2.64] ;  /* 0x0000002402027981 */ /* 0x000ea4000c1e1500 */
[----:B--2---:R-:W-:-:S05]  /*14e0*/  HADD2.F32 R0, -RZ, R2.H0_H0 ;  /* 0x20000002ff007230 */ /* 0x004fca0000004100 */
[----:B------:R-:W-:-:S04]  /*14f0*/  F2FP.BF16.PACK_AB R0, RZ, R0 ;  /* 0x00000000ff00723e */ /* 0x000fc800000010ff */
[----:B------:R-:W-:Y:S01]  /*1500*/  PRMT R23, R0, 0x7610, R23 ;  /* 0x0000761000177816 */ /* 0x000fe20000000017 */
[----:B------:R-:W-:Y:S05]  /*1510*/  BRA `(.L_x_8) ;  /* 0x00000bf000007947 */ /* 0x000fea0003800000 */
.L_x_13:
[----:B------:R-:W2:Y:S02]  /*1520*/  LDG.E.64 R2, [R2.64] ;  /* 0x0000002402027981 */ /* 0x000ea4000c1e1b00 */
[----:B--2---:R-:W0:Y:S01]  /*1530*/  F2F.F32.F64 R0, R2 ;  /* 0x0000000200007310 */ /* 0x004e220000301000 */
[----:B------:R-:W0:-:S14]  /*1540*/  DSETP.GEU.AND P0, PT, |R2|, c[0x2][0x0], PT ;  /* 0x008000000200762a */ /* 0x000e1c0003f0e200 */
[----:B0-----:R-:W-:-:S05]  /*1550*/  @!P0 FMUL R0, R0, 1.175494350822287508e-38 ;  /* 0x0080000000008820 */ /* 0x001fca0000400000 */
[----:B------:R-:W-:-:S04]  /*1560*/  F2FP.BF16.PACK_AB R0, RZ, R0 ;  /* 0x00000000ff00723e */ /* 0x000fc800000010ff */
[----:B------:R-:W-:Y:S01]  /*1570*/  PRMT R23, R0, 0x7610, R23 ;  /* 0x0000761000177816 */ /* 0x000fe20000000017 */
[----:B------:R-:W-:Y:S05]  /*1580*/  BRA `(.L_x_8) ;  /* 0x00000b8000007947 */ /* 0x000fea0003800000 */
.L_x_3:
[----:B------:R-:W-:-:S13]  /*1590*/  ISETP.GT.AND P0, PT, R4, 0x18, PT ;  /* 0x000000180400780c */ /* 0x000fda0003f04270 */
[----:B------:R-:W-:Y:S05]  /*15a0*/  @P0 BRA `(.L_x_15) ;  /* 0x0000040000000947 */ /* 0x000fea0003800000 */
[----:B------:R-:W-:-:S13]  /*15b0*/  ISETP.GT.AND P0, PT, R4, 0xe, PT ;  /* 0x0000000e0400780c */ /* 0x000fda0003f04270 */
[----:B------:R-:W-:Y:S05]  /*15c0*/  @P0 BRA `(.L_x_16) ;  /* 0x0000011000000947 */ /* 0x000fea0003800000 */
[----:B------:R-:W-:-:S13]  /*15d0*/  ISETP.NE.AND P0, PT, R4, 0xa, PT ;  /* 0x0000000a0400780c */ /* 0x000fda0003f05270 */
[----:B------:R-:W-:Y:S05]  /*15e0*/  @!P0 BRA `(.L_x_17) ;  /* 0x0000008000008947 */ /* 0x000fea0003800000 */
[----:B------:R-:W-:-:S13]  /*15f0*/  ISETP.NE.AND P0, PT, R4, 0xb, PT ;  /* 0x0000000b0400780c */ /* 0x000fda0003f05270 */
[----:B------:R-:W-:Y:S05]  /*1600*/  @P0 BRA `(.L_x_7) ;  /* 0x0000092000000947 */ /* 0x000fea0003800000 */
[----:B------:R-:W2:Y:S02]  /*1610*/  LDG.E.U8 R2, [R2.64] ;  /* 0x0000002402027981 */ /* 0x000ea4000c1e1100 */
[----:B--2---:R-:W-:-:S04]  /*1620*/  ISETP.NE.AND P0, PT, R2, RZ, PT ;  /* 0x000000ff0200720c */ /* 0x004fc80003f05270 */
[----:B------:R-:W-:-:S04]  /*1630*/  FSEL R0, RZ, 1, !P0 ;  /* 0x3f800000ff007808 */ /* 0x000fc80004000000 */
[----:B------:R-:W-:-:S04]  /*1640*/  F2FP.BF16.PACK_AB R0, RZ, R0 ;  /* 0x00000000ff00723e */ /* 0x000fc800000010ff */
[----:B------:R-:W-:Y:S01]  /*1650*/  PRMT R23, R0, 0x7610, R23 ;  /* 0x0000761000177816 */ /* 0x000fe20000000017 */
[----:B------:R-:W-:Y:S05]  /*1660*/  BRA `(.L_x_8) ;  /* 0x00000aa000007947 */ /* 0x000fea0003800000 */
.L_x_17:
[----:B------:R-:W2:Y:S02]  /*1670*/  LDG.E.64 R2, [R2.64] ;  /* 0x0000002402027981 */ /* 0x000ea4000c1e1b00 */
[----:B--2---:R-:W0:Y:S01]  /*1680*/  F2F.F32.F64 R0, R2 ;  /* 0x0000000200007310 */ /* 0x004e220000301000 */
[----:B------:R-:W0:-:S14]  /*1690*/  DSETP.GEU.AND P0, PT, |R2|, c[0x2][0x0], PT ;  /* 0x008000000200762a */ /* 0x000e1c0003f0e200 */
[----:B0-----:R-:W-:-:S05]  /*16a0*/  @!P0 FMUL R0, R0, 1.175494350822287508e-38 ;  /* 0x0080000000008820 */ /* 0x001fca0000400000 */
[----:B------:R-:W-:-:S04]  /*16b0*/  F2FP.BF16.PACK_AB R0, RZ, R0 ;  /* 0x00000000ff00723e */ /* 0x000fc800000010ff */
[----:B------:R-:W-:Y:S01]  /*16c0*/  PRMT R23, R0, 0x7610, R23 ;  /* 0x0000761000177816 */ /* 0x000fe20000000017 */
[----:B------:R-:W-:Y:S05]  /*16d0*/  BRA `(.L_x_8) ;  /* 0x00000a3000007947 */ /* 0x000fea0003800000 */
.L_x_16:
[----:B------:R-:W-:-:S13]  /*16e0*/  ISETP.NE.AND P0, PT, R4, 0xf, PT ;  /* 0x0000000f0400780c */ /* 0x000fda0003f05270 */
[----:B------:R-:W-:Y:S05]  /*16f0*/  @!P0 BRA `(.L_x_18) ;  /* 0x0000029000008947 */ /* 0x000fea0003800000 */
[----:B------:R-:W-:-:S13]  /*1700*/  ISETP.NE.AND P0, PT, R4, 0x17, PT ;  /* 0x000000170400780c */ /* 0x000fda0003f05270 */
[----:B------:R-:W-:Y:S05]  /*1710*/  @!P0 BRA `(.L_x_19) ;  /* 0x0000018000008947 */ /* 0x000fea0003800000 */
[----:B------:R-:W-:-:S13]  /*1720*/  ISETP.NE.AND P0, PT, R4, 0x18, PT ;  /* 0x000000180400780c */ /* 0x000fda0003f05270 */
[----:B------:R-:W-:Y:S05]  /*1730*/  @P0 BRA `(.L_x_7) ;  /* 0x000007f000000947 */ /* 0x000fea0003800000 */
[----:B------:R-:W2:Y:S01]  /*1740*/  LDG.E.U8 R0, [R2.64] ;  /* 0x0000002402007981 */ /* 0x000ea2000c1e1100 */
[----:B------:R-:W-:Y:S02]  /*1750*/  IMAD.MOV.U32 R8, RZ, RZ, -0x800000 ;  /* 0xff800000ff087424 */ /* 0x000fe400078e00ff */
[----:B--2---:R-:W-:-:S05]  /*1760*/  IMAD.SHL.U32 R0, R0, 0x1000000, RZ ;  /* 0x0100000000007824 */ /* 0x004fca00078e00ff */
[----:B------:R-:W-:-:S04]  /*1770*/  LOP3.LUT R4, R0, 0x7f000000, RZ, 0xc0, !PT ;  /* 0x7f00000000047812 */ /* 0x000fc800078ec0ff */
[----:B------:R-:W0:Y:S01]  /*1780*/  FLO.U32 R5, R4 ;  /* 0x0000000400057300 */ /* 0x000e2200000e0000 */
[C---:B------:R-:W-:Y:S02]  /*1790*/  IADD3 R6, R4.reuse, 0x1000000, RZ ;  /* 0x0100000004067810 */ /* 0x040fe40007ffe0ff */
[----:B------:R-:W-:Y:S02]  /*17a0*/  IADD3 R2, R4, -0x1, RZ ;  /* 0xffffffff04027810 */ /* 0x000fe40007ffe0ff */
[----:B------:R-:W-:Y:S02]  /*17b0*/  SHF.R.S32.HI R6, RZ, 0x8, R6 ;  /* 0x00000008ff067819 */ /* 0x000fe40000011406 */
[----:B------:R-:W-:Y:S02]  /*17c0*/  SHF.R.S32.HI R2, RZ, 0x1f, R2 ;  /* 0x0000001fff027819 */ /* 0x000fe40000011402 */
[----:B0-----:R-:W-:-:S04]  /*17d0*/  IADD3 R5, -R5, 0x1f, RZ ;  /* 0x0000001f05057810 */ /* 0x001fc80007ffe1ff */
[C---:B------:R-:W-:Y:S02]  /*17e0*/  ISETP.GT.U32.AND P0, PT, R5.reuse, 0x4, PT ;  /* 0x000000040500780c */ /* 0x040fe40003f04070 */
[----:B------:R-:W-:-:S04]  /*17f0*/  IADD3 R5, R5, -0x4, RZ ;  /* 0xfffffffc05057810 */ /* 0x000fc80007ffe0ff */
[----:B------:R-:W-:-:S05]  /*1800*/  SEL R5, R5, RZ, P0 ;  /* 0x000000ff05057207 */ /* 0x000fca0000000000 */
[----:B------:R-:W-:Y:S01]  /*1810*/  IMAD R8, R5, R8, 0x3c000000 ;  /* 0x3c00000005087424 */ /* 0x000fe200078e0208 */
[----:B------:R-:W-:-:S04]  /*1820*/  SHF.L.U32 R5, R4, R5, RZ ;  /* 0x0000000504057219 */ /* 0x000fc800000006ff */
[----:B------:R-:W-:-:S04]  /*1830*/  LEA.HI R5, R5, R8, RZ, 0x1c ;  /* 0x0000000805057211 */ /* 0x000fc800078fe0ff */
[----:B------:R-:W-:-:S04]  /*1840*/  LOP3.LUT R5, R5, 0x7f800000, R6, 0xf8, !PT ;  /* 0x7f80000005057812 */ /* 0x000fc800078ef806 */
[----:B------:R-:W-:-:S04]  /*1850*/  LOP3.LUT R5, R5, R2, RZ, 0x30, !PT ;  /* 0x0000000205057212 */ /* 0x000fc800078e30ff */
[----:B------:R-:W-:-:S04]  /*1860*/  LOP3.LUT R5, R5, 0x80000000, R0, 0xf8, !PT ;  /* 0x8000000005057812 */ /* 0x000fc800078ef800 */
[----:B------:R-:W-:-:S04]  /*1870*/  F2FP.BF16.PACK_AB R5, RZ, R5 ;  /* 0x00000005ff05723e */ /* 0x000fc800000010ff */
[----:B------:R-:W-:Y:S01]  /*1880*/  PRMT R23, R5, 0x7610, R23 ;  /* 0x0000761005177816 */ /* 0x000fe20000000017 */
[----:B------:R-:W-:Y:S05]  /*1890*/  BRA `(.L_x_8) ;  /* 0x0000087000007947 */ /* 0x000fea0003800000 */
.L_x_19:
[----:B------:R-:W2:Y:S02]  /*18a0*/  LDG.E.U8 R2, [R2.64] ;  /* 0x0000002402027981 */ /* 0x000ea4000c1e1100 */
[C---:B--2---:R-:W-:Y:S02]  /*18b0*/  IMAD.SHL.U32 R0, R2.reuse, 0x2000000, RZ ;  /* 0x0200000002007824 */ /* 0x044fe400078e00ff */
[----:B------:R-:W-:-:S03]  /*18c0*/  IMAD.SHL.U32 R5, R2, 0x1000000, RZ ;  /* 0x0100000002057824 */ /* 0x000fc600078e00ff */
[----:B------:R-:W-:-:S13]  /*18d0*/  ISETP.GE.U32.AND P0, PT, R0, 0x8000000, PT ;  /* 0x080000000000780c */ /* 0x000fda0003f06070 */
[C---:B------:R-:W-:Y:S02]  /*18e0*/  @!P0 IMAD.SHL.U32 R0, R2.reuse, 0x100, RZ ;  /* 0x0000010002008824 */ /* 0x040fe400078e00ff */
[----:B------:R-:W-:-:S03]  /*18f0*/  @P0 IMAD.SHL.U32 R4, R2, 0x200000, RZ ;  /* 0x0020000002040824 */ /* 0x000fc600078e00ff */
[----:B------:R-:W-:Y:S02]  /*1900*/  @!P0 LOP3.LUT R0, R0, 0x7f00, RZ, 0xc0, !PT ;  /* 0x00007f0000008812 */ /* 0x000fe400078ec0ff */
[----:B------:R-:W-:Y:S02]  /*1910*/  @P0 LOP3.LUT R4, R4, 0x70000000, RZ, 0xfc, !PT ;  /* 0x7000000004040812 */ /* 0x000fe400078efcff */
[----:B------:R-:W-:-:S03]  /*1920*/  @!P0 LOP3.LUT R0, R0, 0x3f000000, RZ, 0xfc, !PT ;  /* 0x3f00000000008812 */ /* 0x000fc600078efcff */
[----:B------:R-:W-:Y:S02]  /*1930*/  @P0 FMUL.FTZ R4, R4, 1.9259299443872358531e-34 ;  /* 0x0780000004040820 */ /* 0x000fe40000410000 */
[----:B------:R-:W-:-:S05]  /*1940*/  @!P0 FADD.FTZ R4, R0, -0.5 ;  /* 0xbf00000000048421 */ /* 0x000fca0000010000 */
[----:B------:R-:W-:-:S04]  /*1950*/  LOP3.LUT R4, R4, 0x80000000, R5, 0xf8, !PT ;  /* 0x8000000004047812 */ /* 0x000fc800078ef805 */
[----:B------:R-:W-:-:S04]  /*1960*/  F2FP.BF16.PACK_AB R4, RZ, R4 ;  /* 0x00000004ff04723e */ /* 0x000fc800000010ff */
[----:B------:R-:W-:Y:S01]  /*1970*/  PRMT R23, R4, 0x7610, R23 ;  /* 0x0000761004177816 */ /* 0x000fe20000000017 */
[----:B------:R-:W-:Y:S05]  /*1980*/  BRA `(.L_x_8) ;  /* 0x0000078000007947 */ /* 0x000fea0003800000 */
.L_x_18:
[----:B------:R0:W5:Y:S01]  /*1990*/  LDG.E.U16 R23, [R2.64] ;  /* 0x0000002402177981 */ /* 0x000162000c1e1500 */
[----:B------:R-:W-:Y:S05]  /*19a0*/  BRA `(.L_x_8) ;  /* 0x0000076000007947 */ /* 0x000fea0003800000 */
.L_x_15:
[----:B------:R-:W-:-:S13]  /*19b0*/  ISETP.GT.AND P0, PT, R4, 0x1b, PT ;  /* 0x0000001b0400780c */ /* 0x000fda0003f04270 */
[----:B------:R-:W-:Y:S05]  /*19c0*/  @P0 BRA `(.L_x_20) ;  /* 0x0000044000000947 */ /* 0x000fea0003800000 */
[----:B------:R-:W-:-:S13]  /*19d0*/  ISETP.NE.AND P0, PT, R4, 0x19, PT ;  /* 0x000000190400780c */ /* 0x000fda0003f05270 */
[----:B------:R-:W-:Y:S05]  /*19e0*/  @!P0 BRA `(.L_x_21) ;  /* 0x0000025000008947 */ /* 0x000fea0003800000 */
[----:B------:R-:W-:-:S13]  /*19f0*/  ISETP.NE.AND P0, PT, R4, 0x1a, PT ;  /* 0x0000001a0400780c */ /* 0x000fda0003f05270 */
[----:B------:R-:W-:Y:S05]  /*1a00*/  @!P0 BRA `(.L_x_22) ;  /* 0x0000006000008947 */ /* 0x000fea0003800000 */
[----:B------:R-:W-:-:S13]  /*1a10*/  ISETP.NE.AND P0, PT, R4, 0x1b, PT ;  /* 0x0000001b0400780c */ /* 0x000fda0003f05270 */
[----:B------:R-:W-:Y:S05]  /*1a20*/  @P0 BRA `(.L_x_7) ;  /* 0x0000050000000947 */ /* 0x000fea0003800000 */
[----:B------:R-:W2:Y:S02]  /*1a30*/  LDG.E.U16 R0, [R2.64] ;  /* 0x0000002402007981 */ /* 0x000ea4000c1e1500 */
[----:B--2---:R-:W0:Y:S02]  /*1a40*/  I2F.U16 R0, R0 ;  /* 0x0000000000007306 */ /* 0x004e240000101000 */
[----:B0-----:R-:W-:Y:S01]  /*1a50*/  F2FP.BF16.PACK_AB R23, RZ, R0 ;  /* 0x00000000ff17723e */ /* 0x001fe200000010ff */
[----:B------:R-:W-:Y:S05]  /*1a60*/  BRA `(.L_x_8) ;  /* 0x000006a000007947 */ /* 0x000fea0003800000 */
.L_x_22:
[----:B------:R-:W2:Y:S01]  /*1a70*/  LDG.E.U8 R2, [R2.64] ;  /* 0x0000002402027981 */ /* 0x000ea2000c1e1100 */
[----:B------:R-:W-:Y:S01]  /*1a80*/  BSSY B0, `(.L_x_23) ;  /* 0x0000018000007945 */ /* 0x000fe20003800000 */
[----:B------:R-:W-:Y:S01]  /*1a90*/  IMAD.MOV.U32 R0, RZ, RZ, RZ ;  /* 0x000000ffff007224 */ /* 0x000fe200078e00ff */
[----:B--2---:R-:W-:-:S13]  /*1aa0*/  ISETP.NE.AND P0, PT, R2, RZ, PT ;  /* 0x000000ff0200720c */ /* 0x004fda0003f05270 */
[----:B------:R-:W-:Y:S05]  /*1ab0*/  @!P0 BRA `(.L_x_24) ;  /* 0x0000014000008947 */ /* 0x000fea0003800000 */
[----:B------:R-:W-:-:S13]  /*1ac0*/  ISETP.NE.AND P0, PT, R2, 0x80, PT ;  /* 0x000000800200780c */ /* 0x000fda0003f05270 */
[----:B------:R-:W-:Y:S01]  /*1ad0*/  @!P0 IMAD.MOV.U32 R0, RZ, RZ, 0x7f800001 ;  /* 0x7f800001ff008424 */ /* 0x000fe200078e00ff */
[----:B------:R-:W-:Y:S05]  /*1ae0*/  @!P0 BRA `(.L_x_24) ;  /* 0x0000011000008947 */ /* 0x000fea0003800000 */
[C---:B------:R-:W-:Y:S01]  /*1af0*/  LOP3.LUT P0, R0, R2.reuse, 0x78, RZ, 0xc0, !PT ;  /* 0x0000007802007812 */ /* 0x040fe2000780c0ff */
[----:B------:R-:W-:Y:S01]  /*1b00*/  BSSY B1, `(.L_x_25) ;  /* 0x000000c000017945 */ /* 0x000fe20003800000 */
[----:B------:R-:W-:Y:S02]  /*1b10*/  SHF.R.U32.HI R3, RZ, 0x7, R2 ;  /* 0x00000007ff037819 */ /* 0x000fe40000011602 */
[----:B------:R-:W-:Y:S02]  /*1b20*/  LOP3.LUT R2, R2, 0x7, RZ, 0xc0, !PT ;  /* 0x0000000702027812 */ /* 0x000fe400078ec0ff */
[----:B------:R-:W-:Y:S01]  /*1b30*/  SHF.R.U32.HI R0, RZ, 0x3, R0 ;  /* 0x00000003ff007819 */ /* 0x000fe20000011600 */
[----:B------:R-:W-:-:S06]  /*1b40*/  IMAD.U32 R4, R3, -0x80000000, RZ ;  /* 0x8000000003047824 */ /* 0x000fcc00078e00ff */
[----:B------:R-:W-:Y:S05]  /*1b50*/  @P0 BRA `(.L_x_26) ;  /* 0x0000006000000947 */ /* 0x000fea0003800000 */
[----:B------:R-:W0:Y:S02]  /*1b60*/  FLO.U32 R3, R2 ;  /* 0x0000000200037300 */ /* 0x000e2400000e0000 */
[----:B0-----:R-:W-:-:S04]  /*1b70*/  IADD3 R3, -R3, 0x1f, RZ ;  /* 0x0000001f03037810 */ /* 0x001fc80007ffe1ff */
[----:B------:R-:W-:Y:S02]  /*1b80*/  IADD3 R5, R3, -0x1c, RZ ;  /* 0xffffffe403057810 */ /* 0x000fe40007ffe0ff */
[----:B------:R-:W-:Y:S02]  /*1b90*/  IADD3 R0, R0, 0x1d, -R3 ;  /* 0x0000001d00007810 */ /* 0x000fe40007ffe803 */
[----:B------:R-:W-:-:S04]  /*1ba0*/  SHF.L.U32 R5, R2, R5, RZ ;  /* 0x0000000502057219 */ /* 0x000fc800000006ff */
[----:B------:R-:W-:Y:S02]  /*1bb0*/  LOP3.LUT R2, R5, 0x7, RZ, 0xc0, !PT ;  /* 0x0000000705027812 */ /* 0x000fe400078ec0ff */
.L_x_26:
[----:B------:R-:W-:Y:S05]  /*1bc0*/  BSYNC B1 ;  /* 0x0000000000017941 */ /* 0x000fea0003800000 */
.L_x_25:
[----:B------:R-:W-:Y:S01]  /*1bd0*/  LEA R3, R0, 0x3b800000, 0x17 ;  /* 0x3b80000000037811 */ /* 0x000fe200078eb8ff */
[----:B------:R-:W-:-:S05]  /*1be0*/  IMAD.SHL.U32 R0, R2, 0x100000, RZ ;  /* 0x0010000002007824 */ /* 0x000fca00078e00ff */
[----:B------:R-:W-:Y:S02]  /*1bf0*/  LOP3.LUT R0, R3, R0, R4, 0xfe, !PT ;  /* 0x0000000003007212 */ /* 0x000fe400078efe04 */
.L_x_24:
[----:B------:R-:W-:Y:S05]  /*1c00*/  BSYNC B0 ;  /* 0x0000000000007941 */ /* 0x000fea0003800000 */
.L_x_23:
[----:B------:R-:W-:-:S04]  /*1c10*/  F2FP.BF16.PACK_AB R0, RZ, R0 ;  /* 0x00000000ff00723e */ /* 0x000fc800000010ff */
[----:B------:R-:W-:Y:S01]  /*1c20*/  PRMT R23, R0, 0x7610, R23 ;  /* 0x0000761000177816 */ /* 0x000fe20000000017 */
[----:B------:R-:W-:Y:S05]  /*1c30*/  BRA `(.L_x_8) ;  /* 0x000004d000007947 */ /* 0x000fea0003800000 */
.L_x_21:
        /* <DEDUP_REMOVED lines=21> */
.L_x_30:
[----:B------:R-:W-:Y:S05]  /*1d90*/  BSYNC B1 ;  /* 0x0000000000017941 */ /* 0x000fea0003800000 */
.L_x_29:
[----:B------:R-:W-:Y:S01]  /*1da0*/  LEA R3, R0, 0x37800000, 0x17 ;  /* 0x3780000000037811 */ /* 0x000fe200078eb8ff */
[----:B------:R-:W-:-:S05]  /*1db0*/  IMAD.SHL.U32 R0, R2, 0x200000, RZ ;  /* 0x0020000002007824 */ /* 0x000fca00078e00ff */
[----:B------:R-:W-:Y:S02]  /*1dc0*/  LOP3.LUT R0, R3, R0, R4, 0xfe, !PT ;  /* 0x0000000003007212 */ /* 0x000fe400078efe04 */
.L_x_28:
[----:B------:R-:W-:Y:S05]  /*1dd0*/  BSYNC B0 ;  /* 0x0000000000007941 */ /* 0x000fea0003800000 */
.L_x_27:
[----:B------:R-:W-:-:S04]  /*1de0*/  F2FP.BF16.PACK_AB R0, RZ, R0 ;  /* 0x00000000ff00723e */ /* 0x000fc800000010ff */
[----:B------:R-:W-:Y:S01]  /*1df0*/  PRMT R23, R0, 0x7610, R23 ;  /* 0x0000761000177816 */ /* 0x000fe20000000017 */
[----:B------:R-:W-:Y:S05]  /*1e00*/  BRA `(.L_x_8) ;  /* 0x0000030000007947 */ /* 0x000fea0003800000 */
.L_x_20:
[----:B------:R-:W-:-:S13]  /*1e10*/  ISETP.NE.AND P0, PT, R4, 0x1c, PT ;  /* 0x0000001c0400780c */ /* 0x000fda0003f05270 */
[----:B------:R-:W-:Y:S05]  /*1e20*/  @!P0 BRA `(.L_x_31) ;  /* 0x000002a000008947 */ /* 0x000fea0003800000 */
[----:B------:R-:W-:-:S13]  /*1e30*/  ISETP.NE.AND P0, PT, R4, 0x1d, PT ;  /* 0x0000001d0400780c */ /* 0x000fda0003f05270 */
[----:B------:R-:W-:Y:S05]  /*1e40*/  @!P0 BRA `(.L_x_32) ;  /* 0x0000023000008947 */ /* 0x000fea0003800000 */
[----:B------:R-:W-:-:S13]  /*1e50*/  ISETP.NE.AND P0, PT, R4, 0x2c, PT ;  /* 0x0000002c0400780c */ /* 0x000fda0003f05270 */
[----:B------:R-:W-:Y:S05]  /*1e60*/  @P0 BRA `(.L_x_7) ;  /* 0x000000c000000947 */ /* 0x000fea0003800000 */
[----:B------:R-:W2:Y:S01]  /*1e70*/  LDG.E.U8 R2, [R2.64] ;  /* 0x0000002402027981 */ /* 0x000ea2000c1e1100 */
[----:B------:R-:W-:Y:S01]  /*1e80*/  BSSY B0, `(.L_x_33) ;  /* 0x0000007000007945 */ /* 0x000fe20003800000 */
[----:B------:R-:W-:Y:S01]  /*1e90*/  IMAD.MOV.U32 R0, RZ, RZ, 0x400000 ;  /* 0x00400000ff007424 */ /* 0x000fe200078e00ff */
[----:B--2---:R-:W-:-:S13]  /*1ea0*/  ISETP.NE.AND P0, PT, R2, RZ, PT ;  /* 0x000000ff0200720c */ /* 0x004fda0003f05270 */
[----:B------:R-:W-:Y:S05]  /*1eb0*/  @!P0 BRA `(.L_x_34) ;  /* 0x0000003000008947 */ /* 0x000fea0003800000 */
[----:B------:R-:W-:-:S13]  /*1ec0*/  ISETP.NE.AND P0, PT, R2, 0xff, PT ;  /* 0x000000ff0200780c */ /* 0x000fda0003f05270 */
[----:B------:R-:W-:Y:S02]  /*1ed0*/  @!P0 IMAD.MOV.U32 R0, RZ, RZ, 0x7f800001 ;  /* 0x7f800001ff008424 */ /* 0x000fe400078e00ff */
[----:B------:R-:W-:Y:S02]  /*1ee0*/  @P0 IMAD.SHL.U32 R0, R2, 0x800000, RZ ;  /* 0x0080000002000824 */ /* 0x000fe400078e00ff */
.L_x_34:
[----:B------:R-:W-:Y:S05]  /*1ef0*/  BSYNC B0 ;  /* 0x0000000000007941 */ /* 0x000fea0003800000 */
.L_x_33:
[----:B------:R-:W-:-:S04]  /*1f00*/  F2FP.BF16.PACK_AB R0, RZ, R0 ;  /* 0x00000000ff00723e */ /* 0x000fc800000010ff */
[----:B------:R-:W-:Y:S01]  /*1f10*/  PRMT R23, R0, 0x7610, R23 ;  /* 0x0000761000177816 */ /* 0x000fe20000000017 */
[----:B------:R-:W-:Y:S05]  /*1f20*/  BRA `(.L_x_8) ;  /* 0x000001e000007947 */ /* 0x000fea0003800000 */
.L_x_7:
[----:B------:R-:W-:Y:S01]  /*1f30*/  MOV R2, 0x0 ;  /* 0x0000000000027802 */ /* 0x000fe20000000f00 */
[----:B------:R-:W-:Y:S02]  /*1f40*/  IMAD.MOV.U32 R4, RZ, RZ, c[0x4][0x128] ;  /* 0x01004a00ff047624 */ /* 0x000fe400078e00ff */
[----:B------:R-:W-:Y:S02]  /*1f50*/  IMAD.MOV.U32 R5, RZ, RZ, c[0x4][0x12c] ;  /* 0x01004b00ff057624 */ /* 0x000fe400078e00ff */
[----:B------:R-:W-:Y:S01]  /*1f60*/  IMAD.MOV.U32 R6, RZ, RZ, c[0x4][0x130] ;  /* 0x01004c00ff067624 */ /* 0x000fe200078e00ff */
[----:B------:R-:W0:Y:S01]  /*1f70*/  LDC.64 R2, c[0x4][R2] ;  /* 0x0100000002027b82 */ /* 0x000e220000000a00 */
[----:B------:R-:W-:Y:S02]  /*1f80*/  IMAD.MOV.U32 R7, RZ, RZ, c[0x4][0x134] ;  /* 0x01004d00ff077624 */ /* 0x000fe400078e00ff */
[----:B------:R-:W-:-:S02]  /*1f90*/  IMAD.MOV.U32 R8, RZ, RZ, 0x4e ;  /* 0x0000004eff087424 */ /* 0x000fc400078e00ff */
[----:B------:R-:W-:Y:S02]  /*1fa0*/  IMAD.MOV.U32 R10, RZ, RZ, c[0x4][0x38] ;  /* 0x01000e00ff0a7624 */ /* 0x000fe400078e00ff */
[----:B------:R-:W-:Y:S02]  /*1fb0*/  IMAD.MOV.U32 R11, RZ, RZ, c[0x4][0x3c] ;  /* 0x01000f00ff0b7624 */ /* 0x000fe400078e00ff */
[----:B------:R-:W-:Y:S02]  /*1fc0*/  IMAD.MOV.U32 R12, RZ, RZ, 0x1 ;  /* 0x00000001ff0c7424 */ /* 0x000fe400078e00ff */
[----:B------:R-:W-:Y:S02]  /*1fd0*/  IMAD.MOV.U32 R13, RZ, RZ, RZ ;  /* 0x000000ffff0d7224 */ /* 0x000fe400078e00ff */
[----:B------:R-:W-:Y:S01]  /*1fe0*/  LEPC R14 ;  /* 0x00000000000e734e */ /* 0x000fe20000000000 */
[----:B------:R-:W-:Y:S02]  /*1ff0*/  MOV R9, 0x2060 ;  /* 0x0000206000097802 */ /* 0x000fe40000000f00 */
[----:B------:R-:W-:Y:S02]  /*2000*/  MOV R20, 0x1fe0 ;  /* 0x00001fe000147802 */ /* 0x000fe40000000f00 */
[----:B------:R-:W-:-:S02]  /*2010*/  MOV R21, 0x0 ;  /* 0x0000000000157802 */ /* 0x000fc40000000f00 */
[----:B------:R-:W-:Y:S02]  /*2020*/  MOV R0, 0x0 ;  /* 0x0000000000007802 */ /* 0x000fe40000000f00 */
[----:B------:R-:W-:-:S04]  /*2030*/  IADD3 R20, P0, P1, -R20, R9, R14 ;  /* 0x0000000914147210 */ /* 0x000fc8000791e10e */
[----:B------:R-:W-:-:S04]  /*2040*/  IADD3.X R21, ~R0, R21, R15, P0, P1 ;  /* 0x0000001500157210 */ /* 0x000fc800007e250f */
[----:B0-----:R-:W-:Y:S05]  /*2050*/  CALL.ABS.NOINC R2 ;  /* 0x0000000002007343 */ /* 0x001fea0003c00000 */
[----:B------:R-:W-:Y:S01]  /*2060*/  PRMT R23, RZ, 0x7610, R23 ;  /* 0x00007610ff177816 */ /* 0x000fe20000000017 */
[----:B------:R-:W-:Y:S05]  /*2070*/  BRA `(.L_x_8) ;  /* 0x0000009000007947 */ /* 0x000fea0003800000 */
.L_x_32:
[----:B------:R-:W2:Y:S02]  /*2080*/  LDG.E.64 R2, [R2.64] ;  /* 0x0000002402027981 */ /* 0x000ea4000c1e1b00 */
[----:B--2---:R-:W0:Y:S02]  /*2090*/  I2F.U64 R0, R2 ;  /* 0x0000000200007312 */ /* 0x004e240000301000 */
[----:B0-----:R-:W-:-:S04]  /*20a0*/  F2FP.BF16.PACK_AB R0, RZ, R0 ;  /* 0x00000000ff00723e */ /* 0x001fc800000010ff */
[----:B------:R-:W-:Y:S01]  /*20b0*/  PRMT R23, R0, 0x7610, R23 ;  /* 0x0000761000177816 */ /* 0x000fe20000000017 */
[----:B------:R-:W-:Y:S05]  /*20c0*/  BRA `(.L_x_8) ;  /* 0x0000004000007947 */ /* 0x000fea0003800000 */
.L_x_31:
[----:B------:R-:W2:Y:S02]  /*20d0*/  LDG.E R2, [R2.64] ;  /* 0x0000002402027981 */ /* 0x000ea4000c1e1900 */
[----:B--2---:R-:W0:Y:S02]  /*20e0*/  I2F.U32 R0, R2 ;  /* 0x0000000200007306 */ /* 0x004e240000201000 */
[----:B0-----:R-:W-:-:S04]  /*20f0*/  F2FP.BF16.PACK_AB R0, RZ, R0 ;  /* 0x00000000ff00723e */ /* 0x001fc800000010ff */
[----:B------:R-:W-:Y:S02]  /*2100*/  PRMT R23, R0, 0x7610, R23 ;  /* 0x0000761000177816 */ /* 0x000fe40000000017 */
.L_x_8:
[----:B------:R-:W1:Y:S01]  /*2110*/  LDC.U8 R4, c[0x0][0x3e3] ;  /* 0x0000f8c0ff047b82 */ /* 0x000e620000000000 */
[----:B0-----:R-:W-:-:S05]  /*2120*/  IADD3 R2, P1, R22, c[0x0][0x3d8], RZ ;  /* 0x0000f60016027a10 */ /* 0x001fca0007f3e0ff */
[----:B------:R-:W-:Y:S01]  /*2130*/  IMAD.X R3, RZ, RZ, c[0x0][0x3dc], P1 ;  /* 0x0000f700ff037624 */ /* 0x000fe200008e06ff */
[----:B-1----:R-:W-:-:S04]  /*2140*/  PRMT R0, R4, 0x9910, RZ ;  /* 0x0000991004007816 */ /* 0x002fc800000000ff */
        /* <DEDUP_REMOVED lines=12> */
[----:B0-----:R-:W-:Y:S01]  /*2210*/  F2FP.BF16.PACK_AB R0, RZ, R0 ;  /* 0x00000000ff00723e */ /* 0x001fe200000010ff */
[----:B------:R-:W-:Y:S05]  /*2220*/  BRA `(.L_x_40) ;  /* 0x00000e7000007947 */ /* 0x000fea0003800000 */
.L_x_38:
[----:B------:R-:W2:Y:S02]  /*2230*/  LDG.E.U8 R2, [R2.64] ;  /* 0x0000002402027981 */ /* 0x000ea4000c1e1100 */
[----:B--2---:R-:W0:Y:S02]  /*2240*/  I2F.U16 R0, R2 ;  /* 0x0000000200007306 */ /* 0x004e240000101000 */
[----:B0-----:R-:W-:Y:S01]  /*2250*/  F2FP.BF16.PACK_AB R0, RZ, R0 ;  /* 0x00000000ff00723e */ /* 0x001fe200000010ff */
[----:B------:R-:W-:Y:S05]  /*2260*/  BRA `(.L_x_40) ;  /* 0x00000e3000007947 */ /* 0x000fea0003800000 */
.L_x_37:
        /* <DEDUP_REMOVED lines=8> */
[----:B0-----:R-:W-:Y:S01]  /*22f0*/  F2FP.BF16.PACK_AB R0, RZ, R0 ;  /* 0x00000000ff00723e */ /* 0x001fe200000010ff */
[----:B------:R-:W-:Y:S05]  /*2300*/  BRA `(.L_x_40) ;  /* 0x00000d9000007947 */ /* 0x000fea0003800000 */
.L_x_42:
[----:B------:R-:W2:Y:S02]  /*2310*/  LDG.E R2, [R2.64] ;  /* 0x0000002402027981 */ /* 0x000ea4000c1e1900 */
[----:B--2---:R-:W0:Y:S02]  /*2320*/  I2F R0, R2 ;  /* 0x0000000200007306 */ /* 0x004e240000201400 */
[----:B0-----:R-:W-:Y:S01]  /*2330*/  F2FP.BF16.PACK_AB R0, RZ, R0 ;  /* 0x00000000ff00723e */ /* 0x001fe200000010ff */
[----:B------:R-:W-:Y:S05]  /*2340*/  BRA `(.L_x_40) ;  /* 0x00000d5000007947 */ /* 0x000fea0003800000 */
.L_x_41:
[----:B------:R-:W2:Y:S02]  /*2350*/  LDG.E.U16 R2, [R2.64] ;  /* 0x0000002402027981 */ /* 0x000ea4000c1e1500 */
[----:B--2---:R-:W0:Y:S02]  /*2360*/  I2F.S16 R0, R2 ;  /* 0x0000000200007306 */ /* 0x004e240000101400 */
[----:B0-----:R-:W-:Y:S01]  /*2370*/  F2FP.BF16.PACK_AB R0, RZ, R0 ;  /* 0x00000000ff00723e */ /* 0x001fe200000010ff */
[----:B------:R-:W-:Y:S05]  /*2380*/  BRA `(.L_x_40) ;  /* 0x00000d1000007947 */ /* 0x000fea0003800000 */
.L_x_36:
        /* <DEDUP_REMOVED lines=9> */
.L_x_44:
[----:B------:R-:W2:Y:S02]  /*2420*/  LDG.E.U16 R0, [R2.64] ;  /* 0x0000002402007981 */ /* 0x000ea4000c1e1500 */
[----:B--2---:R-:W-:-:S05]  /*2430*/  HADD2.F32 R0, -RZ, R0.H0_H0 ;  /* 0x20000000ff007230 */ /* 0x004fca0000004100 */
[----:B------:R-:W-:Y:S01]  /*2440*/  F2FP.BF16.PACK_AB R0, RZ, R0 ;  /* 0x00000000ff00723e */ /* 0x000fe200000010ff */
[----:B------:R-:W-:Y:S05]  /*2450*/  BRA `(.L_x_40) ;  /* 0x00000c4000007947 */ /* 0x000fea0003800000 */
.L_x_43:
        /* <DEDUP_REMOVED lines=9> */
.L_x_46:
[----:B------:R-:W2:Y:S02]  /*24f0*/  LDG.E.U16 R2, [R2.64] ;  /* 0x0000002402027981 */ /* 0x000ea4000c1e1500 */
[----:B--2---:R-:W-:-:S05]  /*2500*/  HADD2.F32 R0, -RZ, R2.H0_H0 ;  /* 0x20000002ff007230 */ /* 0x004fca0000004100 */
[----:B------:R-:W-:Y:S01]  /*2510*/  F2FP.BF16.PACK_AB R0, RZ, R0 ;  /* 0x00000000ff00723e */ /* 0x000fe200000010ff */
[----:B------:R-:W-:Y:S05]  /*2520*/  BRA `(.L_x_40) ;  /* 0x00000b7000007947 */ /* 0x000fea0003800000 */
.L_x_45:
[----:B------:R-:W2:Y:S02]  /*2530*/  LDG.E.64 R2, [R2.64] ;  /* 0x0000002402027981 */ /* 0x000ea4000c1e1b00 */
[----:B--2---:R-:W0:Y:S01]  /*2540*/  F2F.F32.F64 R0, R2 ;  /* 0x0000000200007310 */ /* 0x004e220000301000 */
[----:B------:R-:W0:-:S14]  /*2550*/  DSETP.GEU.AND P0, PT, |R2|, c[0x2][0x0], PT ;  /* 0x008000000200762a */ /* 0x000e1c0003f0e200 */
[----:B0-----:R-:W-:-:S05]  /*2560*/  @!P0 FMUL R0, R0, 1.175494350822287508e-38 ;  /* 0x0080000000008820 */ /* 0x001fca0000400000 */
[----:B------:R-:W-:Y:S01]  /*2570*/  F2FP.BF16.PACK_AB R0, RZ, R0 ;  /* 0x00000000ff00723e */ /* 0x000fe200000010ff */
[----:B------:R-:W-:Y:S05]  /*2580*/  BRA `(.L_x_40) ;  /* 0x00000b1000007947 */ /* 0x000fea0003800000 */
.L_x_35:
        /* <DEDUP_REMOVED lines=11> */
[----:B------:R-:W-:Y:S01]  /*2640*/  F2FP.BF16.PACK_AB R0, RZ, R0 ;  /* 0x00000000ff00723e */ /* 0x000fe200000010ff */
[----:B------:R-:W-:Y:S05]  /*2650*/  BRA `(.L_x_40) ;  /* 0x00000a4000007947 */ /* 0x000fea0003800000 */
.L_x_49:
[----:B------:R-:W2:Y:S02]  /*2660*/  LDG.E.64 R2, [R2.64] ;  /* 0x0000002402027981 */ /* 0x000ea4000c1e1b00 */
[----:B--2---:R-:W0:Y:S01]  /*2670*/  F2F.F32.F64 R0, R2 ;  /* 0x0000000200007310 */ /* 0x004e220000301000 */
[----:B------:R-:W0:-:S14]  /*2680*/  DSETP.GEU.AND P0, PT, |R2|, c[0x2][0x0], PT ;  /* 0x008000000200762a */ /* 0x000e1c0003f0e200 */
[----:B0-----:R-:W-:-:S05]  /*2690*/  @!P0 FMUL R0, R0, 1.175494350822287508e-38 ;  /* 0x0080000000008820 */ /* 0x001fca0000400000 */
[----:B------:R-:W-:Y:S01]  /*26a0*/  F2FP.BF16.PACK_AB R0, RZ, R0 ;  /* 0x00000000ff00723e */ /* 0x000fe200000010ff */
[----:B------:R-:W-:Y:S05]  /*26b0*/  BRA `(.L_x_40) ;  /* 0x000009e000007947 */ /* 0x000fea0003800000 */
.L_x_48:
        /* <DEDUP_REMOVED lines=28> */
.L_x_51:
        /* <DEDUP_REMOVED lines=15> */
.L_x_50:
[----:B------:R0:W5:Y:S01]  /*2970*/  LDG.E.U16 R0, [R2.64] ;  /* 0x0000002402007981 */ /* 0x000162000c1e1500 */
[----:B------:R-:W-:Y:S05]  /*2980*/  BRA `(.L_x_40) ;  /* 0x0000071000007947 */ /* 0x000fea0003800000 */
.L_x_47:
        /* <DEDUP_REMOVED lines=12> */
.L_x_54:
        /* <DEDUP_REMOVED lines=21> */
.L_x_58:
[----:B------:R-:W-:Y:S05]  /*2ba0*/  BSYNC B1 ;  /* 0x0000000000017941 */ /* 0x000fea0003800000 */
.L_x_57:
[----:B------:R-:W-:Y:S01]  /*2bb0*/  LEA R3, R0, 0x3b800000, 0x17 ;  /* 0x3b80000000037811 */ /* 0x000fe200078eb8ff */
[----:B------:R-:W-:-:S05]  /*2bc0*/  IMAD.SHL.U32 R0, R2, 0x100000, RZ ;  /* 0x0010000002007824 */ /* 0x000fca00078e00ff */
[----:B------:R-:W-:Y:S02]  /*2bd0*/  LOP3.LUT R0, R3, R0, R4, 0xfe, !PT ;  /* 0x0000000003007212 */ /* 0x000fe400078efe04 */
.L_x_56:
[----:B------:R-:W-:Y:S05]  /*2be0*/  BSYNC B0 ;  /* 0x0000000000007941 */ /* 0x000fea0003800000 */
.L_x_55:
[----:B------:R-:W-:Y:S01]  /*2bf0*/  F2FP.BF16.PACK_AB R0, RZ, R0 ;  /* 0x00000000ff00723e */ /* 0x000fe200000010ff */
[----:B------:R-:W-:Y:S05]  /*2c00*/  BRA `(.L_x_40) ;  /* 0x0000049000007947 */ /* 0x000fea0003800000 */
.L_x_53:
        /* <DEDUP_REMOVED lines=21> */
.L_x_62:
[----:B------:R-:W-:Y:S05]  /*2d60*/  BSYNC B1 ;  /* 0x0000000000017941 */ /* 0x000fea0003800000 */
.L_x_61:
[----:B------:R-:W-:Y:S01]  /*2d70*/  LEA R3, R0, 0x37800000, 0x17 ;  /* 0x3780000000037811 */ /* 0x000fe200078eb8ff */
[----:B------:R-:W-:-:S05]  /*2d80*/  IMAD.SHL.U32 R0, R2, 0x200000, RZ ;  /* 0x0020000002007824 */ /* 0x000fca00078e00ff */
[----:B------:R-:W-:Y:S02]  /*2d90*/  LOP3.LUT R0, R3, R0, R4, 0xfe, !PT ;  /* 0x0000000003007212 */ /* 0x000fe400078efe04 */
.L_x_60:
[----:B------:R-:W-:Y:S05]  /*2da0*/  BSYNC B0 ;  /* 0x0000000000007941 */ /* 0x000fea0003800000 */
.L_x_59:
[----:B------:R-:W-:Y:S01]  /*2db0*/  F2FP.BF16.PACK_AB R0, RZ, R0 ;  /* 0x00000000ff00723e */ /* 0x000fe200000010ff */
[----:B------:R-:W-:Y:S05]  /*2dc0*/  BRA `(.L_x_40) ;  /* 0x000002d000007947 */ /* 0x000fea0003800000 */
.L_x_52:
        /* <DEDUP_REMOVED lines=14> */
.L_x_66:
[----:B------:R-:W-:Y:S05]  /*2eb0*/  BSYNC B0 ;  /* 0x0000000000007941 */ /* 0x000fea0003800000 */
.L_x_65:
[----:B------:R-:W-:Y:S01]  /*2ec0*/  F2FP.BF16.PACK_AB R0, RZ, R0 ;  /* 0x00000000ff00723e */ /* 0x000fe200000010ff */
[----:B------:R-:W-:Y:S05]  /*2ed0*/  BRA `(.L_x_40) ;  /* 0x000001c000007947 */ /* 0x000fea0003800000 */
.L_x_39:
[----:B------:R-:W-:Y:S01]  /*2ee0*/  MOV R2, 0x0 ;  /* 0x0000000000027802 */ /* 0x000fe20000000f00 */
[----:B------:R-:W-:Y:S02]  /*2ef0*/  IMAD.MOV.U32 R4, RZ, RZ, c[0x4][0x128] ;  /* 0x01004a00ff047624 */ /* 0x000fe400078e00ff */
[----:B------:R-:W-:Y:S02]  /*2f00*/  IMAD.MOV.U32 R5, RZ, RZ, c[0x4][0x12c] ;  /* 0x01004b00ff057624 */ /* 0x000fe400078e00ff */
[----:B------:R-:W-:Y:S01]  /*2f10*/  IMAD.MOV.U32 R6, RZ, RZ, c[0x4][0x130] ;  /* 0x01004c00ff067624 */ /* 0x000fe200078e00ff */
[----:B------:R-:W0:Y:S01]  /*2f20*/  LDC.64 R2, c[0x4][R2] ;  /* 0x0100000002027b82 */ /* 0x000e220000000a00 */
[----:B------:R-:W-:-:S02]  /*2f30*/  IMAD.MOV.U32 R7, RZ, RZ, c[0x4][0x134] ;  /* 0x01004d00ff077624 */ /* 0x000fc400078e00ff */
[----:B------:R-:W-:Y:S02]  /*2f40*/  IMAD.MOV.U32 R8, RZ, RZ, 0x4e ;  /* 0x0000004eff087424 */ /* 0x000fe400078e00ff */
[----:B------:R-:W-:Y:S02]  /*2f50*/  IMAD.MOV.U32 R10, RZ, RZ, c[0x4][0x38] ;  /* 0x01000e00ff0a7624 */ /* 0x000fe400078e00ff */
[----:B------:R-:W-:Y:S02]  /*2f60*/  IMAD.MOV.U32 R11, RZ, RZ, c[0x4][0x3c] ;  /* 0x01000f00ff0b7624 */ /* 0x000fe400078e00ff */
[----:B------:R-:W-:Y:S02]  /*2f70*/  IMAD.MOV.U32 R12, RZ, RZ, 0x1 ;  /* 0x00000001ff0c7424 */ /* 0x000fe400078e00ff */
[----:B------:R-:W-:Y:S02]  /*2f80*/  IMAD.MOV.U32 R13, RZ, RZ, RZ ;  /* 0x000000ffff0d7224 */ /* 0x000fe400078e00ff */
[----:B------:R-:W-:Y:S01]  /*2f90*/  LEPC R14 ;  /* 0x00000000000e734e */ /* 0x000fe20000000000 */
[----:B------:R-:W-:Y:S02]  /*2fa0*/  MOV R9, 0x3010 ;  /* 0x0000301000097802 */ /* 0x000fe40000000f00 */
[----:B------:R-:W-:-:S02]  /*2fb0*/  MOV R20, 0x2f90 ;  /* 0x00002f9000147802 */ /* 0x000fc40000000f00 */
[----:B------:R-:W-:Y:S02]  /*2fc0*/  MOV R21, 0x0 ;  /* 0x0000000000157802 */ /* 0x000fe40000000f00 */
[----:B------:R-:W-:Y:S02]  /*2fd0*/  MOV R0, 0x0 ;  /* 0x0000000000007802 */ /* 0x000fe40000000f00 */
[----:B------:R-:W-:-:S04]  /*2fe0*/  IADD3 R20, P0, P1, -R20, R9, R14 ;  /* 0x0000000914147210 */ /* 0x000fc8000791e10e */
[----:B------:R-:W-:-:S04]  /*2ff0*/  IADD3.X R21, ~R0, R21, R15, P0, P1 ;  /* 0x0000001500157210 */ /* 0x000fc800007e250f */
[----:B0----5:R-:W-:Y:S05]  /*3000*/  CALL.ABS.NOINC R2 ;  /* 0x0000000002007343 */ /* 0x021fea0003c00000 */
[----:B------:R-:W-:Y:S01]  /*3010*/  PRMT R0, RZ, 0x7610, R0 ;  /* 0x00007610ff007816 */ /* 0x000fe20000000000 */
[----:B------:R-:W-:Y:S05]  /*3020*/  BRA `(.L_x_40) ;  /* 0x0000007000007947 */ /* 0x000fea0003800000 */
.L_x_64:
[----:B------:R-:W2:Y:S02]  /*3030*/  LDG.E.64 R2, [R2.64] ;  /* 0x0000002402027981 */ /* 0x000ea4000c1e1b00 */
[----:B--2---:R-:W0:Y:S02]  /*3040*/  I2F.U64 R0, R2 ;  /* 0x0000000200007312 */ /* 0x004e240000301000 */
[----:B0-----:R-:W-:Y:S01]  /*3050*/  F2FP.BF16.PACK_AB R0, RZ, R0 ;  /* 0x00000000ff00723e */ /* 0x001fe200000010ff */
[----:B------:R-:W-:Y:S05]  /*3060*/  BRA `(.L_x_40) ;  /* 0x0000003000007947 */ /* 0x000fea0003800000 */
.L_x_63:
[----:B------:R-:W2:Y:S02]  /*3070*/  LDG.E R2, [R2.64] ;  /* 0x0000002402027981 */ /* 0x000ea4000c1e1900 */
[----:B--2---:R-:W0:Y:S02]  /*3080*/  I2F.U32 R0, R2 ;  /* 0x0000000200007306 */ /* 0x004e240000201000 */
[----:B0-----:R-:W-:-:S06]  /*3090*/  F2FP.BF16.PACK_AB R0, RZ, R0 ;  /* 0x00000000ff00723e */ /* 0x001fcc00000010ff */
.L_x_40:
[----:B0-----:R-:W0:Y:S01]  /*30a0*/  LDC.U8 R3, c[0x0][0x3e1] ;  /* 0x0000f840ff037b82 */ /* 0x001e220000000000 */
[----:B-----5:R-:W-:-:S02]  /*30b0*/  PRMT R0, RZ, 0x5410, R0 ;  /* 0x00005410ff007816 */ /* 0x020fc40000000000 */
[----:B------:R-:W-:-:S03]  /*30c0*/  PRMT R23, RZ, 0x5410, R23 ;  /* 0x00005410ff177816 */ /* 0x000fc60000000017 */
[----:B------:R-:W-:-:S05]  /*30d0*/  FMUL.FTZ R0, R0, R0 ;  /* 0x0000000000007220 */ /* 0x000fca0000410000 */
[----:B------:R-:W-:-:S04]  /*30e0*/  F2FP.BF16.PACK_AB R0, RZ, R0 ;  /* 0x00000000ff00723e */ /* 0x000fc800000010ff */
[----:B------:R-:W-:-:S05]  /*30f0*/  PRMT R0, RZ, 0x5410, R0 ;  /* 0x00005410ff007816 */ /* 0x000fca0000000000 */
[----:B------:R-:W-:Y:S01]  /*3100*/  FADD.FTZ R0, -R0, 1 ;  /* 0x3f80000000007421 */ /* 0x000fe20000010100 */
[----:B0-----:R-:W-:-:S04]  /*3110*/  PRMT R2, R3, 0x9910, RZ ;  /* 0x0000991003027816 */ /* 0x001fc800000000ff */
[----:B------:R-:W-:Y:S02]  /*3120*/  F2FP.BF16.PACK_AB R0, RZ, R0 ;  /* 0x00000000ff00723e */ /* 0x000fe400000010ff */
[----:B------:R-:W-:Y:S02]  /*3130*/  ISETP.GT.AND P0, PT, R2, 0x9, PT ;  /* 0x000000090200780c */ /* 0x000fe40003f04270 */
[----:B------:R-:W-:-:S05]  /*3140*/  PRMT R0, RZ, 0x5410, R0 ;  /* 0x00005410ff007816 */ /* 0x000fca0000000000 */
[----:B------:R-:W-:-:S05]  /*3150*/  FMUL.FTZ R0, R23, R0 ;  /* 0x0000000017007220 */ /* 0x000fca0000410000 */
[----:B------:R-:W-:Y:S01]  /*3160*/  F2FP.BF16.PACK_AB R0, RZ, R0 ;  /* 0x00000000ff00723e */ /* 0x000fe200000010ff */
        /* <DEDUP_REMOVED lines=9> */
[----:B------:R-:W-:-:S04]  /*3200*/  PRMT R0, RZ, 0x5410, R0 ;  /* 0x00005410ff007816 */ /* 0x000fc80000000000 */
[----:B------:R-:W0:Y:S02]  /*3210*/  F2I.FTZ.TRUNC.NTZ R3, R0 ;  /* 0x0000000000037305 */ /* 0x000e24000021f100 */
[----:B0-----:R0:W-:Y:S01]  /*3220*/  STG.E.U8 [R16.64], R3 ;  /* 0x0000000310007986 */ /* 0x0011e2000c101124 */
[----:B------:R-:W-:Y:S05]  /*3230*/  BRA `(.L_x_72) ;  /* 0x00000e8000007947 */ /* 0x000fea0003800000 */
.L_x_70:
[----:B------:R-:W-:-:S06]  /*3240*/  PRMT R3, RZ, 0x5410, R0 ;  /* 0x00005410ff037816 */ /* 0x000fcc0000000000 */
[----:B------:R-:W0:Y:S02]  /*3250*/  F2I.S64.TRUNC R2, R3 ;  /* 0x0000000300027311 */ /* 0x000e24000020d900 */
[----:B0-----:R0:W-:Y:S01]  /*3260*/  STG.E.U8 [R16.64], R2 ;  /* 0x0000000210007986 */ /* 0x0011e2000c101124 */
[----:B------:R-:W-:Y:S05]  /*3270*/  BRA `(.L_x_72) ;  /* 0x00000e4000007947 */ /* 0x000fea0003800000 */
.L_x_69:
[----:B------:R-:W-:-:S13]  /*3280*/  ISETP.NE.AND P0, PT, R2, 0x2, PT ;  /* 0x000000020200780c */ /* 0x000fda0003f05270 */
[----:B------:R-:W-:Y:S05]  /*3290*/  @!P0 BRA `(.L_x_73) ;  /* 0x000000c000008947 */ /* 0x000fea0003800000 */
[----:B------:R-:W-:-:S13]  /*32a0*/  ISETP.NE.AND P0, PT, R2, 0x3, PT ;  /* 0x000000030200780c */ /* 0x000fda0003f05270 */
[----:B------:R-:W-:Y:S05]  /*32b0*/  @!P0 BRA `(.L_x_74) ;  /* 0x0000006000008947 */ /* 0x000fea0003800000 */
[----:B------:R-:W-:-:S13]  /*32c0*/  ISETP.NE.AND P0, PT, R2, 0x4, PT ;  /* 0x000000040200780c */ /* 0x000fda0003f05270 */
[----:B------:R-:W-:Y:S05]  /*32d0*/  @P0 BRA `(.L_x_71) ;  /* 0x00000c3000000947 */ /* 0x000fea0003800000 */
[----:B------:R-:W-:-:S06]  /*32e0*/  PRMT R2, RZ, 0x5410, R0 ;  /* 0x00005410ff027816 */ /* 0x000fcc0000000000 */
[----:B------:R-:W0:Y:S02]  /*32f0*/  F2I.S64.TRUNC R2, R2 ;  /* 0x0000000200027311 */ /* 0x000e24000020d900 */
[----:B0-----:R0:W-:Y:S01]  /*3300*/  STG.E.64 [R16.64], R2 ;  /* 0x0000000210007986 */ /* 0x0011e2000c101b24 */
[----:B------:R-:W-:Y:S05]  /*3310*/  BRA `(.L_x_72) ;  /* 0x00000da000007947 */ /* 0x000fea0003800000 */
.L_x_74:
[----:B------:R-:W-:-:S04]  /*3320*/  PRMT R0, RZ, 0x5410, R0 ;  /* 0x00005410ff007816 */ /* 0x000fc80000000000 */
[----:B------:R-:W0:Y:S02]  /*3330*/  F2I.FTZ.TRUNC.NTZ R3, R0 ;  /* 0x0000000000037305 */ /* 0x000e24000021f100 */
[----:B0-----:R0:W-:Y:S01]  /*3340*/  STG.E [R16.64], R3 ;  /* 0x0000000310007986 */ /* 0x0011e2000c101924 */
[----:B------:R-:W-:Y:S05]  /*3350*/  BRA `(.L_x_72) ;  /* 0x00000d6000007947 */ /* 0x000fea0003800000 */
.L_x_73:
[----:B------:R-:W-:-:S04]  /*3360*/  PRMT R0, RZ, 0x5410, R0 ;  /* 0x00005410ff007816 */ /* 0x000fc80000000000 */
[----:B------:R-:W0:Y:S02]  /*3370*/  F2I.FTZ.TRUNC.NTZ R3, R0 ;  /* 0x0000000000037305 */ /* 0x000e24000021f100 */
[----:B0-----:R0:W-:Y:S01]  /*3380*/  STG.E.U16 [R16.64], R3 ;  /* 0x0000000310007986 */ /* 0x0011e2000c101524 */
[----:B------:R-:W-:Y:S05]  /*3390*/  BRA `(.L_x_72) ;  /* 0x00000d2000007947 */ /* 0x000fea0003800000 */
.L_x_68:
[----:B------:R-:W-:-:S13]  /*33a0*/  ISETP.GT.AND P0, PT, R2, 0x6, PT ;  /* 0x000000060200780c */ /* 0x000fda0003f04270 */
[----:B------:R-:W-:Y:S05]  /*33b0*/  @P0 BRA `(.L_x_75) ;  /* 0x000000b000000947 */ /* 0x000fea0003800000 */
[----:B------:R-:W-:-:S13]  /*33c0*/  ISETP.NE.AND P0, PT, R2, 0x5, PT ;  /* 0x000000050200780c */ /* 0x000fda0003f05270 */
[----:B------:R-:W-:Y:S05]  /*33d0*/  @!P0 BRA `(.L_x_76) ;  /* 0x0000005000008947 */ /* 0x000fea0003800000 */
[----:B------:R-:W-:-:S13]  /*33e0*/  ISETP.NE.AND P0, PT, R2, 0x6, PT ;  /* 0x000000060200780c */ /* 0x000fda0003f05270 */
[----:B------:R-:W-:Y:S05]  /*33f0*/  @P0 BRA `(.L_x_71) ;  /* 0x00000b1000000947 */ /* 0x000fea0003800000 */
[----:B------:R-:W-:-:S05]  /*3400*/  PRMT R3, RZ, 0x5410, R0 ;  /* 0x00005410ff037816 */ /* 0x000fca0000000000 */
[----:B------:R0:W-:Y:S01]  /*3410*/  STG.E [R16.64], R3 ;  /* 0x0000000310007986 */ /* 0x0001e2000c101924 */
[----:B------:R-:W-:Y:S05]  /*3420*/  BRA `(.L_x_72) ;  /* 0x00000c9000007947 */ /* 0x000fea0003800000 */
.L_x_76:
[----:B------:R-:W-:-:S04]  /*3430*/  PRMT R0, RZ, 0x5410, R0 ;  /* 0x00005410ff007816 */ /* 0x000fc80000000000 */
[----:B------:R-:W-:-:S05]  /*3440*/  F2FP.PACK_AB R0, RZ, R0 ;  /* 0x00000000ff00723e */ /* 0x000fca00000000ff */
[----:B------:R0:W-:Y:S01]  /*3450*/  STG.E.U16 [R16.64], R0 ;  /* 0x0000000010007986 */ /* 0x0001e2000c101524 */
[----:B------:R-:W-:Y:S05]  /*3460*/  BRA `(.L_x_72) ;  /* 0x00000c5000007947 */ /* 0x000fea0003800000 */
.L_x_75:
[----:B------:R-:W-:-:S13]  /*3470*/  ISETP.NE.AND P0, PT, R2, 0x7, PT ;  /* 0x000000070200780c */ /* 0x000fda0003f05270 */
[----:B------:R-:W-:Y:S05]  /*3480*/  @!P0 BRA `(.L_x_77) ;  /* 0x000000d000008947 */ /* 0x000fea0003800000 */
[----:B------:R-:W-:-:S13]  /*3490*/  ISETP.NE.AND P0, PT, R2, 0x8, PT ;  /* 0x000000080200780c */ /* 0x000fda0003f05270 */
[----:B------:R-:W-:Y:S05]  /*34a0*/  @!P0 BRA `(.L_x_78) ;  /* 0x0000006000008947 */ /* 0x000fea0003800000 */
[----:B------:R-:W-:-:S13]  /*34b0*/  ISETP.NE.AND P0, PT, R2, 0x9, PT ;  /* 0x000000090200780c */ /* 0x000fda0003f05270 */
[----:B------:R-:W-:Y:S05]  /*34c0*/  @P0 BRA `(.L_x_71) ;  /* 0x00000a4000000947 */ /* 0x000fea0003800000 */
[----:B------:R-:W-:Y:S01]  /*34d0*/  IMAD.MOV.U32 R3, RZ, RZ, RZ ;  /* 0x000000ffff037224 */ /* 0x000fe200078e00ff */
[----:B------:R-:W-:-:S05]  /*34e0*/  PRMT R2, RZ, 0x5410, R0 ;  /* 0x00005410ff027816 */ /* 0x000fca0000000000 */
[----:B------:R0:W-:Y:S01]  /*34f0*/  STG.E.64 [R16.64], R2 ;  /* 0x0000000210007986 */ /* 0x0001e2000c101b24 */
[----:B------:R-:W-:Y:S05]  /*3500*/  BRA `(.L_x_72) ;  /* 0x00000bb000007947 */ /* 0x000fea0003800000 */
.L_x_78:
[----:B------:R-:W-:-:S04]  /*3510*/  PRMT R0, RZ, 0x5410, R0 ;  /* 0x00005410ff007816 */ /* 0x000fc80000000000 */
[----:B------:R-:W-:-:S04]  /*3520*/  F2FP.PACK_AB R3, RZ, R0 ;  /* 0x00000000ff03723e */ /* 0x000fc800000000ff */
[----:B------:R-:W-:-:S05]  /*3530*/  PRMT R3, R3, 0x5410, RZ ;  /* 0x0000541003037816 */ /* 0x000fca00000000ff */
[----:B------:R0:W-:Y:S01]  /*3540*/  STG.E [R16.64], R3 ;  /* 0x0000000310007986 */ /* 0x0001e2000c101924 */
[----:B------:R-:W-:Y:S05]  /*3550*/  BRA `(.L_x_72) ;  /* 0x00000b6000007947 */ /* 0x000fea0003800000 */
.L_x_77:
[----:B------:R-:W-:-:S05]  /*3560*/  PRMT R2, RZ, 0x5410, R0 ;  /* 0x00005410ff027816 */ /* 0x000fca0000000000 */
[----:B------:R-:W-:-:S06]  /*3570*/  FMUL.FTZ R2, R2, 1 ;  /* 0x3f80000002027820 */ /* 0x000fcc0000410000 */
[----:B------:R-:W0:Y:S02]  /*3580*/  F2F.F64.F32 R2, R2 ;  /* 0x0000000200027310 */ /* 0x000e240000201800 */
[----:B0-----:R0:W-:Y:S01]  /*3590*/  STG.E.64 [R16.64], R2 ;  /* 0x0000000210007986 */ /* 0x0011e2000c101b24 */
[----:B------:R-:W-:Y:S05]  /*35a0*/  BRA `(.L_x_72) ;  /* 0x00000b1000007947 */ /* 0x000fea0003800000 */
.L_x_67:
        /* <DEDUP_REMOVED lines=8> */
[----:B------:R-:W-:-:S04]  /*3630*/  PRMT R0, RZ, 0x5410, R0 ;  /* 0x00005410ff007816 */ /* 0x000fc80000000000 */
[----:B------:R-:W-:-:S04]  /*3640*/  FSETP.NEU.FTZ.AND P0, PT, R0, RZ, PT ;  /* 0x000000ff0000720b */ /* 0x000fc80003f1d000 */
[----:B------:R-:W-:-:S05]  /*3650*/  SEL R3, RZ, 0x1, !P0 ;  /* 0x00000001ff037807 */ /* 0x000fca0004000000 */
[----:B------:R0:W-:Y:S01]  /*3660*/  STG.E.U8 [R16.64], R3 ;  /* 0x0000000310007986 */ /* 0x0001e2000c101124 */
[----:B------:R-:W-:Y:S05]  /*3670*/  BRA `(.L_x_72) ;  /* 0x00000a4000007947 */ /* 0x000fea0003800000 */
.L_x_81:
[----:B------:R-:W-:Y:S01]  /*3680*/  PRMT R0, RZ, 0x5410, R0 ;  /* 0x00005410ff007816 */ /* 0x000fe20000000000 */
[----:B------:R-:W-:-:S04]  /*3690*/  CS2R R6, SRZ ;  /* 0x0000000000067805 */ /* 0x000fc8000001ff00 */
[----:B------:R-:W-:-:S04]  /*36a0*/  FMUL.FTZ R0, R0, 1 ;  /* 0x3f80000000007820 */ /* 0x000fc80000410000 */
[----:B------:R-:W0:Y:S02]  /*36b0*/  F2F.F64.F32 R4, R0 ;  /* 0x0000000000047310 */ /* 0x000e240000201800 */
[----:B0-----:R0:W-:Y:S01]  /*36c0*/  STG.E.128 [R16.64], R4 ;  /* 0x0000000410007986 */ /* 0x0011e2000c101d24 */
[----:B------:R-:W-:Y:S05]  /*36d0*/  BRA `(.L_x_72) ;  /* 0x000009e000007947 */ /* 0x000fea0003800000 */
.L_x_80:
[----:B------:R-:W-:-:S13]  /*36e0*/  ISETP.NE.AND P0, PT, R2, 0xf, PT ;  /* 0x0000000f0200780c */ /* 0x000fda0003f05270 */
[----:B------:R-:W-:Y:S05]  /*36f0*/  @!P0 BRA `(.L_x_82) ;  /* 0x000002d000008947 */ /* 0x000fea0003800000 */
[----:B------:R-:W-:-:S13]  /*3700*/  ISETP.NE.AND P0, PT, R2, 0x17, PT ;  /* 0x000000170200780c */ /* 0x000fda0003f05270 */
[----:B------:R-:W-:Y:S05]  /*3710*/  @!P0 BRA `(.L_x_83) ;  /* 0x0000015000008947 */ /* 0x000fea0003800000 */
[----:B------:R-:W-:-:S13]  /*3720*/  ISETP.NE.AND P0, PT, R2, 0x18, PT ;  /* 0x000000180200780c */ /* 0x000fda0003f05270 */
[----:B------:R-:W-:Y:S05]  /*3730*/  @P0 BRA `(.L_x_71) ;  /* 0x000007d000000947 */ /* 0x000fea0003800000 */
[----:B------:R-:W-:Y:S01]  /*3740*/  PRMT R5, RZ, 0x5410, R0 ;  /* 0x00005410ff057816 */ /* 0x000fe20000000000 */
[----:B------:R-:W-:Y:S03]  /*3750*/  BSSY B0, `(.L_x_84) ;  /* 0x000000e000007945 */ /* 0x000fe60003800000 */
[C---:B------:R-:W-:Y:S02]  /*3760*/  LOP3.LUT R2, R5.reuse, 0x7fffffff, RZ, 0xc0, !PT ;  /* 0x7fffffff05027812 */ /* 0x040fe400078ec0ff */
[----:B------:R-:W-:Y:S02]  /*3770*/  LOP3.LUT R0, R5, 0x80000000, RZ, 0xc0, !PT ;  /* 0x8000000005007812 */ /* 0x000fe400078ec0ff */
[----:B------:R-:W-:Y:S02]  /*3780*/  ISETP.GT.U32.AND P0, PT, R2, 0x43efffff, PT ;  /* 0x43efffff0200780c */ /* 0x000fe40003f04070 */
[----:B------:R-:W-:Y:S01]  /*3790*/  SHF.R.U32.HI R3, RZ, 0x18, R0 ;  /* 0x00000018ff037819 */ /* 0x000fe20000011600 */
[----:B------:R-:W-:-:S10]  /*37a0*/  IMAD.MOV.U32 R0, RZ, RZ, 0x7f ;  /* 0x0000007fff007424 */ /* 0x000fd400078e00ff */
[----:B------:R-:W-:Y:S05]  /*37b0*/  @P0 BRA `(.L_x_85) ;  /* 0x0000007000000947 */ /* 0x000fea0003800000 */
[----:B------:R-:W-:-:S13]  /*37c0*/  ISETP.GE.U32.AND P0, PT, R2, 0x3c800000, PT ;  /* 0x3c8000000200780c */ /* 0x000fda0003f06070 */
[----:B------:R-:W-:Y:S01]  /*37d0*/  @P0 SHF.R.U32.HI R0, RZ, 0x14, R5 ;  /* 0x00000014ff000819 */ /* 0x000fe20000011605 */
[----:B------:R-:W-:-:S03]  /*37e0*/  @!P0 FADD.FTZ R2, R2, 16384 ;  /* 0x4680000002028421 */ /* 0x000fc60000010000 */
[----:B------:R-:W-:-:S04]  /*37f0*/  @P0 LOP3.LUT R0, R0, 0x1, RZ, 0xc0, !PT ;  /* 0x0000000100000812 */ /* 0x000fc800078ec0ff */
[----:B------:R-:W-:-:S04]  /*3800*/  @P0 IADD3 R0, R5, 0x407ffff, R0 ;  /* 0x0407ffff05000810 */ /* 0x000fc80007ffe000 */
[----:B------:R-:W-:Y:S02]  /*3810*/  @P0 SHF.R.U32.HI R0, RZ, 0x14, R0 ;  /* 0x00000014ff000819 */ /* 0x000fe40000011600 */
[----:B------:R-:W-:Y:S02]  /*3820*/  @!P0 IADD3 R0, R2, -0x46800000, RZ ;  /* 0xb980000002008810 */ /* 0x000fe40007ffe0ff */
.L_x_85:
[----:B------:R-:W-:Y:S05]  /*3830*/  BSYNC B0 ;  /* 0x0000000000007941 */ /* 0x000fea0003800000 */
.L_x_84:
[----:B------:R-:W-:-:S05]  /*3840*/  LOP3.LUT R3, R0, R3, RZ, 0xfc, !PT ;  /* 0x0000000300037212 */ /* 0x000fca00078efcff */
[----:B------:R0:W-:Y:S01]  /*3850*/  STG.E.U8 [R16.64], R3 ;  /* 0x0000000310007986 */ /* 0x0001e2000c101124 */
[----:B------:R-:W-:Y:S05]  /*3860*/  BRA `(.L_x_72) ;  /* 0x0000085000007947 */ /* 0x000fea0003800000 */
.L_x_83:
[----:B------:R-:W-:Y:S01]  /*3870*/  PRMT R3, RZ, 0x5410, R0 ;  /* 0x00005410ff037816 */ /* 0x000fe20000000000 */
[----:B------:R-:W-:Y:S03]  /*3880*/  BSSY B0, `(.L_x_86) ;  /* 0x000000f000007945 */ /* 0x000fe60003800000 */
[----:B------:R-:W-:-:S04]  /*3890*/  LOP3.LUT R2, R3, 0x7fffffff, RZ, 0xc0, !PT ;  /* 0x7fffffff03027812 */ /* 0x000fc800078ec0ff */
[----:B------:R-:W-:-:S13]  /*38a0*/  ISETP.GT.U32.AND P0, PT, R2, 0x477fffff, PT ;  /* 0x477fffff0200780c */ /* 0x000fda0003f04070 */
[----:B------:R-:W-:Y:S05]  /*38b0*/  @P0 BRA `(.L_x_87) ;  /* 0x0000008000000947 */ /* 0x000fea0003800000 */
[----:B------:R-:W-:-:S13]  /*38c0*/  ISETP.GE.U32.AND P0, PT, R2, 0x38800000, PT ;  /* 0x388000000200780c */ /* 0x000fda0003f06070 */
[----:B------:R-:W-:Y:S01]  /*38d0*/  @P0 SHF.R.U32.HI R0, RZ, 0x15, R3 ;  /* 0x00000015ff000819 */ /* 0x000fe20000011603 */
[----:B------:R-:W-:-:S03]  /*38e0*/  @!P0 FADD.FTZ R2, R2, 128 ;  /* 0x4300000002028421 */ /* 0x000fc60000010000 */
[----:B------:R-:W-:-:S04]  /*38f0*/  @P0 LOP3.LUT R0, R0, 0x1, RZ, 0xc0, !PT ;  /* 0x0000000100000812 */ /* 0x000fc800078ec0ff */
[----:B------:R-:W-:-:S04]  /*3900*/  @P0 IADD3 R0, R3, 0x80fffff, R0 ;  /* 0x080fffff03000810 */ /* 0x000fc80007ffe000 */
[----:B------:R-:W-:Y:S02]  /*3910*/  @P0 SHF.R.U32.HI R0, RZ, 0x15, R0 ;  /* 0x00000015ff000819 */ /* 0x000fe40000011600 */
[----:B------:R-:W-:Y:S01]  /*3920*/  @!P0 IADD3 R0, R2, -0x43000000, RZ ;  /* 0xbd00000002008810 */ /* 0x000fe20007ffe0ff */
[----:B------:R-:W-:Y:S05]  /*3930*/  BRA `(.L_x_88) ;  /* 0x0000003000007947 */ /* 0x000fea0003800000 */
.L_x_87:
[----:B------:R-:W-:Y:S01]  /*3940*/  IMAD.MOV.U32 R0, RZ, RZ, 0x7f ;  /* 0x0000007fff007424 */ /* 0x000fe200078e00ff */
[----:B------:R-:W-:-:S04]  /*3950*/  ISETP.GT.U32.AND P0, PT, R2, 0x7f800000, PT ;  /* 0x7f8000000200780c */ /* 0x000fc80003f04070 */
[----:B------:R-:W-:-:S04]  /*3960*/  SEL R0, R0, 0x7c, P0 ;  /* 0x0000007c00007807 */ /* 0x000fc80000000000 */
.L_x_88:
[----:B------:R-:W-:Y:S05]  /*3970*/  BSYNC B0 ;  /* 0x0000000000007941 */ /* 0x000fea0003800000 */
.L_x_86:
[----:B------:R-:W-:-:S04]  /*3980*/  LOP3.LUT R2, R3, 0x80000000, RZ, 0xc0, !PT ;  /* 0x8000000003027812 */ /* 0x000fc800078ec0ff */
[----:B------:R-:W-:-:S04]  /*3990*/  SHF.R.U32.HI R3, RZ, 0x18, R2 ;  /* 0x00000018ff037819 */ /* 0x000fc80000011602 */
[----:B------:R-:W-:-:S05]  /*39a0*/  LOP3.LUT R3, R0, R3, RZ, 0xfc, !PT ;  /* 0x0000000300037212 */ /* 0x000fca00078efcff */
[----:B------:R0:W-:Y:S01]  /*39b0*/  STG.E.U8 [R16.64], R3 ;  /* 0x0000000310007986 */ /* 0x0001e2000c101124 */
[----:B------:R-:W-:Y:S05]  /*39c0*/  BRA `(.L_x_72) ;  /* 0x000006f000007947 */ /* 0x000fea0003800000 */
.L_x_82:
[----:B------:R0:W-:Y:S01]  /*39d0*/  STG.E.U16 [R16.64], R0 ;  /* 0x0000000010007986 */ /* 0x0001e2000c101524 */
[----:B------:R-:W-:Y:S05]  /*39e0*/  BRA `(.L_x_72) ;  /* 0x000006d000007947 */ /* 0x000fea0003800000 */
.L_x_79:
        /* <DEDUP_REMOVED lines=8> */
[----:B------:R-:W-:-:S06]  /*3a70*/  PRMT R3, RZ, 0x5410, R0 ;  /* 0x00005410ff037816 */ /* 0x000fcc0000000000 */
[----:B------:R-:W0:Y:S02]  /*3a80*/  F2I.FTZ.U32.TRUNC.NTZ R3, R3 ;  /* 0x0000000300037305 */ /* 0x000e24000021f000 */
[----:B0-----:R0:W-:Y:S01]  /*3a90*/  STG.E.U16 [R16.64], R3 ;  /* 0x0000000310007986 */ /* 0x0011e2000c101524 */
[----:B------:R-:W-:Y:S05]  /*3aa0*/  BRA `(.L_x_72) ;  /* 0x0000061000007947 */ /* 0x000fea0003800000 */
.L_x_91:
[----:B------:R-:W-:Y:S01]  /*3ab0*/  PRMT R3, RZ, 0x5410, R0 ;  /* 0x00005410ff037816 */ /* 0x000fe20000000000 */
[----:B------:R-:W-:Y:S01]  /*3ac0*/  BSSY B0, `(.L_x_92) ;  /* 0x0000014000007945 */ /* 0x000fe20003800000 */
[----:B------:R-:W-:Y:S02]  /*3ad0*/  IMAD.MOV.U32 R8, RZ, RZ, 0x80 ;  /* 0x00000080ff087424 */ /* 0x000fe400078e00ff */
[----:B------:R-:W-:-:S04]  /*3ae0*/  LOP3.LUT R2, R3, 0x7fffffff, RZ, 0xc0, !PT ;  /* 0x7fffffff03027812 */ /* 0x000fc800078ec0ff */
[----:B------:R-:W-:-:S13]  /*3af0*/  ISETP.GT.U32.AND P0, PT, R2, 0x437fffff, PT ;  /* 0x437fffff0200780c */ /* 0x000fda0003f04070 */
[----:B------:R-:W-:Y:S05]  /*3b00*/  @P0 BRA `(.L_x_93) ;  /* 0x000000f000000947 */ /* 0x000fea0003800000 */
[----:B------:R-:W-:-:S13]  /*3b10*/  ISETP.GE.U32.AND P0, PT, R2, 0x3c000000, PT ;  /* 0x3c0000000200780c */ /* 0x000fda0003f06070 */
[----:B------:R-:W-:-:S04]  /*3b20*/  @P0 SHF.R.U32.HI R0, RZ, 0x14, R3 ;  /* 0x00000014ff000819 */ /* 0x000fc80000011603 */
[----:B------:R-:W-:-:S04]  /*3b30*/  @P0 LOP3.LUT R0, R0, 0x1, RZ, 0xc0, !PT ;  /* 0x0000000100000812 */ /* 0x000fc800078ec0ff */
[----:B------:R-:W-:-:S04]  /*3b40*/  @P0 IADD3 R0, R3, 0x487ffff, R0 ;  /* 0x0487ffff03000810 */ /* 0x000fc80007ffe000 */
[----:B------:R-:W-:-:S04]  /*3b50*/  @P0 SHF.R.U32.HI R0, RZ, 0x14, R0 ;  /* 0x00000014ff000819 */ /* 0x000fc80000011600 */
[----:B------:R-:W-:Y:S01]  /*3b60*/  @P0 LOP3.LUT R0, R0, 0xff, RZ, 0xc0, !PT ;  /* 0x000000ff00000812 */ /* 0x000fe200078ec0ff */
[----:B------:R-:W-:Y:S05]  /*3b70*/  @P0 BRA `(.L_x_94) ;  /* 0x0000004000000947 */ /* 0x000fea0003800000 */
[----:B------:R-:W-:Y:S01]  /*3b80*/  FADD.FTZ R0, R2, 8192 ;  /* 0x4600000002007421 */ /* 0x000fe20000010000 */
[----:B------:R-:W-:-:S04]  /*3b90*/  PRMT R8, RZ, 0x7610, R8 ;  /* 0x00007610ff087816 */ /* 0x000fc80000000008 */
[----:B------:R-:W-:-:S13]  /*3ba0*/  LOP3.LUT P0, R0, R0, 0xff, RZ, 0xc0, !PT ;  /* 0x000000ff00007812 */ /* 0x000fda000780c0ff */
[----:B------:R-:W-:Y:S05]  /*3bb0*/  @!P0 BRA `(.L_x_93) ;  /* 0x0000004000008947 */ /* 0x000fea0003800000 */
.L_x_94:
[----:B------:R-:W-:-:S04]  /*3bc0*/  LOP3.LUT R2, R3, 0x80000000, RZ, 0xc0, !PT ;  /* 0x8000000003027812 */ /* 0x000fc800078ec0ff */
[----:B------:R-:W-:-:S04]  /*3bd0*/  SHF.R.U32.HI R3, RZ, 0x18, R2 ;  /* 0x00000018ff037819 */ /* 0x000fc80000011602 */
[----:B------:R-:W-:-:S04]  /*3be0*/  LOP3.LUT R0, R0, R3, RZ, 0xfc, !PT ;  /* 0x0000000300007212 */ /* 0x000fc800078efcff */
[----:B------:R-:W-:Y:S02]  /*3bf0*/  PRMT R8, R0, 0x7610, R8 ;  /* 0x0000761000087816 */ /* 0x000fe40000000008 */
.L_x_93:
[----:B------:R-:W-:Y:S05]  /*3c00*/  BSYNC B0 ;  /* 0x0000000000007941 */ /* 0x000fea0003800000 */
.L_x_92:
[----:B------:R0:W-:Y:S01]  /*3c10*/  STG.E.U8 [R16.64], R8 ;  /* 0x0000000810007986 */ /* 0x0001e2000c101124 */
[----:B------:R-:W-:Y:S05]  /*3c20*/  BRA `(.L_x_72) ;  /* 0x0000049000007947 */ /* 0x000fea0003800000 */
.L_x_90:
        /* <DEDUP_REMOVED lines=17> */
.L_x_97:
[----:B------:R-:W-:-:S04]  /*3d40*/  LOP3.LUT R2, R3, 0x80000000, RZ, 0xc0, !PT ;  /* 0x8000000003027812 */ /* 0x000fc800078ec0ff */
[----:B------:R-:W-:-:S04]  /*3d50*/  SHF.R.U32.HI R3, RZ, 0x18, R2 ;  /* 0x00000018ff037819 */ /* 0x000fc80000011602 */
[----:B------:R-:W-:-:S04]  /*3d60*/  LOP3.LUT R0, R0, R3, RZ, 0xfc, !PT ;  /* 0x0000000300007212 */ /* 0x000fc800078efcff */
[----:B------:R-:W-:Y:S02]  /*3d70*/  PRMT R8, R0, 0x7610, R8 ;  /* 0x0000761000087816 */ /* 0x000fe40000000008 */
.L_x_96:
[----:B------:R-:W-:Y:S05]  /*3d80*/  BSYNC B0 ;  /* 0x0000000000007941 */ /* 0x000fea0003800000 */
.L_x_95:
[----:B------:R0:W-:Y:S01]  /*3d90*/  STG.E.U8 [R16.64], R8 ;  /* 0x0000000810007986 */ /* 0x0001e2000c101124 */
[----:B------:R-:W-:Y:S05]  /*3da0*/  BRA `(.L_x_72) ;  /* 0x0000031000007947 */ /* 0x000fea0003800000 */
.L_x_89:
[----:B------:R-:W-:-:S13]  /*3db0*/  ISETP.NE.AND P0, PT, R2, 0x1c, PT ;  /* 0x0000001c0200780c */ /* 0x000fda0003f05270 */
[----:B------:R-:W-:Y:S05]  /*3dc0*/  @!P0 BRA `(.L_x_98) ;  /* 0x000002c000008947 */ /* 0x000fea0003800000 */
[----:B------:R-:W-:-:S13]  /*3dd0*/  ISETP.NE.AND P0, PT, R2, 0x1d, PT ;  /* 0x0000001d0200780c */ /* 0x000fda0003f05270 */
[----:B------:R-:W-:Y:S05]  /*3de0*/  @!P0 BRA `(.L_x_99) ;  /* 0x0000026000008947 */ /* 0x000fea0003800000 */
[----:B------:R-:W-:-:S13]  /*3df0*/  ISETP.NE.AND P0, PT, R2, 0x2c, PT ;  /* 0x0000002c0200780c */ /* 0x000fda0003f05270 */
[----:B------:R-:W-:Y:S05]  /*3e00*/  @P0 BRA `(.L_x_71) ;  /* 0x0000010000000947 */ /* 0x000fea0003800000 */
[----:B------:R-:W-:Y:S02]  /*3e10*/  PRMT R3, RZ, 0x5410, R0 ;  /* 0x00005410ff037816 */ /* 0x000fe40000000000 */
[----:B------:R-:W-:Y:S02]  /*3e20*/  PLOP3.LUT P0, PT, PT, PT, PT, 0x80, 0x0 ;  /* 0x000000000000781c */ /* 0x000fe40003f0f070 */
[----:B------:R-:W-:-:S04]  /*3e30*/  SHF.R.U32.HI R4, RZ, 0x17, R3 ;  /* 0x00000017ff047819 */ /* 0x000fc80000011603 */
[----:B------:R-:W-:-:S04]  /*3e40*/  LOP3.LUT R2, R4, 0xff, RZ, 0xc0, !PT ;  /* 0x000000ff04027812 */ /* 0x000fc800078ec0ff */
[----:B------:R-:W-:-:S13]  /*3e50*/  ISETP.NE.AND P2, PT, R2, 0xff, PT ;  /* 0x000000ff0200780c */ /* 0x000fda0003f45270 */
[--C-:B------:R-:W-:Y:S02]  /*3e60*/  @P2 SHF.R.U32.HI R0, RZ, 0x16, R3.reuse ;  /* 0x00000016ff002819 */ /* 0x100fe40000011603 */
[----:B------:R-:W-:Y:S01]  /*3e70*/  @P2 LOP3.LUT P1, RZ, R2, 0x3fffff, R3, 0xf8, !PT ;  /* 0x003fffff02ff2812 */ /* 0x000fe2000782f803 */
[----:B------:R-:W-:Y:S01]  /*3e80*/  IMAD.MOV.U32 R3, RZ, RZ, 0xff ;  /* 0x000000ffff037424 */ /* 0x000fe200078e00ff */
[----:B------:R-:W-:-:S04]  /*3e90*/  @P2 LOP3.LUT R0, R0, 0x1, RZ, 0xc0, !PT ;  /* 0x0000000100002812 */ /* 0x000fc800078ec0ff */
[----:B------:R-:W-:Y:S02]  /*3ea0*/  @P2 ISETP.EQ.U32.AND P1, PT, R0, 0x1, P1 ;  /* 0x000000010000280c */ /* 0x000fe40000f22070 */
[----:B------:R-:W-:Y:S02]  /*3eb0*/  @P2 IADD3 R0, R4, 0x1, RZ ;  /* 0x0000000104002810 */ /* 0x000fe40007ffe0ff */
[----:B------:R-:W-:-:S13]  /*3ec0*/  @P2 PLOP3.LUT P0, PT, P1, PT, PT, 0x80, 0x0 ;  /* 0x000000000000281c */ /* 0x000fda0000f0f070 */
[----:B------:R-:W-:-:S04]  /*3ed0*/  @!P0 IMAD.MOV R0, RZ, RZ, R4 ;  /* 0x000000ffff008224 */ /* 0x000fc800078e0204 */
[----:B------:R-:W-:-:S05]  /*3ee0*/  @P2 IMAD.MOV.U32 R3, RZ, RZ, R0 ;  /* 0x000000ffff032224 */ /* 0x000fca00078e0000 */
[----:B------:R0:W-:Y:S01]  /*3ef0*/  STG.E.U8 [R16.64], R3 ;  /* 0x0000000310007986 */ /* 0x0001e2000c101124 */
[----:B------:R-:W-:Y:S05]  /*3f00*/  BRA `(.L_x_72) ;  /* 0x000001b000007947 */ /* 0x000fea0003800000 */
.L_x_71:
        /* <DEDUP_REMOVED lines=19> */
[----:B------:R-:W-:Y:S05]  /*4040*/  BRA `(.L_x_72) ;  /* 0x0000007000007947 */ /* 0x000fea0003800000 */
.L_x_99:
[----:B------:R-:W-:-:S06]  /*4050*/  PRMT R2, RZ, 0x5410, R0 ;  /* 0x00005410ff027816 */ /* 0x000fcc0000000000 */
[----:B------:R-:W0:Y:S02]  /*4060*/  F2I.U64.TRUNC R2, R2 ;  /* 0x0000000200027311 */ /* 0x000e24000020d800 */
[----:B0-----:R0:W-:Y:S01]  /*4070*/  STG.E.64 [R16.64], R2 ;  /* 0x0000000210007986 */ /* 0x0011e2000c101b24 */
[----:B------:R-:W-:Y:S05]  /*4080*/  BRA `(.L_x_72) ;  /* 0x0000003000007947 */ /* 0x000fea0003800000 */
.L_x_98:
[----:B------:R-:W-:-:S04]  /*4090*/  PRMT R0, RZ, 0x5410, R0 ;  /* 0x00005410ff007816 */ /* 0x000fc80000000000 */
[----:B------:R-:W0:Y:S02]  /*40a0*/  F2I.FTZ.U32.TRUNC.NTZ R3, R0 ;  /* 0x0000000000037305 */ /* 0x000e24000021f000 */
[----:B0-----:R0:W-:Y:S02]  /*40b0*/  STG.E [R16.64], R3 ;  /* 0x0000000310007986 */ /* 0x0011e4000c101924 */
.L_x_72:
[----:B------:R-:W-:-:S05]  /*40c0*/  IMAD R18, R19, 0x200, R18 ;  /* 0x0000020013127824 */ /* 0x000fca00078e0212 */
[----:B------:R-:W-:Y:S02]  /*40d0*/  IADD3 R23, R18, 0x80, RZ ;  /* 0x0000008012177810 */ /* 0x000fe40007ffe0ff */
.L_x_1:
[----:B------:R-:W-:Y:S05]  /*40e0*/  BSYNC B6 ;  /* 0x0000000000067941 */ /* 0x000fea0003800000 */
.L_x_0:
[----:B------:R-:W-:Y:S01]  /*40f0*/  ISETP.GE.AND P0, PT, R23, c[0x0][0x160], PT ;  /* 0x0000580017007a0c */ /* 0x000fe20003f06270 */
[----:B------:R-:W-:-:S12]  /*4100*/  BSSY B6, `(.L_x_100) ;  /* 0x000080e000067945 */ /* 0x000fd80003800000 */
[----:B------:R-:W-:Y:S05]  /*4110*/  @P0 BRA `(.L_x_101) ;  /* 0x000080c000000947 */ /* 0x000fea0003800000 */
[----:B------:R-:W-:Y:S01]  /*4120*/  ISETP.NE.AND P0, PT, RZ, c[0x0][0x168], PT ;  /* 0x00005a00ff007a0c */ /* 0x000fe20003f05270 */
[----:B------:R-:W-:Y:S02]  /*4130*/  IMAD.MOV.U32 R18, RZ, RZ, RZ ;  /* 0x000000ffff127224 */ /* 0x000fe400078e00ff */
[----:B0-----:R-:W-:Y:S02]  /*4140*/  IMAD.MOV.U32 R0, RZ, RZ, RZ ;  /* 0x000000ffff007224 */ /* 0x001fe400078e00ff */
[----:B------:R-:W-:-:S08]  /*4150*/  IMAD.MOV.U32 R16, RZ, RZ, RZ ;  /* 0x000000ffff107224 */ /* 0x000fd000078e00ff */
[----:B------:R-:W-:Y:S05]  /*4160*/  @!P0 BRA `(.L_x_102) ;  /* 0x00000fa000008947 */ /* 0x000fea0003800000 */
[----:B------:R-:W-:Y:S02]  /*4170*/  IMAD.MOV.U32 R22, RZ, RZ, RZ ;  /* 0x000000ffff167224 */ /* 0x000fe400078e00ff */
[----:B------:R-:W-:Y:S02]  /*4180*/  IMAD.MOV.U32 R0, RZ, RZ, 0x1 ;  /* 0x00000001ff007424 */ /* 0x000fe400078e00ff */
[----:B------:R-:W-:-:S03]  /*4190*/  IMAD.HI.U32 R2, R23, c[0x0][0x170], R22 ;  /* 0x00005c0017027a27 */ /* 0x000fc600078e0016 */
[----:B------:R-:W-:Y:S02]  /*41a0*/  ISETP.NE.AND P0, PT, R0, c[0x0][0x168], PT ;  /* 0x00005a0000007a0c */ /* 0x000fe40003f05270 */
[----:B------:R-:W-:-:S05]  /*41b0*/  SHF.R.U32.HI R3, RZ, c[0x0][0x174], R2 ;  /* 0x00005d00ff037a19 */ /* 0x000fca0000011602 */
[----:B------:R-:W-:-:S04]  /*41c0*/  IMAD.MOV R18, RZ, RZ, -R3 ;  /* 0x000000ffff127224 */ /* 0x000fc800078e0a03 */
[----:B------:R-:W-:-:S04]  /*41d0*/  IMAD R18, R18, c[0x0][0x16c], R23 ;  /* 0x00005b0012127a24 */ /* 0x000fc800078e0217 */
[C---:B------:R-:W-:Y:S02]  /*41e0*/  IMAD R16, R18.reuse, c[0x0][0x298], RZ ;  /* 0x0000a60012107a24 */ /* 0x040fe400078e02ff */
[C---:B------:R-:W-:Y:S02]  /*41f0*/  IMAD R0, R18.reuse, c[0x0][0x29c], RZ ;  /* 0x0000a70012007a24 */ /* 0x040fe400078e02ff */
[----:B------:R-:W-:Y:S01]  /*4200*/  IMAD R18, R18, c[0x0][0x2a0], RZ ;  /* 0x0000a80012127a24 */ /* 0x000fe200078e02ff */
        /* <DEDUP_REMOVED lines=240> */
.L_x_102:
        /* <DEDUP_REMOVED lines=21> */
.L_x_106:
[----:B------:R-:W2:Y:S02]  /*5260*/  LDG.E.U8 R2, [R2.64] ;  /* 0x0000002402027981 */ /* 0x000ea4000c1e1100 */
[----:B--2---:R-:W0:Y:S02]  /*5270*/  I2F.U16 R0, R2 ;  /* 0x0000000200007306 */ /* 0x004e240000101000 */
[----:B0-----:R-:W-:-:S04]  /*5280*/  F2FP.BF16.PACK_AB R0, RZ, R0 ;  /* 0x00000000ff00723e */ /* 0x001fc800000010ff */
[----:B------:R-:W-:Y:S01]  /*5290*/  PRMT R19, R0, 0x7610, R19 ;  /* 0x0000761000137816 */ /* 0x000fe20000000013 */
[----:B------:R-:W-:Y:S05]  /*52a0*/  BRA `(.L_x_108) ;  /* 0x00000f0000007947 */ /* 0x000fea0003800000 */
.L_x_105:
        /* <DEDUP_REMOVED lines=11> */
.L_x_110:
[----:B------:R-:W2:Y:S02]  /*5360*/  LDG.E R2, [R2.64] ;  /* 0x0000002402027981 */ /* 0x000ea4000c1e1900 */
[----:B--2---:R-:W0:Y:S02]  /*5370*/  I2F R0, R2 ;  /* 0x0000000200007306 */ /* 0x004e240000201400 */
[----:B0-----:R-:W-:-:S04]  /*5380*/  F2FP.BF16.PACK_AB R0, RZ, R0 ;  /* 0x00000000ff00723e */ /* 0x001fc800000010ff */
[----:B------:R-:W-:Y:S01]  /*5390*/  PRMT R19, R0, 0x7610, R19 ;  /* 0x0000761000137816 */ /* 0x000fe20000000013 */
[----:B------:R-:W-:Y:S05]  /*53a0*/  BRA `(.L_x_108) ;  /* 0x00000e0000007947 */ /* 0x000fea0003800000 */
.L_x_109:
[----:B------:R-:W2:Y:S02]  /*53b0*/  LDG.E.U16 R2, [R2.64] ;  /* 0x0000002402027981 */ /* 0x000ea4000c1e1500 */
[----:B--2---:R-:W0:Y:S02]  /*53c0*/  I2F.S16 R0, R2 ;  /* 0x0000000200007306 */ /* 0x004e240000101400 */
[----:B0-----:R-:W-:-:S04]  /*53d0*/  F2FP.BF16.PACK_AB R0, RZ, R0 ;  /* 0x00000000ff00723e */ /* 0x001fc800000010ff */
[----:B------:R-:W-:Y:S01]  /*53e0*/  PRMT R19, R0, 0x7610, R19 ;  /* 0x0000761000137816 */ /* 0x000fe20000000013 */
[----:B------:R-:W-:Y:S05]  /*53f0*/  BRA `(.L_x_108) ;  /* 0x00000db000007947 */ /* 0x000fea0003800000 */
.L_x_104:
        /* <DEDUP_REMOVED lines=9> */
.L_x_112:
[----:B------:R-:W2:Y:S02]  /*5490*/  LDG.E.U16 R0, [R2.64] ;  /* 0x0000002402007981 */ /* 0x000ea4000c1e1500 */
[----:B--2---:R-:W-:-:S05]  /*54a0*/  HADD2.F32 R0, -RZ, R0.H0_H0 ;  /* 0x20000000ff007230 */ /* 0x004fca0000004100 */
[----:B------:R-:W-:-:S04]  /*54b0*/  F2FP.BF16.PACK_AB R0, RZ, R0 ;  /* 0x00000000ff00723e */ /* 0x000fc800000010ff */
[----:B------:R-:W-:Y:S01]  /*54c0*/  PRMT R19, R0, 0x7610, R19 ;  /* 0x0000761000137816 */ /* 0x000fe20000000013 */
[----:B------:R-:W-:Y:S05]  /*54d0*/  BRA `(.L_x_108) ;  /* 0x00000cd000007947 */ /* 0x000fea0003800000 */
.L_x_111:
        /* <DEDUP_REMOVED lines=9> */
.L_x_114:
[----:B------:R-:W2:Y:S02]  /*5570*/  LDG.E.U16 R2, [R2.64] ;  /* 0x0000002402027981 */ /* 0x000ea4000c1e1500 */
[----:B--2---:R-:W-:-:S05]  /*5580*/  HADD2.F32 R0, -RZ, R2.H0_H0 ;  /* 0x20000002ff007230 */ /* 0x004fca0000004100 */
[----:B------:R-:W-:-:S04]  /*5590*/  F2FP.BF16.PACK_AB R0, RZ, R0 ;  /* 0x00000000ff00723e */ /* 0x000fc800000010ff */
[----:B------:R-:W-:Y:S01]  /*55a0*/  PRMT R19, R0, 0x7610, R19 ;  /* 0x0000761000137816 */ /* 0x000fe20000000013 */
[----:B------:R-:W-:Y:S05]  /*55b0*/  BRA `(.L_x_108) ;  /* 0x00000bf000007947 */ /* 0x000fea0003800000 */
.L_x_113:
[----:B------:R-:W2:Y:S02]  /*55c0*/  LDG.E.64 R2, [R2.64] ;  /* 0x0000002402027981 */ /* 0x000ea4000c1e1b00 */
[----:B--2---:R-:W0:Y:S01]  /*55d0*/  F2F.F32.F64 R0, R2 ;  /* 0x0000000200007310 */ /* 0x004e220000301000 */
[----:B------:R-:W0:-:S14]  /*55e0*/  DSETP.GEU.AND P0, PT, |R2|, c[0x2][0x0], PT ;  /* 0x008000000200762a */ /* 0x000e1c0003f0e200 */
[----:B0-----:R-:W-:-:S05]  /*55f0*/  @!P0 FMUL R0, R0, 1.175494350822287508e-38 ;  /* 0x0080000000008820 */ /* 0x001fca0000400000 */
[----:B------:R-:W-:-:S04]  /*5600*/  F2FP.BF16.PACK_AB R0, RZ, R0 ;  /* 0x00000000ff00723e */ /* 0x000fc800000010ff */
[----:B------:R-:W-:Y:S01]  /*5610*/  PRMT R19, R0, 0x7610, R19 ;  /* 0x0000761000137816 */ /* 0x000fe20000000013 */
[----:B------:R-:W-:Y:S05]  /*5620*/  BRA `(.L_x_108) ;  /* 0x00000b8000007947 */ /* 0x000fea0003800000 */
.L_x_103:
        /* <DEDUP_REMOVED lines=14> */
.L_x_117:
[----:B------:R-:W2:Y:S02]  /*5710*/  LDG.E.64 R2, [R2.64] ;  /* 0x0000002402027981 */ /* 0x000ea4000c1e1b00 */
[----:B--2---:R-:W0:Y:S01]  /*5720*/  F2F.F32.F64 R0, R2 ;  /* 0x0000000200007310 */ /* 0x004e220000301000 */
[----:B------:R-:W0:-:S14]  /*5730*/  DSETP.GEU.AND P0, PT, |R2|, c[0x2][0x0], PT ;  /* 0x008000000200762a */ /* 0x000e1c0003f0e200 */
[----:B0-----:R-:W-:-:S05]  /*5740*/  @!P0 FMUL R0, R0, 1.175494350822287508e-38 ;  /* 0x0080000000008820 */ /* 0x001fca0000400000 */
[----:B------:R-:W-:-:S04]  /*5750*/  F2FP.BF16.PACK_AB R0, RZ, R0 ;  /* 0x00000000ff00723e */ /* 0x000fc800000010ff */
[----:B------:R-:W-:Y:S01]  /*5760*/  PRMT R19, R0, 0x7610, R19 ;  /* 0x0000761000137816 */ /* 0x000fe20000000013 */
[----:B------:R-:W-:Y:S05]  /*5770*/  BRA `(.L_x_108) ;  /* 0x00000a3000007947 */ /* 0x000fea0003800000 */
.L_x_116:
        /* <DEDUP_REMOVED lines=28> */
.L_x_119:
        /* <DEDUP_REMOVED lines=15> */
.L_x_118:
[----:B------:R0:W5:Y:S01]  /*5a30*/  LDG.E.U16 R19, [R2.64] ;  /* 0x0000002402137981 */ /* 0x000162000c1e1500 */
[----:B------:R-:W-:Y:S05]  /*5a40*/  BRA `(.L_x_108) ;  /* 0x0000076000007947 */ /* 0x000fea0003800000 */
.L_x_115:
        /* <DEDUP_REMOVED lines=12> */
.L_x_122:
        /* <DEDUP_REMOVED lines=21> */
.L_x_126:
[----:B------:R-:W-:Y:S05]  /*5c60*/  BSYNC B1 ;  /* 0x0000000000017941 */ /* 0x000fea0003800000 */
.L_x_125:
[----:B------:R-:W-:Y:S01]  /*5c70*/  LEA R3, R0, 0x3b800000, 0x17 ;  /* 0x3b80000000037811 */ /* 0x000fe200078eb8ff */
[----:B------:R-:W-:-:S05]  /*5c80*/  IMAD.SHL.U32 R0, R2, 0x100000, RZ ;  /* 0x0010000002007824 */ /* 0x000fca00078e00ff */
[----:B------:R-:W-:Y:S02]  /*5c90*/  LOP3.LUT R0, R3, R0, R4, 0xfe, !PT ;  /* 0x0000000003007212 */ /* 0x000fe400078efe04 */
.L_x_124:
[----:B------:R-:W-:Y:S05]  /*5ca0*/  BSYNC B0 ;  /* 0x0000000000007941 */ /* 0x000fea0003800000 */
.L_x_123:
[----:B------:R-:W-:-:S04]  /*5cb0*/  F2FP.BF16.PACK_AB R0, RZ, R0 ;  /* 0x00000000ff00723e */ /* 0x000fc800000010ff */
[----:B------:R-:W-:Y:S01]  /*5cc0*/  PRMT R19, R0, 0x7610, R19 ;  /* 0x0000761000137816 */ /* 0x000fe20000000013 */
[----:B------:R-:W-:Y:S05]  /*5cd0*/  BRA `(.L_x_108) ;  /* 0x000004d000007947 */ /* 0x000fea0003800000 */
.L_x_121:
        /* <DEDUP_REMOVED lines=21> */
.L_x_130:
[----:B------:R-:W-:Y:S05]  /*5e30*/  BSYNC B1 ;  /* 0x0000000000017941 */ /* 0x000fea0003800000 */
.L_x_129:
[----:B------:R-:W-:Y:S01]  /*5e40*/  LEA R3, R0, 0x37800000, 0x17 ;  /* 0x3780000000037811 */ /* 0x000fe200078eb8ff */
[----:B------:R-:W-:-:S05]  /*5e50*/  IMAD.SHL.U32 R0, R2, 0x200000, RZ ;  /* 0x0020000002007824 */ /* 0x000fca00078e00ff */
[----:B------:R-:W-:Y:S02]  /*5e60*/  LOP3.LUT R0, R3, R0, R4, 0xfe, !PT ;  /* 0x0000000003007212 */ /* 0x000fe400078efe04 */
.L_x_128:
[----:B------:R-:W-:Y:S05]  /*5e70*/  BSYNC B0 ;  /* 0x0000000000007941 */ /* 0x000fea0003800000 */
.L_x_127:
[----:B------:R-:W-:-:S04]  /*5e80*/  F2FP.BF16.PACK_AB R0, RZ, R0 ;  /* 0x00000000ff00723e */ /* 0x000fc800000010ff */
[----:B------:R-:W-:Y:S01]  /*5e90*/  PRMT R19, R0, 0x7610, R19 ;  /* 0x0000761000137816 */ /* 0x000fe20000000013 */
[----:B------:R-:W-:Y:S05]  /*5ea0*/  BRA `(.L_x_108) ;  /* 0x0000030000007947 */ /* 0x000fea0003800000 */
.L_x_120:
        /* <DEDUP_REMOVED lines=14> */
.L_x_134:
[----:B------:R-:W-:Y:S05]  /*5f90*/  BSYNC B0 ;  /* 0x0000000000007941 */ /* 0x000fea0003800000 */
.L_x_133:
[----:B------:R-:W-:-:S04]  /*5fa0*/  F2FP.BF16.PACK_AB R0, RZ, R0 ;  /* 0x00000000ff00723e */ /* 0x000fc800000010ff */
[----:B------:R-:W-:Y:S01]  /*5fb0*/  PRMT R19, R0, 0x7610, R19 ;  /* 0x0000761000137816 */ /* 0x000fe20000000013 */
[----:B------:R-:W-:Y:S05]  /*5fc0*/  BRA `(.L_x_108) ;  /* 0x000001e000007947 */ /* 0x000fea0003800000 */
.L_x_107:
        /* <DEDUP_REMOVED lines=21> */
.L_x_132:
[----:B------:R-:W2:Y:S02]  /*6120*/  LDG.E.64 R2, [R2.64] ;  /* 0x0000002402027981 */ /* 0x000ea4000c1e1b00 */
[----:B--2---:R-:W0:Y:S02]  /*6130*/  I2F.U64 R0, R2 ;  /* 0x0000000200007312 */ /* 0x004e240000301000 */
[----:B0-----:R-:W-:-:S04]  /*6140*/  F2FP.BF16.PACK_AB R0, RZ, R0 ;  /* 0x00000000ff00723e */ /* 0x001fc800000010ff */
[----:B------:R-:W-:Y:S01]  /*6150*/  PRMT R19, R0, 0x7610, R19 ;  /* 0x0000761000137816 */ /* 0x000fe20000000013 */
[----:B------:R-:W-:Y:S05]  /*6160*/  BRA `(.L_x_108) ;  /* 0x0000004000007947 */ /* 0x000fea0003800000 */
.L_x_131:
[----:B------:R-:W2:Y:S02]  /*6170*/  LDG.E R2, [R2.64] ;  /* 0x0000002402027981 */ /* 0x000ea4000c1e1900 */
[----:B--2---:R-:W0:Y:S02]  /*6180*/  I2F.U32 R0, R2 ;  /* 0x0000000200007306 */ /* 0x004e240000201000 */
[----:B0-----:R-:W-:-:S04]  /*6190*/  F2FP.BF16.PACK_AB R0, RZ, R0 ;  /* 0x00000000ff00723e */ /* 0x001fc800000010ff */
[----:B------:R-:W-:Y:S02]  /*61a0*/  PRMT R19, R0, 0x7610, R19 ;  /* 0x0000761000137816 */ /* 0x000fe40000000013 */
.L_x_108:
        /* <DEDUP_REMOVED lines=18> */
.L_x_138:
[----:B------:R-:W2:Y:S02]  /*62d0*/  LDG.E.U8 R2, [R2.64] ;  /* 0x0000002402027981 */ /* 0x000ea4000c1e1100 */
[----:B--2---:R-:W0:Y:S02]  /*62e0*/  I2F.U16 R0, R2 ;  /* 0x0000000200007306 */ /* 0x004e240000101000 */
[----:B0-----:R-:W-:Y:S01]  /*62f0*/  F2FP.BF16.PACK_AB R0, RZ, R0 ;  /* 0x00000000ff00723e */ /* 0x001fe200000010ff */
[----:B------:R-:W-:Y:S05]  /*6300*/  BRA `(.L_x_140) ;  /* 0x00000e3000007947 */ /* 0x000fea0003800000 */
.L_x_137:
        /* <DEDUP_REMOVED lines=10> */
.L_x_142:
[----:B------:R-:W2:Y:S02]  /*63b0*/  LDG.E R2, [R2.64] ;  /* 0x0000002402027981 */ /* 0x000ea4000c1e1900 */
[----:B--2---:R-:W0:Y:S02]  /*63c0*/  I2F R0, R2 ;  /* 0x0000000200007306 */ /* 0x004e240000201400 */
[----:B0-----:R-:W-:Y:S01]  /*63d0*/  F2FP.BF16.PACK_AB R0, RZ, R0 ;  /* 0x00000000ff00723e */ /* 0x001fe200000010ff */
[----:B------:R-:W-:Y:S05]  /*63e0*/  BRA `(.L_x_140) ;  /* 0x00000d5000007947 */ /* 0x000fea0003800000 */
.L_x_141:
[----:B------:R-:W2:Y:S02]  /*63f0*/  LDG.E.U16 R2, [R2.64] ;  /* 0x0000002402027981 */ /* 0x000ea4000c1e1500 */
[----:B--2---:R-:W0:Y:S02]  /*6400*/  I2F.S16 R0, R2 ;  /* 0x0000000200007306 */ /* 0x004e240000101400 */
[----:B0-----:R-:W-:Y:S01]  /*6410*/  F2FP.BF16.PACK_AB R0, RZ, R0 ;  /* 0x00000000ff00723e */ /* 0x001fe200000010ff */
[----:B------:R-:W-:Y:S05]  /*6420*/  BRA `(.L_x_140) ;  /* 0x00000d1000007947 */ /* 0x000fea0003800000 */
.L_x_136:
        /* <DEDUP_REMOVED lines=9> */
.L_x_144:
[----:B------:R-:W2:Y:S02]  /*64c0*/  LDG.E.U16 R0, [R2.64] ;  /* 0x0000002402007981 */ /* 0x000ea4000c1e1500 */
[----:B--2---:R-:W-:-:S05]  /*64d0*/  HADD2.F32 R0, -RZ, R0.H0_H0 ;  /* 0x20000000ff007230 */ /* 0x004fca0000004100 */
[----:B------:R-:W-:Y:S01]  /*64e0*/  F2FP.BF16.PACK_AB R0, RZ, R0 ;  /* 0x00000000ff00723e */ /* 0x000fe200000010ff */
[----:B------:R-:W-:Y:S05]  /*64f0*/  BRA `(.L_x_140) ;  /* 0x00000c4000007947 */ /* 0x000fea0003800000 */
.L_x_143:
        /* <DEDUP_REMOVED lines=9> */
.L_x_146:
[----:B------:R-:W2:Y:S02]  /*6590*/  LDG.E.U16 R2, [R2.64] ;  /* 0x0000002402027981 */ /* 0x000ea4000c1e1500 */
[----:B--2---:R-:W-:-:S05]  /*65a0*/  HADD2.F32 R0, -RZ, R2.H0_H0 ;  /* 0x20000002ff007230 */ /* 0x004fca0000004100 */
[----:B------:R-:W-:Y:S01]  /*65b0*/  F2FP.BF16.PACK_AB R0, RZ, R0 ;  /* 0x00000000ff00723e */ /* 0x000fe200000010ff */
[----:B------:R-:W-:Y:S05]  /*65c0*/  BRA `(.L_x_140) ;  /* 0x00000b7000007947 */ /* 0x000fea0003800000 */
.L_x_145:
[----:B------:R-:W2:Y:S02]  /*65d0*/  LDG.E.64 R2, [R2.64] ;  /* 0x0000002402027981 */ /* 0x000ea4000c1e1b00 */
[----:B--2---:R-:W0:Y:S01]  /*65e0*/  F2F.F32.F64 R0, R2 ;  /* 0x0000000200007310 */ /* 0x004e220000301000 */
[----:B------:R-:W0:-:S14]  /*65f0*/  DSETP.GEU.AND P0, PT, |R2|, c[0x2][0x0], PT ;  /* 0x008000000200762a */ /* 0x000e1c0003f0e200 */
[----:B0-----:R-:W-:-:S05]  /*6600*/  @!P0 FMUL R0, R0, 1.175494350822287508e-38 ;  /* 0x0080000000008820 */ /* 0x001fca0000400000 */
[----:B------:R-:W-:Y:S01]  /*6610*/  F2FP.BF16.PACK_AB R0, RZ, R0 ;  /* 0x00000000ff00723e */ /* 0x000fe200000010ff */
[----:B------:R-:W-:Y:S05]  /*6620*/  BRA `(.L_x_140) ;  /* 0x00000b1000007947 */ /* 0x000fea0003800000 */
.L_x_135:
        /* <DEDUP_REMOVED lines=13> */
.L_x_149:
[----:B------:R-:W2:Y:S02]  /*6700*/  LDG.E.64 R2, [R2.64] ;  /* 0x0000002402027981 */ /* 0x000ea4000c1e1b00 */
[----:B--2---:R-:W0:Y:S01]  /*6710*/  F2F.F32.F64 R0, R2 ;  /* 0x0000000200007310 */ /* 0x004e220000301000 */
[----:B------:R-:W0:-:S14]  /*6720*/  DSETP.GEU.AND P0, PT, |R2|, c[0x2][0x0], PT ;  /* 0x008000000200762a */ /* 0x000e1c0003f0e200 */
[----:B0-----:R-:W-:-:S05]  /*6730*/  @!P0 FMUL R0, R0, 1.175494350822287508e-38 ;  /* 0x0080000000008820 */ /* 0x001fca0000400000 */
[----:B------:R-:W-:Y:S01]  /*6740*/  F2FP.BF16.PACK_AB R0, RZ, R0 ;  /* 0x00000000ff00723e */ /* 0x000fe200000010ff */
[----:B------:R-:W-:Y:S05]  /*6750*/  BRA `(.L_x_140) ;  /* 0x000009e000007947 */ /* 0x000fea0003800000 */
.L_x_148:
        /* <DEDUP_REMOVED lines=28> */
.L_x_151:
        /* <DEDUP_REMOVED lines=15> */
.L_x_150:
[----:B------:R0:W5:Y:S01]  /*6a10*/  LDG.E.U16 R0, [R2.64] ;  /* 0x0000002402007981 */ /* 0x000162000c1e1500 */
[----:B------:R-:W-:Y:S05]  /*6a20*/  BRA `(.L_x_140) ;  /* 0x0000071000007947 */ /* 0x000fea0003800000 */
.L_x_147:
        /* <DEDUP_REMOVED lines=12> */
.L_x_154:
        /* <DEDUP_REMOVED lines=21> */
.L_x_158:
[----:B------:R-:W-:Y:S05]  /*6c40*/  BSYNC B1 ;  /* 0x0000000000017941 */ /* 0x000fea0003800000 */
.L_x_157:
[----:B------:R-:W-:Y:S01]  /*6c50*/  LEA R3, R0, 0x3b800000, 0x17 ;  /* 0x3b80000000037811 */ /* 0x000fe200078eb8ff */
[----:B------:R-:W-:-:S05]  /*6c60*/  IMAD.SHL.U32 R0, R2, 0x100000, RZ ;  /* 0x0010000002007824 */ /* 0x000fca00078e00ff */
[----:B------:R-:W-:Y:S02]  /*6c70*/  LOP3.LUT R0, R3, R0, R4, 0xfe, !PT ;  /* 0x0000000003007212 */ /* 0x000fe400078efe04 */
.L_x_156:
[----:B------:R-:W-:Y:S05]  /*6c80*/  BSYNC B0 ;  /* 0x0000000000007941 */ /* 0x000fea0003800000 */
.L_x_155:
[----:B------:R-:W-:Y:S01]  /*6c90*/  F2FP.BF16.PACK_AB R0, RZ, R0 ;  /* 0x00000000ff00723e */ /* 0x000fe200000010ff */
[----:B------:R-:W-:Y:S05]  /*6ca0*/  BRA `(.L_x_140) ;  /* 0x0000049000007947 */ /* 0x000fea0003800000 */
.L_x_153:
        /* <DEDUP_REMOVED lines=21> */
.L_x_162:
[----:B------:R-:W-:Y:S05]  /*6e00*/  BSYNC B1 ;  /* 0x0000000000017941 */ /* 0x000fea0003800000 */
.L_x_161:
[----:B------:R-:W-:Y:S01]  /*6e10*/  LEA R3, R0, 0x37800000, 0x17 ;  /* 0x3780000000037811 */ /* 0x000fe200078eb8ff */
[----:B------:R-:W-:-:S05]  /*6e20*/  IMAD.SHL.U32 R0, R2, 0x200000, RZ ;  /* 0x0020000002007824 */ /* 0x000fca00078e00ff */
[----:B------:R-:W-:Y:S02]  /*6e30*/  LOP3.LUT R0, R3, R0, R4, 0xfe, !PT ;  /* 0x0000000003007212 */ /* 0x000fe400078efe04 */
.L_x_160:
[----:B------:R-:W-:Y:S05]  /*6e40*/  BSYNC B0 ;  /* 0x0000000000007941 */ /* 0x000fea0003800000 */
.L_x_159:
[----:B------:R-:W-:Y:S01]  /*6e50*/  F2FP.BF16.PACK_AB R0, RZ, R0 ;  /* 0x00000000ff00723e */ /* 0x000fe200000010ff */
[----:B------:R-:W-:Y:S05]  /*6e60*/  BRA `(.L_x_140) ;  /* 0x000002d000007947 */ /* 0x000fea0003800000 */
.L_x_152:
        /* <DEDUP_REMOVED lines=14> */
.L_x_166:
[----:B------:R-:W-:Y:S05]  /*6f50*/  BSYNC B0 ;  /* 0x0000000000007941 */ /* 0x000fea0003800000 */
.L_x_165:
[----:B------:R-:W-:Y:S01]  /*6f60*/  F2FP.BF16.PACK_AB R0, RZ, R0 ;  /* 0x00000000ff00723e */ /* 0x000fe200000010ff */
[----:B------:R-:W-:Y:S05]  /*6f70*/  BRA `(.L_x_140) ;  /* 0x000001c000007947 */ /* 0x000fea0003800000 */
.L_x_139:
        /* <DEDUP_REMOVED lines=21> */
.L_x_164:
[----:B------:R-:W2:Y:S02]  /*70d0*/  LDG.E.64 R2, [R2.64] ;  /* 0x0000002402027981 */ /* 0x000ea4000c1e1b00 */
[----:B--2---:R-:W0:Y:S02]  /*70e0*/  I2F.U64 R0, R2 ;  /* 0x0000000200007312 */ /* 0x004e240000301000 */
[----:B0-----:R-:W-:Y:S01]  /*70f0*/  F2FP.BF16.PACK_AB R0, RZ, R0 ;  /* 0x00000000ff00723e */ /* 0x001fe200000010ff */
[----:B------:R-:W-:Y:S05]  /*7100*/  BRA `(.L_x_140) ;  /* 0x0000003000007947 */ /* 0x000fea0003800000 */
.L_x_163:
[----:B------:R-:W2:Y:S02]  /*7110*/  LDG.E R2, [R2.64] ;  /* 0x0000002402027981 */ /* 0x000ea4000c1e1900 */
[----:B--2---:R-:W0:Y:S02]  /*7120*/  I2F.U32 R0, R2 ;  /* 0x0000000200007306 */ /* 0x004e240000201000 */
[----:B0-----:R-:W-:-:S06]  /*7130*/  F2FP.BF16.PACK_AB R0, RZ, R0 ;  /* 0x00000000ff00723e */ /* 0x001fcc00000010ff */
.L_x_140:
        /* <DEDUP_REMOVED lines=26> */
.L_x_170:
[----:B------:R-:W-:-:S06]  /*72e0*/  PRMT R3, RZ, 0x5410, R0 ;  /* 0x00005410ff037816 */ /* 0x000fcc0000000000 */
[----:B------:R-:W0:Y:S02]  /*72f0*/  F2I.S64.TRUNC R2, R3 ;  /* 0x0000000300027311 */ /* 0x000e24000020d900 */
[----:B0-----:R0:W-:Y:S01]  /*7300*/  STG.E.U8 [R16.64], R2 ;  /* 0x0000000210007986 */ /* 0x0011e2000c101124 */
[----:B------:R-:W-:Y:S05]  /*7310*/  BRA `(.L_x_172) ;  /* 0x00000e4000007947 */ /* 0x000fea0003800000 */
.L_x_169:
        /* <DEDUP_REMOVED lines=10> */
.L_x_174:
[----:B------:R-:W-:-:S04]  /*73c0*/  PRMT R0, RZ, 0x5410, R0 ;  /* 0x00005410ff007816 */ /* 0x000fc80000000000 */
[----:B------:R-:W0:Y:S02]  /*73d0*/  F2I.FTZ.TRUNC.NTZ R3, R0 ;  /* 0x0000000000037305 */ /* 0x000e24000021f100 */
[----:B0-----:R0:W-:Y:S01]  /*73e0*/  STG.E [R16.64], R3 ;  /* 0x0000000310007986 */ /* 0x0011e2000c101924 */
[----:B------:R-:W-:Y:S05]  /*73f0*/  BRA `(.L_x_172) ;  /* 0x00000d6000007947 */ /* 0x000fea0003800000 */
.L_x_173:
[----:B------:R-:W-:-:S04]  /*7400*/  PRMT R0, RZ, 0x5410, R0 ;  /* 0x00005410ff007816 */ /* 0x000fc80000000000 */
[----:B------:R-:W0:Y:S02]  /*7410*/  F2I.FTZ.TRUNC.NTZ R3, R0 ;  /* 0x0000000000037305 */ /* 0x000e24000021f100 */
[----:B0-----:R0:W-:Y:S01]  /*7420*/  STG.E.U16 [R16.64], R3 ;  /* 0x0000000310007986 */ /* 0x0011e2000c101524 */
[----:B------:R-:W-:Y:S05]  /*7430*/  BRA `(.L_x_172) ;  /* 0x00000d2000007947 */ /* 0x000fea0003800000 */
.L_x_168:
        /* <DEDUP_REMOVED lines=9> */
.L_x_176:
[----:B------:R-:W-:-:S04]  /*74d0*/  PRMT R0, RZ, 0x5410, R0 ;  /* 0x00005410ff007816 */ /* 0x000fc80000000000 */
[----:B------:R-:W-:-:S05]  /*74e0*/  F2FP.PACK_AB R0, RZ, R0 ;  /* 0x00000000ff00723e */ /* 0x000fca00000000ff */
[----:B------:R0:W-:Y:S01]  /*74f0*/  STG.E.U16 [R16.64], R0 ;  /* 0x0000000010007986 */ /* 0x0001e2000c101524 */
[----:B------:R-:W-:Y:S05]  /*7500*/  BRA `(.L_x_172) ;  /* 0x00000c5000007947 */ /* 0x000fea0003800000 */
.L_x_175:
        /* <DEDUP_REMOVED lines=10> */
.L_x_178:
[----:B------:R-:W-:-:S04]  /*75b0*/  PRMT R0, RZ, 0x5410, R0 ;  /* 0x00005410ff007816 */ /* 0x000fc80000000000 */
[----:B------:R-:W-:-:S04]  /*75c0*/  F2FP.PACK_AB R3, RZ, R0 ;  /* 0x00000000ff03723e */ /* 0x000fc800000000ff */
[----:B------:R-:W-:-:S05]  /*75d0*/  PRMT R3, R3, 0x5410, RZ ;  /* 0x0000541003037816 */ /* 0x000fca00000000ff */
[----:B------:R0:W-:Y:S01]  /*75e0*/  STG.E [R16.64], R3 ;  /* 0x0000000310007986 */ /* 0x0001e2000c101924 */
[----:B------:R-:W-:Y:S05]  /*75f0*/  BRA `(.L_x_172) ;  /* 0x00000b6000007947 */ /* 0x000fea0003800000 */
.L_x_177:
[----:B------:R-:W-:-:S05]  /*7600*/  PRMT R2, RZ, 0x5410, R0 ;  /* 0x00005410ff027816 */ /* 0x000fca0000000000 */
[----:B------:R-:W-:-:S06]  /*7610*/  FMUL.FTZ R2, R2, 1 ;  /* 0x3f80000002027820 */ /* 0x000fcc0000410000 */
[----:B------:R-:W0:Y:S02]  /*7620*/  F2F.F64.F32 R2, R2 ;  /* 0x0000000200027310 */ /* 0x000e240000201800 */
[----:B0-----:R0:W-:Y:S01]  /*7630*/  STG.E.64 [R16.64], R2 ;  /* 0x0000000210007986 */ /* 0x0011e2000c101b24 */
[----:B------:R-:W-:Y:S05]  /*7640*/  BRA `(.L_x_172) ;  /* 0x00000b1000007947 */ /* 0x000fea0003800000 */
.L_x_167:
        /* <DEDUP_REMOVED lines=13> */
.L_x_181:
[----:B------:R-:W-:Y:S01]  /*7720*/  PRMT R0, RZ, 0x5410, R0 ;  /* 0x00005410ff007816 */ /* 0x000fe20000000000 */
[----:B------:R-:W-:-:S04]  /*7730*/  CS2R R6, SRZ ;  /* 0x0000000000067805 */ /* 0x000fc8000001ff00 */
[----:B------:R-:W-:-:S04]  /*7740*/  FMUL.FTZ R0, R0, 1 ;  /* 0x3f80000000007820 */ /* 0x000fc80000410000 */
[----:B------:R-:W0:Y:S02]  /*7750*/  F2F.F64.F32 R4, R0 ;  /* 0x0000000000047310 */ /* 0x000e240000201800 */
[----:B0-----:R0:W-:Y:S01]  /*7760*/  STG.E.128 [R16.64], R4 ;  /* 0x0000000410007986 */ /* 0x0011e2000c101d24 */
[----:B------:R-:W-:Y:S05]  /*7770*/  BRA `(.L_x_172) ;  /* 0x000009e000007947 */ /* 0x000fea0003800000 */
.L_x_180:
        /* <DEDUP_REMOVED lines=21> */
.L_x_185:
[----:B------:R-:W-:Y:S05]  /*78d0*/  BSYNC B0 ;  /* 0x0000000000007941 */ /* 0x000fea0003800000 */
.L_x_184:
[----:B------:R-:W-:-:S05]  /*78e0*/  LOP3.LUT R3, R0, R3, RZ, 0xfc, !PT ;  /* 0x0000000300037212 */ /* 0x000fca00078efcff */
[----:B------:R0:W-:Y:S01]  /*78f0*/  STG.E.U8 [R16.64], R3 ;  /* 0x0000000310007986 */ /* 0x0001e2000c101124 */
[----:B------:R-:W-:Y:S05]  /*7900*/  BRA `(.L_x_172) ;  /* 0x0000085000007947 */ /* 0x000fea0003800000 */
.L_x_183:
        /* <DEDUP_REMOVED lines=13> */
.L_x_187:
[----:B------:R-:W-:Y:S01]  /*79e0*/  IMAD.MOV.U32 R0, RZ, RZ, 0x7f ;  /* 0x0000007fff007424 */ /* 0x000fe200078e00ff */
[----:B------:R-:W-:-:S04]  /*79f0*/  ISETP.GT.U32.AND P0, PT, R2, 0x7f800000, PT ;  /* 0x7f8000000200780c */ /* 0x000fc80003f04070 */
[----:B------:R-:W-:-:S04]  /*7a00*/  SEL R0, R0, 0x7c, P0 ;  /* 0x0000007c00007807 */ /* 0x000fc80000000000 */
.L_x_188:
[----:B------:R-:W-:Y:S05]  /*7a10*/  BSYNC B0 ;  /* 0x0000000000007941 */ /* 0x000fea0003800000 */
.L_x_186:
[----:B------:R-:W-:-:S04]  /*7a20*/  LOP3.LUT R2, R3, 0x80000000, RZ, 0xc0, !PT ;  /* 0x8000000003027812 */ /* 0x000fc800078ec0ff */
[----:B------:R-:W-:-:S04]  /*7a30*/  SHF.R.U32.HI R3, RZ, 0x18, R2 ;  /* 0x00000018ff037819 */ /* 0x000fc80000011602 */
[----:B------:R-:W-:-:S05]  /*7a40*/  LOP3.LUT R3, R0, R3, RZ, 0xfc, !PT ;  /* 0x0000000300037212 */ /* 0x000fca00078efcff */
[----:B------:R0:W-:Y:S01]  /*7a50*/  STG.E.U8 [R16.64], R3 ;  /* 0x0000000310007986 */ /* 0x0001e2000c101124 */
[----:B------:R-:W-:Y:S05]  /*7a60*/  BRA `(.L_x_172) ;  /* 0x000006f000007947 */ /* 0x000fea0003800000 */
.L_x_182:
[----:B------:R0:W-:Y:S01]  /*7a70*/  STG.E.U16 [R16.64], R0 ;  /* 0x0000000010007986 */ /* 0x0001e2000c101524 */
[----:B------:R-:W-:Y:S05]  /*7a80*/  BRA `(.L_x_172) ;  /* 0x000006d000007947 */ /* 0x000fea0003800000 */
.L_x_179:
        /* <DEDUP_REMOVED lines=12> */
.L_x_191:
        /* <DEDUP_REMOVED lines=17> */
.L_x_194:
[----:B------:R-:W-:-:S04]  /*7c60*/  LOP3.LUT R2, R3, 0x80000000, RZ, 0xc0, !PT ;  /* 0x8000000003027812 */ /* 0x000fc800078ec0ff */
[----:B------:R-:W-:-:S04]  /*7c70*/  SHF.R.U32.HI R3, RZ, 0x18, R2 ;  /* 0x00000018ff037819 */ /* 0x000fc80000011602 */
[----:B------:R-:W-:-:S04]  /*7c80*/  LOP3.LUT R0, R0, R3, RZ, 0xfc, !PT ;  /* 0x0000000300007212 */ /* 0x000fc800078efcff */
[----:B------:R-:W-:Y:S02]  /*7c90*/  PRMT R8, R0, 0x7610, R8 ;  /* 0x0000761000087816 */ /* 0x000fe40000000008 */
.L_x_193:
[----:B------:R-:W-:Y:S05]  /*7ca0*/  BSYNC B0 ;  /* 0x0000000000007941 */ /* 0x000fea0003800000 */
.L_x_192:
[----:B------:R0:W-:Y:S01]  /*7cb0*/  STG.E.U8 [R16.64], R8 ;  /* 0x0000000810007986 */ /* 0x0001e2000c101124 */
[----:B------:R-:W-:Y:S05]  /*7cc0*/  BRA `(.L_x_172) ;  /* 0x0000049000007947 */ /* 0x000fea0003800000 */
.L_x_190:
        /* <DEDUP_REMOVED lines=17> */
.L_x_197:
[----:B------:R-:W-:-:S04]  /*7de0*/  LOP3.LUT R2, R3, 0x80000000, RZ, 0xc0, !PT ;  /* 0x8000000003027812 */ /* 0x000fc800078ec0ff */
[----:B------:R-:W-:-:S04]  /*7df0*/  SHF.R.U32.HI R3, RZ, 0x18, R2 ;  /* 0x00000018ff037819 */ /* 0x000fc80000011602 */
[----:B------:R-:W-:-:S04]  /*7e00*/  LOP3.LUT R0, R0, R3, RZ, 0xfc, !PT ;  /* 0x0000000300007212 */ /* 0x000fc800078efcff */
[----:B------:R-:W-:Y:S02]  /*7e10*/  PRMT R8, R0, 0x7610, R8 ;  /* 0x0000761000087816 */ /* 0x000fe40000000008 */
.L_x_196:
[----:B------:R-:W-:Y:S05]  /*7e20*/  BSYNC B0 ;  /* 0x0000000000007941 */ /* 0x000fea0003800000 */
.L_x_195:
[----:B------:R0:W-:Y:S01]  /*7e30*/  STG.E.U8 [R16.64], R8 ;  /* 0x0000000810007986 */ /* 0x0001e2000c101124 */
[----:B------:R-:W-:Y:S05]  /*7e40*/  BRA `(.L_x_172) ;  /* 0x0000031000007947 */ /* 0x000fea0003800000 */
.L_x_189:
        /* <DEDUP_REMOVED lines=22> */
.L_x_171:
        /* <DEDUP_REMOVED lines=20> */
.L_x_199:
[----:B------:R-:W-:-:S06]  /*80f0*/  PRMT R2, RZ, 0x5410, R0 ;  /* 0x00005410ff027816 */ /* 0x000fcc0000000000 */
[----:B------:R-:W0:Y:S02]  /*8100*/  F2I.U64.TRUNC R2, R2 ;  /* 0x0000000200027311 */ /* 0x000e24000020d800 */
[----:B0-----:R0:W-:Y:S01]  /*8110*/  STG.E.64 [R16.64], R2 ;  /* 0x0000000210007986 */ /* 0x0011e2000c101b24 */
[----:B------:R-:W-:Y:S05]  /*8120*/  BRA `(.L_x_172) ;  /* 0x0000003000007947 */ /* 0x000fea0003800000 */
.L_x_198:
[----:B------:R-:W-:-:S04]  /*8130*/  PRMT R0, RZ, 0x5410, R0 ;  /* 0x00005410ff007816 */ /* 0x000fc80000000000 */
[----:B------:R-:W0:Y:S02]  /*8140*/  F2I.FTZ.U32.TRUNC.NTZ R3, R0 ;  /* 0x0000000000037305 */ /* 0x000e24000021f000 */
[----:B0-----:R0:W-:Y:S02]  /*8150*/  STG.E [R16.64], R3 ;  /* 0x0000000310007986 */ /* 0x0011e4000c101924 */
.L_x_172:
[----:B------:R-:W-:-:S04]  /*8160*/  IADD3 R23, R23, 0x80, RZ ;  /* 0x0000008017177810 */ /* 0x000fc80007ffe0ff */
[----:B------:R-:W-:-:S13]  /*8170*/  ISETP.GE.AND P0, PT, R23, c[0x0][0x160], PT ;  /* 0x0000580017007a0c */ /* 0x000fda0003f06270 */
        /* <DEDUP_REMOVED lines=256> */
.L_x_200:
        /* <DEDUP_REMOVED lines=21> */
.L_x_204:
[----:B------:R-:W2:Y:S02]  /*92d0*/  LDG.E.U8 R2, [R2.64] ;  /* 0x0000002402027981 */ /* 0x000ea4000c1e1100 */
[----:B--2---:R-:W0:Y:S02]  /*92e0*/  I2F.U16 R0, R2 ;  /* 0x0000000200007306 */ /* 0x004e240000101000 */
[----:B0-----:R-:W-:-:S04]  /*92f0*/  F2FP.BF16.PACK_AB R0, RZ, R0 ;  /* 0x00000000ff00723e */ /* 0x001fc800000010ff */
[----:B------:R-:W-:Y:S01]  /*9300*/  PRMT R19, R0, 0x7610, R19 ;  /* 0x0000761000137816 */ /* 0x000fe20000000013 */
[----:B------:R-:W-:Y:S05]  /*9310*/  BRA `(.L_x_206) ;  /* 0x00000f0000007947 */ /* 0x000fea0003800000 */
.L_x_203:
        /* <DEDUP_REMOVED lines=11> */
.L_x_208:
[----:B------:R-:W2:Y:S02]  /*93d0*/  LDG.E R2, [R2.64] ;  /* 0x0000002402027981 */ /* 0x000ea4000c1e1900 */
[----:B--2---:R-:W0:Y:S02]  /*93e0*/  I2F R0, R2 ;  /* 0x0000000200007306 */ /* 0x004e240000201400 */
[----:B0-----:R-:W-:-:S04]  /*93f0*/  F2FP.BF16.PACK_AB R0, RZ, R0 ;  /* 0x00000000ff00723e */ /* 0x001fc800000010ff */
[----:B------:R-:W-:Y:S01]  /*9400*/  PRMT R19, R0, 0x7610, R19 ;  /* 0x0000761000137816 */ /* 0x000fe20000000013 */
[----:B------:R-:W-:Y:S05]  /*9410*/  BRA `(.L_x_206) ;  /* 0x00000e0000007947 */ /* 0x000fea0003800000 */
.L_x_207:
[----:B------:R-:W2:Y:S02]  /*9420*/  LDG.E.U16 R2, [R2.64] ;  /* 0x0000002402027981 */ /* 0x000ea4000c1e1500 */
[----:B--2---:R-:W0:Y:S02]  /*9430*/  I2F.S16 R0, R2 ;  /* 0x0000000200007306 */ /* 0x004e240000101400 */
[----:B0-----:R-:W-:-:S04]  /*9440*/  F2FP.BF16.PACK_AB R0, RZ, R0 ;  /* 0x00000000ff00723e */ /* 0x001fc800000010ff */
[----:B------:R-:W-:Y:S01]  /*9450*/  PRMT R19, R0, 0x7610, R19 ;  /* 0x0000761000137816 */ /* 0x000fe20000000013 */
[----:B------:R-:W-:Y:S05]  /*9460*/  BRA `(.L_x_206) ;  /* 0x00000db000007947 */ /* 0x000fea0003800000 */
.L_x_202:
        /* <DEDUP_REMOVED lines=9> */
.L_x_210:
[----:B------:R-:W2:Y:S02]  /*9500*/  LDG.E.U16 R0, [R2.64] ;  /* 0x0000002402007981 */ /* 0x000ea4000c1e1500 */
[----:B--2---:R-:W-:-:S05]  /*9510*/  HADD2.F32 R0, -RZ, R0.H0_H0 ;  /* 0x20000000ff007230 */ /* 0x004fca0000004100 */
[----:B------:R-:W-:-:S04]  /*9520*/  F2FP.BF16.PACK_AB R0, RZ, R0 ;  /* 0x00000000ff00723e */ /* 0x000fc800000010ff */
[----:B------:R-:W-:Y:S01]  /*9530*/  PRMT R19, R0, 0x7610, R19 ;  /* 0x0000761000137816 */ /* 0x000fe20000000013 */
[----:B------:R-:W-:Y:S05]  /*9540*/  BRA `(.L_x_206) ;  /* 0x00000cd000007947 */ /* 0x000fea0003800000 */
.L_x_209:
        /* <DEDUP_REMOVED lines=9> */
.L_x_212:
[----:B------:R-:W2:Y:S02]  /*95e0*/  LDG.E.U16 R2, [R2.64] ;  /* 0x0000002402027981 */ /* 0x000ea4000c1e1500 */
[----:B--2---:R-:W-:-:S05]  /*95f0*/  HADD2.F32 R0, -RZ, R2.H0_H0 ;  /* 0x20000002ff007230 */ /* 0x004fca0000004100 */
[----:B------:R-:W-:-:S04]  /*9600*/  F2FP.BF16.PACK_AB R0, RZ, R0 ;  /* 0x00000000ff00723e */ /* 0x000fc800000010ff */
[----:B------:R-:W-:Y:S01]  /*9610*/  PRMT R19, R0, 0x7610, R19 ;  /* 0x0000761000137816 */ /* 0x000fe20000000013 */
[----:B------:R-:W-:Y:S05]  /*9620*/  BRA `(.L_x_206) ;  /* 0x00000bf000007947 */ /* 0x000fea0003800000 */
.L_x_211:
[----:B------:R-:W2:Y:S02]  /*9630*/  LDG.E.64 R2, [R2.64] ;  /* 0x0000002402027981 */ /* 0x000ea4000c1e1b00 */
[----:B--2---:R-:W0:Y:S01]  /*9640*/  F2F.F32.F64 R0, R2 ;  /* 0x0000000200007310 */ /* 0x004e220000301000 */
[----:B------:R-:W0:-:S14]  /*9650*/  DSETP.GEU.AND P0, PT, |R2|, c[0x2][0x0], PT ;  /* 0x008000000200762a */ /* 0x000e1c0003f0e200 */
[----:B0-----:R-:W-:-:S05]  /*9660*/  @!P0 FMUL R0, R0, 1.175494350822287508e-38 ;  /* 0x0080000000008820 */ /* 0x001fca0000400000 */
[----:B------:R-:W-:-:S04]  /*9670*/  F2FP.BF16.PACK_AB R0, RZ, R0 ;  /* 0x00000000ff00723e */ /* 0x000fc800000010ff */
[----:B------:R-:W-:Y:S01]  /*9680*/  PRMT R19, R0, 0x7610, R19 ;  /* 0x0000761000137816 */ /* 0x000fe20000000013 */
[----:B------:R-:W-:Y:S05]  /*9690*/  BRA `(.L_x_206) ;  /* 0x00000b8000007947 */ /* 0x000fea0003800000 */
.L_x_201:
        /* <DEDUP_REMOVED lines=14> */
.L_x_215:
[----:B------:R-:W2:Y:S02]  /*9780*/  LDG.E.64 R2, [R2.64] ;  /* 0x0000002402027981 */ /* 0x000ea4000c1e1b00 */
[----:B--2---:R-:W0:Y:S01]  /*9790*/  F2F.F32.F64 R0, R2 ;  /* 0x0000000200007310 */ /* 0x004e220000301000 */
[----:B------:R-:W0:-:S14]  /*97a0*/  DSETP.GEU.AND P0, PT, |R2|, c[0x2][0x0], PT ;  /* 0x008000000200762a */ /* 0x000e1c0003f0e200 */
[----:B0-----:R-:W-:-:S05]  /*97b0*/  @!P0 FMUL R0, R0, 1.175494350822287508e-38 ;  /* 0x0080000000008820 */ /* 0x001fca0000400000 */
[----:B------:R-:W-:-:S04]  /*97c0*/  F2FP.BF16.PACK_AB R0, RZ, R0 ;  /* 0x00000000ff00723e */ /* 0x000fc800000010ff */
[----:B------:R-:W-:Y:S01]  /*97d0*/  PRMT R19, R0, 0x7610, R19 ;  /* 0x0000761000137816 */ /* 0x000fe20000000013 */
[----:B------:R-:W-:Y:S05]  /*97e0*/  BRA `(.L_x_206) ;  /* 0x00000a3000007947 */ /* 0x000fea0003800000 */
.L_x_214:
        /* <DEDUP_REMOVED lines=28> */
.L_x_217:
        /* <DEDUP_REMOVED lines=15> */
.L_x_216:
[----:B------:R0:W5:Y:S01]  /*9aa0*/  LDG.E.U16 R19, [R2.64] ;  /* 0x0000002402137981 */ /* 0x000162000c1e1500 */
[----:B------:R-:W-:Y:S05]  /*9ab0*/  BRA `(.L_x_206) ;  /* 0x0000076000007947 */ /* 0x000fea0003800000 */
.L_x_213:
        /* <DEDUP_REMOVED lines=12> */
.L_x_220:
        /* <DEDUP_REMOVED lines=21> */
.L_x_224:
[----:B------:R-:W-:Y:S05]  /*9cd0*/  BSYNC B1 ;  /* 0x0000000000017941 */ /* 0x000fea0003800000 */
.L_x_223:
[----:B------:R-:W-:Y:S01]  /*9ce0*/  LEA R3, R0, 0x3b800000, 0x17 ;  /* 0x3b80000000037811 */ /* 0x000fe200078eb8ff */
[----:B------:R-:W-:-:S05]  /*9cf0*/  IMAD.SHL.U32 R0, R2, 0x100000, RZ ;  /* 0x0010000002007824 */ /* 0x000fca00078e00ff */
[----:B------:R-:W-:Y:S02]  /*9d00*/  LOP3.LUT R0, R3, R0, R4, 0xfe, !PT ;  /* 0x0000000003007212 */ /* 0x000fe400078efe04 */
.L_x_222:
[----:B------:R-:W-:Y:S05]  /*9d10*/  BSYNC B0 ;  /* 0x0000000000007941 */ /* 0x000fea0003800000 */
.L_x_221:
[----:B------:R-:W-:-:S04]  /*9d20*/  F2FP.BF16.PACK_AB R0, RZ, R0 ;  /* 0x00000000ff00723e */ /* 0x000fc800000010ff */
[----:B------:R-:W-:Y:S01]  /*9d30*/  PRMT R19, R0, 0x7610, R19 ;  /* 0x0000761000137816 */ /* 0x000fe20000000013 */
[----:B------:R-:W-:Y:S05]  /*9d40*/  BRA `(.L_x_206) ;  /* 0x000004d000007947 */ /* 0x000fea0003800000 */
.L_x_219:
        /* <DEDUP_REMOVED lines=21> */
.L_x_228:
[----:B------:R-:W-:Y:S05]  /*9ea0*/  BSYNC B1 ;  /* 0x0000000000017941 */ /* 0x000fea0003800000 */
.L_x_227:
[----:B------:R-:W-:Y:S01]  /*9eb0*/  LEA R3, R0, 0x37800000, 0x17 ;  /* 0x3780000000037811 */ /* 0x000fe200078eb8ff */
[----:B------:R-:W-:-:S05]  /*9ec0*/  IMAD.SHL.U32 R0, R2, 0x200000, RZ ;  /* 0x0020000002007824 */ /* 0x000fca00078e00ff */
[----:B------:R-:W-:Y:S02]  /*9ed0*/  LOP3.LUT R0, R3, R0, R4, 0xfe, !PT ;  /* 0x0000000003007212 */ /* 0x000fe400078efe04 */
.L_x_226:
[----:B------:R-:W-:Y:S05]  /*9ee0*/  BSYNC B0 ;  /* 0x0000000000007941 */ /* 0x000fea0003800000 */
.L_x_225:
[----:B------:R-:W-:-:S04]  /*9ef0*/  F2FP.BF16.PACK_AB R0, RZ, R0 ;  /* 0x00000000ff00723e */ /* 0x000fc800000010ff */
[----:B------:R-:W-:Y:S01]  /*9f00*/  PRMT R19, R0, 0x7610, R19 ;  /* 0x0000761000137816 */ /* 0x000fe20000000013 */
[----:B------:R-:W-:Y:S05]  /*9f10*/  BRA `(.L_x_206) ;  /* 0x0000030000007947 */ /* 0x000fea0003800000 */
.L_x_218:
        /* <DEDUP_REMOVED lines=14> */
.L_x_232:
[----:B------:R-:W-:Y:S05]  /*a000*/  BSYNC B0 ;  /* 0x0000000000007941 */ /* 0x000fea0003800000 */
.L_x_231:
[----:B------:R-:W-:-:S04]  /*a010*/  F2FP.BF16.PACK_AB R0, RZ, R0 ;  /* 0x00000000ff00723e */ /* 0x000fc800000010ff */
[----:B------:R-:W-:Y:S01]  /*a020*/  PRMT R19, R0, 0x7610, R19 ;  /* 0x0000761000137816 */ /* 0x000fe20000000013 */
[----:B------:R-:W-:Y:S05]  /*a030*/  BRA `(.L_x_206) ;  /* 0x000001e000007947 */ /* 0x000fea0003800000 */
.L_x_205:
        /* <DEDUP_REMOVED lines=21> */
.L_x_230:
[----:B------:R-:W2:Y:S02]  /*a190*/  LDG.E.64 R2, [R2.64] ;  /* 0x0000002402027981 */ /* 0x000ea4000c1e1b00 */
[----:B--2---:R-:W0:Y:S02]  /*a1a0*/  I2F.U64 R0, R2 ;  /* 0x0000000200007312 */ /* 0x004e240000301000 */
[----:B0-----:R-:W-:-:S04]  /*a1b0*/  F2FP.BF16.PACK_AB R0, RZ, R0 ;  /* 0x00000000ff00723e */ /* 0x001fc800000010ff */
[----:B------:R-:W-:Y:S01]  /*a1c0*/  PRMT R19, R0, 0x7610, R19 ;  /* 0x0000761000137816 */ /* 0x000fe20000000013 */
[----:B------:R-:W-:Y:S05]  /*a1d0*/  BRA `(.L_x_206) ;  /* 0x0000004000007947 */ /* 0x000fea0003800000 */
.L_x_229:
[----:B------:R-:W2:Y:S02]  /*a1e0*/  LDG.E R2, [R2.64] ;  /* 0x0000002402027981 */ /* 0x000ea4000c1e1900 */
[----:B--2---:R-:W0:Y:S02]  /*a1f0*/  I2F.U32 R0, R2 ;  /* 0x0000000200007306 */ /* 0x004e240000201000 */
[----:B0-----:R-:W-:-:S04]  /*a200*/  F2FP.BF16.PACK_AB R0, RZ, R0 ;  /* 0x00000000ff00723e */ /* 0x001fc800000010ff */
[----:B------:R-:W-:Y:S02]  /*a210*/  PRMT R19, R0, 0x7610, R19 ;  /* 0x0000761000137816 */ /* 0x000fe40000000013 */
.L_x_206:
        /* <DEDUP_REMOVED lines=18> */
.L_x_236:
[----:B------:R-:W2:Y:S02]  /*a340*/  LDG.E.U8 R2, [R2.64] ;  /* 0x0000002402027981 */ /* 0x000ea4000c1e1100 */
[----:B--2---:R-:W0:Y:S02]  /*a350*/  I2F.U16 R0, R2 ;  /* 0x0000000200007306 */ /* 0x004e240000101000 */
[----:B0-----:R-:W-:Y:S01]  /*a360*/  F2FP.BF16.PACK_AB R0, RZ, R0 ;  /* 0x00000000ff00723e */ /* 0x001fe200000010ff */
[----:B------:R-:W-:Y:S05]  /*a370*/  BRA `(.L_x_238) ;  /* 0x00000e3000007947 */ /* 0x000fea0003800000 */
.L_x_235:
        /* <DEDUP_REMOVED lines=10> */
.L_x_240:
[----:B------:R-:W2:Y:S02]  /*a420*/  LDG.E R2, [R2.64] ;  /* 0x0000002402027981 */ /* 0x000ea4000c1e1900 */
[----:B--2---:R-:W0:Y:S02]  /*a430*/  I2F R0, R2 ;  /* 0x0000000200007306 */ /* 0x004e240000201400 */
[----:B0-----:R-:W-:Y:S01]  /*a440*/  F2FP.BF16.PACK_AB R0, RZ, R0 ;  /* 0x00000000ff00723e */ /* 0x001fe200000010ff */
[----:B------:R-:W-:Y:S05]  /*a450*/  BRA `(.L_x_238) ;  /* 0x00000d5000007947 */ /* 0x000fea0003800000 */
.L_x_239:
[----:B------:R-:W2:Y:S02]  /*a460*/  LDG.E.U16 R2, [R2.64] ;  /* 0x0000002402027981 */ /* 0x000ea4000c1e1500 */
[----:B--2---:R-:W0:Y:S02]  /*a470*/  I2F.S16 R0, R2 ;  /* 0x0000000200007306 */ /* 0x004e240000101400 */
[----:B0-----:R-:W-:Y:S01]  /*a480*/  F2FP.BF16.PACK_AB R0, RZ, R0 ;  /* 0x00000000ff00723e */ /* 0x001fe200000010ff */
[----:B------:R-:W-:Y:S05]  /*a490*/  BRA `(.L_x_238) ;  /* 0x00000d1000007947 */ /* 0x000fea0003800000 */
.L_x_234:
        /* <DEDUP_REMOVED lines=9> */
.L_x_242:
[----:B------:R-:W2:Y:S02]  /*a530*/  LDG.E.U16 R0, [R2.64] ;  /* 0x0000002402007981 */ /* 0x000ea4000c1e1500 */
[----:B--2---:R-:W-:-:S05]  /*a540*/  HADD2.F32 R0, -RZ, R0.H0_H0 ;  /* 0x20000000ff007230 */ /* 0x004fca0000004100 */
[----:B------:R-:W-:Y:S01]  /*a550*/  F2FP.BF16.PACK_AB R0, RZ, R0 ;  /* 0x00000000ff00723e */ /* 0x000fe200000010ff */
[----:B------:R-:W-:Y:S05]  /*a560*/  BRA `(.L_x_238) ;  /* 0x00000c4000007947 */ /* 0x000fea0003800000 */
.L_x_241:
        /* <DEDUP_REMOVED lines=9> */
.L_x_244:
[----:B------:R-:W2:Y:S02]  /*a600*/  LDG.E.U16 R2, [R2.64] ;  /* 0x0000002402027981 */ /* 0x000ea4000c1e1500 */
[----:B--2---:R-:W-:-:S05]  /*a610*/  HADD2.F32 R0, -RZ, R2.H0_H0 ;  /* 0x20000002ff007230 */ /* 0x004fca0000004100 */
[----:B------:R-:W-:Y:S01]  /*a620*/  F2FP.BF16.PACK_AB R0, RZ, R0 ;  /* 0x00000000ff00723e */ /* 0x000fe200000010ff */
[----:B------:R-:W-:Y:S05]  /*a630*/  BRA `(.L_x_238) ;  /* 0x00000b7000007947 */ /* 0x000fea0003800000 */
.L_x_243:
[----:B------:R-:W2:Y:S02]  /*a640*/  LDG.E.64 R2, [R2.64] ;  /* 0x0000002402027981 */ /* 0x000ea4000c1e1b00 */
[----:B--2---:R-:W0:Y:S01]  /*a650*/  F2F.F32.F64 R0, R2 ;  /* 0x0000000200007310 */ /* 0x004e220000301000 */
[----:B------:R-:W0:-:S14]  /*a660*/  DSETP.GEU.AND P0, PT, |R2|, c[0x2][0x0], PT ;  /* 0x008000000200762a */ /* 0x000e1c0003f0e200 */
[----:B0-----:R-:W-:-:S05]  /*a670*/  @!P0 FMUL R0, R0, 1.175494350822287508e-38 ;  /* 0x0080000000008820 */ /* 0x001fca0000400000 */
[----:B------:R-:W-:Y:S01]  /*a680*/  F2FP.BF16.PACK_AB R0, RZ, R0 ;  /* 0x00000000ff00723e */ /* 0x000fe200000010ff */
[----:B------:R-:W-:Y:S05]  /*a690*/  BRA `(.L_x_238) ;  /* 0x00000b1000007947 */ /* 0x000fea0003800000 */
.L_x_233:
        /* <DEDUP_REMOVED lines=13> */
.L_x_247:
[----:B------:R-:W2:Y:S02]  /*a770*/  LDG.E.64 R2, [R2.64] ;  /* 0x0000002402027981 */ /* 0x000ea4000c1e1b00 */
[----:B--2---:R-:W0:Y:S01]  /*a780*/  F2F.F32.F64 R0, R2 ;  /* 0x0000000200007310 */ /* 0x004e220000301000 */
[----:B------:R-:W0:-:S14]  /*a790*/  DSETP.GEU.AND P0, PT, |R2|, c[0x2][0x0], PT ;  /* 0x008000000200762a */ /* 0x000e1c0003f0e200 */
[----:B0-----:R-:W-:-:S05]  /*a7a0*/  @!P0 FMUL R0, R0, 1.175494350822287508e-38 ;  /* 0x0080000000008820 */ /* 0x001fca0000400000 */
[----:B------:R-:W-:Y:S01]  /*a7b0*/  F2FP.BF16.PACK_AB R0, RZ, R0 ;  /* 0x00000000ff00723e */ /* 0x000fe200000010ff */
[----:B------:R-:W-:Y:S05]  /*a7c0*/  BRA `(.L_x_238) ;  /* 0x000009e000007947 */ /* 0x000fea0003800000 */
.L_x_246:
        /* <DEDUP_REMOVED lines=28> */
.L_x_249:
        /* <DEDUP_REMOVED lines=15> */
.L_x_248:
[----:B------:R0:W5:Y:S01]  /*aa80*/  LDG.E.U16 R0, [R2.64] ;  /* 0x0000002402007981 */ /* 0x000162000c1e1500 */
[----:B------:R-:W-:Y:S05]  /*aa90*/  BRA `(.L_x_238) ;  /* 0x0000071000007947 */ /* 0x000fea0003800000 */
.L_x_245:
        /* <DEDUP_REMOVED lines=12> */
.L_x_252:
        /* <DEDUP_REMOVED lines=21> */
.L_x_256:
[----:B------:R-:W-:Y:S05]  /*acb0*/  BSYNC B1 ;  /* 0x0000000000017941 */ /* 0x000fea0003800000 */
.L_x_255:
[----:B------:R-:W-:Y:S01]  /*acc0*/  LEA R3, R0, 0x3b800000, 0x17 ;  /* 0x3b80000000037811 */ /* 0x000fe200078eb8ff */
[----:B------:R-:W-:-:S05]  /*acd0*/  IMAD.SHL.U32 R0, R2, 0x100000, RZ ;  /* 0x0010000002007824 */ /* 0x000fca00078e00ff */
[----:B------:R-:W-:Y:S02]  /*ace0*/  LOP3.LUT R0, R3, R0, R4, 0xfe, !PT ;  /* 0x0000000003007212 */ /* 0x000fe400078efe04 */
.L_x_254:
[----:B------:R-:W-:Y:S05]  /*acf0*/  BSYNC B0 ;  /* 0x0000000000007941 */ /* 0x000fea0003800000 */
.L_x_253:
[----:B------:R-:W-:Y:S01]  /*ad00*/  F2FP.BF16.PACK_AB R0, RZ, R0 ;  /* 0x00000000ff00723e */ /* 0x000fe200000010ff */
[----:B------:R-:W-:Y:S05]  /*ad10*/  BRA `(.L_x_238) ;  /* 0x0000049000007947 */ /* 0x000fea0003800000 */
.L_x_251:
        /* <DEDUP_REMOVED lines=21> */
.L_x_260:
[----:B------:R-:W-:Y:S05]  /*ae70*/  BSYNC B1 ;  /* 0x0000000000017941 */ /* 0x000fea0003800000 */
.L_x_259:
[----:B------:R-:W-:Y:S01]  /*ae80*/  LEA R3, R0, 0x37800000, 0x17 ;  /* 0x3780000000037811 */ /* 0x000fe200078eb8ff */
[----:B------:R-:W-:-:S05]  /*ae90*/  IMAD.SHL.U32 R0, R2, 0x200000, RZ ;  /* 0x0020000002007824 */ /* 0x000fca00078e00ff */
[----:B------:R-:W-:Y:S02]  /*aea0*/  LOP3.LUT R0, R3, R0, R4, 0xfe, !PT ;  /* 0x0000000003007212 */ /* 0x000fe400078efe04 */
.L_x_258:
[----:B------:R-:W-:Y:S05]  /*aeb0*/  BSYNC B0 ;  /* 0x0000000000007941 */ /* 0x000fea0003800000 */
.L_x_257:
[----:B------:R-:W-:Y:S01]  /*aec0*/  F2FP.BF16.PACK_AB R0, RZ, R0 ;  /* 0x00000000ff00723e */ /* 0x000fe200000010ff */
[----:B------:R-:W-:Y:S05]  /*aed0*/  BRA `(.L_x_238) ;  /* 0x000002d000007947 */ /* 0x000fea0003800000 */
.L_x_250:
        /* <DEDUP_REMOVED lines=14> */
.L_x_264:
[----:B------:R-:W-:Y:S05]  /*afc0*/  BSYNC B0 ;  /* 0x0000000000007941 */ /* 0x000fea0003800000 */
.L_x_263:
[----:B------:R-:W-:Y:S01]  /*afd0*/  F2FP.BF16.PACK_AB R0, RZ, R0 ;  /* 0x00000000ff00723e */ /* 0x000fe200000010ff */
[----:B------:R-:W-:Y:S05]  /*afe0*/  BRA `(.L_x_238) ;  /* 0x000001c000007947 */ /* 0x000fea0003800000 */
.L_x_237:
        /* <DEDUP_REMOVED lines=21> */
.L_x_262:
[----:B------:R-:W2:Y:S02]  /*b140*/  LDG.E.64 R2, [R2.64] ;  /* 0x0000002402027981 */ /* 0x000ea4000c1e1b00 */
[----:B--2---:R-:W0:Y:S02]  /*b150*/  I2F.U64 R0, R2 ;  /* 0x0000000200007312 */ /* 0x004e240000301000 */
[----:B0-----:R-:W-:Y:S01]  /*b160*/  F2FP.BF16.PACK_AB R0, RZ, R0 ;  /* 0x00000000ff00723e */ /* 0x001fe200000010ff */
[----:B------:R-:W-:Y:S05]  /*b170*/  BRA `(.L_x_238) ;  /* 0x0000003000007947 */ /* 0x000fea0003800000 */
.L_x_261:
[----:B------:R-:W2:Y:S02]  /*b180*/  LDG.E R2, [R2.64] ;  /* 0x0000002402027981 */ /* 0x000ea4000c1e1900 */
[----:B--2---:R-:W0:Y:S02]  /*b190*/  I2F.U32 R0, R2 ;  /* 0x0000000200007306 */ /* 0x004e240000201000 */
[----:B0-----:R-:W-:-:S06]  /*b1a0*/  F2FP.BF16.PACK_AB R0, RZ, R0 ;  /* 0x00000000ff00723e */ /* 0x001fcc00000010ff */
.L_x_238:
        /* <DEDUP_REMOVED lines=26> */
.L_x_268:
[----:B------:R-:W-:-:S06]  /*b350*/  PRMT R3, RZ, 0x5410, R0 ;  /* 0x00005410ff037816 */ /* 0x000fcc0000000000 */
[----:B------:R-:W0:Y:S02]  /*b360*/  F2I.S64.TRUNC R2, R3 ;  /* 0x0000000300027311 */ /* 0x000e24000020d900 */
[----:B0-----:R0:W-:Y:S01]  /*b370*/  STG.E.U8 [R16.64], R2 ;  /* 0x0000000210007986 */ /* 0x0011e2000c101124 */
[----:B------:R-:W-:Y:S05]  /*b380*/  BRA `(.L_x_270) ;  /* 0x00000e4000007947 */ /* 0x000fea0003800000 */
.L_x_267:
        /* <DEDUP_REMOVED lines=10> */
.L_x_272:
[----:B------:R-:W-:-:S04]  /*b430*/  PRMT R0, RZ, 0x5410, R0 ;  /* 0x00005410ff007816 */ /* 0x000fc80000000000 */
[----:B------:R-:W0:Y:S02]  /*b440*/  F2I.FTZ.TRUNC.NTZ R3, R0 ;  /* 0x0000000000037305 */ /* 0x000e24000021f100 */
[----:B0-----:R0:W-:Y:S01]  /*b450*/  STG.E [R16.64], R3 ;  /* 0x0000000310007986 */ /* 0x0011e2000c101924 */
[----:B------:R-:W-:Y:S05]  /*b460*/  BRA `(.L_x_270) ;  /* 0x00000d6000007947 */ /* 0x000fea0003800000 */
.L_x_271:
[----:B------:R-:W-:-:S04]  /*b470*/  PRMT R0, RZ, 0x5410, R0 ;  /* 0x00005410ff007816 */ /* 0x000fc80000000000 */
[----:B------:R-:W0:Y:S02]  /*b480*/  F2I.FTZ.TRUNC.NTZ R3, R0 ;  /* 0x0000000000037305 */ /* 0x000e24000021f100 */
[----:B0-----:R0:W-:Y:S01]  /*b490*/  STG.E.U16 [R16.64], R3 ;  /* 0x0000000310007986 */ /* 0x0011e2000c101524 */
[----:B------:R-:W-:Y:S05]  /*b4a0*/  BRA `(.L_x_270) ;  /* 0x00000d2000007947 */ /* 0x000fea0003800000 */
.L_x_266:
        /* <DEDUP_REMOVED lines=9> */
.L_x_274:
[----:B------:R-:W-:-:S04]  /*b540*/  PRMT R0, RZ, 0x5410, R0 ;  /* 0x00005410ff007816 */ /* 0x000fc80000000000 */
[----:B------:R-:W-:-:S05]  /*b550*/  F2FP.PACK_AB R0, RZ, R0 ;  /* 0x00000000ff00723e */ /* 0x000fca00000000ff */
[----:B------:R0:W-:Y:S01]  /*b560*/  STG.E.U16 [R16.64], R0 ;  /* 0x0000000010007986 */ /* 0x0001e2000c101524 */
[----:B------:R-:W-:Y:S05]  /*b570*/  BRA `(.L_x_270) ;  /* 0x00000c5000007947 */ /* 0x000fea0003800000 */
.L_x_273:
        /* <DEDUP_REMOVED lines=10> */
.L_x_276:
[----:B------:R-:W-:-:S04]  /*b620*/  PRMT R0, RZ, 0x5410, R0 ;  /* 0x00005410ff007816 */ /* 0x000fc80000000000 */
[----:B------:R-:W-:-:S04]  /*b630*/  F2FP.PACK_AB R3, RZ, R0 ;  /* 0x00000000ff03723e */ /* 0x000fc800000000ff */
[----:B------:R-:W-:-:S05]  /*b640*/  PRMT R3, R3, 0x5410, RZ ;  /* 0x0000541003037816 */ /* 0x000fca00000000ff */
[----:B------:R0:W-:Y:S01]  /*b650*/  STG.E [R16.64], R3 ;  /* 0x0000000310007986 */ /* 0x0001e2000c101924 */
[----:B------:R-:W-:Y:S05]  /*b660*/  BRA `(.L_x_270) ;  /* 0x00000b6000007947 */ /* 0x000fea0003800000 */
.L_x_275:
[----:B------:R-:W-:-:S05]  /*b670*/  PRMT R2, RZ, 0x5410, R0 ;  /* 0x00005410ff027816 */ /* 0x000fca0000000000 */
[----:B------:R-:W-:-:S06]  /*b680*/  FMUL.FTZ R2, R2, 1 ;  /* 0x3f80000002027820 */ /* 0x000fcc0000410000 */
[----:B------:R-:W0:Y:S02]  /*b690*/  F2F.F64.F32 R2, R2 ;  /* 0x0000000200027310 */ /* 0x000e240000201800 */
[----:B0-----:R0:W-:Y:S01]  /*b6a0*/  STG.E.64 [R16.64], R2 ;  /* 0x0000000210007986 */ /* 0x0011e2000c101b24 */
[----:B------:R-:W-:Y:S05]  /*b6b0*/  BRA `(.L_x_270) ;  /* 0x00000b1000007947 */ /* 0x000fea0003800000 */
.L_x_265:
        /* <DEDUP_REMOVED lines=13> */
.L_x_279:
[----:B------:R-:W-:Y:S01]  /*b790*/  PRMT R0, RZ, 0x5410, R0 ;  /* 0x00005410ff007816 */ /* 0x000fe20000000000 */
[----:B------:R-:W-:-:S04]  /*b7a0*/  CS2R R6, SRZ ;  /* 0x0000000000067805 */ /* 0x000fc8000001ff00 */
[----:B------:R-:W-:-:S04]  /*b7b0*/  FMUL.FTZ R0, R0, 1 ;  /* 0x3f80000000007820 */ /* 0x000fc80000410000 */
[----:B------:R-:W0:Y:S02]  /*b7c0*/  F2F.F64.F32 R4, R0 ;  /* 0x0000000000047310 */ /* 0x000e240000201800 */
[----:B0-----:R0:W-:Y:S01]  /*b7d0*/  STG.E.128 [R16.64], R4 ;  /* 0x0000000410007986 */ /* 0x0011e2000c101d24 */
[----:B------:R-:W-:Y:S05]  /*b7e0*/  BRA `(.L_x_270) ;  /* 0x000009e000007947 */ /* 0x000fea0003800000 */
.L_x_278:
        /* <DEDUP_REMOVED lines=21> */
.L_x_283:
[----:B------:R-:W-:Y:S05]  /*b940*/  BSYNC B0 ;  /* 0x0000000000007941 */ /* 0x000fea0003800000 */
.L_x_282:
[----:B------:R-:W-:-:S05]  /*b950*/  LOP3.LUT R3, R0, R3, RZ, 0xfc, !PT ;  /* 0x0000000300037212 */ /* 0x000fca00078efcff */
[----:B------:R0:W-:Y:S01]  /*b960*/  STG.E.U8 [R16.64], R3 ;  /* 0x0000000310007986 */ /* 0x0001e2000c101124 */
[----:B------:R-:W-:Y:S05]  /*b970*/  BRA `(.L_x_270) ;  /* 0x0000085000007947 */ /* 0x000fea0003800000 */
.L_x_281:
        /* <DEDUP_REMOVED lines=13> */
.L_x_285:
[----:B------:R-:W-:Y:S01]  /*ba50*/  IMAD.MOV.U32 R0, RZ, RZ, 0x7f ;  /* 0x0000007fff007424 */ /* 0x000fe200078e00ff */
[----:B------:R-:W-:-:S04]  /*ba60*/  ISETP.GT.U32.AND P0, PT, R2, 0x7f800000, PT ;  /* 0x7f8000000200780c */ /* 0x000fc80003f04070 */
[----:B------:R-:W-:-:S04]  /*ba70*/  SEL R0, R0, 0x7c, P0 ;  /* 0x0000007c00007807 */ /* 0x000fc80000000000 */
.L_x_286:
[----:B------:R-:W-:Y:S05]  /*ba80*/  BSYNC B0 ;  /* 0x0000000000007941 */ /* 0x000fea0003800000 */
.L_x_284:
[----:B------:R-:W-:-:S04]  /*ba90*/  LOP3.LUT R2, R3, 0x80000000, RZ, 0xc0, !PT ;  /* 0x8000000003027812 */ /* 0x000fc800078ec0ff */
[----:B------:R-:W-:-:S04]  /*baa0*/  SHF.R.U32.HI R3, RZ, 0x18, R2 ;  /* 0x00000018ff037819 */ /* 0x000fc80000011602 */
[----:B------:R-:W-:-:S05]  /*bab0*/  LOP3.LUT R3, R0, R3, RZ, 0xfc, !PT ;  /* 0x0000000300037212 */ /* 0x000fca00078efcff */
[----:B------:R0:W-:Y:S01]  /*bac0*/  STG.E.U8 [R16.64], R3 ;  /* 0x0000000310007986 */ /* 0x0001e2000c101124 */
[----:B------:R-:W-:Y:S05]  /*bad0*/  BRA `(.L_x_270) ;  /* 0x000006f000007947 */ /* 0x000fea0003800000 */
.L_x_280:
[----:B------:R0:W-:Y:S01]  /*bae0*/  STG.E.U16 [R16.64], R0 ;  /* 0x0000000010007986 */ /* 0x0001e2000c101524 */
[----:B------:R-:W-:Y:S05]  /*baf0*/  BRA `(.L_x_270) ;  /* 0x000006d000007947 */ /* 0x000fea0003800000 */
.L_x_277:
        /* <DEDUP_REMOVED lines=12> */
.L_x_289:
        /* <DEDUP_REMOVED lines=17> */
.L_x_292:
[----:B------:R-:W-:-:S04]  /*bcd0*/  LOP3.LUT R2, R3, 0x80000000, RZ, 0xc0, !PT ;  /* 0x8000000003027812 */ /* 0x000fc800078ec0ff */
[----:B------:R-:W-:-:S04]  /*bce0*/  SHF.R.U32.HI R3, RZ, 0x18, R2 ;  /* 0x00000018ff037819 */ /* 0x000fc80000011602 */
[----:B------:R-:W-:-:S04]  /*bcf0*/  LOP3.LUT R0, R0, R3, RZ, 0xfc, !PT ;  /* 0x0000000300007212 */ /* 0x000fc800078efcff */
[----:B------:R-:W-:Y:S02]  /*bd00*/  PRMT R8, R0, 0x7610, R8 ;  /* 0x0000761000087816 */ /* 0x000fe40000000008 */
.L_x_291:
[----:B------:R-:W-:Y:S05]  /*bd10*/  BSYNC B0 ;  /* 0x0000000000007941 */ /* 0x000fea0003800000 */
.L_x_290:
[----:B------:R0:W-:Y:S01]  /*bd20*/  STG.E.U8 [R16.64], R8 ;  /* 0x0000000810007986 */ /* 0x0001e2000c101124 */
[----:B------:R-:W-:Y:S05]  /*bd30*/  BRA `(.L_x_270) ;  /* 0x0000049000007947 */ /* 0x000fea0003800000 */
.L_x_288:
        /* <DEDUP_REMOVED lines=17> */
.L_x_295:
[----:B------:R-:W-:-:S04]  /*be50*/  LOP3.LUT R2, R3, 0x80000000, RZ, 0xc0, !PT ;  /* 0x8000000003027812 */ /* 0x000fc800078ec0ff */
[----:B------:R-:W-:-:S04]  /*be60*/  SHF.R.U32.HI R3, RZ, 0x18, R2 ;  /* 0x00000018ff037819 */ /* 0x000fc80000011602 */
[----:B------:R-:W-:-:S04]  /*be70*/  LOP3.LUT R0, R0, R3, RZ, 0xfc, !PT ;  /* 0x0000000300007212 */ /* 0x000fc800078efcff */
[----:B------:R-:W-:Y:S02]  /*be80*/  PRMT R8, R0, 0x7610, R8 ;  /* 0x0000761000087816 */ /* 0x000fe40000000008 */
.L_x_294:
[----:B------:R-:W-:Y:S05]  /*be90*/  BSYNC B0 ;  /* 0x0000000000007941 */ /* 0x000fea0003800000 */
.L_x_293:
[----:B------:R0:W-:Y:S01]  /*bea0*/  STG.E.U8 [R16.64], R8 ;  /* 0x0000000810007986 */ /* 0x0001e2000c101124 */
[----:B------:R-:W-:Y:S05]  /*beb0*/  BRA `(.L_x_270) ;  /* 0x0000031000007947 */ /* 0x000fea0003800000 */
.L_x_287:
        /* <DEDUP_REMOVED lines=22> */
.L_x_269:
        /* <DEDUP_REMOVED lines=20> */
.L_x_297:
[----:B------:R-:W-:-:S06]  /*c160*/  PRMT R2, RZ, 0x5410, R0 ;  /* 0x00005410ff027816 */ /* 0x000fcc0000000000 */
[----:B------:R-:W0:Y:S02]  /*c170*/  F2I.U64.TRUNC R2, R2 ;  /* 0x0000000200027311 */ /* 0x000e24000020d800 */
[----:B0-----:R0:W-:Y:S01]  /*c180*/  STG.E.64 [R16.64], R2 ;  /* 0x0000000210007986 */ /* 0x0011e2000c101b24 */
[----:B------:R-:W-:Y:S05]  /*c190*/  BRA `(.L_x_270) ;  /* 0x0000003000007947 */ /* 0x000fea0003800000 */
.L_x_296:
[----:B------:R-:W-:-:S04]  /*c1a0*/  PRMT R0, RZ, 0x5410, R0 ;  /* 0x00005410ff007816 */ /* 0x000fc80000000000 */
[----:B------:R-:W0:Y:S02]  /*c1b0*/  F2I.FTZ.U32.TRUNC.NTZ R3, R0 ;  /* 0x0000000000037305 */ /* 0x000e24000021f000 */
[----:B0-----:R0:W-:Y:S02]  /*c1c0*/  STG.E [R16.64], R3 ;  /* 0x0000000310007986 */ /* 0x0011e4000c101924 */
.L_x_270:
[----:B------:R-:W-:Y:S02]  /*c1d0*/  IADD3 R23, R23, 0x80, RZ ;  /* 0x0000008017177810 */ /* 0x000fe40007ffe0ff */
.L_x_101:
[----:B------:R-:W-:Y:S05]  /*c1e0*/  BSYNC B6 ;  /* 0x0000000000067941 */ /* 0x000fea0003800000 */
.L_x_100:
[----:B------:R-:W-:-:S13]  /*c1f0*/  ISETP.GE.AND P0, PT, R23, c[0x0][0x160], PT ;  /* 0x0000580017007a0c */ /* 0x000fda0003f06270 */
[----:B------:R-:W-:Y:S05]  /*c200*/  @P0 EXIT ;  /* 0x000000000000094d */ /* 0x000fea0003800000 */
        /* <DEDUP_REMOVED lines=255> */
.L_x_298:
        /* <DEDUP_REMOVED lines=21> */
.L_x_302:
[----:B------:R-:W2:Y:S02]  /*d350*/  LDG.E.U8 R2, [R2.64] ;  /* 0x0000002402027981 */ /* 0x000ea4000c1e1100 */
[----:B--2---:R-:W0:Y:S02]  /*d360*/  I2F.U16 R0, R2 ;  /* 0x0000000200007306 */ /* 0x004e240000101000 */
[----:B0-----:R-:W-:-:S04]  /*d370*/  F2FP.BF16.PACK_AB R0, RZ, R0 ;  /* 0x00000000ff00723e */ /* 0x001fc800000010ff */
[----:B------:R-:W-:Y:S01]  /*d380*/  PRMT R19, R0, 0x7610, R19 ;  /* 0x0000761000137816 */ /* 0x000fe20000000013 */
[----:B------:R-:W-:Y:S05]  /*d390*/  BRA `(.L_x_304) ;  /* 0x00000f0000007947 */ /* 0x000fea0003800000 */
.L_x_301:
        /* <DEDUP_REMOVED lines=11> */
.L_x_306:
[----:B------:R-:W2:Y:S02]  /*d450*/  LDG.E R2, [R2.64] ;  /* 0x0000002402027981 */ /* 0x000ea4000c1e1900 */
[----:B--2---:R-:W0:Y:S02]  /*d460*/  I2F R0, R2 ;  /* 0x0000000200007306 */ /* 0x004e240000201400 */
[----:B0-----:R-:W-:-:S04]  /*d470*/  F2FP.BF16.PACK_AB R0, RZ, R0 ;  /* 0x00000000ff00723e */ /* 0x001fc800000010ff */
[----:B------:R-:W-:Y:S01]  /*d480*/  PRMT R19, R0, 0x7610, R19 ;  /* 0x0000761000137816 */ /* 0x000fe20000000013 */
[----:B------:R-:W-:Y:S05]  /*d490*/  BRA `(.L_x_304) ;  /* 0x00000e0000007947 */ /* 0x000fea0003800000 */
.L_x_305:
[----:B------:R-:W2:Y:S02]  /*d4a0*/  LDG.E.U16 R2, [R2.64] ;  /* 0x0000002402027981 */ /* 0x000ea4000c1e1500 */
[----:B--2---:R-:W0:Y:S02]  /*d4b0*/  I2F.S16 R0, R2 ;  /* 0x0000000200007306 */ /* 0x004e240000101400 */
[----:B0-----:R-:W-:-:S04]  /*d4c0*/  F2FP.BF16.PACK_AB R0, RZ, R0 ;  /* 0x00000000ff00723e */ /* 0x001fc800000010ff */
[----:B------:R-:W-:Y:S01]  /*d4d0*/  PRMT R19, R0, 0x7610, R19 ;  /* 0x0000761000137816 */ /* 0x000fe20000000013 */
[----:B------:R-:W-:Y:S05]  /*d4e0*/  BRA `(.L_x_304) ;  /* 0x00000db000007947 */ /* 0x000fea0003800000 */
.L_x_300:
        /* <DEDUP_REMOVED lines=9> */
.L_x_308:
[----:B------:R-:W2:Y:S02]  /*d580*/  LDG.E.U16 R0, [R2.64] ;  /* 0x0000002402007981 */ /* 0x000ea4000c1e1500 */
[----:B--2---:R-:W-:-:S05]  /*d590*/  HADD2.F32 R0, -RZ, R0.H0_H0 ;  /* 0x20000000ff007230 */ /* 0x004fca0000004100 */
[----:B------:R-:W-:-:S04]  /*d5a0*/  F2FP.BF16.PACK_AB R0, RZ, R0 ;  /* 0x00000000ff00723e */ /* 0x000fc800000010ff */
[----:B------:R-:W-:Y:S01]  /*d5b0*/  PRMT R19, R0, 0x7610, R19 ;  /* 0x0000761000137816 */ /* 0x000fe20000000013 */
[----:B------:R-:W-:Y:S05]  /*d5c0*/  BRA `(.L_x_304) ;  /* 0x00000cd000007947 */ /* 0x000fea0003800000 */
.L_x_307:
        /* <DEDUP_REMOVED lines=9> */
.L_x_310:
[----:B------:R-:W2:Y:S02]  /*d660*/  LDG.E.U16 R2, [R2.64] ;  /* 0x0000002402027981 */ /* 0x000ea4000c1e1500 */
[----:B--2---:R-:W-:-:S05]  /*d670*/  HADD2.F32 R0, -RZ, R2.H0_H0 ;  /* 0x20000002ff007230 */ /* 0x004fca0000004100 */
[----:B------:R-:W-:-:S04]  /*d680*/  F2FP.BF16.PACK_AB R0, RZ, R0 ;  /* 0x00000000ff00723e */ /* 0x000fc800000010ff */
[----:B------:R-:W-:Y:S01]  /*d690*/  PRMT R19, R0, 0x7610, R19 ;  /* 0x0000761000137816 */ /* 0x000fe20000000013 */
[----:B------:R-:W-:Y:S05]  /*d6a0*/  BRA `(.L_x_304) ;  /* 0x00000bf000007947 */ /* 0x000fea0003800000 */
.L_x_309:
[----:B------:R-:W2:Y:S02]  /*d6b0*/  LDG.E.64 R2, [R2.64] ;  /* 0x0000002402027981 */ /* 0x000ea4000c1e1b00 */
[----:B--2---:R-:W0:Y:S01]  /*d6c0*/  F2F.F32.F64 R0, R2 ;  /* 0x0000000200007310 */ /* 0x004e220000301000 */
[----:B------:R-:W0:-:S14]  /*d6d0*/  DSETP.GEU.AND P0, PT, |R2|, c[0x2][0x0], PT ;  /* 0x008000000200762a */ /* 0x000e1c0003f0e200 */
[----:B0-----:R-:W-:-:S05]  /*d6e0*/  @!P0 FMUL R0, R0, 1.175494350822287508e-38 ;  /* 0x0080000000008820 */ /* 0x001fca0000400000 */
[----:B------:R-:W-:-:S04]  /*d6f0*/  F2FP.BF16.PACK_AB R0, RZ, R0 ;  /* 0x00000000ff00723e */ /* 0x000fc800000010ff */
[----:B------:R-:W-:Y:S01]  /*d700*/  PRMT R19, R0, 0x7610, R19 ;  /* 0x0000761000137816 */ /* 0x000fe20000000013 */
[----:B------:R-:W-:Y:S05]  /*d710*/  BRA `(.L_x_304) ;  /* 0x00000b8000007947 */ /* 0x000fea0003800000 */
.L_x_299:
        /* <DEDUP_REMOVED lines=14> */
.L_x_313:
[----:B------:R-:W2:Y:S02]  /*d800*/  LDG.E.64 R2, [R2.64] ;  /* 0x0000002402027981 */ /* 0x000ea4000c1e1b00 */
[----:B--2---:R-:W0:Y:S01]  /*d810*/  F2F.F32.F64 R0, R2 ;  /* 0x0000000200007310 */ /* 0x004e220000301000 */
[----:B------:R-:W0:-:S14]  /*d820*/  DSETP.GEU.AND P0, PT, |R2|, c[0x2][0x0], PT ;  /* 0x008000000200762a */ /* 0x000e1c0003f0e200 */
[----:B0-----:R-:W-:-:S05]  /*d830*/  @!P0 FMUL R0, R0, 1.175494350822287508e-38 ;  /* 0x0080000000008820 */ /* 0x001fca0000400000 */
[----:B------:R-:W-:-:S04]  /*d840*/  F2FP.BF16.PACK_AB R0, RZ, R0 ;  /* 0x00000000ff00723e */ /* 0x000fc800000010ff */
[----:B------:R-:W-:Y:S01]  /*d850*/  PRMT R19, R0, 0x7610, R19 ;  /* 0x0000761000137816 */ /* 0x000fe20000000013 */
[----:B------:R-:W-:Y:S05]  /*d860*/  BRA `(.L_x_304) ;  /* 0x00000a3000007947 */ /* 0x000fea0003800000 */
.L_x_312:
        /* <DEDUP_REMOVED lines=28> */
.L_x_315:
        /* <DEDUP_REMOVED lines=15> */
.L_x_314:
[----:B------:R0:W5:Y:S01]  /*db20*/  LDG.E.U16 R19, [R2.64] ;  /* 0x0000002402137981 */ /* 0x000162000c1e1500 */
[----:B------:R-:W-:Y:S05]  /*db30*/  BRA `(.L_x_304) ;  /* 0x0000076000007947 */ /* 0x000fea0003800000 */
.L_x_311:
        /* <DEDUP_REMOVED lines=12> */
.L_x_318:
        /* <DEDUP_REMOVED lines=21> */
.L_x_322:
[----:B------:R-:W-:Y:S05]  /*dd50*/  BSYNC B1 ;  /* 0x0000000000017941 */ /* 0x000fea0003800000 */
.L_x_321:
[----:B------:R-:W-:Y:S01]  /*dd60*/  LEA R3, R0, 0x3b800000, 0x17 ;  /* 0x3b80000000037811 */ /* 0x000fe200078eb8ff */
[----:B------:R-:W-:-:S05]  /*dd70*/  IMAD.SHL.U32 R0, R2, 0x100000, RZ ;  /* 0x0010000002007824 */ /* 0x000fca00078e00ff */
[----:B------:R-:W-:Y:S02]  /*dd80*/  LOP3.LUT R0, R3, R0, R4, 0xfe, !PT ;  /* 0x0000000003007212 */ /* 0x000fe400078efe04 */
.L_x_320:
[----:B------:R-:W-:Y:S05]  /*dd90*/  BSYNC B0 ;  /* 0x0000000000007941 */ /* 0x000fea0003800000 */
.L_x_319:
[----:B------:R-:W-:-:S04]  /*dda0*/  F2FP.BF16.PACK_AB R0, RZ, R0 ;  /* 0x00000000ff00723e */ /* 0x000fc800000010ff */
[----:B------:R-:W-:Y:S01]  /*ddb0*/  PRMT R19, R0, 0x7610, R19 ;  /* 0x0000761000137816 */ /* 0x000fe20000000013 */
[----:B------:R-:W-:Y:S05]  /*ddc0*/  BRA `(.L_x_304) ;  /* 0x000004d000007947 */ /* 0x000fea0003800000 */
.L_x_317:
        /* <DEDUP_REMOVED lines=21> */
.L_x_326:
[----:B------:R-:W-:Y:S05]  /*df20*/  BSYNC B1 ;  /* 0x0000000000017941 */ /* 0x000fea0003800000 */
.L_x_325:
[----:B------:R-:W-:Y:S01]  /*df30*/  LEA R3, R0, 0x37800000, 0x17 ;  /* 0x3780000000037811 */ /* 0x000fe200078eb8ff */
[----:B------:R-:W-:-:S05]  /*df40*/  IMAD.SHL.U32 R0, R2, 0x200000, RZ ;  /* 0x0020000002007824 */ /* 0x000fca00078e00ff */
[----:B------:R-:W-:Y:S02]  /*df50*/  LOP3.LUT R0, R3, R0, R4, 0xfe, !PT ;  /* 0x0000000003007212 */ /* 0x000fe400078efe04 */
.L_x_324:
[----:B------:R-:W-:Y:S05]  /*df60*/  BSYNC B0 ;  /* 0x0000000000007941 */ /* 0x000fea0003800000 */
.L_x_323:
[----:B------:R-:W-:-:S04]  /*df70*/  F2FP.BF16.PACK_AB R0, RZ, R0 ;  /* 0x00000000ff00723e */ /* 0x000fc800000010ff */
[----:B------:R-:W-:Y:S01]  /*df80*/  PRMT R19, R0, 0x7610, R19 ;  /* 0x0000761000137816 */ /* 0x000fe20000000013 */
[----:B------:R-:W-:Y:S05]  /*df90*/  BRA `(.L_x_304) ;  /* 0x0000030000007947 */ /* 0x000fea0003800000 */
.L_x_316:
        /* <DEDUP_REMOVED lines=14> */
.L_x_330:
[----:B------:R-:W-:Y:S05]  /*e080*/  BSYNC B0 ;  /* 0x0000000000007941 */ /* 0x000fea0003800000 */
.L_x_329:
[----:B------:R-:W-:-:S04]  /*e090*/  F2FP.BF16.PACK_AB R0, RZ, R0 ;  /* 0x00000000ff00723e */ /* 0x000fc800000010ff */
[----:B------:R-:W-:Y:S01]  /*e0a0*/  PRMT R19, R0, 0x7610, R19 ;  /* 0x0000761000137816 */ /* 0x000fe20000000013 */
[----:B------:R-:W-:Y:S05]  /*e0b0*/  BRA `(.L_x_304) ;  /* 0x000001e000007947 */ /* 0x000fea0003800000 */
.L_x_303:
        /* <DEDUP_REMOVED lines=21> */
.L_x_328:
[----:B------:R-:W2:Y:S02]  /*e210*/  LDG.E.64 R2, [R2.64] ;  /* 0x0000002402027981 */ /* 0x000ea4000c1e1b00 */
[----:B--2---:R-:W0:Y:S02]  /*e220*/  I2F.U64 R0, R2 ;  /* 0x0000000200007312 */ /* 0x004e240000301000 */
[----:B0-----:R-:W-:-:S04]  /*e230*/  F2FP.BF16.PACK_AB R0, RZ, R0 ;  /* 0x00000000ff00723e */ /* 0x001fc800000010ff */
[----:B------:R-:W-:Y:S01]  /*e240*/  PRMT R19, R0, 0x7610, R19 ;  /* 0x0000761000137816 */ /* 0x000fe20000000013 */
[----:B------:R-:W-:Y:S05]  /*e250*/  BRA `(.L_x_304) ;  /* 0x0000004000007947 */ /* 0x000fea0003800000 */
.L_x_327:
[----:B------:R-:W2:Y:S02]  /*e260*/  LDG.E R2, [R2.64] ;  /* 0x0000002402027981 */ /* 0x000ea4000c1e1900 */
[----:B--2---:R-:W0:Y:S02]  /*e270*/  I2F.U32 R0, R2 ;  /* 0x0000000200007306 */ /* 0x004e240000201000 */
[----:B0-----:R-:W-:-:S04]  /*e280*/  F2FP.BF16.PACK_AB R0, RZ, R0 ;  /* 0x00000000ff00723e */ /* 0x001fc800000010ff */
[----:B------:R-:W-:Y:S02]  /*e290*/  PRMT R19, R0, 0x7610, R19 ;  /* 0x0000761000137816 */ /* 0x000fe40000000013 */
.L_x_304:
        /* <DEDUP_REMOVED lines=18> */
.L_x_334:
[----:B------:R-:W2:Y:S02]  /*e3c0*/  LDG.E.U8 R2, [R2.64] ;  /* 0x0000002402027981 */ /* 0x000ea4000c1e1100 */
[----:B--2---:R-:W0:Y:S02]  /*e3d0*/  I2F.U16 R0, R2 ;  /* 0x0000000200007306 */ /* 0x004e240000101000 */
[----:B0-----:R-:W-:Y:S01]  /*e3e0*/  F2FP.BF16.PACK_AB R0, RZ, R0 ;  /* 0x00000000ff00723e */ /* 0x001fe200000010ff */
[----:B------:R-:W-:Y:S05]  /*e3f0*/  BRA `(.L_x_336) ;  /* 0x00000e3000007947 */ /* 0x000fea0003800000 */
.L_x_333:
        /* <DEDUP_REMOVED lines=10> */
.L_x_338:
[----:B------:R-:W2:Y:S02]  /*e4a0*/  LDG.E R2, [R2.64] ;  /* 0x0000002402027981 */ /* 0x000ea4000c1e1900 */
[----:B--2---:R-:W0:Y:S02]  /*e4b0*/  I2F R0, R2 ;  /* 0x0000000200007306 */ /* 0x004e240000201400 */
[----:B0-----:R-:W-:Y:S01]  /*e4c0*/  F2FP.BF16.PACK_AB R0, RZ, R0 ;  /* 0x00000000ff00723e */ /* 0x001fe200000010ff */
[----:B------:R-:W-:Y:S05]  /*e4d0*/  BRA `(.L_x_336) ;  /* 0x00000d5000007947 */ /* 0x000fea0003800000 */
.L_x_337:
[----:B------:R-:W2:Y:S02]  /*e4e0*/  LDG.E.U16 R2, [R2.64] ;  /* 0x0000002402027981 */ /* 0x000ea4000c1e1500 */
[----:B--2---:R-:W0:Y:S02]  /*e4f0*/  I2F.S16 R0, R2 ;  /* 0x0000000200007306 */ /* 0x004e240000101400 */
[----:B0-----:R-:W-:Y:S01]  /*e500*/  F2FP.BF16.PACK_AB R0, RZ, R0 ;  /* 0x00000000ff00723e */ /* 0x001fe200000010ff */
[----:B------:R-:W-:Y:S05]  /*e510*/  BRA `(.L_x_336) ;  /* 0x00000d1000007947 */ /* 0x000fea0003800000 */
.L_x_332:
        /* <DEDUP_REMOVED lines=9> */
.L_x_340:
[----:B------:R-:W2:Y:S02]  /*e5b0*/  LDG.E.U16 R0, [R2.64] ;  /* 0x0000002402007981 */ /* 0x000ea4000c1e1500 */
[----:B--2---:R-:W-:-:S05]  /*e5c0*/  HADD2.F32 R0, -RZ, R0.H0_H0 ;  /* 0x20000000ff007230 */ /* 0x004fca0000004100 */
[----:B------:R-:W-:Y:S01]  /*e5d0*/  F2FP.BF16.PACK_AB R0, RZ, R0 ;  /* 0x00000000ff00723e */ /* 0x000fe200000010ff */
[----:B------:R-:W-:Y:S05]  /*e5e0*/  BRA `(.L_x_336) ;  /* 0x00000c4000007947 */ /* 0x000fea0003800000 */
.L_x_339:
        /* <DEDUP_REMOVED lines=9> */
.L_x_342:
[----:B------:R-:W2:Y:S02]  /*e680*/  LDG.E.U16 R2, [R2.64] ;  /* 0x0000002402027981 */ /* 0x000ea4000c1e1500 */
[----:B--2---:R-:W-:-:S05]  /*e690*/  HADD2.F32 R0, -RZ, R2.H0_H0 ;  /* 0x20000002ff007230 */ /* 0x004fca0000004100 */
[----:B------:R-:W-:Y:S01]  /*e6a0*/  F2FP.BF16.PACK_AB R0, RZ, R0 ;  /* 0x00000000ff00723e */ /* 0x000fe200000010ff */
[----:B------:R-:W-:Y:S05]  /*e6b0*/  BRA `(.L_x_336) ;  /* 0x00000b7000007947 */ /* 0x000fea0003800000 */
.L_x_341:
[----:B------:R-:W2:Y:S02]  /*e6c0*/  LDG.E.64 R2, [R2.64] ;  /* 0x0000002402027981 */ /* 0x000ea4000c1e1b00 */
[----:B--2---:R-:W0:Y:S01]  /*e6d0*/  F2F.F32.F64 R0, R2 ;  /* 0x0000000200007310 */ /* 0x004e220000301000 */
[----:B------:R-:W0:-:S14]  /*e6e0*/  DSETP.GEU.AND P0, PT, |R2|, c[0x2][0x0], PT ;  /* 0x008000000200762a */ /* 0x000e1c0003f0e200 */
[----:B0-----:R-:W-:-:S05]  /*e6f0*/  @!P0 FMUL R0, R0, 1.175494350822287508e-38 ;  /* 0x0080000000008820 */ /* 0x001fca0000400000 */
[----:B------:R-:W-:Y:S01]  /*e700*/  F2FP.BF16.PACK_AB R0, RZ, R0 ;  /* 0x00000000ff00723e */ /* 0x000fe200000010ff */
[----:B------:R-:W-:Y:S05]  /*e710*/  BRA `(.L_x_336) ;  /* 0x00000b1000007947 */ /* 0x000fea0003800000 */
.L_x_331:
        /* <DEDUP_REMOVED lines=13> */
.L_x_345:
[----:B------:R-:W2:Y:S02]  /*e7f0*/  LDG.E.64 R2, [R2.64] ;  /* 0x0000002402027981 */ /* 0x000ea4000c1e1b00 */
[----:B--2---:R-:W0:Y:S01]  /*e800*/  F2F.F32.F64 R0, R2 ;  /* 0x0000000200007310 */ /* 0x004e220000301000 */
[----:B------:R-:W0:-:S14]  /*e810*/  DSETP.GEU.AND P0, PT, |R2|, c[0x2][0x0], PT ;  /* 0x008000000200762a */ /* 0x000e1c0003f0e200 */
[----:B0-----:R-:W-:-:S05]  /*e820*/  @!P0 FMUL R0, R0, 1.175494350822287508e-38 ;  /* 0x0080000000008820 */ /* 0x001fca0000400000 */
[----:B------:R-:W-:Y:S01]  /*e830*/  F2FP.BF16.PACK_AB R0, RZ, R0 ;  /* 0x00000000ff00723e */ /* 0x000fe200000010ff */
[----:B------:R-:W-:Y:S05]  /*e840*/  BRA `(.L_x_336) ;  /* 0x000009e000007947 */ /* 0x000fea0003800000 */
.L_x_344:
        /* <DEDUP_REMOVED lines=28> */
.L_x_347:
        /* <DEDUP_REMOVED lines=15> */
.L_x_346:
[----:B------:R0:W5:Y:S01]  /*eb00*/  LDG.E.U16 R0, [R2.64] ;  /* 0x0000002402007981 */ /* 0x000162000c1e1500 */
[----:B------:R-:W-:Y:S05]  /*eb10*/  BRA `(.L_x_336) ;  /* 0x0000071000007947 */ /* 0x000fea0003800000 */
.L_x_343:
        /* <DEDUP_REMOVED lines=12> */
.L_x_350:
        /* <DEDUP_REMOVED lines=21> */
.L_x_354:
[----:B------:R-:W-:Y:S05]  /*ed30*/  BSYNC B1 ;  /* 0x0000000000017941 */ /* 0x000fea0003800000 */
.L_x_353:
[----:B------:R-:W-:Y:S01]  /*ed40*/  LEA R3, R0, 0x3b800000, 0x17 ;  /* 0x3b80000000037811 */ /* 0x000fe200078eb8ff */
[----:B------:R-:W-:-:S05]  /*ed50*/  IMAD.SHL.U32 R0, R2, 0x100000, RZ ;  /* 0x0010000002007824 */ /* 0x000fca00078e00ff */
[----:B------:R-:W-:Y:S02]  /*ed60*/  LOP3.LUT R0, R3, R0, R4, 0xfe, !PT ;  /* 0x0000000003007212 */ /* 0x000fe400078efe04 */
.L_x_352:
[----:B------:R-:W-:Y:S05]  /*ed70*/  BSYNC B0 ;  /* 0x0000000000007941 */ /* 0x000fea0003800000 */
.L_x_351:
[----:B------:R-:W-:Y:S01]  /*ed80*/  F2FP.BF16.PACK_AB R0, RZ, R0 ;  /* 0x00000000ff00723e */ /* 0x000fe200000010ff */
[----:B------:R-:W-:Y:S05]  /*ed90*/  BRA `(.L_x_336) ;  /* 0x0000049000007947 */ /* 0x000fea0003800000 */
.L_x_349:
        /* <DEDUP_REMOVED lines=21> */
.L_x_358:
[----:B------:R-:W-:Y:S05]  /*eef0*/  BSYNC B1 ;  /* 0x0000000000017941 */ /* 0x000fea0003800000 */
.L_x_357:
[----:B------:R-:W-:Y:S01]  /*ef00*/  LEA R3, R0, 0x37800000, 0x17 ;  /* 0x3780000000037811 */ /* 0x000fe200078eb8ff */
[----:B------:R-:W-:-:S05]  /*ef10*/  IMAD.SHL.U32 R0, R2, 0x200000, RZ ;  /* 0x0020000002007824 */ /* 0x000fca00078e00ff */
[----:B------:R-:W-:Y:S02]  /*ef20*/  LOP3.LUT R0, R3, R0, R4, 0xfe, !PT ;  /* 0x0000000003007212 */ /* 0x000fe400078efe04 */
.L_x_356:
[----:B------:R-:W-:Y:S05]  /*ef30*/  BSYNC B0 ;  /* 0x0000000000007941 */ /* 0x000fea0003800000 */
.L_x_355:
[----:B------:R-:W-:Y:S01]  /*ef40*/  F2FP.BF16.PACK_AB R0, RZ, R0 ;  /* 0x00000000ff00723e */ /* 0x000fe200000010ff */
[----:B------:R-:W-:Y:S05]  /*ef50*/  BRA `(.L_x_336) ;  /* 0x000002d000007947 */ /* 0x000fea0003800000 */
.L_x_348:
        /* <DEDUP_REMOVED lines=14> */
.L_x_362:
[----:B------:R-:W-:Y:S05]  /*f040*/  BSYNC B0 ;  /* 0x0000000000007941 */ /* 0x000fea0003800000 */
.L_x_361:
[----:B------:R-:W-:Y:S01]  /*f050*/  F2FP.BF16.PACK_AB R0, RZ, R0 ;  /* 0x00000000ff00723e */ /* 0x000fe200000010ff */
[----:B------:R-:W-:Y:S05]  /*f060*/  BRA `(.L_x_336) ;  /* 0x000001c000007947 */ /* 0x000fea0003800000 */
.L_x_335:
        /* <DEDUP_REMOVED lines=21> */
.L_x_360:
[----:B------:R-:W2:Y:S02]  /*f1c0*/  LDG.E.64 R2, [R2.64] ;  /* 0x0000002402027981 */ /* 0x000ea4000c1e1b00 */
[----:B--2---:R-:W0:Y:S02]  /*f1d0*/  I2F.U64 R0, R2 ;  /* 0x0000000200007312 */ /* 0x004e240000301000 */
[----:B0-----:R-:W-:Y:S01]  /*f1e0*/  F2FP.BF16.PACK_AB R0, RZ, R0 ;  /* 0x00000000ff00723e */ /* 0x001fe200000010ff */
[----:B------:R-:W-:Y:S05]  /*f1f0*/  BRA `(.L_x_336) ;  /* 0x0000003000007947 */ /* 0x000fea0003800000 */
.L_x_359:
[----:B------:R-:W2:Y:S02]  /*f200*/  LDG.E R2, [R2.64] ;  /* 0x0000002402027981 */ /* 0x000ea4000c1e1900 */
[----:B--2---:R-:W0:Y:S02]  /*f210*/  I2F.U32 R0, R2 ;  /* 0x0000000200007306 */ /* 0x004e240000201000 */
[----:B0-----:R-:W-:-:S06]  /*f220*/  F2FP.BF16.PACK_AB R0, RZ, R0 ;  /* 0x00000000ff00723e */ /* 0x001fcc00000010ff */
.L_x_336:
        /* <DEDUP_REMOVED lines=24> */
[----:B0-----:R-:W-:Y:S01]  /*f3b0*/  STG.E.U8 [R16.64], R3 ;  /* 0x0000000310007986 */ /* 0x001fe2000c101124 */
[----:B------:R-:W-:Y:S05]  /*f3c0*/  EXIT ;  /* 0x000000000000794d */ /* 0x000fea0003800000 */
.L_x_366:
[----:B------:R-:W-:-:S06]  /*f3d0*/  PRMT R3, RZ, 0x5410, R0 ;  /* 0x00005410ff037816 */ /* 0x000fcc0000000000 */
[----:B------:R-:W0:Y:S02]  /*f3e0*/  F2I.S64.TRUNC R2, R3 ;  /* 0x0000000300027311 */ /* 0x000e24000020d900 */
[----:B0-----:R-:W-:Y:S01]  /*f3f0*/  STG.E.U8 [R16.64], R2 ;  /* 0x0000000210007986 */ /* 0x001fe2000c101124 */
[----:B------:R-:W-:Y:S05]  /*f400*/  EXIT ;  /* 0x000000000000794d */ /* 0x000fea0003800000 */
.L_x_365:
        /* <DEDUP_REMOVED lines=8> */
[----:B0-----:R-:W-:Y:S01]  /*f490*/  STG.E.64 [R16.64], R2 ;  /* 0x0000000210007986 */ /* 0x001fe2000c101b24 */
[----:B------:R-:W-:Y:S05]  /*f4a0*/  EXIT ;  /* 0x000000000000794d */ /* 0x000fea0003800000 */
.L_x_369:
[----:B------:R-:W-:-:S04]  /*f4b0*/  PRMT R0, RZ, 0x5410, R0 ;  /* 0x00005410ff007816 */ /* 0x000fc80000000000 */
[----:B------:R-:W0:Y:S02]  /*f4c0*/  F2I.FTZ.TRUNC.NTZ R3, R0 ;  /* 0x0000000000037305 */ /* 0x000e24000021f100 */
[----:B0-----:R-:W-:Y:S01]  /*f4d0*/  STG.E [R16.64], R3 ;  /* 0x0000000310007986 */ /* 0x001fe2000c101924 */
[----:B------:R-:W-:Y:S05]  /*f4e0*/  EXIT ;  /* 0x000000000000794d */ /* 0x000fea0003800000 */
.L_x_368:
[----:B------:R-:W-:-:S04]  /*f4f0*/  PRMT R0, RZ, 0x5410, R0 ;  /* 0x00005410ff007816 */ /* 0x000fc80000000000 */
[----:B------:R-:W0:Y:S02]  /*f500*/  F2I.FTZ.TRUNC.NTZ R3, R0 ;  /* 0x0000000000037305 */ /* 0x000e24000021f100 */
[----:B0-----:R-:W-:Y:S01]  /*f510*/  STG.E.U16 [R16.64], R3 ;  /* 0x0000000310007986 */ /* 0x001fe2000c101524 */
[----:B------:R-:W-:Y:S05]  /*f520*/  EXIT ;  /* 0x000000000000794d */ /* 0x000fea0003800000 */
.L_x_364:
[----:B------:R-:W-:-:S13]  /*f530*/  ISETP.GT.AND P0, PT, R2, 0x6, PT ;  /* 0x000000060200780c */ /* 0x000fda0003f04270 */
[----:B------:R-:W-:Y:S05]  /*f540*/  @P0 BRA `(.L_x_370) ;  /* 0x000000b000000947 */ /* 0x000fea0003800000 */
[----:B------:R-:W-:-:S13]  /*f550*/  ISETP.NE.AND P0, PT, R2, 0x5, PT ;  /* 0x000000050200780c */ /* 0x000fda0003f05270 */
[----:B------:R-:W-:Y:S05]  /*f560*/  @!P0 BRA `(.L_x_371) ;  /* 0x0000005000008947 */ /* 0x000fea0003800000 */
[----:B------:R-:W-:-:S13]  /*f570*/  ISETP.NE.AND P0, PT, R2, 0x6, PT ;  /* 0x000000060200780c */ /* 0x000fda0003f05270 */
[----:B------:R-:W-:Y:S05]  /*f580*/  @P0 BRA `(.L_x_367) ;  /* 0x00000b1000000947 */ /* 0x000fea0003800000 */
[----:B------:R-:W-:-:S05]  /*f590*/  PRMT R3, RZ, 0x5410, R0 ;  /* 0x00005410ff037816 */ /* 0x000fca0000000000 */
[----:B------:R-:W-:Y:S01]  /*f5a0*/  STG.E [R16.64], R3 ;  /* 0x0000000310007986 */ /* 0x000fe2000c101924 */
[----:B------:R-:W-:Y:S05]  /*f5b0*/  EXIT ;  /* 0x000000000000794d */ /* 0x000fea0003800000 */
.L_x_371:
[----:B------:R-:W-:-:S04]  /*f5c0*/  PRMT R0, RZ, 0x5410, R0 ;  /* 0x00005410ff007816 */ /* 0x000fc80000000000 */
[----:B------:R-:W-:-:S05]  /*f5d0*/  F2FP.PACK_AB R0, RZ, R0 ;  /* 0x00000000ff00723e */ /* 0x000fca00000000ff */
[----:B------:R-:W-:Y:S01]  /*f5e0*/  STG.E.U16 [R16.64], R0 ;  /* 0x0000000010007986 */ /* 0x000fe2000c101524 */
[----:B------:R-:W-:Y:S05]  /*f5f0*/  EXIT ;  /* 0x000000000000794d */ /* 0x000fea0003800000 */
.L_x_370:
        /* <DEDUP_REMOVED lines=8> */
[----:B------:R-:W-:Y:S01]  /*f680*/  STG.E.64 [R16.64], R2 ;  /* 0x0000000210007986 */ /* 0x000fe2000c101b24 */
[----:B------:R-:W-:Y:S05]  /*f690*/  EXIT ;  /* 0x000000000000794d */ /* 0x000fea0003800000 */
.L_x_373:
[----:B------:R-:W-:-:S04]  /*f6a0*/  PRMT R0, RZ, 0x5410, R0 ;  /* 0x00005410ff007816 */ /* 0x000fc80000000000 */
[----:B------:R-:W-:-:S04]  /*f6b0*/  F2FP.PACK_AB R3, RZ, R0 ;  /* 0x00000000ff03723e */ /* 0x000fc800000000ff */
[----:B------:R-:W-:-:S05]  /*f6c0*/  PRMT R3, R3, 0x5410, RZ ;  /* 0x0000541003037816 */ /* 0x000fca00000000ff */
[----:B------:R-:W-:Y:S01]  /*f6d0*/  STG.E [R16.64], R3 ;  /* 0x0000000310007986 */ /* 0x000fe2000c101924 */
[----:B------:R-:W-:Y:S05]  /*f6e0*/  EXIT ;  /* 0x000000000000794d */ /* 0x000fea0003800000 */
.L_x_372:
[----:B------:R-:W-:-:S05]  /*f6f0*/  PRMT R2, RZ, 0x5410, R0 ;  /* 0x00005410ff027816 */ /* 0x000fca0000000000 */
[----:B------:R-:W-:-:S06]  /*f700*/  FMUL.FTZ R2, R2, 1 ;  /* 0x3f80000002027820 */ /* 0x000fcc0000410000 */
[----:B------:R-:W0:Y:S02]  /*f710*/  F2F.F64.F32 R2, R2 ;  /* 0x0000000200027310 */ /* 0x000e240000201800 */
[----:B0-----:R-:W-:Y:S01]  /*f720*/  STG.E.64 [R16.64], R2 ;  /* 0x0000000210007986 */ /* 0x001fe2000c101b24 */
[----:B------:R-:W-:Y:S05]  /*f730*/  EXIT ;  /* 0x000000000000794d */ /* 0x000fea0003800000 */
.L_x_363:
        /* <DEDUP_REMOVED lines=11> */
[----:B------:R-:W-:Y:S01]  /*f7f0*/  STG.E.U8 [R16.64], R3 ;  /* 0x0000000310007986 */ /* 0x000fe2000c101124 */
[----:B------:R-:W-:Y:S05]  /*f800*/  EXIT ;  /* 0x000000000000794d */ /* 0x000fea0003800000 */
.L_x_376:
[----:B------:R-:W-:Y:S01]  /*f810*/  PRMT R0, RZ, 0x5410, R0 ;  /* 0x00005410ff007816 */ /* 0x000fe20000000000 */
[----:B------:R-:W-:-:S04]  /*f820*/  CS2R R6, SRZ ;  /* 0x0000000000067805 */ /* 0x000fc8000001ff00 */
[----:B------:R-:W-:-:S04]  /*f830*/  FMUL.FTZ R0, R0, 1 ;  /* 0x3f80000000007820 */ /* 0x000fc80000410000 */
[----:B------:R-:W0:Y:S02]  /*f840*/  F2F.F64.F32 R4, R0 ;  /* 0x0000000000047310 */ /* 0x000e240000201800 */
[----:B0-----:R-:W-:Y:S01]  /*f850*/  STG.E.128 [R16.64], R4 ;  /* 0x0000000410007986 */ /* 0x001fe2000c101d24 */
[----:B------:R-:W-:Y:S05]  /*f860*/  EXIT ;  /* 0x000000000000794d */ /* 0x000fea0003800000 */
.L_x_375:
        /* <DEDUP_REMOVED lines=21> */
.L_x_380:
[----:B------:R-:W-:Y:S05]  /*f9c0*/  BSYNC B0 ;  /* 0x0000000000007941 */ /* 0x000fea0003800000 */
.L_x_379:
[----:B------:R-:W-:-:S05]  /*f9d0*/  LOP3.LUT R3, R0, R3, RZ, 0xfc, !PT ;  /* 0x0000000300037212 */ /* 0x000fca00078efcff */
[----:B------:R-:W-:Y:S01]  /*f9e0*/  STG.E.U8 [R16.64], R3 ;  /* 0x0000000310007986 */ /* 0x000fe2000c101124 */
[----:B------:R-:W-:Y:S05]  /*f9f0*/  EXIT ;  /* 0x000000000000794d */ /* 0x000fea0003800000 */
.L_x_378:
        /* <DEDUP_REMOVED lines=13> */
.L_x_382:
[----:B------:R-:W-:Y:S01]  /*fad0*/  IMAD.MOV.U32 R0, RZ, RZ, 0x7f ;  /* 0x0000007fff007424 */ /* 0x000fe200078e00ff */
[----:B------:R-:W-:-:S04]  /*fae0*/  ISETP.GT.U32.AND P0, PT, R2, 0x7f800000, PT ;  /* 0x7f8000000200780c */ /* 0x000fc80003f04070 */
[----:B------:R-:W-:-:S04]  /*faf0*/  SEL R0, R0, 0x7c, P0 ;  /* 0x0000007c00007807 */ /* 0x000fc80000000000 */
.L_x_383:
[----:B------:R-:W-:Y:S05]  /*fb00*/  BSYNC B0 ;  /* 0x0000000000007941 */ /* 0x000fea0003800000 */
.L_x_381:
[----:B------:R-:W-:-:S04]  /*fb10*/  LOP3.LUT R2, R3, 0x80000000, RZ, 0xc0, !PT ;  /* 0x8000000003027812 */ /* 0x000fc800078ec0ff */
[----:B------:R-:W-:-:S04]  /*fb20*/  SHF.R.U32.HI R3, RZ, 0x18, R2 ;  /* 0x00000018ff037819 */ /* 0x000fc80000011602 */
[----:B------:R-:W-:-:S05]  /*fb30*/  LOP3.LUT R3, R0, R3, RZ, 0xfc, !PT ;  /* 0x0000000300037212 */ /* 0x000fca00078efcff */
[----:B------:R-:W-:Y:S01]  /*fb40*/  STG.E.U8 [R16.64], R3 ;  /* 0x0000000310007986 */ /* 0x000fe2000c101124 */
[----:B------:R-:W-:Y:S05]  /*fb50*/  EXIT ;  /* 0x000000000000794d */ /* 0x000fea0003800000 */
.L_x_377:
[----:B------:R-:W-:Y:S01]  /*fb60*/  STG.E.U16 [R16.64], R0 ;  /* 0x0000000010007986 */ /* 0x000fe2000c101524 */
[----:B------:R-:W-:Y:S05]  /*fb70*/  EXIT ;  /* 0x000000000000794d */ /* 0x000fea0003800000 */
.L_x_374:
        /* <DEDUP_REMOVED lines=10> */
[----:B0-----:R-:W-:Y:S01]  /*fc20*/  STG.E.U16 [R16.64], R3 ;  /* 0x0000000310007986 */ /* 0x001fe2000c101524 */
[----:B------:R-:W-:Y:S05]  /*fc30*/  EXIT ;  /* 0x000000000000794d */ /* 0x000fea0003800000 */
.L_x_386:
        /* <DEDUP_REMOVED lines=17> */
.L_x_389:
[----:B------:R-:W-:-:S04]  /*fd50*/  LOP3.LUT R2, R3, 0x80000000, RZ, 0xc0, !PT ;  /* 0x8000000003027812 */ /* 0x000fc800078ec0ff */
[----:B------:R-:W-:-:S04]  /*fd60*/  SHF.R.U32.HI R3, RZ, 0x18, R2 ;  /* 0x00000018ff037819 */ /* 0x000fc80000011602 */
[----:B------:R-:W-:-:S04]  /*fd70*/  LOP3.LUT R0, R0, R3, RZ, 0xfc, !PT ;  /* 0x0000000300007212 */ /* 0x000fc800078efcff */
[----:B------:R-:W-:Y:S02]  /*fd80*/  PRMT R8, R0, 0x7610, R8 ;  /* 0x0000761000087816 */ /* 0x000fe40000000008 */
.L_x_388:
[----:B------:R-:W-:Y:S05]  /*fd90*/  BSYNC B0 ;  /* 0x0000000000007941 */ /* 0x000fea0003800000 */
.L_x_387:
[----:B------:R-:W-:Y:S01]  /*fda0*/  STG.E.U8 [R16.64], R8 ;  /* 0x0000000810007986 */ /* 0x000fe2000c101124 */
[----:B------:R-:W-:Y:S05]  /*fdb0*/  EXIT ;  /* 0x000000000000794d */ /* 0x000fea0003800000 */
.L_x_385:
        /* <DEDUP_REMOVED lines=17> */
.L_x_392:
[----:B------:R-:W-:-:S04]  /*fed0*/  LOP3.LUT R2, R3, 0x80000000, RZ, 0xc0, !PT ;  /* 0x8000000003027812 */ /* 0x000fc800078ec0ff */
[----:B------:R-:W-:-:S04]  /*fee0*/  SHF.R.U32.HI R3, RZ, 0x18, R2 ;  /* 0x00000018ff037819 */ /* 0x000fc80000011602 */
[----:B------:R-:W-:-:S04]  /*fef0*/  LOP3.LUT R0, R0, R3, RZ, 0xfc, !PT ;  /* 0x0000000300007212 */ /* 0x000fc800078efcff */
[----:B------:R-:W-:Y:S02]  /*ff00*/  PRMT R8, R0, 0x7610, R8 ;  /* 0x0000761000087816 */ /* 0x000fe40000000008 */
.L_x_391:
[----:B------:R-:W-:Y:S05]  /*ff10*/  BSYNC B0 ;  /* 0x0000000000007941 */ /* 0x000fea0003800000 */
.L_x_390:
[----:B------:R-:W-:Y:S01]  /*ff20*/  STG.E.U8 [R16.64], R8 ;  /* 0x0000000810007986 */ /* 0x000fe2000c101124 */
[----:B------:R-:W-:Y:S05]  /*ff30*/  EXIT ;  /* 0x000000000000794d */ /* 0x000fea0003800000 */
.L_x_384:
        /* <DEDUP_REMOVED lines=20> */
[----:B------:R-:W-:Y:S01]  /*10080*/  STG.E.U8 [R16.64], R3 ;  /* 0x0000000310007986 */ /* 0x000fe2000c101124 */
[----:B------:R-:W-:Y:S05]  /*10090*/  EXIT ;  /* 0x000000000000794d */ /* 0x000fea0003800000 */
.L_x_367:
        /* <DEDUP_REMOVED lines=19> */
[----:B------:R-:W-:Y:S05]  /*101d0*/  EXIT ;  /* 0x000000000000794d */ /* 0x000fea0003800000 */
.L_x_394:
[----:B------:R-:W-:-:S06]  /*101e0*/  PRMT R2, RZ, 0x5410, R0 ;  /* 0x00005410ff027816 */ /* 0x000fcc0000000000 */
[----:B------:R-:W0:Y:S02]  /*101f0*/  F2I.U64.TRUNC R2, R2 ;  /* 0x0000000200027311 */ /* 0x000e24000020d800 */
[----:B0-----:R-:W-:Y:S01]  /*10200*/  STG.E.64 [R16.64], R2 ;  /* 0x0000000210007986 */ /* 0x001fe2000c101b24 */
[----:B------:R-:W-:Y:S05]  /*10210*/  EXIT ;  /* 0x000000000000794d */ /* 0x000fea0003800000 */
.L_x_393:
[----:B------:R-:W-:-:S04]  /*10220*/  PRMT R0, RZ, 0x5410, R0 ;  /* 0x00005410ff007816 */ /* 0x000fc80000000000 */
[----:B------:R-:W0:Y:S02]  /*10230*/  F2I.FTZ.U32.TRUNC.NTZ R3, R0 ;  /* 0x0000000000037305 */ /* 0x000e24000021f000 */
[----:B0-----:R-:W-:Y:S01]  /*10240*/  STG.E [R16.64], R3 ;  /* 0x0000000310007986 */ /* 0x001fe2000c101924 */
[----:B------:R-:W-:Y:S05]  /*10250*/  EXIT ;  /* 0x000000000000794d */ /* 0x000fea0003800000 */
.L_x_395:
[----:B------:R-:W-:-:S00]  /*10260*/  BRA `(.L_x_395) ;  /* 0xfffffff000007947 */ /* 0x000fc0000383ffff */
[----:B------:R-:W-:-:S00]  /*10270*/  NOP ;  /* 0x0000000000007918 */ /* 0x000fc00000000000 */
        /* <DEDUP_REMOVED lines=8> */
.L_x_13742:


//--------------------- .text._ZN2at6native27unrolled_elementwise_kernelIZZZNS0_25tanh_backward_kernel_cudaERNS_18TensorIteratorBaseEENKUlvE0_clEvENKUlvE2_clEvEUlN3c108BFloat16ES7_E_St5arrayIPcLm3EELi4E23TrivialOffsetCalculatorILi2EjESC_ILi1EjENS0_6memory12LoadWithCastILi2EEENSF_13StoreWithCastILi1EEEEEviT_T0_T2_T3_T4_T5_ --------------------------
	.section	.text._ZN2at6native27unrolled_elementwise_kernelIZZZNS0_25tanh_backward_kernel_cudaERNS_18TensorIteratorBaseEENKUlvE0_clEvENKUlvE2_clEvEUlN3c108BFloat16ES7_E_St5arrayIPcLm3EELi4E23TrivialOffsetCalculatorILi2EjESC_ILi1EjENS0_6memory12LoadWithCastILi2EEENSF_13StoreWithCastILi1EEEEEviT_T0_T2_T3_T4_T5_,"ax",@progbits
	.sectioninfo	@"SHI_REGISTERS=32"
	.align	128
        .global         _ZN2at6native27unrolled_elementwise_kernelIZZZNS0_25tanh_backward_kernel_cudaERNS_18TensorIteratorBaseEENKUlvE0_clEvENKUlvE2_clEvEUlN3c108BFloat16ES7_E_St5arrayIPcLm3EELi4E23TrivialOffsetCalculatorILi2EjESC_ILi1EjENS0_6memory12LoadWithCastILi2EEENSF_13StoreWithCastILi1EEEEEviT_T0_T2_T3_T4_T5_
        .type           _ZN2at6native27unrolled_elementwise_kernelIZZZNS0_25tanh_backward_kernel_cudaERNS_18TensorIteratorBaseEENKUlvE0_clEvENKUlvE2_clEvEUlN3c108BFloat16ES7_E_St5arrayIPcLm3EELi4E23TrivialOffsetCalculatorILi2EjESC_ILi1EjENS0_6memory12LoadWithCastILi2EEENSF_13StoreWithCastILi1EEEEEviT_T0_T2_T3_T4_T5_,@function
        .size           _ZN2at6native27unrolled_elementwise_kernelIZZZNS0_25tanh_backward_kernel_cudaERNS_18TensorIteratorBaseEENKUlvE0_clEvENKUlvE2_clEvEUlN3c108BFloat16ES7_E_St5arrayIPcLm3EELi4E23TrivialOffsetCalculatorILi2EjESC_ILi1EjENS0_6memory12LoadWithCastILi2EEENSF_13StoreWithCastILi1EEEEEviT_T0_T2_T3_T4_T5_,(.L_x_13743 - _ZN2at6native27unrolled_elementwise_kernelIZZZNS0_25tanh_backward_kernel_cudaERNS_18TensorIteratorBaseEENKUlvE0_clEvENKUlvE2_clEvEUlN3c108BFloat16ES7_E_St5arrayIPcLm3EELi4E23TrivialOffsetCalculatorILi2EjESC_ILi1EjENS0_6memory12LoadWithCastILi2EEENSF_13StoreWithCastILi1EEEEEviT_T0_T2_T3_T4_T5_)
        .other          _ZN2at6native27unrolled_elementwise_kernelIZZZNS0_25tanh_backward_kernel_cudaERNS_18TensorIteratorBaseEENKUlvE0_clEvENKUlvE2_clEvEUlN3c108BFloat16ES7_E_St5arrayIPcLm3EELi4E23TrivialOffsetCalculatorILi2EjESC_ILi1EjENS0_6memory12LoadWithCastILi2EEENSF_13StoreWithCastILi1EEEEEviT_T0_T2_T3_T4_T5_,@"STO_CUDA_ENTRY STV_DEFAULT"
_ZN2at6native27unrolled_elementwise_kernelIZZZNS0_25tanh_backward_kernel_cudaERNS_18TensorIteratorBaseEENKUlvE0_clEvENKUlvE2_clEvEUlN3c108BFloat16ES7_E_St5arrayIPcLm3EELi4E23TrivialOffsetCalculatorILi2EjESC_ILi1EjENS0_6memory12LoadWithCastILi2EEENSF_13StoreWithCastILi1EEEEEviT_T0_T2_T3_T4_T5_:
.text._ZN2at6native27unrolled_elementwise_kernelIZZZNS0_25tanh_backward_kernel_cudaERNS_18TensorIteratorBaseEENKUlvE0_clEvENKUlvE2_clEvEUlN3c108BFloat16ES7_E_St5arrayIPcLm3EELi4E23TrivialOffsetCalculatorILi2EjESC_ILi1EjENS0_6memory12LoadWithCastILi2EEENSF_13StoreWithCastILi1EEEEEviT_T0_T2_T3_T4_T5_:
[----:B------:R-:W-:Y:S02]  /*0000*/  IMAD.MOV.U32 R1, RZ, RZ, c[0x0][0x28] ;  /* 0x00000a00ff017624 */ /* 0x000fe400078e00ff */
[----:B------:R-:W0:Y:S01]  /*0010*/  S2R R16, SR_CTAID.X ;  /* 0x0000000000107919 */ /* 0x000e220000002500 */
[----:B------:R-:W-:Y:S01]  /*0020*/  IMAD.MOV.U32 R3, RZ, RZ, -0x200 ;  /* 0xfffffe00ff037424 */ /* 0x000fe200078e00ff */
[----:B------:R-:W1:Y:S01]  /*0030*/  LDC.U8 R18, c[0x0][0x184] ;  /* 0x00006100ff127b82 */ /* 0x000e620000000000 */
[----:B------:R-:W-:Y:S01]  /*0040*/  ULDC.64 UR36, c[0x0][0x118] ;  /* 0x0000460000247ab9 */ /* 0x000fe20000000a00 */
[----:B------:R-:W2:Y:S01]  /*0050*/  S2R R17, SR_TID.X ;  /* 0x0000000000117919 */ /* 0x000ea20000002100 */
[----:B------:R-:W-:Y:S01]  /*0060*/  BSSY B6, `(.L_x_396) ;  /* 0x000021a000067945 */ /* 0x000fe20003800000 */
[----:B------:R-:W-:Y:S02]  /*0070*/  PRMT R23, RZ, 0x7610, R23 ;  /* 0x00007610ff177816 */ /* 0x000fe40000000017 */
[----:B------:R-:W-:Y:S02]  /*0080*/  PRMT R24, RZ, 0x7610, R24 ;  /* 0x00007610ff187816 */ /* 0x000fe40000000018 */
[----:B------:R-:W3:Y:S01]  /*0090*/  LDC.U8 R19, c[0x0][0x185] ;  /* 0x00006140ff137b82 */ /* 0x000ee20000000000 */
[----:B------:R-:W-:Y:S01]  /*00a0*/  PRMT R25, RZ, 0x7610, R25 ;  /* 0x00007610ff197816 */ /* 0x000fe20000000019 */
[----:B0-----:R-:W-:-:S05]  /*00b0*/  IMAD R22, R16, R3, c[0x0][0x160] ;  /* 0x0000580010167624 */ /* 0x001fca00078e0203 */
[----:B--2---:R-:W-:-:S13]  /*00c0*/  ISETP.GE.AND P0, PT, R17, R22, PT ;  /* 0x000000161100720c */ /* 0x004fda0003f06270 */
[----:B------:R-:W-:Y:S05]  /*00d0*/  @P0 BRA `(.L_x_397) ;  /* 0x0000212000000947 */ /* 0x000fea0003800000 */
[----:B-1-3--:R-:W-:Y:S01]  /*00e0*/  PRMT R0, R18, 0x9910, RZ ;  /* 0x0000991012007816 */ /* 0x00afe200000000ff */
[----:B------:R-:W-:-:S03]  /*00f0*/  IMAD R25, R16, 0x200, R17 ;  /* 0x0000020010197824 */ /* 0x000fc600078e0211 */
[----:B------:R-:W-:Y:S01]  /*0100*/  ISETP.GT.AND P0, PT, R0, 0x9, PT ;  /* 0x000000090000780c */ /* 0x000fe20003f04270 */
[----:B------:R-:W-:-:S05]  /*0110*/  IMAD R2, R25, c[0x0][0x188], RZ ;  /* 0x0000620019027a24 */ /* 0x000fca00078e02ff */
[----:B------:R-:W-:-:S05]  /*0120*/  IADD3 R2, P1, R2, c[0x0][0x170], RZ ;  /* 0x00005c0002027a10 */ /* 0x000fca0007f3e0ff */
[----:B------:R-:W-:Y:S02]  /*0130*/  IMAD.X R3, RZ, RZ, c[0x0][0x174], P1 ;  /* 0x00005d00ff037624 */ /* 0x000fe400008e06ff */
        /* <DEDUP_REMOVED lines=14> */
.L_x_401:
[----:B------:R-:W2:Y:S02]  /*0220*/  LDG.E.U8 R2, [R2.64] ;  /* 0x0000002402027981 */ /* 0x000ea4000c1e1100 */
[----:B--2---:R-:W0:Y:S02]  /*0230*/  I2F.U16 R0, R2 ;  /* 0x0000000200007306 */ /* 0x004e240000101000 */
[----:B0-----:R-:W-:-:S04]  /*0240*/  F2FP.BF16.PACK_AB R0, RZ, R0 ;  /* 0x00000000ff00723e */ /* 0x001fc800000010ff */
[----:B------:R-:W-:Y:S01]  /*0250*/  PRMT R24, R0, 0x7610, R24 ;  /* 0x0000761000187816 */ /* 0x000fe20000000018 */
[----:B------:R-:W-:Y:S05]  /*0260*/  BRA `(.L_x_403) ;  /* 0x00000f0000007947 */ /* 0x000fea0003800000 */
.L_x_400:
        /* <DEDUP_REMOVED lines=11> */
.L_x_405:
[----:B------:R-:W2:Y:S02]  /*0320*/  LDG.E R2, [R2.64] ;  /* 0x0000002402027981 */ /* 0x000ea4000c1e1900 */
[----:B--2---:R-:W0:Y:S02]  /*0330*/  I2F R0, R2 ;  /* 0x0000000200007306 */ /* 0x004e240000201400 */
[----:B0-----:R-:W-:-:S04]  /*0340*/  F2FP.BF16.PACK_AB R0, RZ, R0 ;  /* 0x00000000ff00723e */ /* 0x001fc800000010ff */
[----:B------:R-:W-:Y:S01]  /*0350*/  PRMT R24, R0, 0x7610, R24 ;  /* 0x0000761000187816 */ /* 0x000fe20000000018 */
[----:B------:R-:W-:Y:S05]  /*0360*/  BRA `(.L_x_403) ;  /* 0x00000e0000007947 */ /* 0x000fea0003800000 */
.L_x_404:
[----:B------:R-:W2:Y:S02]  /*0370*/  LDG.E.U16 R2, [R2.64] ;  /* 0x0000002402027981 */ /* 0x000ea4000c1e1500 */
[----:B--2---:R-:W0:Y:S02]  /*0380*/  I2F.S16 R0, R2 ;  /* 0x0000000200007306 */ /* 0x004e240000101400 */
[----:B0-----:R-:W-:-:S04]  /*0390*/  F2FP.BF16.PACK_AB R0, RZ, R0 ;  /* 0x00000000ff00723e */ /* 0x001fc800000010ff */
[----:B------:R-:W-:Y:S01]  /*03a0*/  PRMT R24, R0, 0x7610, R24 ;  /* 0x0000761000187816 */ /* 0x000fe20000000018 */
[----:B------:R-:W-:Y:S05]  /*03b0*/  BRA `(.L_x_403) ;  /* 0x00000db000007947 */ /* 0x000fea0003800000 */
.L_x_399:
        /* <DEDUP_REMOVED lines=9> */
.L_x_407:
[----:B------:R-:W2:Y:S02]  /*0450*/  LDG.E.U16 R0, [R2.64] ;  /* 0x0000002402007981 */ /* 0x000ea4000c1e1500 */
[----:B--2---:R-:W-:-:S05]  /*0460*/  HADD2.F32 R0, -RZ, R0.H0_H0 ;  /* 0x20000000ff007230 */ /* 0x004fca0000004100 */
[----:B------:R-:W-:-:S04]  /*0470*/  F2FP.BF16.PACK_AB R0, RZ, R0 ;  /* 0x00000000ff00723e */ /* 0x000fc800000010ff */
[----:B------:R-:W-:Y:S01]  /*0480*/  PRMT R24, R0, 0x7610, R24 ;  /* 0x0000761000187816 */ /* 0x000fe20000000018 */
[----:B------:R-:W-:Y:S05]  /*0490*/  BRA `(.L_x_403) ;  /* 0x00000cd000007947 */ /* 0x000fea0003800000 */
.L_x_406:
        /* <DEDUP_REMOVED lines=9> */
.L_x_409:
[----:B------:R-:W2:Y:S02]  /*0530*/  LDG.E.U16 R2, [R2.64] ;  /* 0x0000002402027981 */ /* 0x000ea4000c1e1500 */
[----:B--2---:R-:W-:-:S05]  /*0540*/  HADD2.F32 R0, -RZ, R2.H0_H0 ;  /* 0x20000002ff007230 */ /* 0x004fca0000004100 */
[----:B------:R-:W-:-:S04]  /*0550*/  F2FP.BF16.PACK_AB R0, RZ, R0 ;  /* 0x00000000ff00723e */ /* 0x000fc800000010ff */
[----:B------:R-:W-:Y:S01]  /*0560*/  PRMT R24, R0, 0x7610, R24 ;  /* 0x0000761000187816 */ /* 0x000fe20000000018 */
[----:B------:R-:W-:Y:S05]  /*0570*/  BRA `(.L_x_403) ;  /* 0x00000bf000007947 */ /* 0x000fea0003800000 */
.L_x_408:
[----:B------:R-:W2:Y:S02]  /*0580*/  LDG.E.64 R2, [R2.64] ;  /* 0x0000002402027981 */ /* 0x000ea4000c1e1b00 */
[----:B--2---:R-:W0:Y:S01]  /*0590*/  F2F.F32.F64 R0, R2 ;  /* 0x0000000200007310 */ /* 0x004e220000301000 */
[----:B------:R-:W0:-:S14]  /*05a0*/  DSETP.GEU.AND P0, PT, |R2|, c[0x2][0x0], PT ;  /* 0x008000000200762a */ /* 0x000e1c0003f0e200 */
[----:B0-----:R-:W-:-:S05]  /*05b0*/  @!P0 FMUL R0, R0, 1.175494350822287508e-38 ;  /* 0x0080000000008820 */ /* 0x001fca0000400000 */
[----:B------:R-:W-:-:S04]  /*05c0*/  F2FP.BF16.PACK_AB R0, RZ, R0 ;  /* 0x00000000ff00723e */ /* 0x000fc800000010ff */
[----:B------:R-:W-:Y:S01]  /*05d0*/  PRMT R24, R0, 0x7610, R24 ;  /* 0x0000761000187816 */ /* 0x000fe20000000018 */
[----:B------:R-:W-:Y:S05]  /*05e0*/  BRA `(.L_x_403) ;  /* 0x00000b8000007947 */ /* 0x000fea0003800000 */
.L_x_398:
        /* <DEDUP_REMOVED lines=14> */
.L_x_412:
[----:B------:R-:W2:Y:S02]  /*06d0*/  LDG.E.64 R2, [R2.64] ;  /* 0x0000002402027981 */ /* 0x000ea4000c1e1b00 */
[----:B--2---:R-:W0:Y:S01]  /*06e0*/  F2F.F32.F64 R0, R2 ;  /* 0x0000000200007310 */ /* 0x004e220000301000 */
[----:B------:R-:W0:-:S14]  /*06f0*/  DSETP.GEU.AND P0, PT, |R2|, c[0x2][0x0], PT ;  /* 0x008000000200762a */ /* 0x000e1c0003f0e200 */
[----:B0-----:R-:W-:-:S05]  /*0700*/  @!P0 FMUL R0, R0, 1.175494350822287508e-38 ;  /* 0x0080000000008820 */ /* 0x001fca0000400000 */
[----:B------:R-:W-:-:S04]  /*0710*/  F2FP.BF16.PACK_AB R0, RZ, R0 ;  /* 0x00000000ff00723e */ /* 0x000fc800000010ff */
[----:B------:R-:W-:Y:S01]  /*0720*/  PRMT R24, R0, 0x7610, R24 ;  /* 0x0000761000187816 */ /* 0x000fe20000000018 */
[----:B------:R-:W-:Y:S05]  /*0730*/  BRA `(.L_x_403) ;  /* 0x00000a3000007947 */ /* 0x000fea0003800000 */
.L_x_411:
        /* <DEDUP_REMOVED lines=28> */
.L_x_414:
        /* <DEDUP_REMOVED lines=15> */
.L_x_413:
[----:B------:R0:W5:Y:S01]  /*09f0*/  LDG.E.U16 R24, [R2.64] ;  /* 0x0000002402187981 */ /* 0x000162000c1e1500 */
[----:B------:R-:W-:Y:S05]  /*0a00*/  BRA `(.L_x_403) ;  /* 0x0000076000007947 */ /* 0x000fea0003800000 */
.L_x_410:
        /* <DEDUP_REMOVED lines=12> */
.L_x_417:
        /* <DEDUP_REMOVED lines=21> */
.L_x_421:
[----:B------:R-:W-:Y:S05]  /*0c20*/  BSYNC B1 ;  /* 0x0000000000017941 */ /* 0x000fea0003800000 */
.L_x_420:
[----:B------:R-:W-:Y:S01]  /*0c30*/  LEA R3, R0, 0x3b800000, 0x17 ;  /* 0x3b80000000037811 */ /* 0x000fe200078eb8ff */
[----:B------:R-:W-:-:S05]  /*0c40*/  IMAD.SHL.U32 R0, R2, 0x100000, RZ ;  /* 0x0010000002007824 */ /* 0x000fca00078e00ff */
[----:B------:R-:W-:Y:S02]  /*0c50*/  LOP3.LUT R0, R3, R0, R4, 0xfe, !PT ;  /* 0x0000000003007212 */ /* 0x000fe400078efe04 */
.L_x_419:
[----:B------:R-:W-:Y:S05]  /*0c60*/  BSYNC B0 ;  /* 0x0000000000007941 */ /* 0x000fea0003800000 */
.L_x_418:
[----:B------:R-:W-:-:S04]  /*0c70*/  F2FP.BF16.PACK_AB R0, RZ, R0 ;  /* 0x00000000ff00723e */ /* 0x000fc800000010ff */
[----:B------:R-:W-:Y:S01]  /*0c80*/  PRMT R24, R0, 0x7610, R24 ;  /* 0x0000761000187816 */ /* 0x000fe20000000018 */
[----:B------:R-:W-:Y:S05]  /*0c90*/  BRA `(.L_x_403) ;  /* 0x000004d000007947 */ /* 0x000fea0003800000 */
.L_x_416:
        /* <DEDUP_REMOVED lines=21> */
.L_x_425:
[----:B------:R-:W-:Y:S05]  /*0df0*/  BSYNC B1 ;  /* 0x0000000000017941 */ /* 0x000fea0003800000 */
.L_x_424:
[----:B------:R-:W-:Y:S01]  /*0e00*/  LEA R3, R0, 0x37800000, 0x17 ;  /* 0x3780000000037811 */ /* 0x000fe200078eb8ff */
[----:B------:R-:W-:-:S05]  /*0e10*/  IMAD.SHL.U32 R0, R2, 0x200000, RZ ;  /* 0x0020000002007824 */ /* 0x000fca00078e00ff */
[----:B------:R-:W-:Y:S02]  /*0e20*/  LOP3.LUT R0, R3, R0, R4, 0xfe, !PT ;  /* 0x0000000003007212 */ /* 0x000fe400078efe04 */
.L_x_423:
[----:B------:R-:W-:Y:S05]  /*0e30*/  BSYNC B0 ;  /* 0x0000000000007941 */ /* 0x000fea0003800000 */
.L_x_422:
[----:B------:R-:W-:-:S04]  /*0e40*/  F2FP.BF16.PACK_AB R0, RZ, R0 ;  /* 0x00000000ff00723e */ /* 0x000fc800000010ff */
[----:B------:R-:W-:Y:S01]  /*0e50*/  PRMT R24, R0, 0x7610, R24 ;  /* 0x0000761000187816 */ /* 0x000fe20000000018 */
[----:B------:R-:W-:Y:S05]  /*0e60*/  BRA `(.L_x_403) ;  /* 0x0000030000007947 */ /* 0x000fea0003800000 */
.L_x_415:
        /* <DEDUP_REMOVED lines=14> */
.L_x_429:
[----:B------:R-:W-:Y:S05]  /*0f50*/  BSYNC B0 ;  /* 0x0000000000007941 */ /* 0x000fea0003800000 */
.L_x_428:
[----:B------:R-:W-:-:S04]  /*0f60*/  F2FP.BF16.PACK_AB R0, RZ, R0 ;  /* 0x00000000ff00723e */ /* 0x000fc800000010ff */
[----:B------:R-:W-:Y:S01]  /*0f70*/  PRMT R24, R0, 0x7610, R24 ;  /* 0x0000761000187816 */ /* 0x000fe20000000018 */
[----:B------:R-:W-:Y:S05]  /*0f80*/  BRA `(.L_x_403) ;  /* 0x000001e000007947 */ /* 0x000fea0003800000 */
.L_x_402:
        /* <DEDUP_REMOVED lines=21> */
.L_x_427:
[----:B------:R-:W2:Y:S02]  /*10e0*/  LDG.E.64 R2, [R2.64] ;  /* 0x0000002402027981 */ /* 0x000ea4000c1e1b00 */
[----:B--2---:R-:W0:Y:S02]  /*10f0*/  I2F.U64 R0, R2 ;  /* 0x0000000200007312 */ /* 0x004e240000301000 */
[----:B0-----:R-:W-:-:S04]  /*1100*/  F2FP.BF16.PACK_AB R0, RZ, R0 ;  /* 0x00000000ff00723e */ /* 0x001fc800000010ff */
[----:B------:R-:W-:Y:S01]  /*1110*/  PRMT R24, R0, 0x7610, R24 ;  /* 0x0000761000187816 */ /* 0x000fe20000000018 */
[----:B------:R-:W-:Y:S05]  /*1120*/  BRA `(.L_x_403) ;  /* 0x0000004000007947 */ /* 0x000fea0003800000 */
.L_x_426:
[----:B------:R-:W2:Y:S02]  /*1130*/  LDG.E R2, [R2.64] ;  /* 0x0000002402027981 */ /* 0x000ea4000c1e1900 */
[----:B--2---:R-:W0:Y:S02]  /*1140*/  I2F.U32 R0, R2 ;  /* 0x0000000200007306 */ /* 0x004e240000201000 */
[----:B0-----:R-:W-:-:S04]  /*1150*/  F2FP.BF16.PACK_AB R0, RZ, R0 ;  /* 0x00000000ff00723e */ /* 0x001fc800000010ff */
[----:B------:R-:W-:Y:S02]  /*1160*/  PRMT R24, R0, 0x7610, R24 ;  /* 0x0000761000187816 */ /* 0x000fe40000000018 */
.L_x_403:
[----:B------:R-:W-:Y:S01]  /*1170*/  PRMT R0, R19, 0x9910, RZ ;  /* 0x0000991013007816 */ /* 0x000fe200000000ff */
[----:B0-----:R-:W-:-:S03]  /*1180*/  IMAD R2, R25, c[0x0][0x18c], RZ ;  /* 0x0000630019027a24 */ /* 0x001fc600078e02ff */
[----:B------:R-:W-:Y:S02]  /*1190*/  ISETP.GT.AND P0, PT, R0, 0x9, PT ;  /* 0x000000090000780c */ /* 0x000fe40003f04270 */
[----:B------:R-:W-:-:S05]  /*11a0*/  IADD3 R2, P1, R2, c[0x0][0x178], RZ ;  /* 0x00005e0002027a10 */ /* 0x000fca0007f3e0ff */
[----:B------:R-:W-:-:S06]  /*11b0*/  IMAD.X R3, RZ, RZ, c[0x0][0x17c], P1 ;  /* 0x00005f00ff037624 */ /* 0x000fcc00008e06ff */
        /* <DEDUP_REMOVED lines=14> */
.L_x_433:
[----:B------:R-:W2:Y:S02]  /*12a0*/  LDG.E.U8 R2, [R2.64] ;  /* 0x0000002402027981 */ /* 0x000ea4000c1e1100 */
[----:B--2---:R-:W0:Y:S02]  /*12b0*/  I2F.U16 R0, R2 ;  /* 0x0000000200007306 */ /* 0x004e240000101000 */
[----:B0-----:R-:W-:-:S04]  /*12c0*/  F2FP.BF16.PACK_AB R0, RZ, R0 ;  /* 0x00000000ff00723e */ /* 0x001fc800000010ff */
[----:B------:R-:W-:Y:S01]  /*12d0*/  PRMT R25, R0, 0x7610, R25 ;  /* 0x0000761000197816 */ /* 0x000fe20000000019 */
[----:B------:R-:W-:Y:S05]  /*12e0*/  BRA `(.L_x_435) ;  /* 0x00000f0000007947 */ /* 0x000fea0003800000 */
.L_x_432:
        /* <DEDUP_REMOVED lines=11> */
.L_x_437:
[----:B------:R-:W2:Y:S02]  /*13a0*/  LDG.E R2, [R2.64] ;  /* 0x0000002402027981 */ /* 0x000ea4000c1e1900 */
[----:B--2---:R-:W0:Y:S02]  /*13b0*/  I2F R0, R2 ;  /* 0x0000000200007306 */ /* 0x004e240000201400 */
[----:B0-----:R-:W-:-:S04]  /*13c0*/  F2FP.BF16.PACK_AB R0, RZ, R0 ;  /* 0x00000000ff00723e */ /* 0x001fc800000010ff */
[----:B------:R-:W-:Y:S01]  /*13d0*/  PRMT R25, R0, 0x7610, R25 ;  /* 0x0000761000197816 */ /* 0x000fe20000000019 */
[----:B------:R-:W-:Y:S05]  /*13e0*/  BRA `(.L_x_435) ;  /* 0x00000e0000007947 */ /* 0x000fea0003800000 */
.L_x_436:
[----:B------:R-:W2:Y:S02]  /*13f0*/  LDG.E.U16 R2, [R2.64] ;  /* 0x0000002402027981 */ /* 0x000ea4000c1e1500 */
[----:B--2---:R-:W0:Y:S02]  /*1400*/  I2F.S16 R0, R2 ;  /* 0x0000000200007306 */ /* 0x004e240000101400 */
[----:B0-----:R-:W-:-:S04]  /*1410*/  F2FP.BF16.PACK_AB R0, RZ, R0 ;  /* 0x00000000ff00723e */ /* 0x001fc800000010ff */
[----:B------:R-:W-:Y:S01]  /*1420*/  PRMT R25, R0, 0x7610, R25 ;  /* 0x0000761000197816 */ /* 0x000fe20000000019 */
[----:B------:R-:W-:Y:S05]  /*1430*/  BRA `(.L_x_435) ;  /* 0x00000db000007947 */ /* 0x000fea0003800000 */
.L_x_431:
        /* <DEDUP_REMOVED lines=9> */
.L_x_439:
[----:B------:R-:W2:Y:S02]  /*14d0*/  LDG.E.U16 R0, [R2.64] ;  /* 0x0000002402007981 */ /* 0x000ea4000c1e1500 */
[----:B--2---:R-:W-:-:S05]  /*14e0*/  HADD2.F32 R0, -RZ, R0.H0_H0 ;  /* 0x20000000ff007230 */ /* 0x004fca0000004100 */
[----:B------:R-:W-:-:S04]  /*14f0*/  F2FP.BF16.PACK_AB R0, RZ, R0 ;  /* 0x00000000ff00723e */ /* 0x000fc800000010ff */
[----:B------:R-:W-:Y:S01]  /*1500*/  PRMT R25, R0, 0x7610, R25 ;  /* 0x0000761000197816 */ /* 0x000fe20000000019 */
[----:B------:R-:W-:Y:S05]  /*1510*/  BRA `(.L_x_435) ;  /* 0x00000cd000007947 */ /* 0x000fea0003800000 */
.L_x_438:
        /* <DEDUP_REMOVED lines=9> */
.L_x_441:
[----:B------:R-:W2:Y:S02]  /*15b0*/  LDG.E.U16 R2, [R2.64] ;  /* 0x0000002402027981 */ /* 0x000ea4000c1e1500 */
[----:B--2---:R-:W-:-:S05]  /*15c0*/  HADD2.F32 R0, -RZ, R2.H0_H0 ;  /* 0x20000002ff007230 */ /* 0x004fca0000004100 */
[----:B------:R-:W-:-:S04]  /*15d0*/  F2FP.BF16.PACK_AB R0, RZ, R0 ;  /* 0x00000000ff00723e */ /* 0x000fc800000010ff */
[----:B------:R-:W-:Y:S01]  /*15e0*/  PRMT R25, R0, 0x7610, R25 ;  /* 0x0000761000197816 */ /* 0x000fe20000000019 */
[----:B------:R-:W-:Y:S05]  /*15f0*/  BRA `(.L_x_435) ;  /* 0x00000bf000007947 */ /* 0x000fea0003800000 */
.L_x_440:
[----:B------:R-:W2:Y:S02]  /*1600*/  LDG.E.64 R2, [R2.64] ;  /* 0x0000002402027981 */ /* 0x000ea4000c1e1b00 */
[----:B--2---:R-:W0:Y:S01]  /*1610*/  F2F.F32.F64 R0, R2 ;  /* 0x0000000200007310 */ /* 0x004e220000301000 */
[----:B------:R-:W0:-:S14]  /*1620*/  DSETP.GEU.AND P0, PT, |R2|, c[0x2][0x0], PT ;  /* 0x008000000200762a */ /* 0x000e1c0003f0e200 */
[----:B0-----:R-:W-:-:S05]  /*1630*/  @!P0 FMUL R0, R0, 1.175494350822287508e-38 ;  /* 0x0080000000008820 */ /* 0x001fca0000400000 */
[----:B------:R-:W-:-:S04]  /*1640*/  F2FP.BF16.PACK_AB R0, RZ, R0 ;  /* 0x00000000ff00723e */ /* 0x000fc800000010ff */
[----:B------:R-:W-:Y:S01]  /*1650*/  PRMT R25, R0, 0x7610, R25 ;  /* 0x0000761000197816 */ /* 0x000fe20000000019 */
[----:B------:R-:W-:Y:S05]  /*1660*/  BRA `(.L_x_435) ;  /* 0x00000b8000007947 */ /* 0x000fea0003800000 */
.L_x_430:
        /* <DEDUP_REMOVED lines=14> */
.L_x_444:
[----:B------:R-:W2:Y:S02]  /*1750*/  LDG.E.64 R2, [R2.64] ;  /* 0x0000002402027981 */ /* 0x000ea4000c1e1b00 */
[----:B--2---:R-:W0:Y:S01]  /*1760*/  F2F.F32.F64 R0, R2 ;  /* 0x0000000200007310 */ /* 0x004e220000301000 */
[----:B------:R-:W0:-:S14]  /*1770*/  DSETP.GEU.AND P0, PT, |R2|, c[0x2][0x0], PT ;  /* 0x008000000200762a */ /* 0x000e1c0003f0e200 */
[----:B0-----:R-:W-:-:S05]  /*1780*/  @!P0 FMUL R0, R0, 1.175494350822287508e-38 ;  /* 0x0080000000008820 */ /* 0x001fca0000400000 */
[----:B------:R-:W-:-:S04]  /*1790*/  F2FP.BF16.PACK_AB R0, RZ, R0 ;  /* 0x00000000ff00723e */ /* 0x000fc800000010ff */
[----:B------:R-:W-:Y:S01]  /*17a0*/  PRMT R25, R0, 0x7610, R25 ;  /* 0x0000761000197816 */ /* 0x000fe20000000019 */
[----:B------:R-:W-:Y:S05]  /*17b0*/  BRA `(.L_x_435) ;  /* 0x00000a3000007947 */ /* 0x000fea0003800000 */
.L_x_443:
        /* <DEDUP_REMOVED lines=28> */
.L_x_446:
        /* <DEDUP_REMOVED lines=15> */
.L_x_445:
[----:B------:R0:W5:Y:S01]  /*1a70*/  LDG.E.U16 R25, [R2.64] ;  /* 0x0000002402197981 */ /* 0x000162000c1e1500 */
[----:B------:R-:W-:Y:S05]  /*1a80*/  BRA `(.L_x_435) ;  /* 0x0000076000007947 */ /* 0x000fea0003800000 */
.L_x_442:
        /* <DEDUP_REMOVED lines=12> */
.L_x_449:
        /* <DEDUP_REMOVED lines=21> */
.L_x_453:
[----:B------:R-:W-:Y:S05]  /*1ca0*/  BSYNC B1 ;  /* 0x0000000000017941 */ /* 0x000fea0003800000 */
.L_x_452:
[----:B------:R-:W-:Y:S01]  /*1cb0*/  LEA R3, R0, 0x3b800000, 0x17 ;  /* 0x3b80000000037811 */ /* 0x000fe200078eb8ff */
[----:B------:R-:W-:-:S05]  /*1cc0*/  IMAD.SHL.U32 R0, R2, 0x100000, RZ ;  /* 0x0010000002007824 */ /* 0x000fca00078e00ff */
[----:B------:R-:W-:Y:S02]  /*1cd0*/  LOP3.LUT R0, R3, R0, R4, 0xfe, !PT ;  /* 0x0000000003007212 */ /* 0x000fe400078efe04 */
.L_x_451:
[----:B------:R-:W-:Y:S05]  /*1ce0*/  BSYNC B0 ;  /* 0x0000000000007941 */ /* 0x000fea0003800000 */
.L_x_450:
[----:B------:R-:W-:-:S04]  /*1cf0*/  F2FP.BF16.PACK_AB R0, RZ, R0 ;  /* 0x00000000ff00723e */ /* 0x000fc800000010ff */
[----:B------:R-:W-:Y:S01]  /*1d00*/  PRMT R25, R0, 0x7610, R25 ;  /* 0x0000761000197816 */ /* 0x000fe20000000019 */
[----:B------:R-:W-:Y:S05]  /*1d10*/  BRA `(.L_x_435) ;  /* 0x000004d000007947 */ /* 0x000fea0003800000 */
.L_x_448:
        /* <DEDUP_REMOVED lines=21> */
.L_x_457:
[----:B------:R-:W-:Y:S05]  /*1e70*/  BSYNC B1 ;  /* 0x0000000000017941 */ /* 0x000fea0003800000 */
.L_x_456:
[----:B------:R-:W-:Y:S01]  /*1e80*/  LEA R3, R0, 0x37800000, 0x17 ;  /* 0x3780000000037811 */ /* 0x000fe200078eb8ff */
[----:B------:R-:W-:-:S05]  /*1e90*/  IMAD.SHL.U32 R0, R2, 0x200000, RZ ;  /* 0x0020000002007824 */ /* 0x000fca00078e00ff */
[----:B------:R-:W-:Y:S02]  /*1ea0*/  LOP3.LUT R0, R3, R0, R4, 0xfe, !PT ;  /* 0x0000000003007212 */ /* 0x000fe400078efe04 */
.L_x_455:
[----:B------:R-:W-:Y:S05]  /*1eb0*/  BSYNC B0 ;  /* 0x0000000000007941 */ /* 0x000fea0003800000 */
.L_x_454:
[----:B------:R-:W-:-:S04]  /*1ec0*/  F2FP.BF16.PACK_AB R0, RZ, R0 ;  /* 0x00000000ff00723e */ /* 0x000fc800000010ff */
[----:B------:R-:W-:Y:S01]  /*1ed0*/  PRMT R25, R0, 0x7610, R25 ;  /* 0x0000761000197816 */ /* 0x000fe20000000019 */
[----:B------:R-:W-:Y:S05]  /*1ee0*/  BRA `(.L_x_435) ;  /* 0x0000030000007947 */ /* 0x000fea0003800000 */
.L_x_447:
        /* <DEDUP_REMOVED lines=14> */
.L_x_461:
[----:B------:R-:W-:Y:S05]  /*1fd0*/  BSYNC B0 ;  /* 0x0000000000007941 */ /* 0x000fea0003800000 */
.L_x_460:
[----:B------:R-:W-:-:S04]  /*1fe0*/  F2FP.BF16.PACK_AB R0, RZ, R0 ;  /* 0x00000000ff00723e */ /* 0x000fc800000010ff */
[----:B------:R-:W-:Y:S01]  /*1ff0*/  PRMT R25, R0, 0x7610, R25 ;  /* 0x0000761000197816 */ /* 0x000fe20000000019 */
[----:B------:R-:W-:Y:S05]  /*2000*/  BRA `(.L_x_435) ;  /* 0x000001e000007947 */ /* 0x000fea0003800000 */
.L_x_434:
        /* <DEDUP_REMOVED lines=18> */
[----:B0----5:R-:W-:Y:S05]  /*2130*/  CALL.ABS.NOINC R2 ;  /* 0x0000000002007343 */ /* 0x021fea0003c00000 */
[----:B------:R-:W-:Y:S01]  /*2140*/  PRMT R25, RZ, 0x7610, R25 ;  /* 0x00007610ff197816 */ /* 0x000fe20000000019 */
[----:B------:R-:W-:Y:S05]  /*2150*/  BRA `(.L_x_435) ;  /* 0x0000009000007947 */ /* 0x000fea0003800000 */
.L_x_459:
[----:B------:R-:W2:Y:S02]  /*2160*/  LDG.E.64 R2, [R2.64] ;  /* 0x0000002402027981 */ /* 0x000ea4000c1e1b00 */
[----:B--2---:R-:W0:Y:S02]  /*2170*/  I2F.U64 R0, R2 ;  /* 0x0000000200007312 */ /* 0x004e240000301000 */
[----:B0-----:R-:W-:-:S04]  /*2180*/  F2FP.BF16.PACK_AB R0, RZ, R0 ;  /* 0x00000000ff00723e */ /* 0x001fc800000010ff */
[----:B------:R-:W-:Y:S01]  /*2190*/  PRMT R25, R0, 0x7610, R25 ;  /* 0x0000761000197816 */ /* 0x000fe20000000019 */
[----:B------:R-:W-:Y:S05]  /*21a0*/  BRA `(.L_x_435) ;  /* 0x0000004000007947 */ /* 0x000fea0003800000 */
.L_x_458:
[----:B------:R-:W2:Y:S02]  /*21b0*/  LDG.E R2, [R2.64] ;  /* 0x0000002402027981 */ /* 0x000ea4000c1e1900 */
[----:B--2---:R-:W0:Y:S02]  /*21c0*/  I2F.U32 R0, R2 ;  /* 0x0000000200007306 */ /* 0x004e240000201000 */
[----:B0-----:R-:W-:-:S04]  /*21d0*/  F2FP.BF16.PACK_AB R0, RZ, R0 ;  /* 0x00000000ff00723e */ /* 0x001fc800000010ff */
[----:B------:R-:W-:Y:S02]  /*21e0*/  PRMT R25, R0, 0x7610, R25 ;  /* 0x0000761000197816 */ /* 0x000fe40000000019 */
.L_x_435:
[----:B------:R-:W-:-:S05]  /*21f0*/  IADD3 R17, R17, 0x80, RZ ;  /* 0x0000008011117810 */ /* 0x000fca0007ffe0ff */
.L_x_397:
[----:B-1-3--:R-:W-:Y:S05]  /*2200*/  BSYNC B6 ;  /* 0x0000000000067941 */ /* 0x00afea0003800000 */
.L_x_396:
[----:B------:R-:W-:Y:S01]  /*2210*/  ISETP.GE.AND P0, PT, R17, R22, PT ;  /* 0x000000161100720c */ /* 0x000fe20003f06270 */
[----:B------:R-:W-:Y:S01]  /*2220*/  BSSY B6, `(.L_x_462) ;  /* 0x0000216000067945 */ /* 0x000fe20003800000 */
[----:B------:R-:W-:-:S11]  /*2230*/  PRMT R26, RZ, 0x7610, R26 ;  /* 0x00007610ff1a7816 */ /* 0x000fd6000000001a */
[----:B------:R-:W-:Y:S05]  /*2240*/  @P0 BRA `(.L_x_463) ;  /* 0x0000213000000947 */ /* 0x000fea0003800000 */
[----:B------:R-:W-:Y:S01]  /*2250*/  PRMT R0, R18, 0x9910, RZ ;  /* 0x0000991012007816 */ /* 0x000fe200000000ff */
[----:B------:R-:W-:-:S03]  /*2260*/  IMAD R26, R16, 0x200, R17 ;  /* 0x00000200101a7824 */ /* 0x000fc600078e0211 */
[----:B------:R-:W-:Y:S01]  /*2270*/  ISETP.GT.AND P1, PT, R0, 0x9, PT ;  /* 0x000000090000780c */ /* 0x000fe20003f24270 */
[----:B0-----:R-:W-:-:S05]  /*2280*/  IMAD R2, R26, c[0x0][0x188], RZ ;  /* 0x000062001a027a24 */ /* 0x001fca00078e02ff */
        /* <DEDUP_REMOVED lines=16> */
.L_x_467:
[----:B------:R-:W2:Y:S02]  /*2390*/  LDG.E.U8 R2, [R2.64] ;  /* 0x0000002402027981 */ /* 0x000ea4000c1e1100 */
[----:B--2---:R-:W0:Y:S02]  /*23a0*/  I2F.U16 R0, R2 ;  /* 0x0000000200007306 */ /* 0x004e240000101000 */
[----:B0-----:R-:W-:-:S04]  /*23b0*/  F2FP.BF16.PACK_AB R0, RZ, R0 ;  /* 0x00000000ff00723e */ /* 0x001fc800000010ff */
[----:B------:R-:W-:Y:S01]  /*23c0*/  PRMT R23, R0, 0x7610, R23 ;  /* 0x0000761000177816 */ /* 0x000fe20000000017 */
[----:B------:R-:W-:Y:S05]  /*23d0*/  BRA `(.L_x_469) ;  /* 0x00000f1000007947 */ /* 0x000fea0003800000 */
.L_x_466:
        /* <DEDUP_REMOVED lines=11> */
.L_x_471:
[----:B------:R-:W2:Y:S02]  /*2490*/  LDG.E R2, [R2.64] ;  /* 0x0000002402027981 */ /* 0x000ea4000c1e1900 */
[----:B--2---:R-:W0:Y:S02]  /*24a0*/  I2F R0, R2 ;  /* 0x0000000200007306 */ /* 0x004e240000201400 */
[----:B0-----:R-:W-:-:S04]  /*24b0*/  F2FP.BF16.PACK_AB R0, RZ, R0 ;  /* 0x00000000ff00723e */ /* 0x001fc800000010ff */
[----:B------:R-:W-:Y:S01]  /*24c0*/  PRMT R23, R0, 0x7610, R23 ;  /* 0x0000761000177816 */ /* 0x000fe20000000017 */
[----:B------:R-:W-:Y:S05]  /*24d0*/  BRA `(.L_x_469) ;  /* 0x00000e1000007947 */ /* 0x000fea0003800000 */
.L_x_470:
[----:B------:R-:W2:Y:S02]  /*24e0*/  LDG.E.U16 R2, [R2.64] ;  /* 0x0000002402027981 */ /* 0x000ea4000c1e1500 */
[----:B--2---:R-:W0:Y:S02]  /*24f0*/  I2F.S16 R0, R2 ;  /* 0x0000000200007306 */ /* 0x004e240000101400 */
[----:B0-----:R-:W-:-:S04]  /*2500*/  F2FP.BF16.PACK_AB R0, RZ, R0 ;  /* 0x00000000ff00723e */ /* 0x001fc800000010ff */
[----:B------:R-:W-:Y:S01]  /*2510*/  PRMT R23, R0, 0x7610, R23 ;  /* 0x0000761000177816 */ /* 0x000fe20000000017 */
[----:B------:R-:W-:Y:S05]  /*2520*/  BRA `(.L_x_469) ;  /* 0x00000dc000007947 */ /* 0x000fea0003800000 */
.L_x_465:
        /* <DEDUP_REMOVED lines=9> */
.L_x_473:
[----:B------:R-:W2:Y:S02]  /*25c0*/  LDG.E.U16 R0, [R2.64] ;  /* 0x0000002402007981 */ /* 0x000ea4000c1e1500 */
[----:B--2---:R-:W-:-:S05]  /*25d0*/  HADD2.F32 R0, -RZ, R0.H0_H0 ;  /* 0x20000000ff007230 */ /* 0x004fca0000004100 */
[----:B------:R-:W-:-:S04]  /*25e0*/  F2FP.BF16.PACK_AB R0, RZ, R0 ;  /* 0x00000000ff00723e */ /* 0x000fc800000010ff */
[----:B------:R-:W-:Y:S01]  /*25f0*/  PRMT R23, R0, 0x7610, R23 ;  /* 0x0000761000177816 */ /* 0x000fe20000000017 */
[----:B------:R-:W-:Y:S05]  /*2600*/  BRA `(.L_x_469) ;  /* 0x00000ce000007947 */ /* 0x000fea0003800000 */
.L_x_472:
        /* <DEDUP_REMOVED lines=9> */
.L_x_475:
[----:B------:R-:W2:Y:S02]  /*26a0*/  LDG.E.U16 R2, [R2.64] ;  /* 0x0000002402027981 */ /* 0x000ea4000c1e1500 */
[----:B--2---:R-:W-:-:S05]  /*26b0*/  HADD2.F32 R0, -RZ, R2.H0_H0 ;  /* 0x20000002ff007230 */ /* 0x004fca0000004100 */
[----:B------:R-:W-:-:S04]  /*26c0*/  F2FP.BF16.PACK_AB R0, RZ, R0 ;  /* 0x00000000ff00723e */ /* 0x000fc800000010ff */
[----:B------:R-:W-:Y:S01]  /*26d0*/  PRMT R23, R0, 0x7610, R23 ;  /* 0x0000761000177816 */ /* 0x000fe20000000017 */
[----:B------:R-:W-:Y:S05]  /*26e0*/  BRA `(.L_x_469) ;  /* 0x00000c0000007947 */ /* 0x000fea0003800000 */
.L_x_474:
[----:B------:R-:W2:Y:S02]  /*26f0*/  LDG.E.64 R2, [R2.64] ;  /* 0x0000002402027981 */ /* 0x000ea4000c1e1b00 */
[----:B--2---:R-:W0:Y:S01]  /*2700*/  F2F.F32.F64 R0, R2 ;  /* 0x0000000200007310 */ /* 0x004e220000301000 */
[----:B------:R-:W0:-:S14]  /*2710*/  DSETP.GEU.AND P0, PT, |R2|, c[0x2][0x0], PT ;  /* 0x008000000200762a */ /* 0x000e1c0003f0e200 */
[----:B0-----:R-:W-:-:S05]  /*2720*/  @!P0 FMUL R0, R0, 1.175494350822287508e-38 ;  /* 0x0080000000008820 */ /* 0x001fca0000400000 */
[----:B------:R-:W-:-:S04]  /*2730*/  F2FP.BF16.PACK_AB R0, RZ, R0 ;  /* 0x00000000ff00723e */ /* 0x000fc800000010ff */
[----:B------:R-:W-:Y:S01]  /*2740*/  PRMT R23, R0, 0x7610, R23 ;  /* 0x0000761000177816 */ /* 0x000fe20000000017 */
[----:B------:R-:W-:Y:S05]  /*2750*/  BRA `(.L_x_469) ;  /* 0x00000b9000007947 */ /* 0x000fea0003800000 */
.L_x_464:
        /* <DEDUP_REMOVED lines=14> */
.L_x_478:
[----:B------:R-:W2:Y:S02]  /*2840*/  LDG.E.64 R2, [R2.64] ;  /* 0x0000002402027981 */ /* 0x000ea4000c1e1b00 */
[----:B--2---:R-:W0:Y:S01]  /*2850*/  F2F.F32.F64 R0, R2 ;  /* 0x0000000200007310 */ /* 0x004e220000301000 */
[----:B------:R-:W0:-:S14]  /*2860*/  DSETP.GEU.AND P0, PT, |R2|, c[0x2][0x0], PT ;  /* 0x008000000200762a */ /* 0x000e1c0003f0e200 */
[----:B0-----:R-:W-:-:S05]  /*2870*/  @!P0 FMUL R0, R0, 1.175494350822287508e-38 ;  /* 0x0080000000008820 */ /* 0x001fca0000400000 */
[----:B------:R-:W-:-:S04]  /*2880*/  F2FP.BF16.PACK_AB R0, RZ, R0 ;  /* 0x00000000ff00723e */ /* 0x000fc800000010ff */
[----:B------:R-:W-:Y:S01]  /*2890*/  PRMT R23, R0, 0x7610, R23 ;  /* 0x0000761000177816 */ /* 0x000fe20000000017 */
[----:B------:R-:W-:Y:S05]  /*28a0*/  BRA `(.L_x_469) ;  /* 0x00000a4000007947 */ /* 0x000fea0003800000 */
.L_x_477:
        /* <DEDUP_REMOVED lines=28> */
.L_x_480:
[----:B------:R-:W2:Y:S02]  /*2a70*/  LDG.E.U8 R3, [R2.64] ;  /* 0x0000002402037981 */ /* 0x000ea4000c1e1100 */
[----:B--2---:R-:W-:-:S05]  /*2a80*/  IMAD.SHL.U32 R0, R3, 0x2000000, RZ ;  /* 0x0200000003007824 */ /* 0x004fca00078e00ff */
[----:B------:R-:W-:-:S13]  /*2a90*/  ISETP.GE.U32.AND P0, PT, R0, 0x8000000, PT ;  /* 0x080000000000780c */ /* 0x000fda0003f06070 */
[C---:B------:R-:W-:Y:S02]  /*2aa0*/  @P0 IMAD.SHL.U32 R4, R3.reuse, 0x200000, RZ ;  /* 0x0020000003040824 */ /* 0x040fe400078e00ff */
[C---:B------:R-:W-:Y:S02]  /*2ab0*/  @!P0 IMAD.SHL.U32 R0, R3.reuse, 0x100, RZ ;  /* 0x0000010003008824 */ /* 0x040fe400078e00ff */
[----:B------:R-:W-:Y:S01]  /*2ac0*/  IMAD.SHL.U32 R3, R3, 0x1000000, RZ ;  /* 0x0100000003037824 */ /* 0x000fe200078e00ff */
[----:B------:R-:W-:Y:S02]  /*2ad0*/  @P0 LOP3.LUT R4, R4, 0xfe00000, RZ, 0xc0, !PT ;  /* 0x0fe0000004040812 */ /* 0x000fe400078ec0ff */
        /* <DEDUP_REMOVED lines=9> */
.L_x_479:
[----:B------:R0:W5:Y:S01]  /*2b70*/  LDG.E.U16 R23, [R2.64] ;  /* 0x0000002402177981 */ /* 0x000162000c1e1500 */
[----:B------:R-:W-:Y:S05]  /*2b80*/  BRA `(.L_x_469) ;  /* 0x0000076000007947 */ /* 0x000fea0003800000 */
.L_x_476:
        /* <DEDUP_REMOVED lines=12> */
.L_x_483:
        /* <DEDUP_REMOVED lines=21> */
.L_x_487:
[----:B------:R-:W-:Y:S05]  /*2da0*/  BSYNC B1 ;  /* 0x0000000000017941 */ /* 0x000fea0003800000 */
.L_x_486:
[----:B------:R-:W-:Y:S01]  /*2db0*/  LEA R3, R0, 0x3b800000, 0x17 ;  /* 0x3b80000000037811 */ /* 0x000fe200078eb8ff */
[----:B------:R-:W-:-:S05]  /*2dc0*/  IMAD.SHL.U32 R0, R2, 0x100000, RZ ;  /* 0x0010000002007824 */ /* 0x000fca00078e00ff */
[----:B------:R-:W-:Y:S02]  /*2dd0*/  LOP3.LUT R0, R3, R0, R4, 0xfe, !PT ;  /* 0x0000000003007212 */ /* 0x000fe400078efe04 */
.L_x_485:
[----:B------:R-:W-:Y:S05]  /*2de0*/  BSYNC B0 ;  /* 0x0000000000007941 */ /* 0x000fea0003800000 */
.L_x_484:
[----:B------:R-:W-:-:S04]  /*2df0*/  F2FP.BF16.PACK_AB R0, RZ, R0 ;  /* 0x00000000ff00723e */ /* 0x000fc800000010ff */
[----:B------:R-:W-:Y:S01]  /*2e00*/  PRMT R23, R0, 0x7610, R23 ;  /* 0x0000761000177816 */ /* 0x000fe20000000017 */
[----:B------:R-:W-:Y:S05]  /*2e10*/  BRA `(.L_x_469) ;  /* 0x000004d000007947 */ /* 0x000fea0003800000 */
.L_x_482:
        /* <DEDUP_REMOVED lines=21> */
.L_x_491:
[----:B------:R-:W-:Y:S05]  /*2f70*/  BSYNC B1 ;  /* 0x0000000000017941 */ /* 0x000fea0003800000 */
.L_x_490:
[----:B------:R-:W-:Y:S01]  /*2f80*/  LEA R3, R0, 0x37800000, 0x17 ;  /* 0x3780000000037811 */ /* 0x000fe200078eb8ff */
[----:B------:R-:W-:-:S05]  /*2f90*/  IMAD.SHL.U32 R0, R2, 0x200000, RZ ;  /* 0x0020000002007824 */ /* 0x000fca00078e00ff */
[----:B------:R-:W-:Y:S02]  /*2fa0*/  LOP3.LUT R0, R3, R0, R4, 0xfe, !PT ;  /* 0x0000000003007212 */ /* 0x000fe400078efe04 */
.L_x_489:
[----:B------:R-:W-:Y:S05]  /*2fb0*/  BSYNC B0 ;  /* 0x0000000000007941 */ /* 0x000fea0003800000 */
.L_x_488:
[----:B------:R-:W-:-:S04]  /*2fc0*/  F2FP.BF16.PACK_AB R0, RZ, R0 ;  /* 0x00000000ff00723e */ /* 0x000fc800000010ff */
[----:B------:R-:W-:Y:S01]  /*2fd0*/  PRMT R23, R0, 0x7610, R23 ;  /* 0x0000761000177816 */ /* 0x000fe20000000017 */
[----:B------:R-:W-:Y:S05]  /*2fe0*/  BRA `(.L_x_469) ;  /* 0x0000030000007947 */ /* 0x000fea0003800000 */
.L_x_481:
        /* <DEDUP_REMOVED lines=14> */
.L_x_495:
[----:B------:R-:W-:Y:S05]  /*30d0*/  BSYNC B0 ;  /* 0x0000000000007941 */ /* 0x000fea0003800000 */
.L_x_494:
[----:B------:R-:W-:-:S04]  /*30e0*/  F2FP.BF16.PACK_AB R0, RZ, R0 ;  /* 0x00000000ff00723e */ /* 0x000fc800000010ff */
[----:B------:R-:W-:Y:S01]  /*30f0*/  PRMT R23, R0, 0x7610, R23 ;  /* 0x0000761000177816 */ /* 0x000fe20000000017 */
[----:B------:R-:W-:Y:S05]  /*3100*/  BRA `(.L_x_469) ;  /* 0x000001e000007947 */ /* 0x000fea0003800000 */
.L_x_468:
        /* <DEDUP_REMOVED lines=21> */
.L_x_493:
[----:B------:R-:W2:Y:S02]  /*3260*/  LDG.E.64 R2, [R2.64] ;  /* 0x0000002402027981 */ /* 0x000ea4000c1e1b00 */
[----:B--2---:R-:W0:Y:S02]  /*3270*/  I2F.U64 R0, R2 ;  /* 0x0000000200007312 */ /* 0x004e240000301000 */
[----:B0-----:R-:W-:-:S04]  /*3280*/  F2FP.BF16.PACK_AB R0, RZ, R0 ;  /* 0x00000000ff00723e */ /* 0x001fc800000010ff */
[----:B------:R-:W-:Y:S01]  /*3290*/  PRMT R23, R0, 0x7610, R23 ;  /* 0x0000761000177816 */ /* 0x000fe20000000017 */
[----:B------:R-:W-:Y:S05]  /*32a0*/  BRA `(.L_x_469) ;  /* 0x0000004000007947 */ /* 0x000fea0003800000 */
.L_x_492:
[----:B------:R-:W2:Y:S02]  /*32b0*/  LDG.E R2, [R2.64] ;  /* 0x0000002402027981 */ /* 0x000ea4000c1e1900 */
[----:B--2---:R-:W0:Y:S02]  /*32c0*/  I2F.U32 R0, R2 ;  /* 0x0000000200007306 */ /* 0x004e240000201000 */
[----:B0-----:R-:W-:-:S04]  /*32d0*/  F2FP.BF16.PACK_AB R0, RZ, R0 ;  /* 0x00000000ff00723e */ /* 0x001fc800000010ff */
[----:B------:R-:W-:Y:S02]  /*32e0*/  PRMT R23, R0, 0x7610, R23 ;  /* 0x0000761000177816 */ /* 0x000fe40000000017 */
.L_x_469:
        /* <DEDUP_REMOVED lines=19> */
.L_x_499:
[----:B------:R-:W2:Y:S02]  /*3420*/  LDG.E.U8 R2, [R2.64] ;  /* 0x0000002402027981 */ /* 0x000ea4000c1e1100 */
[----:B--2---:R-:W0:Y:S02]  /*3430*/  I2F.U16 R0, R2 ;  /* 0x0000000200007306 */ /* 0x004e240000101000 */
[----:B0-----:R-:W-:-:S04]  /*3440*/  F2FP.BF16.PACK_AB R0, RZ, R0 ;  /* 0x00000000ff00723e */ /* 0x001fc800000010ff */
[----:B------:R-:W-:Y:S01]  /*3450*/  PRMT R26, R0, 0x7610, R26 ;  /* 0x00007610001a7816 */ /* 0x000fe2000000001a */
[----:B------:R-:W-:Y:S05]  /*3460*/  BRA `(.L_x_501) ;  /* 0x00000f0000007947 */ /* 0x000fea0003800000 */
.L_x_498:
        /* <DEDUP_REMOVED lines=11> */
.L_x_503:
[----:B------:R-:W2:Y:S02]  /*3520*/  LDG.E R2, [R2.64] ;  /* 0x0000002402027981 */ /* 0x000ea4000c1e1900 */
[----:B--2---:R-:W0:Y:S02]  /*3530*/  I2F R0, R2 ;  /* 0x0000000200007306 */ /* 0x004e240000201400 */
[----:B0-----:R-:W-:-:S04]  /*3540*/  F2FP.BF16.PACK_AB R0, RZ, R0 ;  /* 0x00000000ff00723e */ /* 0x001fc800000010ff */
[----:B------:R-:W-:Y:S01]  /*3550*/  PRMT R26, R0, 0x7610, R26 ;  /* 0x00007610001a7816 */ /* 0x000fe2000000001a */
[----:B------:R-:W-:Y:S05]  /*3560*/  BRA `(.L_x_501) ;  /* 0x00000e0000007947 */ /* 0x000fea0003800000 */
.L_x_502:
[----:B------:R-:W2:Y:S02]  /*3570*/  LDG.E.U16 R2, [R2.64] ;  /* 0x0000002402027981 */ /* 0x000ea4000c1e1500 */
[----:B--2---:R-:W0:Y:S02]  /*3580*/  I2F.S16 R0, R2 ;  /* 0x0000000200007306 */ /* 0x004e240000101400 */
[----:B0-----:R-:W-:-:S04]  /*3590*/  F2FP.BF16.PACK_AB R0, RZ, R0 ;  /* 0x00000000ff00723e */ /* 0x001fc800000010ff */
[----:B------:R-:W-:Y:S01]  /*35a0*/  PRMT R26, R0, 0x7610, R26 ;  /* 0x00007610001a7816 */ /* 0x000fe2000000001a */
[----:B------:R-:W-:Y:S05]  /*35b0*/  BRA `(.L_x_501) ;  /* 0x00000db000007947 */ /* 0x000fea0003800000 */
.L_x_497:
        /* <DEDUP_REMOVED lines=9> */
.L_x_505:
[----:B------:R-:W2:Y:S02]  /*3650*/  LDG.E.U16 R0, [R2.64] ;  /* 0x0000002402007981 */ /* 0x000ea4000c1e1500 */
[----:B--2---:R-:W-:-:S05]  /*3660*/  HADD2.F32 R0, -RZ, R0.H0_H0 ;  /* 0x20000000ff007230 */ /* 0x004fca0000004100 */
[----:B------:R-:W-:-:S04]  /*3670*/  F2FP.BF16.PACK_AB R0, RZ, R0 ;  /* 0x00000000ff00723e */ /* 0x000fc800000010ff */
[----:B------:R-:W-:Y:S01]  /*3680*/  PRMT R26, R0, 0x7610, R26 ;  /* 0x00007610001a7816 */ /* 0x000fe2000000001a */
[----:B------:R-:W-:Y:S05]  /*3690*/  BRA `(.L_x_501) ;  /* 0x00000cd000007947 */ /* 0x000fea0003800000 */
.L_x_504:
        /* <DEDUP_REMOVED lines=9> */
.L_x_507:
[----:B------:R-:W2:Y:S02]  /*3730*/  LDG.E.U16 R2, [R2.64] ;  /* 0x0000002402027981 */ /* 0x000ea4000c1e1500 */
[----:B--2---:R-:W-:-:S05]  /*3740*/  HADD2.F32 R0, -RZ, R2.H0_H0 ;  /* 0x20000002ff007230 */ /* 0x004fca0000004100 */
[----:B------:R-:W-:-:S04]  /*3750*/  F2FP.BF16.PACK_AB R0, RZ, R0 ;  /* 0x00000000ff00723e */ /* 0x000fc800000010ff */
[----:B------:R-:W-:Y:S01]  /*3760*/  PRMT R26, R0, 0x7610, R26 ;  /* 0x00007610001a7816 */ /* 0x000fe2000000001a */
[----:B------:R-:W-:Y:S05]  /*3770*/  BRA `(.L_x_501) ;  /* 0x00000bf000007947 */ /* 0x000fea0003800000 */
.L_x_506:
[----:B------:R-:W2:Y:S02]  /*3780*/  LDG.E.64 R2, [R2.64] ;  /* 0x0000002402027981 */ /* 0x000ea4000c1e1b00 */
[----:B--2---:R-:W0:Y:S01]  /*3790*/  F2F.F32.F64 R0, R2 ;  /* 0x0000000200007310 */ /* 0x004e220000301000 */
[----:B------:R-:W0:-:S14]  /*37a0*/  DSETP.GEU.AND P0, PT, |R2|, c[0x2][0x0], PT ;  /* 0x008000000200762a */ /* 0x000e1c0003f0e200 */
[----:B0-----:R-:W-:-:S05]  /*37b0*/  @!P0 FMUL R0, R0, 1.175494350822287508e-38 ;  /* 0x0080000000008820 */ /* 0x001fca0000400000 */
[----:B------:R-:W-:-:S04]  /*37c0*/  F2FP.BF16.PACK_AB R0, RZ, R0 ;  /* 0x00000000ff00723e */ /* 0x000fc800000010ff */
[----:B------:R-:W-:Y:S01]  /*37d0*/  PRMT R26, R0, 0x7610, R26 ;  /* 0x00007610001a7816 */ /* 0x000fe2000000001a */
[----:B------:R-:W-:Y:S05]  /*37e0*/  BRA `(.L_x_501) ;  /* 0x00000b8000007947 */ /* 0x000fea0003800000 */
.L_x_496:
        /* <DEDUP_REMOVED lines=14> */
.L_x_510:
[----:B------:R-:W2:Y:S02]  /*38d0*/  LDG.E.64 R2, [R2.64] ;  /* 0x0000002402027981 */ /* 0x000ea4000c1e1b00 */
[----:B--2---:R-:W0:Y:S01]  /*38e0*/  F2F.F32.F64 R0, R2 ;  /* 0x0000000200007310 */ /* 0x004e220000301000 */
[----:B------:R-:W0:-:S14]  /*38f0*/  DSETP.GEU.AND P0, PT, |R2|, c[0x2][0x0], PT ;  /* 0x008000000200762a */ /* 0x000e1c0003f0e200 */
[----:B0-----:R-:W-:-:S05]  /*3900*/  @!P0 FMUL R0, R0, 1.175494350822287508e-38 ;  /* 0x0080000000008820 */ /* 0x001fca0000400000 */
[----:B------:R-:W-:-:S04]  /*3910*/  F2FP.BF16.PACK_AB R0, RZ, R0 ;  /* 0x00000000ff00723e */ /* 0x000fc800000010ff */
[----:B------:R-:W-:Y:S01]  /*3920*/  PRMT R26, R0, 0x7610, R26 ;  /* 0x00007610001a7816 */ /* 0x000fe2000000001a */
[----:B------:R-:W-:Y:S05]  /*3930*/  BRA `(.L_x_501) ;  /* 0x00000a3000007947 */ /* 0x000fea0003800000 */
.L_x_509:
        /* <DEDUP_REMOVED lines=28> */
.L_x_512:
        /* <DEDUP_REMOVED lines=15> */
.L_x_511:
[----:B------:R0:W5:Y:S01]  /*3bf0*/  LDG.E.U16 R26, [R2.64] ;  /* 0x00000024021a7981 */ /* 0x000162000c1e1500 */
[----:B------:R-:W-:Y:S05]  /*3c00*/  BRA `(.L_x_501) ;  /* 0x0000076000007947 */ /* 0x000fea0003800000 */
.L_x_508:
        /* <DEDUP_REMOVED lines=12> */
.L_x_515:
        /* <DEDUP_REMOVED lines=21> */
.L_x_519:
[----:B------:R-:W-:Y:S05]  /*3e20*/  BSYNC B1 ;  /* 0x0000000000017941 */ /* 0x000fea0003800000 */
.L_x_518:
[----:B------:R-:W-:Y:S01]  /*3e30*/  LEA R3, R0, 0x3b800000, 0x17 ;  /* 0x3b80000000037811 */ /* 0x000fe200078eb8ff */
[----:B------:R-:W-:-:S05]  /*3e40*/  IMAD.SHL.U32 R0, R2, 0x100000, RZ ;  /* 0x0010000002007824 */ /* 0x000fca00078e00ff */
[----:B------:R-:W-:Y:S02]  /*3e50*/  LOP3.LUT R0, R3, R0, R4, 0xfe, !PT ;  /* 0x0000000003007212 */ /* 0x000fe400078efe04 */
.L_x_517:
[----:B------:R-:W-:Y:S05]  /*3e60*/  BSYNC B0 ;  /* 0x0000000000007941 */ /* 0x000fea0003800000 */
.L_x_516:
[----:B------:R-:W-:-:S04]  /*3e70*/  F2FP.BF16.PACK_AB R0, RZ, R0 ;  /* 0x00000000ff00723e */ /* 0x000fc800000010ff */
[----:B------:R-:W-:Y:S01]  /*3e80*/  PRMT R26, R0, 0x7610, R26 ;  /* 0x00007610001a7816 */ /* 0x000fe2000000001a */
[----:B------:R-:W-:Y:S05]  /*3e90*/  BRA `(.L_x_501) ;  /* 0x000004d000007947 */ /* 0x000fea0003800000 */
.L_x_514:
        /* <DEDUP_REMOVED lines=21> */
.L_x_523:
[----:B------:R-:W-:Y:S05]  /*3ff0*/  BSYNC B1 ;  /* 0x0000000000017941 */ /* 0x000fea0003800000 */
.L_x_522:
[----:B------:R-:W-:Y:S01]  /*4000*/  LEA R3, R0, 0x37800000, 0x17 ;  /* 0x3780000000037811 */ /* 0x000fe200078eb8ff */
[----:B------:R-:W-:-:S05]  /*4010*/  IMAD.SHL.U32 R0, R2, 0x200000, RZ ;  /* 0x0020000002007824 */ /* 0x000fca00078e00ff */
[----:B------:R-:W-:Y:S02]  /*4020*/  LOP3.LUT R0, R3, R0, R4, 0xfe, !PT ;  /* 0x0000000003007212 */ /* 0x000fe400078efe04 */
.L_x_521:
[----:B------:R-:W-:Y:S05]  /*4030*/  BSYNC B0 ;  /* 0x0000000000007941 */ /* 0x000fea0003800000 */
.L_x_520:
[----:B------:R-:W-:-:S04]  /*4040*/  F2FP.BF16.PACK_AB R0, RZ, R0 ;  /* 0x00000000ff00723e */ /* 0x000fc800000010ff */
[----:B------:R-:W-:Y:S01]  /*4050*/  PRMT R26, R0, 0x7610, R26 ;  /* 0x00007610001a7816 */ /* 0x000fe2000000001a */
[----:B------:R-:W-:Y:S05]  /*4060*/  BRA `(.L_x_501) ;  /* 0x0000030000007947 */ /* 0x000fea0003800000 */
.L_x_513:
        /* <DEDUP_REMOVED lines=14> */
.L_x_527:
[----:B------:R-:W-:Y:S05]  /*4150*/  BSYNC B0 ;  /* 0x0000000000007941 */ /* 0x000fea0003800000 */
.L_x_526:
[----:B------:R-:W-:-:S04]  /*4160*/  F2FP.BF16.PACK_AB R0, RZ, R0 ;  /* 0x00000000ff00723e */ /* 0x000fc800000010ff */
[----:B------:R-:W-:Y:S01]  /*4170*/  PRMT R26, R0, 0x7610, R26 ;  /* 0x00007610001a7816 */ /* 0x000fe2000000001a */
[----:B------:R-:W-:Y:S05]  /*4180*/  BRA `(.L_x_501) ;  /* 0x000001e000007947 */ /* 0x000fea0003800000 */
.L_x_500:
        /* <DEDUP_REMOVED lines=21> */
.L_x_525:
[----:B------:R-:W2:Y:S02]  /*42e0*/  LDG.E.64 R2, [R2.64] ;  /* 0x0000002402027981 */ /* 0x000ea4000c1e1b00 */
[----:B--2---:R-:W0:Y:S02]  /*42f0*/  I2F.U64 R0, R2 ;  /* 0x0000000200007312 */ /* 0x004e240000301000 */
[----:B0-----:R-:W-:-:S04]  /*4300*/  F2FP.BF16.PACK_AB R0, RZ, R0 ;  /* 0x00000000ff00723e */ /* 0x001fc800000010ff */
[----:B------:R-:W-:Y:S01]  /*4310*/  PRMT R26, R0, 0x7610, R26 ;  /* 0x00007610001a7816 */ /* 0x000fe2000000001a */
[----:B------:R-:W-:Y:S05]  /*4320*/  BRA `(.L_x_501) ;  /* 0x0000004000007947 */ /* 0x000fea0003800000 */
.L_x_524:
[----:B------:R-:W2:Y:S02]  /*4330*/  LDG.E R2, [R2.64] ;  /* 0x0000002402027981 */ /* 0x000ea4000c1e1900 */
[----:B--2---:R-:W0:Y:S02]  /*4340*/  I2F.U32 R0, R2 ;  /* 0x0000000200007306 */ /* 0x004e240000201000 */
[----:B0-----:R-:W-:-:S04]  /*4350*/  F2FP.BF16.PACK_AB R0, RZ, R0 ;  /* 0x00000000ff00723e */ /* 0x001fc800000010ff */
[----:B------:R-:W-:Y:S02]  /*4360*/  PRMT R26, R0, 0x7610, R26 ;  /* 0x00007610001a7816 */ /* 0x000fe4000000001a */
.L_x_501:
[----:B------:R-:W-:-:S05]  /*4370*/  IADD3 R17, R17, 0x80, RZ ;  /* 0x0000008011117810 */ /* 0x000fca0007ffe0ff */
.L_x_463:
[----:B------:R-:W-:Y:S05]  /*4380*/  BSYNC B6 ;  /* 0x0000000000067941 */ /* 0x000fea0003800000 */
.L_x_462:
[----:B------:R-:W-:Y:S01]  /*4390*/  ISETP.GE.AND P0, PT, R17, R22, PT ;  /* 0x000000161100720c */ /* 0x000fe20003f06270 */
[----:B------:R-:W-:Y:S01]  /*43a0*/  BSSY B6, `(.L_x_528) ;  /* 0x0000216000067945 */ /* 0x000fe20003800000 */
[----:B------:R-:W-:Y:S02]  /*43b0*/  PRMT R27, RZ, 0x7610, R27 ;  /* 0x00007610ff1b7816 */ /* 0x000fe4000000001b */
[----:B------:R-:W-:Y:S02]  /*43c0*/  PRMT R28, RZ, 0x7610, R28 ;  /* 0x00007610ff1c7816 */ /* 0x000fe4000000001c */
[----:B0-----:R-:W-:-:S07]  /*43d0*/  PRMT R2, RZ, 0x7610, R2 ;  /* 0x00007610ff027816 */ /* 0x001fce0000000002 */
[----:B------:R-:W-:Y:S05]  /*43e0*/  @P0 BRA `(.L_x_529) ;  /* 0x0000211000000947 */ /* 0x000fea0003800000 */
[----:B------:R-:W-:Y:S01]  /*43f0*/  PRMT R0, R18, 0x9910, RZ ;  /* 0x0000991012007816 */ /* 0x000fe200000000ff */
        /* <DEDUP_REMOVED lines=19> */
.L_x_533:
[----:B------:R-:W2:Y:S02]  /*4530*/  LDG.E.U8 R4, [R4.64] ;  /* 0x0000002404047981 */ /* 0x000ea4000c1e1100 */
[----:B--2---:R-:W0:Y:S02]  /*4540*/  I2F.U16 R0, R4 ;  /* 0x0000000400007306 */ /* 0x004e240000101000 */
[----:B0-----:R-:W-:-:S04]  /*4550*/  F2FP.BF16.PACK_AB R0, RZ, R0 ;  /* 0x00000000ff00723e */ /* 0x001fc800000010ff */
[----:B------:R-:W-:Y:S01]  /*4560*/  PRMT R28, R0, 0x7610, R28 ;  /* 0x00007610001c7816 */ /* 0x000fe2000000001c */
[----:B------:R-:W-:Y:S05]  /*4570*/  BRA `(.L_x_535) ;  /* 0x00000f0000007947 */ /* 0x000fea0003800000 */
.L_x_532:
        /* <DEDUP_REMOVED lines=11> */
.L_x_537:
[----:B------:R-:W2:Y:S02]  /*4630*/  LDG.E R4, [R4.64] ;  /* 0x0000002404047981 */ /* 0x000ea4000c1e1900 */
[----:B--2---:R-:W0:Y:S02]  /*4640*/  I2F R0, R4 ;  /* 0x0000000400007306 */ /* 0x004e240000201400 */
[----:B0-----:R-:W-:-:S04]  /*4650*/  F2FP.BF16.PACK_AB R0, RZ, R0 ;  /* 0x00000000ff00723e */ /* 0x001fc800000010ff */
[----:B------:R-:W-:Y:S01]  /*4660*/  PRMT R28, R0, 0x7610, R28 ;  /* 0x00007610001c7816 */ /* 0x000fe2000000001c */
[----:B------:R-:W-:Y:S05]  /*4670*/  BRA `(.L_x_535) ;  /* 0x00000e0000007947 */ /* 0x000fea0003800000 */
.L_x_536:
[----:B------:R-:W2:Y:S02]  /*4680*/  LDG.E.U16 R4, [R4.64] ;  /* 0x0000002404047981 */ /* 0x000ea4000c1e1500 */
[----:B--2---:R-:W0:Y:S02]  /*4690*/  I2F.S16 R0, R4 ;  /* 0x0000000400007306 */ /* 0x004e240000101400 */
[----:B0-----:R-:W-:-:S04]  /*46a0*/  F2FP.BF16.PACK_AB R0, RZ, R0 ;  /* 0x00000000ff00723e */ /* 0x001fc800000010ff */
[----:B------:R-:W-:Y:S01]  /*46b0*/  PRMT R28, R0, 0x7610, R28 ;  /* 0x00007610001c7816 */ /* 0x000fe2000000001c */
[----:B------:R-:W-:Y:S05]  /*46c0*/  BRA `(.L_x_535) ;  /* 0x00000db000007947 */ /* 0x000fea0003800000 */
.L_x_531:
        /* <DEDUP_REMOVED lines=9> */
.L_x_539:
[----:B------:R-:W2:Y:S02]  /*4760*/  LDG.E.U16 R0, [R4.64] ;  /* 0x0000002404007981 */ /* 0x000ea4000c1e1500 */
[----:B--2---:R-:W-:-:S05]  /*4770*/  HADD2.F32 R0, -RZ, R0.H0_H0 ;  /* 0x20000000ff007230 */ /* 0x004fca0000004100 */
[----:B------:R-:W-:-:S04]  /*4780*/  F2FP.BF16.PACK_AB R0, RZ, R0 ;  /* 0x00000000ff00723e */ /* 0x000fc800000010ff */
[----:B------:R-:W-:Y:S01]  /*4790*/  PRMT R28, R0, 0x7610, R28 ;  /* 0x00007610001c7816 */ /* 0x000fe2000000001c */
[----:B------:R-:W-:Y:S05]  /*47a0*/  BRA `(.L_x_535) ;  /* 0x00000cd000007947 */ /* 0x000fea0003800000 */
.L_x_538:
        /* <DEDUP_REMOVED lines=9> */
.L_x_541:
[----:B------:R-:W2:Y:S02]  /*4840*/  LDG.E.U16 R4, [R4.64] ;  /* 0x0000002404047981 */ /* 0x000ea4000c1e1500 */
[----:B--2---:R-:W-:-:S05]  /*4850*/  HADD2.F32 R0, -RZ, R4.H0_H0 ;  /* 0x20000004ff007230 */ /* 0x004fca0000004100 */
[----:B------:R-:W-:-:S04]  /*4860*/  F2FP.BF16.PACK_AB R0, RZ, R0 ;  /* 0x00000000ff00723e */ /* 0x000fc800000010ff */
[----:B------:R-:W-:Y:S01]  /*4870*/  PRMT R28, R0, 0x7610, R28 ;  /* 0x00007610001c7816 */ /* 0x000fe2000000001c */
[----:B------:R-:W-:Y:S05]  /*4880*/  BRA `(.L_x_535) ;  /* 0x00000bf000007947 */ /* 0x000fea0003800000 */
.L_x_540:
[----:B------:R-:W2:Y:S02]  /*4890*/  LDG.E.64 R4, [R4.64] ;  /* 0x0000002404047981 */ /* 0x000ea4000c1e1b00 */
[----:B--2---:R-:W0:Y:S01]  /*48a0*/  F2F.F32.F64 R0, R4 ;  /* 0x0000000400007310 */ /* 0x004e220000301000 */
[----:B------:R-:W0:-:S14]  /*48b0*/  DSETP.GEU.AND P0, PT, |R4|, c[0x2][0x0], PT ;  /* 0x008000000400762a */ /* 0x000e1c0003f0e200 */
[----:B0-----:R-:W-:-:S05]  /*48c0*/  @!P0 FMUL R0, R0, 1.175494350822287508e-38 ;  /* 0x0080000000008820 */ /* 0x001fca0000400000 */
[----:B------:R-:W-:-:S04]  /*48d0*/  F2FP.BF16.PACK_AB R0, RZ, R0 ;  /* 0x00000000ff00723e */ /* 0x000fc800000010ff */
[----:B------:R-:W-:Y:S01]  /*48e0*/  PRMT R28, R0, 0x7610, R28 ;  /* 0x00007610001c7816 */ /* 0x000fe2000000001c */
[----:B------:R-:W-:Y:S05]  /*48f0*/  BRA `(.L_x_535) ;  /* 0x00000b8000007947 */ /* 0x000fea0003800000 */
.L_x_530:
        /* <DEDUP_REMOVED lines=14> */
.L_x_544:
[----:B------:R-:W2:Y:S02]  /*49e0*/  LDG.E.64 R4, [R4.64] ;  /* 0x0000002404047981 */ /* 0x000ea4000c1e1b00 */
[----:B--2---:R-:W0:Y:S01]  /*49f0*/  F2F.F32.F64 R0, R4 ;  /* 0x0000000400007310 */ /* 0x004e220000301000 */
[----:B------:R-:W0:-:S14]  /*4a00*/  DSETP.GEU.AND P0, PT, |R4|, c[0x2][0x0], PT ;  /* 0x008000000400762a */ /* 0x000e1c0003f0e200 */
[----:B0-----:R-:W-:-:S05]  /*4a10*/  @!P0 FMUL R0, R0, 1.175494350822287508e-38 ;  /* 0x0080000000008820 */ /* 0x001fca0000400000 */
[----:B------:R-:W-:-:S04]  /*4a20*/  F2FP.BF16.PACK_AB R0, RZ, R0 ;  /* 0x00000000ff00723e */ /* 0x000fc800000010ff */
[----:B------:R-:W-:Y:S01]  /*4a30*/  PRMT R28, R0, 0x7610, R28 ;  /* 0x00007610001c7816 */ /* 0x000fe2000000001c */
[----:B------:R-:W-:Y:S05]  /*4a40*/  BRA `(.L_x_535) ;  /* 0x00000a3000007947 */ /* 0x000fea0003800000 */
.L_x_543:
        /* <DEDUP_REMOVED lines=28> */
.L_x_546:
[----:B------:R-:W2:Y:S02]  /*4c10*/  LDG.E.U8 R4, [R4.64] ;  /* 0x0000002404047981 */ /* 0x000ea4000c1e1100 */
[----:B--2---:R-:W-:-:S05]  /*4c20*/  IMAD.SHL.U32 R0, R4, 0x2000000, RZ ;  /* 0x0200000004007824 */ /* 0x004fca00078e00ff */
[----:B------:R-:W-:-:S13]  /*4c30*/  ISETP.GE.U32.AND P0, PT, R0, 0x8000000, PT ;  /* 0x080000000000780c */ /* 0x000fda0003f06070 */
[C---:B------:R-:W-:Y:S02]  /*4c40*/  @!P0 IMAD.SHL.U32 R0, R4.reuse, 0x100, RZ ;  /* 0x0000010004008824 */ /* 0x040fe400078e00ff */
[----:B------:R-:W-:-:S03]  /*4c50*/  @P0 IMAD.SHL.U32 R3, R4, 0x200000, RZ ;  /* 0x0020000004030824 */ /* 0x000fc600078e00ff */
[----:B------:R-:W-:Y:S02]  /*4c60*/  @!P0 LOP3.LUT R0, R0, 0x7f00, RZ, 0xc0, !PT ;  /* 0x00007f0000008812 */ /* 0x000fe400078ec0ff */
[----:B------:R-:W-:Y:S02]  /*4c70*/  @P0 LOP3.LUT R3, R3, 0x70000000, RZ, 0xfc, !PT ;  /* 0x7000000003030812 */ /* 0x000fe400078efcff */
[----:B------:R-:W-:-:S03]  /*4c80*/  @!P0 LOP3.LUT R0, R0, 0x3f000000, RZ, 0xfc, !PT ;  /* 0x3f00000000008812 */ /* 0x000fc600078efcff */
[----:B------:R-:W-:Y:S02]  /*4c90*/  @P0 FMUL.FTZ R3, R3, 1.9259299443872358531e-34 ;  /* 0x0780000003030820 */ /* 0x000fe40000410000 */
[----:B------:R-:W-:Y:S02]  /*4ca0*/  @!P0 FADD.FTZ R3, R0, -0.5 ;  /* 0xbf00000000038421 */ /* 0x000fe40000010000 */
[----:B------:R-:W-:-:S05]  /*4cb0*/  IMAD.SHL.U32 R0, R4, 0x1000000, RZ ;  /* 0x0100000004007824 */ /* 0x000fca00078e00ff */
[----:B------:R-:W-:-:S04]  /*4cc0*/  LOP3.LUT R0, R3, 0x80000000, R0, 0xf8, !PT ;  /* 0x8000000003007812 */ /* 0x000fc800078ef800 */
[----:B------:R-:W-:-:S04]  /*4cd0*/  F2FP.BF16.PACK_AB R0, RZ, R0 ;  /* 0x00000000ff00723e */ /* 0x000fc800000010ff */
[----:B------:R-:W-:Y:S01]  /*4ce0*/  PRMT R28, R0, 0x7610, R28 ;  /* 0x00007610001c7816 */ /* 0x000fe2000000001c */
[----:B------:R-:W-:Y:S05]  /*4cf0*/  BRA `(.L_x_535) ;  /* 0x0000078000007947 */ /* 0x000fea0003800000 */
.L_x_545:
[----:B------:R0:W5:Y:S01]  /*4d00*/  LDG.E.U16 R28, [R4.64] ;  /* 0x00000024041c7981 */ /* 0x000162000c1e1500 */
[----:B------:R-:W-:Y:S05]  /*4d10*/  BRA `(.L_x_535) ;  /* 0x0000076000007947 */ /* 0x000fea0003800000 */
.L_x_542:
        /* <DEDUP_REMOVED lines=12> */
.L_x_549:
        /* <DEDUP_REMOVED lines=21> */
.L_x_553:
[----:B------:R-:W-:Y:S05]  /*4f30*/  BSYNC B1 ;  /* 0x0000000000017941 */ /* 0x000fea0003800000 */
.L_x_552:
[----:B------:R-:W-:Y:S01]  /*4f40*/  LEA R5, R0, 0x3b800000, 0x17 ;  /* 0x3b80000000057811 */ /* 0x000fe200078eb8ff */
[----:B------:R-:W-:-:S05]  /*4f50*/  IMAD.SHL.U32 R0, R3, 0x100000, RZ ;  /* 0x0010000003007824 */ /* 0x000fca00078e00ff */
[----:B------:R-:W-:Y:S02]  /*4f60*/  LOP3.LUT R0, R5, R0, R6, 0xfe, !PT ;  /* 0x0000000005007212 */ /* 0x000fe400078efe06 */
.L_x_551:
[----:B------:R-:W-:Y:S05]  /*4f70*/  BSYNC B0 ;  /* 0x0000000000007941 */ /* 0x000fea0003800000 */
.L_x_550:
[----:B------:R-:W-:-:S04]  /*4f80*/  F2FP.BF16.PACK_AB R0, RZ, R0 ;  /* 0x00000000ff00723e */ /* 0x000fc800000010ff */
[----:B------:R-:W-:Y:S01]  /*4f90*/  PRMT R28, R0, 0x7610, R28 ;  /* 0x00007610001c7816 */ /* 0x000fe2000000001c */
[----:B------:R-:W-:Y:S05]  /*4fa0*/  BRA `(.L_x_535) ;  /* 0x000004d000007947 */ /* 0x000fea0003800000 */
.L_x_548:
        /* <DEDUP_REMOVED lines=21> */
.L_x_557:
[----:B------:R-:W-:Y:S05]  /*5100*/  BSYNC B1 ;  /* 0x0000000000017941 */ /* 0x000fea0003800000 */
.L_x_556:
[----:B------:R-:W-:Y:S01]  /*5110*/  LEA R5, R0, 0x37800000, 0x17 ;  /* 0x3780000000057811 */ /* 0x000fe200078eb8ff */
[----:B------:R-:W-:-:S05]  /*5120*/  IMAD.SHL.U32 R0, R3, 0x200000, RZ ;  /* 0x0020000003007824 */ /* 0x000fca00078e00ff */
[----:B------:R-:W-:Y:S02]  /*5130*/  LOP3.LUT R0, R5, R0, R6, 0xfe, !PT ;  /* 0x0000000005007212 */ /* 0x000fe400078efe06 */
.L_x_555:
[----:B------:R-:W-:Y:S05]  /*5140*/  BSYNC B0 ;  /* 0x0000000000007941 */ /* 0x000fea0003800000 */
.L_x_554:
[----:B------:R-:W-:-:S04]  /*5150*/  F2FP.BF16.PACK_AB R0, RZ, R0 ;  /* 0x00000000ff00723e */ /* 0x000fc800000010ff */
[----:B------:R-:W-:Y:S01]  /*5160*/  PRMT R28, R0, 0x7610, R28 ;  /* 0x00007610001c7816 */ /* 0x000fe2000000001c */
[----:B------:R-:W-:Y:S05]  /*5170*/  BRA `(.L_x_535) ;  /* 0x0000030000007947 */ /* 0x000fea0003800000 */
.L_x_547:
        /* <DEDUP_REMOVED lines=14> */
.L_x_561:
[----:B------:R-:W-:Y:S05]  /*5260*/  BSYNC B0 ;  /* 0x0000000000007941 */ /* 0x000fea0003800000 */
.L_x_560:
[----:B------:R-:W-:-:S04]  /*5270*/  F2FP.BF16.PACK_AB R0, RZ, R0 ;  /* 0x00000000ff00723e */ /* 0x000fc800000010ff */
[----:B------:R-:W-:Y:S01]  /*5280*/  PRMT R28, R0, 0x7610, R28 ;  /* 0x00007610001c7816 */ /* 0x000fe2000000001c */
[----:B------:R-:W-:Y:S05]  /*5290*/  BRA `(.L_x_535) ;  /* 0x000001e000007947 */ /* 0x000fea0003800000 */
.L_x_534:
        /* <DEDUP_REMOVED lines=21> */
.L_x_559:
[----:B------:R-:W2:Y:S02]  /*53f0*/  LDG.E.64 R4, [R4.64] ;  /* 0x0000002404047981 */ /* 0x000ea4000c1e1b00 */
[----:B--2---:R-:W0:Y:S02]  /*5400*/  I2F.U64 R0, R4 ;  /* 0x0000000400007312 */ /* 0x004e240000301000 */
[----:B0-----:R-:W-:-:S04]  /*5410*/  F2FP.BF16.PACK_AB R0, RZ, R0 ;  /* 0x00000000ff00723e */ /* 0x001fc800000010ff */
[----:B------:R-:W-:Y:S01]  /*5420*/  PRMT R28, R0, 0x7610, R28 ;  /* 0x00007610001c7816 */ /* 0x000fe2000000001c */
[----:B------:R-:W-:Y:S05]  /*5430*/  BRA `(.L_x_535) ;  /* 0x0000004000007947 */ /* 0x000fea0003800000 */
.L_x_558:
[----:B------:R-:W2:Y:S02]  /*5440*/  LDG.E R4, [R4.64] ;  /* 0x0000002404047981 */ /* 0x000ea4000c1e1900 */
[----:B--2---:R-:W0:Y:S02]  /*5450*/  I2F.U32 R0, R4 ;  /* 0x0000000400007306 */ /* 0x004e240000201000 */
[----:B0-----:R-:W-:-:S04]  /*5460*/  F2FP.BF16.PACK_AB R0, RZ, R0 ;  /* 0x00000000ff00723e */ /* 0x001fc800000010ff */
[----:B------:R-:W-:Y:S02]  /*5470*/  PRMT R28, R0, 0x7610, R28 ;  /* 0x00007610001c7816 */ /* 0x000fe4000000001c */
.L_x_535:
[----:B------:R-:W-:Y:S01]  /*5480*/  PRMT R0, R19, 0x9910, RZ ;  /* 0x0000991013007816 */ /* 0x000fe200000000ff */
[----:B------:R-:W-:-:S03]  /*5490*/  IMAD R2, R2, c[0x0][0x18c], RZ ;  /* 0x0000630002027a24 */ /* 0x000fc600078e02ff */
[----:B------:R-:W-:Y:S02]  /*54a0*/  ISETP.GT.AND P1, PT, R0, 0x9, PT ;  /* 0x000000090000780c */ /* 0x000fe40003f24270 */
[----:B0-----:R-:W-:-:S05]  /*54b0*/  IADD3 R4, P0, R2, c[0x0][0x178], RZ ;  /* 0x00005e0002047a10 */ /* 0x001fca0007f1e0ff */
        /* <DEDUP_REMOVED lines=15> */
.L_x_565:
[----:B------:R-:W2:Y:S02]  /*55b0*/  LDG.E.U8 R4, [R4.64] ;  /* 0x0000002404047981 */ /* 0x000ea4000c1e1100 */
[----:B--2---:R-:W0:Y:S02]  /*55c0*/  I2F.U16 R0, R4 ;  /* 0x0000000400007306 */ /* 0x004e240000101000 */
[----:B0-----:R-:W-:-:S04]  /*55d0*/  F2FP.BF16.PACK_AB R0, RZ, R0 ;  /* 0x00000000ff00723e */ /* 0x001fc800000010ff */
[----:B------:R-:W-:Y:S01]  /*55e0*/  PRMT R2, R0, 0x7610, R2 ;  /* 0x0000761000027816 */ /* 0x000fe20000000002 */
[----:B------:R-:W-:Y:S05]  /*55f0*/  BRA `(.L_x_567) ;  /* 0x00000ef000007947 */ /* 0x000fea0003800000 */
.L_x_564:
        /* <DEDUP_REMOVED lines=11> */
.L_x_569:
[----:B------:R-:W2:Y:S02]  /*56b0*/  LDG.E R4, [R4.64] ;  /* 0x0000002404047981 */ /* 0x000ea4000c1e1900 */
[----:B--2---:R-:W0:Y:S02]  /*56c0*/  I2F R0, R4 ;  /* 0x0000000400007306 */ /* 0x004e240000201400 */
[----:B0-----:R-:W-:-:S04]  /*56d0*/  F2FP.BF16.PACK_AB R0, RZ, R0 ;  /* 0x00000000ff00723e */ /* 0x001fc800000010ff */
[----:B------:R-:W-:Y:S01]  /*56e0*/  PRMT R2, R0, 0x7610, R2 ;  /* 0x0000761000027816 */ /* 0x000fe20000000002 */
[----:B------:R-:W-:Y:S05]  /*56f0*/  BRA `(.L_x_567) ;  /* 0x00000df000007947 */ /* 0x000fea0003800000 */
.L_x_568:
[----:B------:R-:W2:Y:S02]  /*5700*/  LDG.E.U16 R4, [R4.64] ;  /* 0x0000002404047981 */ /* 0x000ea4000c1e1500 */
[----:B--2---:R-:W0:Y:S02]  /*5710*/  I2F.S16 R0, R4 ;  /* 0x0000000400007306 */ /* 0x004e240000101400 */
[----:B0-----:R-:W-:-:S04]  /*5720*/  F2FP.BF16.PACK_AB R0, RZ, R0 ;  /* 0x00000000ff00723e */ /* 0x001fc800000010ff */
[----:B------:R-:W-:Y:S01]  /*5730*/  PRMT R2, R0, 0x7610, R2 ;  /* 0x0000761000027816 */ /* 0x000fe20000000002 */
[----:B------:R-:W-:Y:S05]  /*5740*/  BRA `(.L_x_567) ;  /* 0x00000da000007947 */ /* 0x000fea0003800000 */
.L_x_563:
        /* <DEDUP_REMOVED lines=9> */
.L_x_571:
[----:B------:R-:W2:Y:S02]  /*57e0*/  LDG.E.U16 R0, [R4.64] ;  /* 0x0000002404007981 */ /* 0x000ea4000c1e1500 */
[----:B--2---:R-:W-:-:S05]  /*57f0*/  HADD2.F32 R0, -RZ, R0.H0_H0 ;  /* 0x20000000ff007230 */ /* 0x004fca0000004100 */
[----:B------:R-:W-:-:S04]  /*5800*/  F2FP.BF16.PACK_AB R0, RZ, R0 ;  /* 0x00000000ff00723e */ /* 0x000fc800000010ff */
[----:B------:R-:W-:Y:S01]  /*5810*/  PRMT R2, R0, 0x7610, R2 ;  /* 0x0000761000027816 */ /* 0x000fe20000000002 */
[----:B------:R-:W-:Y:S05]  /*5820*/  BRA `(.L_x_567) ;  /* 0x00000cc000007947 */ /* 0x000fea0003800000 */
.L_x_570:
        /* <DEDUP_REMOVED lines=9> */
.L_x_573:
[----:B------:R-:W2:Y:S02]  /*58c0*/  LDG.E.U16 R4, [R4.64] ;  /* 0x0000002404047981 */ /* 0x000ea4000c1e1500 */
[----:B--2---:R-:W-:-:S05]  /*58d0*/  HADD2.F32 R0, -RZ, R4.H0_H0 ;  /* 0x20000004ff007230 */ /* 0x004fca0000004100 */
[----:B------:R-:W-:-:S04]  /*58e0*/  F2FP.BF16.PACK_AB R0, RZ, R0 ;  /* 0x00000000ff00723e */ /* 0x000fc800000010ff */
[----:B------:R-:W-:Y:S01]  /*58f0*/  PRMT R2, R0, 0x7610, R2 ;  /* 0x0000761000027816 */ /* 0x000fe20000000002 */
[----:B------:R-:W-:Y:S05]  /*5900*/  BRA `(.L_x_567) ;  /* 0x00000be000007947 */ /* 0x000fea0003800000 */
.L_x_572:
[----:B------:R-:W2:Y:S02]  /*5910*/  LDG.E.64 R4, [R4.64] ;  /* 0x0000002404047981 */ /* 0x000ea4000c1e1b00 */
[----:B--2---:R-:W0:Y:S01]  /*5920*/  F2F.F32.F64 R0, R4 ;  /* 0x0000000400007310 */ /* 0x004e220000301000 */
[----:B------:R-:W0:-:S14]  /*5930*/  DSETP.GEU.AND P0, PT, |R4|, c[0x2][0x0], PT ;  /* 0x008000000400762a */ /* 0x000e1c0003f0e200 */
[----:B0-----:R-:W-:-:S05]  /*5940*/  @!P0 FMUL R0, R0, 1.175494350822287508e-38 ;  /* 0x0080000000008820 */ /* 0x001fca0000400000 */
[----:B------:R-:W-:-:S04]  /*5950*/  F2FP.BF16.PACK_AB R0, RZ, R0 ;  /* 0x00000000ff00723e */ /* 0x000fc800000010ff */
[----:B------:R-:W-:Y:S01]  /*5960*/  PRMT R2, R0, 0x7610, R2 ;  /* 0x0000761000027816 */ /* 0x000fe20000000002 */
[----:B------:R-:W-:Y:S05]  /*5970*/  BRA `(.L_x_567) ;  /* 0x00000b7000007947 */ /* 0x000fea0003800000 */
.L_x_562:
        /* <DEDUP_REMOVED lines=14> */
.L_x_576:
[----:B------:R-:W2:Y:S02]  /*5a60*/  LDG.E.64 R4, [R4.64] ;  /* 0x0000002404047981 */ /* 0x000ea4000c1e1b00 */
[----:B--2---:R-:W0:Y:S01]  /*5a70*/  F2F.F32.F64 R0, R4 ;  /* 0x0000000400007310 */ /* 0x004e220000301000 */
[----:B------:R-:W0:-:S14]  /*5a80*/  DSETP.GEU.AND P0, PT, |R4|, c[0x2][0x0], PT ;  /* 0x008000000400762a */ /* 0x000e1c0003f0e200 */
[----:B0-----:R-:W-:-:S05]  /*5a90*/  @!P0 FMUL R0, R0, 1.175494350822287508e-38 ;  /* 0x0080000000008820 */ /* 0x001fca0000400000 */
[----:B------:R-:W-:-:S04]  /*5aa0*/  F2FP.BF16.PACK_AB R0, RZ, R0 ;  /* 0x00000000ff00723e */ /* 0x000fc800000010ff */
[----:B------:R-:W-:Y:S01]  /*5ab0*/  PRMT R2, R0, 0x7610, R2 ;  /* 0x0000761000027816 */ /* 0x000fe20000000002 */
[----:B------:R-:W-:Y:S05]  /*5ac0*/  BRA `(.L_x_567) ;  /* 0x00000a2000007947 */ /* 0x000fea0003800000 */
.L_x_575:
        /* <DEDUP_REMOVED lines=11> */
[----:B------:R-:W-:-:S04]  /*5b80*/  IADD3 R6, R2, 0x1000000, RZ ;  /* 0x0100000002067810 */ /* 0x000fc80007ffe0ff */
[----:B------:R-:W-:Y:S02]  /*5b90*/  SHF.R.S32.HI R6, RZ, 0x8, R6 ;  /* 0x00000008ff067819 */ /* 0x000fe40000011406 */
[----:B0-----:R-:W-:-:S04]  /*5ba0*/  IADD3 R3, -R3, 0x1f, RZ ;  /* 0x0000001f03037810 */ /* 0x001fc80007ffe1ff */
[C---:B------:R-:W-:Y:S02]  /*5bb0*/  ISETP.GT.U32.AND P0, PT, R3.reuse, 0x4, PT ;  /* 0x000000040300780c */ /* 0x040fe40003f04070 */
[----:B------:R-:W-:-:S04]  /*5bc0*/  IADD3 R3, R3, -0x4, RZ ;  /* 0xfffffffc03037810 */ /* 0x000fc80007ffe0ff */
[----:B------:R-:W-:-:S04]  /*5bd0*/  SEL R3, R3, RZ, P0 ;  /* 0x000000ff03037207 */ /* 0x000fc80000000000 */
[C---:B------:R-:W-:Y:S01]  /*5be0*/  SHF.L.U32 R4, R2.reuse, R3, RZ ;  /* 0x0000000302047219 */ /* 0x040fe200000006ff */
[----:B------:R-:W-:Y:S01]  /*5bf0*/  IMAD R7, R3, R8, 0x3c000000 ;  /* 0x3c00000003077424 */ /* 0x000fe200078e0208 */
[----:B------:R-:W-:-:S04]  /*5c00*/  IADD3 R3, R2, -0x1, RZ ;  /* 0xffffffff02037810 */ /* 0x000fc80007ffe0ff */
[----:B------:R-:W-:Y:S02]  /*5c10*/  LEA.HI R7, R4, R7, RZ, 0x1c ;  /* 0x0000000704077211 */ /* 0x000fe400078fe0ff */
[----:B------:R-:W-:Y:S02]  /*5c20*/  SHF.R.S32.HI R3, RZ, 0x1f, R3 ;  /* 0x0000001fff037819 */ /* 0x000fe40000011403 */
[----:B------:R-:W-:-:S04]  /*5c30*/  LOP3.LUT R6, R7, 0x7f800000, R6, 0xf8, !PT ;  /* 0x7f80000007067812 */ /* 0x000fc800078ef806 */
[----:B------:R-:W-:-:S04]  /*5c40*/  LOP3.LUT R3, R6, R3, RZ, 0x30, !PT ;  /* 0x0000000306037212 */ /* 0x000fc800078e30ff */
[----:B------:R-:W-:-:S04]  /*5c50*/  LOP3.LUT R3, R3, 0x80000000, R0, 0xf8, !PT ;  /* 0x8000000003037812 */ /* 0x000fc800078ef800 */
[----:B------:R-:W-:-:S04]  /*5c60*/  F2FP.BF16.PACK_AB R3, RZ, R3 ;  /* 0x00000003ff03723e */ /* 0x000fc800000010ff */
[----:B------:R-:W-:Y:S01]  /*5c70*/  PRMT R2, R3, 0x7610, R2 ;  /* 0x0000761003027816 */ /* 0x000fe20000000002 */
[----:B------:R-:W-:Y:S05]  /*5c80*/  BRA `(.L_x_567) ;  /* 0x0000086000007947 */ /* 0x000fea0003800000 */
.L_x_578:
[----:B------:R-:W2:Y:S02]  /*5c90*/  LDG.E.U8 R3, [R4.64] ;  /* 0x0000002404037981 */ /* 0x000ea4000c1e1100 */
[----:B--2---:R-:W-:-:S05]  /*5ca0*/  IMAD.SHL.U32 R0, R3, 0x2000000, RZ ;  /* 0x0200000003007824 */ /* 0x004fca00078e00ff */
[----:B------:R-:W-:-:S13]  /*5cb0*/  ISETP.GE.U32.AND P0, PT, R0, 0x8000000, PT ;  /* 0x080000000000780c */ /* 0x000fda0003f06070 */
[C---:B------:R-:W-:Y:S02]  /*5cc0*/  @!P0 IMAD.SHL.U32 R0, R3.reuse, 0x100, RZ ;  /* 0x0000010003008824 */ /* 0x040fe400078e00ff */
[C---:B------:R-:W-:Y:S02]  /*5cd0*/  @P0 IMAD.SHL.U32 R2, R3.reuse, 0x200000, RZ ;  /* 0x0020000003020824 */ /* 0x040fe400078e00ff */
[----:B------:R-:W-:Y:S01]  /*5ce0*/  IMAD.SHL.U32 R3, R3, 0x1000000, RZ ;  /* 0x0100000003037824 */ /* 0x000fe200078e00ff */
[----:B------:R-:W-:Y:S02]  /*5cf0*/  @!P0 LOP3.LUT R0, R0, 0x7f00, RZ, 0xc0, !PT ;  /* 0x00007f0000008812 */ /* 0x000fe400078ec0ff */
[----:B------:R-:W-:Y:S02]  /*5d00*/  @P0 LOP3.LUT R2, R2, 0x70000000, RZ, 0xfc, !PT ;  /* 0x7000000002020812 */ /* 0x000fe400078efcff */
[----:B------:R-:W-:-:S03]  /*5d10*/  @!P0 LOP3.LUT R0, R0, 0x3f000000, RZ, 0xfc, !PT ;  /* 0x3f00000000008812 */ /* 0x000fc600078efcff */
[----:B------:R-:W-:Y:S02]  /*5d20*/  @P0 FMUL.FTZ R2, R2, 1.9259299443872358531e-34 ;  /* 0x0780000002020820 */ /* 0x000fe40000410000 */
[----:B------:R-:W-:-:S05]  /*5d30*/  @!P0 FADD.FTZ R2, R0, -0.5 ;  /* 0xbf00000000028421 */ /* 0x000fca0000010000 */
[----:B------:R-:W-:-:S04]  /*5d40*/  LOP3.LUT R2, R2, 0x80000000, R3, 0xf8, !PT ;  /* 0x8000000002027812 */ /* 0x000fc800078ef803 */
[----:B------:R-:W-:Y:S01]  /*5d50*/  F2FP.BF16.PACK_AB R2, RZ, R2 ;  /* 0x00000002ff02723e */ /* 0x000fe200000010ff */
[----:B------:R-:W-:Y:S05]  /*5d60*/  BRA `(.L_x_567) ;  /* 0x0000078000007947 */ /* 0x000fea0003800000 */
.L_x_577:
[----:B------:R0:W5:Y:S01]  /*5d70*/  LDG.E.U16 R2, [R4.64] ;  /* 0x0000002404027981 */ /* 0x000162000c1e1500 */
[----:B------:R-:W-:Y:S05]  /*5d80*/  BRA `(.L_x_567) ;  /* 0x0000076000007947 */ /* 0x000fea0003800000 */
.L_x_574:
        /* <DEDUP_REMOVED lines=12> */
.L_x_581:
        /* <DEDUP_REMOVED lines=21> */
.L_x_585:
[----:B------:R-:W-:Y:S05]  /*5fa0*/  BSYNC B1 ;  /* 0x0000000000017941 */ /* 0x000fea0003800000 */
.L_x_584:
[----:B------:R-:W-:Y:S01]  /*5fb0*/  LEA R3, R0, 0x3b800000, 0x17 ;  /* 0x3b80000000037811 */ /* 0x000fe200078eb8ff */
[----:B------:R-:W-:-:S05]  /*5fc0*/  IMAD.SHL.U32 R0, R2, 0x100000, RZ ;  /* 0x0010000002007824 */ /* 0x000fca00078e00ff */
[----:B------:R-:W-:Y:S02]  /*5fd0*/  LOP3.LUT R0, R3, R0, R4, 0xfe, !PT ;  /* 0x0000000003007212 */ /* 0x000fe400078efe04 */
.L_x_583:
[----:B------:R-:W-:Y:S05]  /*5fe0*/  BSYNC B0 ;  /* 0x0000000000007941 */ /* 0x000fea0003800000 */
.L_x_582:
[----:B------:R-:W-:-:S04]  /*5ff0*/  F2FP.BF16.PACK_AB R0, RZ, R0 ;  /* 0x00000000ff00723e */ /* 0x000fc800000010ff */
[----:B------:R-:W-:Y:S01]  /*6000*/  PRMT R2, R0, 0x7610, R2 ;  /* 0x0000761000027816 */ /* 0x000fe20000000002 */
[----:B------:R-:W-:Y:S05]  /*6010*/  BRA `(.L_x_567) ;  /* 0x000004d000007947 */ /* 0x000fea0003800000 */
.L_x_580:
        /* <DEDUP_REMOVED lines=21> */
.L_x_589:
[----:B------:R-:W-:Y:S05]  /*6170*/  BSYNC B1 ;  /* 0x0000000000017941 */ /* 0x000fea0003800000 */
.L_x_588:
[----:B------:R-:W-:Y:S01]  /*6180*/  LEA R3, R0, 0x37800000, 0x17 ;  /* 0x3780000000037811 */ /* 0x000fe200078eb8ff */
[----:B------:R-:W-:-:S05]  /*6190*/  IMAD.SHL.U32 R0, R2, 0x200000, RZ ;  /* 0x0020000002007824 */ /* 0x000fca00078e00ff */
[----:B------:R-:W-:Y:S02]  /*61a0*/  LOP3.LUT R0, R3, R0, R4, 0xfe, !PT ;  /* 0x0000000003007212 */ /* 0x000fe400078efe04 */
.L_x_587:
[----:B------:R-:W-:Y:S05]  /*61b0*/  BSYNC B0 ;  /* 0x0000000000007941 */ /* 0x000fea0003800000 */
.L_x_586:
[----:B------:R-:W-:-:S04]  /*61c0*/  F2FP.BF16.PACK_AB R0, RZ, R0 ;  /* 0x00000000ff00723e */ /* 0x000fc800000010ff */
[----:B------:R-:W-:Y:S01]  /*61d0*/  PRMT R2, R0, 0x7610, R2 ;  /* 0x0000761000027816 */ /* 0x000fe20000000002 */
[----:B------:R-:W-:Y:S05]  /*61e0*/  BRA `(.L_x_567) ;  /* 0x0000030000007947 */ /* 0x000fea0003800000 */
.L_x_579:
        /* <DEDUP_REMOVED lines=14> */
.L_x_593:
[----:B------:R-:W-:Y:S05]  /*62d0*/  BSYNC B0 ;  /* 0x0000000000007941 */ /* 0x000fea0003800000 */
.L_x_592:
[----:B------:R-:W-:-:S04]  /*62e0*/  F2FP.BF16.PACK_AB R0, RZ, R0 ;  /* 0x00000000ff00723e */ /* 0x000fc800000010ff */
[----:B------:R-:W-:Y:S01]  /*62f0*/  PRMT R2, R0, 0x7610, R2 ;  /* 0x0000761000027816 */ /* 0x000fe20000000002 */
[----:B------:R-:W-:Y:S05]  /*6300*/  BRA `(.L_x_567) ;  /* 0x000001e000007947 */ /* 0x000fea0003800000 */
.L_x_566:
        /* <DEDUP_REMOVED lines=21> */
.L_x_591:
[----:B------:R-:W2:Y:S02]  /*6460*/  LDG.E.64 R4, [R4.64] ;  /* 0x0000002404047981 */ /* 0x000ea4000c1e1b00 */
[----:B--2---:R-:W0:Y:S02]  /*6470*/  I2F.U64 R0, R4 ;  /* 0x0000000400007312 */ /* 0x004e240000301000 */
[----:B0-----:R-:W-:-:S04]  /*6480*/  F2FP.BF16.PACK_AB R0, RZ, R0 ;  /* 0x00000000ff00723e */ /* 0x001fc800000010ff */
[----:B------:R-:W-:Y:S01]  /*6490*/  PRMT R2, R0, 0x7610, R2 ;  /* 0x0000761000027816 */ /* 0x000fe20000000002 */
[----:B------:R-:W-:Y:S05]  /*64a0*/  BRA `(.L_x_567) ;  /* 0x0000004000007947 */ /* 0x000fea0003800000 */
.L_x_590:
[----:B------:R-:W2:Y:S02]  /*64b0*/  LDG.E R4, [R4.64] ;  /* 0x0000002404047981 */ /* 0x000ea4000c1e1900 */
[----:B--2---:R-:W0:Y:S02]  /*64c0*/  I2F.U32 R0, R4 ;  /* 0x0000000400007306 */ /* 0x004e240000201000 */
[----:B0-----:R-:W-:-:S04]  /*64d0*/  F2FP.BF16.PACK_AB R0, RZ, R0 ;  /* 0x00000000ff00723e */ /* 0x001fc800000010ff */
[----:B------:R-:W-:Y:S02]  /*64e0*/  PRMT R2, R0, 0x7610, R2 ;  /* 0x0000761000027816 */ /* 0x000fe40000000002 */
.L_x_567:
[----:B------:R-:W-:-:S05]  /*64f0*/  IADD3 R17, R17, 0x80, RZ ;  /* 0x0000008011117810 */ /* 0x000fca0007ffe0ff */
.L_x_529:
[----:B------:R-:W-:Y:S05]  /*6500*/  BSYNC B6 ;  /* 0x0000000000067941 */ /* 0x000fea0003800000 */
.L_x_528:
        /* <DEDUP_REMOVED lines=24> */
.L_x_599:
[----:B------:R-:W2:Y:S02]  /*6690*/  LDG.E.U8 R4, [R4.64] ;  /* 0x0000002404047981 */ /* 0x000ea4000c1e1100 */
[----:B--2---:R-:W0:Y:S02]  /*66a0*/  I2F.U16 R0, R4 ;  /* 0x0000000400007306 */ /* 0x004e240000101000 */
[----:B0-----:R-:W-:-:S04]  /*66b0*/  F2FP.BF16.PACK_AB R0, RZ, R0 ;  /* 0x00000000ff00723e */ /* 0x001fc800000010ff */
[----:B------:R-:W-:Y:S01]  /*66c0*/  PRMT R27, R0, 0x7610, R27 ;  /* 0x00007610001b7816 */ /* 0x000fe2000000001b */
[----:B------:R-:W-:Y:S05]  /*66d0*/  BRA `(.L_x_601) ;  /* 0x00000f0000007947 */ /* 0x000fea0003800000 */
.L_x_598:
        /* <DEDUP_REMOVED lines=11> */
.L_x_603:
[----:B------:R-:W2:Y:S02]  /*6790*/  LDG.E R4, [R4.64] ;  /* 0x0000002404047981 */ /* 0x000ea4000c1e1900 */
[----:B--2---:R-:W0:Y:S02]  /*67a0*/  I2F R0, R4 ;  /* 0x0000000400007306 */ /* 0x004e240000201400 */
[----:B0-----:R-:W-:-:S04]  /*67b0*/  F2FP.BF16.PACK_AB R0, RZ, R0 ;  /* 0x00000000ff00723e */ /* 0x001fc800000010ff */
[----:B------:R-:W-:Y:S01]  /*67c0*/  PRMT R27, R0, 0x7610, R27 ;  /* 0x00007610001b7816 */ /* 0x000fe2000000001b */
[----:B------:R-:W-:Y:S05]  /*67d0*/  BRA `(.L_x_601) ;  /* 0x00000e0000007947 */ /* 0x000fea0003800000 */
.L_x_602:
[----:B------:R-:W2:Y:S02]  /*67e0*/  LDG.E.U16 R4, [R4.64] ;  /* 0x0000002404047981 */ /* 0x000ea4000c1e1500 */
[----:B--2---:R-:W0:Y:S02]  /*67f0*/  I2F.S16 R0, R4 ;  /* 0x0000000400007306 */ /* 0x004e240000101400 */
[----:B0-----:R-:W-:-:S04]  /*6800*/  F2FP.BF16.PACK_AB R0, RZ, R0 ;  /* 0x00000000ff00723e */ /* 0x001fc800000010ff */
[----:B------:R-:W-:Y:S01]  /*6810*/  PRMT R27, R0, 0x7610, R27 ;  /* 0x00007610001b7816 */ /* 0x000fe2000000001b */
[----:B------:R-:W-:Y:S05]  /*6820*/  BRA `(.L_x_601) ;  /* 0x00000db000007947 */ /* 0x000fea0003800000 */
.L_x_597:
        /* <DEDUP_REMOVED lines=9> */
.L_x_605:
[----:B------:R-:W2:Y:S02]  /*68c0*/  LDG.E.U16 R0, [R4.64] ;  /* 0x0000002404007981 */ /* 0x000ea4000c1e1500 */
[----:B--2---:R-:W-:-:S05]  /*68d0*/  HADD2.F32 R0, -RZ, R0.H0_H0 ;  /* 0x20000000ff007230 */ /* 0x004fca0000004100 */
[----:B------:R-:W-:-:S04]  /*68e0*/  F2FP.BF16.PACK_AB R0, RZ, R0 ;  /* 0x00000000ff00723e */ /* 0x000fc800000010ff */
[----:B------:R-:W-:Y:S01]  /*68f0*/  PRMT R27, R0, 0x7610, R27 ;  /* 0x00007610001b7816 */ /* 0x000fe2000000001b */
[----:B------:R-:W-:Y:S05]  /*6900*/  BRA `(.L_x_601) ;  /* 0x00000cd000007947 */ /* 0x000fea0003800000 */
.L_x_604:
        /* <DEDUP_REMOVED lines=9> */
.L_x_607:
[----:B------:R-:W2:Y:S02]  /*69a0*/  LDG.E.U16 R4, [R4.64] ;  /* 0x0000002404047981 */ /* 0x000ea4000c1e1500 */
[----:B--2---:R-:W-:-:S05]  /*69b0*/  HADD2.F32 R0, -RZ, R4.H0_H0 ;  /* 0x20000004ff007230 */ /* 0x004fca0000004100 */
[----:B------:R-:W-:-:S04]  /*69c0*/  F2FP.BF16.PACK_AB R0, RZ, R0 ;  /* 0x00000000ff00723e */ /* 0x000fc800000010ff */
[----:B------:R-:W-:Y:S01]  /*69d0*/  PRMT R27, R0, 0x7610, R27 ;  /* 0x00007610001b7816 */ /* 0x000fe2000000001b */
[----:B------:R-:W-:Y:S05]  /*69e0*/  BRA `(.L_x_601) ;  /* 0x00000bf000007947 */ /* 0x000fea0003800000 */
.L_x_606:
[----:B------:R-:W2:Y:S02]  /*69f0*/  LDG.E.64 R4, [R4.64] ;  /* 0x0000002404047981 */ /* 0x000ea4000c1e1b00 */
[----:B--2---:R-:W0:Y:S01]  /*6a00*/  F2F.F32.F64 R0, R4 ;  /* 0x0000000400007310 */ /* 0x004e220000301000 */
[----:B------:R-:W0:-:S14]  /*6a10*/  DSETP.GEU.AND P0, PT, |R4|, c[0x2][0x0], PT ;  /* 0x008000000400762a */ /* 0x000e1c0003f0e200 */
[----:B0-----:R-:W-:-:S05]  /*6a20*/  @!P0 FMUL R0, R0, 1.175494350822287508e-38 ;  /* 0x0080000000008820 */ /* 0x001fca0000400000 */
[----:B------:R-:W-:-:S04]  /*6a30*/  F2FP.BF16.PACK_AB R0, RZ, R0 ;  /* 0x00000000ff00723e */ /* 0x000fc800000010ff */
[----:B------:R-:W-:Y:S01]  /*6a40*/  PRMT R27, R0, 0x7610, R27 ;  /* 0x00007610001b7816 */ /* 0x000fe2000000001b */
[----:B------:R-:W-:Y:S05]  /*6a50*/  BRA `(.L_x_601) ;  /* 0x00000b8000007947 */ /* 0x000fea0003800000 */
.L_x_596:
        /* <DEDUP_REMOVED lines=14> */
.L_x_610:
[----:B------:R-:W2:Y:S02]  /*6b40*/  LDG.E.64 R4, [R4.64] ;  /* 0x0000002404047981 */ /* 0x000ea4000c1e1b00 */
[----:B--2---:R-:W0:Y:S01]  /*6b50*/  F2F.F32.F64 R0, R4 ;  /* 0x0000000400007310 */ /* 0x004e220000301000 */
[----:B------:R-:W0:-:S14]  /*6b60*/  DSETP.GEU.AND P0, PT, |R4|, c[0x2][0x0], PT ;  /* 0x008000000400762a */ /* 0x000e1c0003f0e200 */
[----:B0-----:R-:W-:-:S05]  /*6b70*/  @!P0 FMUL R0, R0, 1.175494350822287508e-38 ;  /* 0x0080000000008820 */ /* 0x001fca0000400000 */
[----:B------:R-:W-:-:S04]  /*6b80*/  F2FP.BF16.PACK_AB R0, RZ, R0 ;  /* 0x00000000ff00723e */ /* 0x000fc800000010ff */
[----:B------:R-:W-:Y:S01]  /*6b90*/  PRMT R27, R0, 0x7610, R27 ;  /* 0x00007610001b7816 */ /* 0x000fe2000000001b */
[----:B------:R-:W-:Y:S05]  /*6ba0*/  BRA `(.L_x_601) ;  /* 0x00000a3000007947 */ /* 0x000fea0003800000 */
.L_x_609:
        /* <DEDUP_REMOVED lines=28> */
.L_x_612:
        /* <DEDUP_REMOVED lines=15> */
.L_x_611:
[----:B------:R0:W5:Y:S01]  /*6e60*/  LDG.E.U16 R27, [R4.64] ;  /* 0x00000024041b7981 */ /* 0x000162000c1e1500 */
[----:B------:R-:W-:Y:S05]  /*6e70*/  BRA `(.L_x_601) ;  /* 0x0000076000007947 */ /* 0x000fea0003800000 */
.L_x_608:
        /* <DEDUP_REMOVED lines=12> */
.L_x_615:
        /* <DEDUP_REMOVED lines=21> */
.L_x_619:
[----:B------:R-:W-:Y:S05]  /*7090*/  BSYNC B1 ;  /* 0x0000000000017941 */ /* 0x000fea0003800000 */
.L_x_618:
[----:B------:R-:W-:Y:S01]  /*70a0*/  LEA R5, R0, 0x3b800000, 0x17 ;  /* 0x3b80000000057811 */ /* 0x000fe200078eb8ff */
[----:B------:R-:W-:-:S05]  /*70b0*/  IMAD.SHL.U32 R0, R3, 0x100000, RZ ;  /* 0x0010000003007824 */ /* 0x000fca00078e00ff */
[----:B------:R-:W-:Y:S02]  /*70c0*/  LOP3.LUT R0, R5, R0, R6, 0xfe, !PT ;  /* 0x0000000005007212 */ /* 0x000fe400078efe06 */
.L_x_617:
[----:B------:R-:W-:Y:S05]  /*70d0*/  BSYNC B0 ;  /* 0x0000000000007941 */ /* 0x000fea0003800000 */
.L_x_616:
[----:B------:R-:W-:-:S04]  /*70e0*/  F2FP.BF16.PACK_AB R0, RZ, R0 ;  /* 0x00000000ff00723e */ /* 0x000fc800000010ff */
[----:B------:R-:W-:Y:S01]  /*70f0*/  PRMT R27, R0, 0x7610, R27 ;  /* 0x00007610001b7816 */ /* 0x000fe2000000001b */
[----:B------:R-:W-:Y:S05]  /*7100*/  BRA `(.L_x_601) ;  /* 0x000004d000007947 */ /* 0x000fea0003800000 */
.L_x_614:
        /* <DEDUP_REMOVED lines=21> */
.L_x_623:
[----:B------:R-:W-:Y:S05]  /*7260*/  BSYNC B1 ;  /* 0x0000000000017941 */ /* 0x000fea0003800000 */
.L_x_622:
[----:B------:R-:W-:Y:S01]  /*7270*/  LEA R5, R0, 0x37800000, 0x17 ;  /* 0x3780000000057811 */ /* 0x000fe200078eb8ff */
[----:B------:R-:W-:-:S05]  /*7280*/  IMAD.SHL.U32 R0, R3, 0x200000, RZ ;  /* 0x0020000003007824 */ /* 0x000fca00078e00ff */
[----:B------:R-:W-:Y:S02]  /*7290*/  LOP3.LUT R0, R5, R0, R6, 0xfe, !PT ;  /* 0x0000000005007212 */ /* 0x000fe400078efe06 */
.L_x_621:
[----:B------:R-:W-:Y:S05]  /*72a0*/  BSYNC B0 ;  /* 0x0000000000007941 */ /* 0x000fea0003800000 */
.L_x_620:
[----:B------:R-:W-:-:S04]  /*72b0*/  F2FP.BF16.PACK_AB R0, RZ, R0 ;  /* 0x00000000ff00723e */ /* 0x000fc800000010ff */
[----:B------:R-:W-:Y:S01]  /*72c0*/  PRMT R27, R0, 0x7610, R27 ;  /* 0x00007610001b7816 */ /* 0x000fe2000000001b */
[----:B------:R-:W-:Y:S05]  /*72d0*/  BRA `(.L_x_601) ;  /* 0x0000030000007947 */ /* 0x000fea0003800000 */
.L_x_613:
        /* <DEDUP_REMOVED lines=14> */
.L_x_627:
[----:B------:R-:W-:Y:S05]  /*73c0*/  BSYNC B0 ;  /* 0x0000000000007941 */ /* 0x000fea0003800000 */
.L_x_626:
[----:B------:R-:W-:-:S04]  /*73d0*/  F2FP.BF16.PACK_AB R0, RZ, R0 ;  /* 0x00000000ff00723e */ /* 0x000fc800000010ff */
[----:B------:R-:W-:Y:S01]  /*73e0*/  PRMT R27, R0, 0x7610, R27 ;  /* 0x00007610001b7816 */ /* 0x000fe2000000001b */
[----:B------:R-:W-:Y:S05]  /*73f0*/  BRA `(.L_x_601) ;  /* 0x000001e000007947 */ /* 0x000fea0003800000 */
.L_x_600:
        /* <DEDUP_REMOVED lines=21> */
.L_x_625:
[----:B------:R-:W2:Y:S02]  /*7550*/  LDG.E.64 R4, [R4.64] ;  /* 0x0000002404047981 */ /* 0x000ea4000c1e1b00 */
[----:B--2---:R-:W0:Y:S02]  /*7560*/  I2F.U64 R0, R4 ;  /* 0x0000000400007312 */ /* 0x004e240000301000 */
[----:B0-----:R-:W-:-:S04]  /*7570*/  F2FP.BF16.PACK_AB R0, RZ, R0 ;  /* 0x00000000ff00723e */ /* 0x001fc800000010ff */
[----:B------:R-:W-:Y:S01]  /*7580*/  PRMT R27, R0, 0x7610, R27 ;  /* 0x00007610001b7816 */ /* 0x000fe2000000001b */
[----:B------:R-:W-:Y:S05]  /*7590*/  BRA `(.L_x_601) ;  /* 0x0000004000007947 */ /* 0x000fea0003800000 */
.L_x_624:
[----:B------:R-:W2:Y:S02]  /*75a0*/  LDG.E R4, [R4.64] ;  /* 0x0000002404047981 */ /* 0x000ea4000c1e1900 */
[----:B--2---:R-:W0:Y:S02]  /*75b0*/  I2F.U32 R0, R4 ;  /* 0x0000000400007306 */ /* 0x004e240000201000 */
[----:B0-----:R-:W-:-:S04]  /*75c0*/  F2FP.BF16.PACK_AB R0, RZ, R0 ;  /* 0x00000000ff00723e */ /* 0x001fc800000010ff */
[----:B------:R-:W-:Y:S02]  /*75d0*/  PRMT R27, R0, 0x7610, R27 ;  /* 0x00007610001b7816 */ /* 0x000fe4000000001b */
.L_x_601:
        /* <DEDUP_REMOVED lines=18> */
.L_x_631:
[----:B------:R-:W2:Y:S02]  /*7700*/  LDG.E.U8 R4, [R4.64] ;  /* 0x0000002404047981 */ /* 0x000ea4000c1e1100 */
[----:B--2---:R-:W0:Y:S02]  /*7710*/  I2F.U16 R0, R4 ;  /* 0x0000000400007306 */ /* 0x004e240000101000 */
[----:B0-----:R-:W-:Y:S01]  /*7720*/  F2FP.BF16.PACK_AB R0, RZ, R0 ;  /* 0x00000000ff00723e */ /* 0x001fe200000010ff */
[----:B------:R-:W-:Y:S05]  /*7730*/  BRA `(.L_x_595) ;  /* 0x00000e2000007947 */ /* 0x000fea0003800000 */
.L_x_630:
        /* <DEDUP_REMOVED lines=10> */
.L_x_634:
[----:B------:R-:W2:Y:S02]  /*77e0*/  LDG.E R4, [R4.64] ;  /* 0x0000002404047981 */ /* 0x000ea4000c1e1900 */
[----:B--2---:R-:W0:Y:S02]  /*77f0*/  I2F R0, R4 ;  /* 0x0000000400007306 */ /* 0x004e240000201400 */
[----:B0-----:R-:W-:Y:S01]  /*7800*/  F2FP.BF16.PACK_AB R0, RZ, R0 ;  /* 0x00000000ff00723e */ /* 0x001fe200000010ff */
[----:B------:R-:W-:Y:S05]  /*7810*/  BRA `(.L_x_595) ;  /* 0x00000d4000007947 */ /* 0x000fea0003800000 */
.L_x_633:
[----:B------:R-:W2:Y:S02]  /*7820*/  LDG.E.U16 R4, [R4.64] ;  /* 0x0000002404047981 */ /* 0x000ea4000c1e1500 */
[----:B--2---:R-:W0:Y:S02]  /*7830*/  I2F.S16 R0, R4 ;  /* 0x0000000400007306 */ /* 0x004e240000101400 */
[----:B0-----:R-:W-:Y:S01]  /*7840*/  F2FP.BF16.PACK_AB R0, RZ, R0 ;  /* 0x00000000ff00723e */ /* 0x001fe200000010ff */
[----:B------:R-:W-:Y:S05]  /*7850*/  BRA `(.L_x_595) ;  /* 0x00000d0000007947 */ /* 0x000fea0003800000 */
.L_x_629:
        /* <DEDUP_REMOVED lines=9> */
.L_x_636:
[----:B------:R-:W2:Y:S02]  /*78f0*/  LDG.E.U16 R0, [R4.64] ;  /* 0x0000002404007981 */ /* 0x000ea4000c1e1500 */
[----:B--2---:R-:W-:-:S05]  /*7900*/  HADD2.F32 R0, -RZ, R0.H0_H0 ;  /* 0x20000000ff007230 */ /* 0x004fca0000004100 */
[----:B------:R-:W-:Y:S01]  /*7910*/  F2FP.BF16.PACK_AB R0, RZ, R0 ;  /* 0x00000000ff00723e */ /* 0x000fe200000010ff */
[----:B------:R-:W-:Y:S05]  /*7920*/  BRA `(.L_x_595) ;  /* 0x00000c3000007947 */ /* 0x000fea0003800000 */
.L_x_635:
        /* <DEDUP_REMOVED lines=9> */
.L_x_638:
[----:B------:R-:W2:Y:S02]  /*79c0*/  LDG.E.U16 R4, [R4.64] ;  /* 0x0000002404047981 */ /* 0x000ea4000c1e1500 */
[----:B--2---:R-:W-:-:S05]  /*79d0*/  HADD2.F32 R0, -RZ, R4.H0_H0 ;  /* 0x20000004ff007230 */ /* 0x004fca0000004100 */
[----:B------:R-:W-:Y:S01]  /*79e0*/  F2FP.BF16.PACK_AB R0, RZ, R0 ;  /* 0x00000000ff00723e */ /* 0x000fe200000010ff */
[----:B------:R-:W-:Y:S05]  /*79f0*/  BRA `(.L_x_595) ;  /* 0x00000b6000007947 */ /* 0x000fea0003800000 */
.L_x_637:
[----:B------:R-:W2:Y:S02]  /*7a00*/  LDG.E.64 R4, [R4.64] ;  /* 0x0000002404047981 */ /* 0x000ea4000c1e1b00 */
[----:B--2---:R-:W0:Y:S01]  /*7a10*/  F2F.F32.F64 R0, R4 ;  /* 0x0000000400007310 */ /* 0x004e220000301000 */
[----:B------:R-:W0:-:S14]  /*7a20*/  DSETP.GEU.AND P0, PT, |R4|, c[0x2][0x0], PT ;  /* 0x008000000400762a */ /* 0x000e1c0003f0e200 */
[----:B0-----:R-:W-:-:S05]  /*7a30*/  @!P0 FMUL R0, R0, 1.175494350822287508e-38 ;  /* 0x0080000000008820 */ /* 0x001fca0000400000 */
[----:B------:R-:W-:Y:S01]  /*7a40*/  F2FP.BF16.PACK_AB R0, RZ, R0 ;  /* 0x00000000ff00723e */ /* 0x000fe200000010ff */
[----:B------:R-:W-:Y:S05]  /*7a50*/  BRA `(.L_x_595) ;  /* 0x00000b0000007947 */ /* 0x000fea0003800000 */
.L_x_628:
        /* <DEDUP_REMOVED lines=13> */
.L_x_641:
[----:B------:R-:W2:Y:S02]  /*7b30*/  LDG.E.64 R4, [R4.64] ;  /* 0x0000002404047981 */ /* 0x000ea4000c1e1b00 */
[----:B--2---:R-:W0:Y:S01]  /*7b40*/  F2F.F32.F64 R0, R4 ;  /* 0x0000000400007310 */ /* 0x004e220000301000 */
[----:B------:R-:W0:-:S14]  /*7b50*/  DSETP.GEU.AND P0, PT, |R4|, c[0x2][0x0], PT ;  /* 0x008000000400762a */ /* 0x000e1c0003f0e200 */
[----:B0-----:R-:W-:-:S05]  /*7b60*/  @!P0 FMUL R0, R0, 1.175494350822287508e-38 ;  /* 0x0080000000008820 */ /* 0x001fca0000400000 */
[----:B------:R-:W-:Y:S01]  /*7b70*/  F2FP.BF16.PACK_AB R0, RZ, R0 ;  /* 0x00000000ff00723e */ /* 0x000fe200000010ff */
[----:B------:R-:W-:Y:S05]  /*7b80*/  BRA `(.L_x_595) ;  /* 0x000009d000007947 */ /* 0x000fea0003800000 */
.L_x_640:
        /* <DEDUP_REMOVED lines=28> */
.L_x_643:
        /* <DEDUP_REMOVED lines=12> */
[----:B------:R-:W-:Y:S01]  /*7e10*/  F2FP.BF16.PACK_AB R0, RZ, R0 ;  /* 0x00000000ff00723e */ /* 0x000fe200000010ff */
[----:B------:R-:W-:Y:S05]  /*7e20*/  BRA `(.L_x_595) ;  /* 0x0000073000007947 */ /* 0x000fea0003800000 */
.L_x_642:
[----:B------:R0:W5:Y:S01]  /*7e30*/  LDG.E.U16 R0, [R4.64] ;  /* 0x0000002404007981 */ /* 0x000162000c1e1500 */
[----:B------:R-:W-:Y:S05]  /*7e40*/  BRA `(.L_x_595) ;  /* 0x0000071000007947 */ /* 0x000fea0003800000 */
.L_x_639:
        /* <DEDUP_REMOVED lines=12> */
.L_x_646:
        /* <DEDUP_REMOVED lines=21> */
.L_x_650:
[----:B------:R-:W-:Y:S05]  /*8060*/  BSYNC B1 ;  /* 0x0000000000017941 */ /* 0x000fea0003800000 */
.L_x_649:
[----:B------:R-:W-:Y:S01]  /*8070*/  LEA R5, R0, 0x3b800000, 0x17 ;  /* 0x3b80000000057811 */ /* 0x000fe200078eb8ff */
[----:B------:R-:W-:-:S05]  /*8080*/  IMAD.SHL.U32 R0, R3, 0x100000, RZ ;  /* 0x0010000003007824 */ /* 0x000fca00078e00ff */
[----:B------:R-:W-:Y:S02]  /*8090*/  LOP3.LUT R0, R5, R0, R6, 0xfe, !PT ;  /* 0x0000000005007212 */ /* 0x000fe400078efe06 */
.L_x_648:
[----:B------:R-:W-:Y:S05]  /*80a0*/  BSYNC B0 ;  /* 0x0000000000007941 */ /* 0x000fea0003800000 */
.L_x_647:
[----:B------:R-:W-:Y:S01]  /*80b0*/  F2FP.BF16.PACK_AB R0, RZ, R0 ;  /* 0x00000000ff00723e */ /* 0x000fe200000010ff */
[----:B------:R-:W-:Y:S05]  /*80c0*/  BRA `(.L_x_595) ;  /* 0x0000049000007947 */ /* 0x000fea0003800000 */
.L_x_645:
        /* <DEDUP_REMOVED lines=21> */
.L_x_654:
[----:B------:R-:W-:Y:S05]  /*8220*/  BSYNC B1 ;  /* 0x0000000000017941 */ /* 0x000fea0003800000 */
.L_x_653:
[----:B------:R-:W-:Y:S01]  /*8230*/  LEA R5, R0, 0x37800000, 0x17 ;  /* 0x3780000000057811 */ /* 0x000fe200078eb8ff */
[----:B------:R-:W-:-:S05]  /*8240*/  IMAD.SHL.U32 R0, R3, 0x200000, RZ ;  /* 0x0020000003007824 */ /* 0x000fca00078e00ff */
[----:B------:R-:W-:Y:S02]  /*8250*/  LOP3.LUT R0, R5, R0, R6, 0xfe, !PT ;  /* 0x0000000005007212 */ /* 0x000fe400078efe06 */
.L_x_652:
[----:B------:R-:W-:Y:S05]  /*8260*/  BSYNC B0 ;  /* 0x0000000000007941 */ /* 0x000fea0003800000 */
.L_x_651:
[----:B------:R-:W-:Y:S01]  /*8270*/  F2FP.BF16.PACK_AB R0, RZ, R0 ;  /* 0x00000000ff00723e */ /* 0x000fe200000010ff */
[----:B------:R-:W-:Y:S05]  /*8280*/  BRA `(.L_x_595) ;  /* 0x000002d000007947 */ /* 0x000fea0003800000 */
.L_x_644:
        /* <DEDUP_REMOVED lines=14> */
.L_x_658:
[----:B------:R-:W-:Y:S05]  /*8370*/  BSYNC B0 ;  /* 0x0000000000007941 */ /* 0x000fea0003800000 */
.L_x_657:
[----:B------:R-:W-:Y:S01]  /*8380*/  F2FP.BF16.PACK_AB R0, RZ, R0 ;  /* 0x00000000ff00723e */ /* 0x000fe200000010ff */
[----:B------:R-:W-:Y:S05]  /*8390*/  BRA `(.L_x_595) ;  /* 0x000001c000007947 */ /* 0x000fea0003800000 */
.L_x_632:
        /* <DEDUP_REMOVED lines=21> */
.L_x_656:
[----:B------:R-:W2:Y:S02]  /*84f0*/  LDG.E.64 R4, [R4.64] ;  /* 0x0000002404047981 */ /* 0x000ea4000c1e1b00 */
[----:B--2---:R-:W0:Y:S02]  /*8500*/  I2F.U64 R0, R4 ;  /* 0x0000000400007312 */ /* 0x004e240000301000 */
[----:B0-----:R-:W-:Y:S01]  /*8510*/  F2FP.BF16.PACK_AB R0, RZ, R0 ;  /* 0x00000000ff00723e */ /* 0x001fe200000010ff */
[----:B------:R-:W-:Y:S05]  /*8520*/  BRA `(.L_x_595) ;  /* 0x0000003000007947 */ /* 0x000fea0003800000 */
.L_x_655:
[----:B------:R-:W2:Y:S02]  /*8530*/  LDG.E R4, [R4.64] ;  /* 0x0000002404047981 */ /* 0x000ea4000c1e1900 */
[----:B--2---:R-:W0:Y:S02]  /*8540*/  I2F.U32 R0, R4 ;  /* 0x0000000400007306 */ /* 0x004e240000201000 */
[----:B0-----:R-:W-:-:S06]  /*8550*/  F2FP.BF16.PACK_AB R0, RZ, R0 ;  /* 0x00000000ff00723e */ /* 0x001fcc00000010ff */
.L_x_595:
[----:B------:R-:W-:Y:S05]  /*8560*/  BSYNC B6 ;  /* 0x0000000000067941 */ /* 0x000fea0003800000 */
.L_x_594:
[----:B------:R-:W1:Y:S01]  /*8570*/  S2R R29, SR_TID.X ;  /* 0x00000000001d7919 */ /* 0x000e620000002100 */
[----:B------:R-:W2:Y:S01]  /*8580*/  LDC.U8 R17, c[0x0][0x190] ;  /* 0x00006400ff117b82 */ /* 0x000ea20000000000 */
[----:B------:R-:W-:Y:S01]  /*8590*/  BSSY B0, `(.L_x_659) ;  /* 0x0000013000007945 */ /* 0x000fe20003800000 */
[----:B-1----:R-:W-:-:S02]  /*85a0*/  ISETP.GE.AND P3, PT, R29, R22, PT ;  /* 0x000000161d00720c */ /* 0x002fc40003f66270 */
[C---:B------:R-:W-:Y:S02]  /*85b0*/  IADD3 R3, R29.reuse, 0x100, RZ ;  /* 0x000001001d037810 */ /* 0x040fe40007ffe0ff */
[C---:B0-----:R-:W-:Y:S02]  /*85c0*/  IADD3 R5, R29.reuse, 0x180, RZ ;  /* 0x000001801d057810 */ /* 0x041fe40007ffe0ff */
[----:B------:R-:W-:Y:S02]  /*85d0*/  IADD3 R19, R29, 0x80, RZ ;  /* 0x000000801d137810 */ /* 0x000fe40007ffe0ff */
[-C--:B------:R-:W-:Y:S02]  /*85e0*/  ISETP.GE.AND P1, PT, R3, R22.reuse, PT ;  /* 0x000000160300720c */ /* 0x080fe40003f26270 */
[-C--:B------:R-:W-:Y:S02]  /*85f0*/  ISETP.GE.AND P2, PT, R5, R22.reuse, PT ;  /* 0x000000160500720c */ /* 0x080fe40003f46270 */
[----:B------:R-:W-:Y:S01]  /*8600*/  ISETP.GE.AND P0, PT, R19, R22, PT ;  /* 0x000000161300720c */ /* 0x000fe20003f06270 */
[----:B------:R-:W-:Y:S07]  /*8610*/  @P3 BRA `(.L_x_660) ;  /* 0x000000a000003947 */ /* 0x000fee0003800000 */
[----:B--2--5:R-:W-:Y:S02]  /*8620*/  PRMT R25, RZ, 0x5410, R25 ;  /* 0x00005410ff197816 */ /* 0x024fe40000000019 */
[----:B------:R-:W-:-:S03]  /*8630*/  PRMT R24, RZ, 0x5410, R24 ;  /* 0x00005410ff187816 */ /* 0x000fc60000000018 */
[----:B------:R-:W-:-:S05]  /*8640*/  FMUL.FTZ R25, R25, R25 ;  /* 0x0000001919197220 */ /* 0x000fca0000410000 */
[----:B------:R-:W-:-:S04]  /*8650*/  F2FP.BF16.PACK_AB R25, RZ, R25 ;  /* 0x00000019ff19723e */ /* 0x000fc800000010ff */
[----:B------:R-:W-:-:S05]  /*8660*/  PRMT R25, RZ, 0x5410, R25 ;  /* 0x00005410ff197816 */ /* 0x000fca0000000019 */
[----:B------:R-:W-:-:S05]  /*8670*/  FADD.FTZ R25, -R25, 1 ;  /* 0x3f80000019197421 */ /* 0x000fca0000010100 */
[----:B------:R-:W-:-:S04]  /*8680*/  F2FP.BF16.PACK_AB R25, RZ, R25 ;  /* 0x00000019ff19723e */ /* 0x000fc800000010ff */
[----:B------:R-:W-:-:S05]  /*8690*/  PRMT R25, RZ, 0x5410, R25 ;  /* 0x00005410ff197816 */ /* 0x000fca0000000019 */
[----:B------:R-:W-:-:S05]  /*86a0*/  FMUL.FTZ R4, R24, R25 ;  /* 0x0000001918047220 */ /* 0x000fca0000410000 */
[----:B------:R-:W-:Y:S02]  /*86b0*/  F2FP.BF16.PACK_AB R4, RZ, R4 ;  /* 0x00000004ff04723e */ /* 0x000fe400000010ff */
.L_x_660:
[----:B--2---:R-:W-:Y:S05]  /*86c0*/  BSYNC B0 ;  /* 0x0000000000007941 */ /* 0x004fea0003800000 */
.L_x_659:
[----:B------:R-:W-:Y:S01]  /*86d0*/  BSSY B0, `(.L_x_661) ;  /* 0x000000c000007945 */ /* 0x000fe20003800000 */
[----:B------:R-:W-:Y:S05]  /*86e0*/  @P0 BRA `(.L_x_662) ;  /* 0x000000a000000947 */ /* 0x000fea0003800000 */
[----:B-----5:R-:W-:Y:S02]  /*86f0*/  PRMT R26, RZ, 0x5410, R26 ;  /* 0x00005410ff1a7816 */ /* 0x020fe4000000001a */
        /* <DEDUP_REMOVED lines=9> */
.L_x_662:
[----:B------:R-:W-:Y:S05]  /*8790*/  BSYNC B0 ;  /* 0x0000000000007941 */ /* 0x000fea0003800000 */
.L_x_661:
        /* <DEDUP_REMOVED lines=12> */
.L_x_664:
[----:B------:R-:W-:Y:S05]  /*8860*/  BSYNC B0 ;  /* 0x0000000000007941 */ /* 0x000fea0003800000 */
.L_x_663:
        /* <DEDUP_REMOVED lines=12> */
.L_x_666:
[----:B------:R-:W-:Y:S05]  /*8930*/  BSYNC B0 ;  /* 0x0000000000007941 */ /* 0x000fea0003800000 */
.L_x_665:
[----:B------:R-:W-:Y:S01]  /*8940*/  BSSY B6, `(.L_x_667) ;  /* 0x0000113000067945 */ /* 0x000fe20003800000 */
[----:B------:R-:W-:Y:S05]  /*8950*/  @P3 BRA `(.L_x_668) ;  /* 0x0000111000003947 */ /* 0x000fea0003800000 */
[----:B-----5:R-:W-:Y:S01]  /*8960*/  PRMT R0, R17, 0x9910, RZ ;  /* 0x0000991011007816 */ /* 0x020fe200000000ff */
        /* <DEDUP_REMOVED lines=14> */
[----:B------:R-:W-:Y:S01]  /*8a50*/  PRMT R4, RZ, 0x5410, R4 ;  /* 0x00005410ff047816 */ /* 0x000fe20000000004 */
[----:B------:R-:W-:-:S03]  /*8a60*/  IMAD.MOV.U32 R29, RZ, RZ, R19 ;  /* 0x000000ffff1d7224 */ /* 0x000fc600078e0013 */
[----:B------:R-:W0:Y:S02]  /*8a70*/  F2I.FTZ.TRUNC.NTZ R5, R4 ;  /* 0x0000000400057305 */ /* 0x000e24000021f100 */
[----:B0-----:R0:W-:Y:S01]  /*8a80*/  STG.E.U8 [R2.64], R5 ;  /* 0x0000000502007986 */ /* 0x0011e2000c101124 */
[----:B------:R-:W-:Y:S05]  /*8a90*/  BRA `(.L_x_668) ;  /* 0x00000fd000007947 */ /* 0x000fea0003800000 */
.L_x_672:
[----:B------:R-:W-:Y:S01]  /*8aa0*/  PRMT R5, RZ, 0x5410, R4 ;  /* 0x00005410ff057816 */ /* 0x000fe20000000004 */
[----:B------:R-:W-:-:S05]  /*8ab0*/  IMAD.MOV.U32 R29, RZ, RZ, R19 ;  /* 0x000000ffff1d7224 */ /* 0x000fca00078e0013 */
[----:B------:R-:W0:Y:S02]  /*8ac0*/  F2I.S64.TRUNC R4, R5 ;  /* 0x0000000500047311 */ /* 0x000e24000020d900 */
[----:B0-----:R0:W-:Y:S01]  /*8ad0*/  STG.E.U8 [R2.64], R4 ;  /* 0x0000000402007986 */ /* 0x0011e2000c101124 */
[----:B------:R-:W-:Y:S05]  /*8ae0*/  BRA `(.L_x_668) ;  /* 0x00000f8000007947 */ /* 0x000fea0003800000 */
.L_x_671:
[----:B------:R-:W-:-:S13]  /*8af0*/  ISETP.NE.AND P0, PT, R0, 0x2, PT ;  /* 0x000000020000780c */ /* 0x000fda0003f05270 */
[----:B------:R-:W-:Y:S05]  /*8b00*/  @!P0 BRA `(.L_x_674) ;  /* 0x000000e000008947 */ /* 0x000fea0003800000 */
[----:B------:R-:W-:-:S13]  /*8b10*/  ISETP.NE.AND P0, PT, R0, 0x3, PT ;  /* 0x000000030000780c */ /* 0x000fda0003f05270 */
[----:B------:R-:W-:Y:S05]  /*8b20*/  @!P0 BRA `(.L_x_675) ;  /* 0x0000007000008947 */ /* 0x000fea0003800000 */
[----:B------:R-:W-:-:S13]  /*8b30*/  ISETP.NE.AND P0, PT, R0, 0x4, PT ;  /* 0x000000040000780c */ /* 0x000fda0003f05270 */
[----:B------:R-:W-:Y:S05]  /*8b40*/  @P0 BRA `(.L_x_673) ;  /* 0x00000d4000000947 */ /* 0x000fea0003800000 */
[----:B------:R-:W-:Y:S01]  /*8b50*/  PRMT R4, RZ, 0x5410, R4 ;  /* 0x00005410ff047816 */ /* 0x000fe20000000004 */
[----:B------:R-:W-:-:S05]  /*8b60*/  IMAD.MOV.U32 R29, RZ, RZ, R19 ;  /* 0x000000ffff1d7224 */ /* 0x000fca00078e0013 */
[----:B------:R-:W0:Y:S02]  /*8b70*/  F2I.S64.TRUNC R4, R4 ;  /* 0x0000000400047311 */ /* 0x000e24000020d900 */
[----:B0-----:R0:W-:Y:S01]  /*8b80*/  STG.E.64 [R2.64], R4 ;  /* 0x0000000402007986 */ /* 0x0011e2000c101b24 */
[----:B------:R-:W-:Y:S05]  /*8b90*/  BRA `(.L_x_668) ;  /* 0x00000ed000007947 */ /* 0x000fea0003800000 */
.L_x_675:
[----:B------:R-:W-:Y:S01]  /*8ba0*/  PRMT R4, RZ, 0x5410, R4 ;  /* 0x00005410ff047816 */ /* 0x000fe20000000004 */
[----:B------:R-:W-:-:S03]  /*8bb0*/  IMAD.MOV.U32 R29, RZ, RZ, R19 ;  /* 0x000000ffff1d7224 */ /* 0x000fc600078e0013 */
[----:B------:R-:W0:Y:S02]  /*8bc0*/  F2I.FTZ.TRUNC.NTZ R5, R4 ;  /* 0x0000000400057305 */ /* 0x000e24000021f100 */
[----:B0-----:R0:W-:Y:S01]  /*8bd0*/  STG.E [R2.64], R5 ;  /* 0x0000000502007986 */ /* 0x0011e2000c101924 */
[----:B------:R-:W-:Y:S05]  /*8be0*/  BRA `(.L_x_668) ;  /* 0x00000e8000007947 */ /* 0x000fea0003800000 */
.L_x_674:
[----:B------:R-:W-:Y:S01]  /*8bf0*/  PRMT R4, RZ, 0x5410, R4 ;  /* 0x00005410ff047816 */ /* 0x000fe20000000004 */
[----:B------:R-:W-:-:S03]  /*8c00*/  IMAD.MOV.U32 R29, RZ, RZ, R19 ;  /* 0x000000ffff1d7224 */ /* 0x000fc600078e0013 */
[----:B------:R-:W0:Y:S02]  /*8c10*/  F2I.FTZ.TRUNC.NTZ R5, R4 ;  /* 0x0000000400057305 */ /* 0x000e24000021f100 */
[----:B0-----:R0:W-:Y:S01]  /*8c20*/  STG.E.U16 [R2.64], R5 ;  /* 0x0000000502007986 */ /* 0x0011e2000c101524 */
[----:B------:R-:W-:Y:S05]  /*8c30*/  BRA `(.L_x_668) ;  /* 0x00000e3000007947 */ /* 0x000fea0003800000 */
.L_x_670:
[----:B------:R-:W-:-:S13]  /*8c40*/  ISETP.GT.AND P0, PT, R0, 0x6, PT ;  /* 0x000000060000780c */ /* 0x000fda0003f04270 */
[----:B------:R-:W-:Y:S05]  /*8c50*/  @P0 BRA `(.L_x_676) ;  /* 0x000000d000000947 */ /* 0x000fea0003800000 */
[----:B------:R-:W-:-:S13]  /*8c60*/  ISETP.NE.AND P0, PT, R0, 0x5, PT ;  /* 0x000000050000780c */ /* 0x000fda0003f05270 */
[----:B------:R-:W-:Y:S05]  /*8c70*/  @!P0 BRA `(.L_x_677) ;  /* 0x0000006000008947 */ /* 0x000fea0003800000 */
[----:B------:R-:W-:-:S13]  /*8c80*/  ISETP.NE.AND P0, PT, R0, 0x6, PT ;  /* 0x000000060000780c */ /* 0x000fda0003f05270 */
[----:B------:R-:W-:Y:S05]  /*8c90*/  @P0 BRA `(.L_x_673) ;  /* 0x00000bf000000947 */ /* 0x000fea0003800000 */
[----:B------:R-:W-:Y:S01]  /*8ca0*/  PRMT R5, RZ, 0x5410, R4 ;  /* 0x00005410ff057816 */ /* 0x000fe20000000004 */
[----:B------:R-:W-:-:S04]  /*8cb0*/  IMAD.MOV.U32 R29, RZ, RZ, R19 ;  /* 0x000000ffff1d7224 */ /* 0x000fc800078e0013 */
[----:B------:R0:W-:Y:S01]  /*8cc0*/  STG.E [R2.64], R5 ;  /* 0x0000000502007986 */ /* 0x0001e2000c101924 */
[----:B------:R-:W-:Y:S05]  /*8cd0*/  BRA `(.L_x_668) ;  /* 0x00000d9000007947 */ /* 0x000fea0003800000 */
.L_x_677:
[----:B------:R-:W-:Y:S01]  /*8ce0*/  PRMT R0, RZ, 0x5410, R4 ;  /* 0x00005410ff007816 */ /* 0x000fe20000000004 */
[----:B------:R-:W-:-:S03]  /*8cf0*/  IMAD.MOV.U32 R29, RZ, RZ, R19 ;  /* 0x000000ffff1d7224 */ /* 0x000fc600078e0013 */
[----:B------:R-:W-:-:S05]  /*8d00*/  F2FP.PACK_AB R0, RZ, R0 ;  /* 0x00000000ff00723e */ /* 0x000fca00000000ff */
[----:B------:R0:W-:Y:S01]  /*8d10*/  STG.E.U16 [R2.64], R0 ;  /* 0x0000000002007986 */ /* 0x0001e2000c101524 */
[----:B------:R-:W-:Y:S05]  /*8d20*/  BRA `(.L_x_668) ;  /* 0x00000d4000007947 */ /* 0x000fea0003800000 */
.L_x_676:
[----:B------:R-:W-:-:S13]  /*8d30*/  ISETP.NE.AND P0, PT, R0, 0x7, PT ;  /* 0x000000070000780c */ /* 0x000fda0003f05270 */
[----:B------:R-:W-:Y:S05]  /*8d40*/  @!P0 BRA `(.L_x_678) ;  /* 0x000000f000008947 */ /* 0x000fea0003800000 */
[----:B------:R-:W-:-:S13]  /*8d50*/  ISETP.NE.AND P0, PT, R0, 0x8, PT ;  /* 0x000000080000780c */ /* 0x000fda0003f05270 */
[----:B------:R-:W-:Y:S05]  /*8d60*/  @!P0 BRA `(.L_x_679) ;  /* 0x0000007000008947 */ /* 0x000fea0003800000 */
[----:B------:R-:W-:-:S13]  /*8d70*/  ISETP.NE.AND P0, PT, R0, 0x9, PT ;  /* 0x000000090000780c */ /* 0x000fda0003f05270 */
[----:B------:R-:W-:Y:S05]  /*8d80*/  @P0 BRA `(.L_x_673) ;  /* 0x00000b0000000947 */ /* 0x000fea0003800000 */
[----:B------:R-:W-:Y:S01]  /*8d90*/  IMAD.MOV.U32 R5, RZ, RZ, RZ ;  /* 0x000000ffff057224 */ /* 0x000fe200078e00ff */
[----:B------:R-:W-:Y:S01]  /*8da0*/  PRMT R4, RZ, 0x5410, R4 ;  /* 0x00005410ff047816 */ /* 0x000fe20000000004 */
[----:B------:R-:W-:-:S04]  /*8db0*/  IMAD.MOV.U32 R29, RZ, RZ, R19 ;  /* 0x000000ffff1d7224 */ /* 0x000fc800078e0013 */
[----:B------:R0:W-:Y:S01]  /*8dc0*/  STG.E.64 [R2.64], R4 ;  /* 0x0000000402007986 */ /* 0x0001e2000c101b24 */
[----:B------:R-:W-:Y:S05]  /*8dd0*/  BRA `(.L_x_668) ;  /* 0x00000c9000007947 */ /* 0x000fea0003800000 */
.L_x_679:
[----:B------:R-:W-:Y:S01]  /*8de0*/  PRMT R4, RZ, 0x5410, R4 ;  /* 0x00005410ff047816 */ /* 0x000fe20000000004 */
[----:B------:R-:W-:-:S03]  /*8df0*/  IMAD.MOV.U32 R29, RZ, RZ, R19 ;  /* 0x000000ffff1d7224 */ /* 0x000fc600078e0013 */
[----:B------:R-:W-:-:S04]  /*8e00*/  F2FP.PACK_AB R5, RZ, R4 ;  /* 0x00000004ff05723e */ /* 0x000fc800000000ff */
[----:B------:R-:W-:-:S05]  /*8e10*/  PRMT R5, R5, 0x5410, RZ ;  /* 0x0000541005057816 */ /* 0x000fca00000000ff */
[----:B------:R0:W-:Y:S01]  /*8e20*/  STG.E [R2.64], R5 ;  /* 0x0000000502007986 */ /* 0x0001e2000c101924 */
[----:B------:R-:W-:Y:S05]  /*8e30*/  BRA `(.L_x_668) ;  /* 0x00000c3000007947 */ /* 0x000fea0003800000 */
.L_x_678:
[----:B------:R-:W-:Y:S01]  /*8e40*/  PRMT R4, RZ, 0x5410, R4 ;  /* 0x00005410ff047816 */ /* 0x000fe20000000004 */
[----:B------:R-:W-:-:S04]  /*8e50*/  IMAD.MOV.U32 R29, RZ, RZ, R19 ;  /* 0x000000ffff1d7224 */ /* 0x000fc800078e0013 */
[----:B------:R-:W-:-:S06]  /*8e60*/  FMUL.FTZ R4, R4, 1 ;  /* 0x3f80000004047820 */ /* 0x000fcc0000410000 */
[----:B------:R-:W0:Y:S02]  /*8e70*/  F2F.F64.F32 R4, R4 ;  /* 0x0000000400047310 */ /* 0x000e240000201800 */
[----:B0-----:R0:W-:Y:S01]  /*8e80*/  STG.E.64 [R2.64], R4 ;  /* 0x0000000402007986 */ /* 0x0011e2000c101b24 */
[----:B------:R-:W-:Y:S05]  /*8e90*/  BRA `(.L_x_668) ;  /* 0x00000bd000007947 */ /* 0x000fea0003800000 */
.L_x_669:
        /* <DEDUP_REMOVED lines=8> */
[----:B------:R-:W-:Y:S01]  /*8f20*/  PRMT R4, RZ, 0x5410, R4 ;  /* 0x00005410ff047816 */ /* 0x000fe20000000004 */
[----:B------:R-:W-:-:S03]  /*8f30*/  IMAD.MOV.U32 R29, RZ, RZ, R19 ;  /* 0x000000ffff1d7224 */ /* 0x000fc600078e0013 */
[----:B------:R-:W-:-:S04]  /*8f40*/  FSETP.NEU.FTZ.AND P0, PT, R4, RZ, PT ;  /* 0x000000ff0400720b */ /* 0x000fc80003f1d000 */
[----:B------:R-:W-:-:S05]  /*8f50*/  SEL R5, RZ, 0x1, !P0 ;  /* 0x00000001ff057807 */ /* 0x000fca0004000000 */
[----:B------:R0:W-:Y:S01]  /*8f60*/  STG.E.U8 [R2.64], R5 ;  /* 0x0000000502007986 */ /* 0x0001e2000c101124 */
[----:B------:R-:W-:Y:S05]  /*8f70*/  BRA `(.L_x_668) ;  /* 0x00000af000007947 */ /* 0x000fea0003800000 */
.L_x_682:
[----:B------:R-:W-:Y:S01]  /*8f80*/  PRMT R4, RZ, 0x5410, R4 ;  /* 0x00005410ff047816 */ /* 0x000fe20000000004 */
[----:B------:R-:W-:Y:S01]  /*8f90*/  CS2R R6, SRZ ;  /* 0x0000000000067805 */ /* 0x000fe2000001ff00 */
[----:B------:R-:W-:-:S03]  /*8fa0*/  IMAD.MOV.U32 R29, RZ, RZ, R19 ;  /* 0x000000ffff1d7224 */ /* 0x000fc600078e0013 */
[----:B------:R-:W-:-:S06]  /*8fb0*/  FMUL.FTZ R4, R4, 1 ;  /* 0x3f80000004047820 */ /* 0x000fcc0000410000 */
[----:B------:R-:W0:Y:S02]  /*8fc0*/  F2F.F64.F32 R4, R4 ;  /* 0x0000000400047310 */ /* 0x000e240000201800 */
[----:B0-----:R0:W-:Y:S01]  /*8fd0*/  STG.E.128 [R2.64], R4 ;  /* 0x0000000402007986 */ /* 0x0011e2000c101d24 */
[----:B------:R-:W-:Y:S05]  /*8fe0*/  BRA `(.L_x_668) ;  /* 0x00000a8000007947 */ /* 0x000fea0003800000 */
.L_x_681:
        /* <DEDUP_REMOVED lines=21> */
.L_x_686:
[----:B------:R-:W-:Y:S05]  /*9140*/  BSYNC B0 ;  /* 0x0000000000007941 */ /* 0x000fea0003800000 */
.L_x_685:
[----:B------:R-:W-:Y:S01]  /*9150*/  LOP3.LUT R5, R0, R5, RZ, 0xfc, !PT ;  /* 0x0000000500057212 */ /* 0x000fe200078efcff */
[----:B------:R-:W-:-:S04]  /*9160*/  IMAD.MOV.U32 R29, RZ, RZ, R19 ;  /* 0x000000ffff1d7224 */ /* 0x000fc800078e0013 */
[----:B------:R0:W-:Y:S01]  /*9170*/  STG.E.U8 [R2.64], R5 ;  /* 0x0000000502007986 */ /* 0x0001e2000c101124 */
[----:B------:R-:W-:Y:S05]  /*9180*/  BRA `(.L_x_668) ;  /* 0x000008e000007947 */ /* 0x000fea0003800000 */
.L_x_684:
        /* <DEDUP_REMOVED lines=13> */
.L_x_688:
[----:B------:R-:W-:Y:S01]  /*9260*/  IMAD.MOV.U32 R0, RZ, RZ, 0x7f ;  /* 0x0000007fff007424 */ /* 0x000fe200078e00ff */
[----:B------:R-:W-:-:S04]  /*9270*/  ISETP.GT.U32.AND P0, PT, R4, 0x7f800000, PT ;  /* 0x7f8000000400780c */ /* 0x000fc80003f04070 */
[----:B------:R-:W-:-:S04]  /*9280*/  SEL R0, R0, 0x7c, P0 ;  /* 0x0000007c00007807 */ /* 0x000fc80000000000 */
.L_x_689:
[----:B------:R-:W-:Y:S05]  /*9290*/  BSYNC B0 ;  /* 0x0000000000007941 */ /* 0x000fea0003800000 */
.L_x_687:
[----:B------:R-:W-:Y:S01]  /*92a0*/  LOP3.LUT R4, R5, 0x80000000, RZ, 0xc0, !PT ;  /* 0x8000000005047812 */ /* 0x000fe200078ec0ff */
[----:B------:R-:W-:-:S03]  /*92b0*/  IMAD.MOV.U32 R29, RZ, RZ, R19 ;  /* 0x000000ffff1d7224 */ /* 0x000fc600078e0013 */
[----:B------:R-:W-:-:S04]  /*92c0*/  SHF.R.U32.HI R5, RZ, 0x18, R4 ;  /* 0x00000018ff057819 */ /* 0x000fc80000011604 */
[----:B------:R-:W-:-:S05]  /*92d0*/  LOP3.LUT R5, R0, R5, RZ, 0xfc, !PT ;  /* 0x0000000500057212 */ /* 0x000fca00078efcff */
[----:B------:R0:W-:Y:S01]  /*92e0*/  STG.E.U8 [R2.64], R5 ;  /* 0x0000000502007986 */ /* 0x0001e2000c101124 */
[----:B------:R-:W-:Y:S05]  /*92f0*/  BRA `(.L_x_668) ;  /* 0x0000077000007947 */ /* 0x000fea0003800000 */
.L_x_683:
[----:B------:R0:W-:Y:S01]  /*9300*/  STG.E.U16 [R2.64], R4 ;  /* 0x0000000402007986 */ /* 0x0001e2000c101524 */
[----:B------:R-:W-:Y:S01]  /*9310*/  IMAD.MOV.U32 R29, RZ, RZ, R19 ;  /* 0x000000ffff1d7224 */ /* 0x000fe200078e0013 */
[----:B------:R-:W-:Y:S05]  /*9320*/  BRA `(.L_x_668) ;  /* 0x0000074000007947 */ /* 0x000fea0003800000 */
.L_x_680:
        /* <DEDUP_REMOVED lines=10> */
[----:B------:R-:W0:Y:S02]  /*93d0*/  F2I.FTZ.U32.TRUNC.NTZ R5, R5 ;  /* 0x0000000500057305 */ /* 0x000e24000021f000 */
[----:B0-----:R0:W-:Y:S01]  /*93e0*/  STG.E.U16 [R2.64], R5 ;  /* 0x0000000502007986 */ /* 0x0011e2000c101524 */
[----:B------:R-:W-:Y:S05]  /*93f0*/  BRA `(.L_x_668) ;  /* 0x0000067000007947 */ /* 0x000fea0003800000 */
.L_x_692:
        /* <DEDUP_REMOVED lines=13> */
[----:B------:R-:W-:-:S05]  /*94d0*/  FADD.FTZ R0, R5, 8192 ;  /* 0x4600000005007421 */ /* 0x000fca0000010000 */
[----:B------:R-:W-:Y:S02]  /*94e0*/  LOP3.LUT P0, R4, R0, 0xff, RZ, 0xc0, !PT ;  /* 0x000000ff00047812 */ /* 0x000fe4000780c0ff */
[----:B------:R-:W-:-:S11]  /*94f0*/  PRMT R0, RZ, 0x7610, R0 ;  /* 0x00007610ff007816 */ /* 0x000fd60000000000 */
[----:B------:R-:W-:Y:S05]  /*9500*/  @!P0 BRA `(.L_x_694) ;  /* 0x0000004000008947 */ /* 0x000fea0003800000 */
.L_x_695:
[----:B------:R-:W-:-:S04]  /*9510*/  LOP3.LUT R0, R7, 0x80000000, RZ, 0xc0, !PT ;  /* 0x8000000007007812 */ /* 0x000fc800078ec0ff */
[----:B------:R-:W-:-:S04]  /*9520*/  SHF.R.U32.HI R5, RZ, 0x18, R0 ;  /* 0x00000018ff057819 */ /* 0x000fc80000011600 */
[----:B------:R-:W-:-:S04]  /*9530*/  LOP3.LUT R4, R4, R5, RZ, 0xfc, !PT ;  /* 0x0000000504047212 */ /* 0x000fc800078efcff */
[----:B------:R-:W-:Y:S02]  /*9540*/  PRMT R0, R4, 0x7610, R0 ;  /* 0x0000761004007816 */ /* 0x000fe40000000000 */
.L_x_694:
[----:B------:R-:W-:Y:S05]  /*9550*/  BSYNC B0 ;  /* 0x0000000000007941 */ /* 0x000fea0003800000 */
.L_x_693:
[----:B------:R0:W-:Y:S01]  /*9560*/  STG.E.U8 [R2.64], R0 ;  /* 0x0000000002007986 */ /* 0x0001e2000c101124 */
[----:B------:R-:W-:Y:S01]  /*9570*/  IMAD.MOV.U32 R29, RZ, RZ, R19 ;  /* 0x000000ffff1d7224 */ /* 0x000fe200078e0013 */
[----:B------:R-:W-:Y:S05]  /*9580*/  BRA `(.L_x_668) ;  /* 0x000004e000007947 */ /* 0x000fea0003800000 */
.L_x_691:
        /* <DEDUP_REMOVED lines=17> */
.L_x_698:
[----:B------:R-:W-:-:S04]  /*96a0*/  LOP3.LUT R0, R7, 0x80000000, RZ, 0xc0, !PT ;  /* 0x8000000007007812 */ /* 0x000fc800078ec0ff */
[----:B------:R-:W-:-:S04]  /*96b0*/  SHF.R.U32.HI R5, RZ, 0x18, R0 ;  /* 0x00000018ff057819 */ /* 0x000fc80000011600 */
[----:B------:R-:W-:-:S04]  /*96c0*/  LOP3.LUT R4, R4, R5, RZ, 0xfc, !PT ;  /* 0x0000000504047212 */ /* 0x000fc800078efcff */
[----:B------:R-:W-:Y:S02]  /*96d0*/  PRMT R0, R4, 0x7610, R0 ;  /* 0x0000761004007816 */ /* 0x000fe40000000000 */
.L_x_697:
[----:B------:R-:W-:Y:S05]  /*96e0*/  BSYNC B0 ;  /* 0x0000000000007941 */ /* 0x000fea0003800000 */
.L_x_696:
[----:B------:R0:W-:Y:S01]  /*96f0*/  STG.E.U8 [R2.64], R0 ;  /* 0x0000000002007986 */ /* 0x0001e2000c101124 */
[----:B------:R-:W-:Y:S01]  /*9700*/  IMAD.MOV.U32 R29, RZ, RZ, R19 ;  /* 0x000000ffff1d7224 */ /* 0x000fe200078e0013 */
[----:B------:R-:W-:Y:S05]  /*9710*/  BRA `(.L_x_668) ;  /* 0x0000035000007947 */ /* 0x000fea0003800000 */
.L_x_690:
[----:B------:R-:W-:-:S13]  /*9720*/  ISETP.NE.AND P0, PT, R0, 0x1c, PT ;  /* 0x0000001c0000780c */ /* 0x000fda0003f05270 */
[----:B------:R-:W-:Y:S05]  /*9730*/  @!P0 BRA `(.L_x_699) ;  /* 0x000002f000008947 */ /* 0x000fea0003800000 */
[----:B------:R-:W-:-:S13]  /*9740*/  ISETP.NE.AND P0, PT, R0, 0x1d, PT ;  /* 0x0000001d0000780c */ /* 0x000fda0003f05270 */
[----:B------:R-:W-:Y:S05]  /*9750*/  @!P0 BRA `(.L_x_700) ;  /* 0x0000028000008947 */ /* 0x000fea0003800000 */
[----:B------:R-:W-:-:S13]  /*9760*/  ISETP.NE.AND P0, PT, R0, 0x2c, PT ;  /* 0x0000002c0000780c */ /* 0x000fda0003f05270 */
[----:B------:R-:W-:Y:S05]  /*9770*/  @P0 BRA `(.L_x_673) ;  /* 0x0000011000000947 */ /* 0x000fea0003800000 */
[----:B------:R-:W-:Y:S01]  /*9780*/  PRMT R5, RZ, 0x5410, R4 ;  /* 0x00005410ff057816 */ /* 0x000fe20000000004 */
[----:B------:R-:W-:Y:S01]  /*9790*/  IMAD.MOV.U32 R29, RZ, RZ, R19 ;  /* 0x000000ffff1d7224 */ /* 0x000fe200078e0013 */
        /* <DEDUP_REMOVED lines=15> */
.L_x_673:
        /* <DEDUP_REMOVED lines=19> */
[----:B------:R-:W-:Y:S01]  /*99c0*/  IMAD.MOV.U32 R29, RZ, RZ, R19 ;  /* 0x000000ffff1d7224 */ /* 0x000fe200078e0013 */
[----:B------:R-:W-:Y:S05]  /*99d0*/  BRA `(.L_x_668) ;  /* 0x0000009000007947 */ /* 0x000fea0003800000 */
.L_x_700:
[----:B------:R-:W-:Y:S01]  /*99e0*/  PRMT R4, RZ, 0x5410, R4 ;  /* 0x00005410ff047816 */ /* 0x000fe20000000004 */
[----:B------:R-:W-:-:S05]  /*99f0*/  IMAD.MOV.U32 R29, RZ, RZ, R19 ;  /* 0x000000ffff1d7224 */ /* 0x000fca00078e0013 */
[----:B------:R-:W0:Y:S02]  /*9a00*/  F2I.U64.TRUNC R4, R4 ;  /* 0x0000000400047311 */ /* 0x000e24000020d800 */
[----:B0-----:R0:W-:Y:S01]  /*9a10*/  STG.E.64 [R2.64], R4 ;  /* 0x0000000402007986 */ /* 0x0011e2000c101b24 */
[----:B------:R-:W-:Y:S05]  /*9a20*/  BRA `(.L_x_668) ;  /* 0x0000004000007947 */ /* 0x000fea0003800000 */
.L_x_699:
[----:B------:R-:W-:Y:S01]  /*9a30*/  PRMT R4, RZ, 0x5410, R4 ;  /* 0x00005410ff047816 */ /* 0x000fe20000000004 */
[----:B------:R-:W-:-:S03]  /*9a40*/  IMAD.MOV.U32 R29, RZ, RZ, R19 ;  /* 0x000000ffff1d7224 */ /* 0x000fc600078e0013 */
[----:B------:R-:W0:Y:S02]  /*9a50*/  F2I.FTZ.U32.TRUNC.NTZ R5, R4 ;  /* 0x0000000400057305 */ /* 0x000e24000021f000 */
[----:B0-----:R0:W-:Y:S02]  /*9a60*/  STG.E [R2.64], R5 ;  /* 0x0000000502007986 */ /* 0x0011e4000c101924 */
.L_x_668:
[----:B------:R-:W-:Y:S05]  /*9a70*/  BSYNC B6 ;  /* 0x0000000000067941 */ /* 0x000fea0003800000 */
.L_x_667:
[----:B------:R-:W-:Y:S01]  /*9a80*/  ISETP.GE.AND P0, PT, R29, R22, PT ;  /* 0x000000161d00720c */ /* 0x000fe20003f06270 */
[----:B------:R-:W-:-:S12]  /*9a90*/  BSSY B6, `(.L_x_701) ;  /* 0x00001fe000067945 */ /* 0x000fd80003800000 */
[----:B------:R-:W-:Y:S05]  /*9aa0*/  @P0 BRA `(.L_x_702) ;  /* 0x00001fc000000947 */ /* 0x000fea0003800000 */
[----:B0----5:R-:W-:Y:S01]  /*9ab0*/  IMAD R0, R16, 0x200, R29 ;  /* 0x0000020010007824 */ /* 0x021fe200078e021d */
[----:B------:R-:W-:-:S03]  /*9ac0*/  PRMT R3, R17, 0x9910, RZ ;  /* 0x0000991011037816 */ /* 0x000fc600000000ff */
[----:B------:R-:W-:Y:S02]  /*9ad0*/  IMAD R2, R0, c[0x0][0x194], RZ ;  /* 0x0000650000027a24 */ /* 0x000fe400078e02ff */
[----:B------:R-:W-:-:S03]  /*9ae0*/  IMAD.MOV.U32 R0, RZ, RZ, R3 ;  /* 0x000000ffff007224 */ /* 0x000fc600078e0003 */
[----:B------:R-:W-:Y:S02]  /*9af0*/  IADD3 R2, P0, R2, c[0x0][0x168], RZ ;  /* 0x00005a0002027a10 */ /* 0x000fe40007f1e0ff */
[----:B------:R-:W-:-:S03]  /*9b00*/  ISETP.GT.AND P1, PT, R0, 0x9, PT ;  /* 0x000000090000780c */ /* 0x000fc60003f24270 */
[----:B------:R-:W-:-:S10]  /*9b10*/  IMAD.X R3, RZ, RZ, c[0x0][0x16c], P0 ;  /* 0x00005b00ff037624 */ /* 0x000fd400000e06ff */
        /* <DEDUP_REMOVED lines=13> */
.L_x_706:
[----:B------:R-:W-:-:S06]  /*9bf0*/  PRMT R5, RZ, 0x5410, R24 ;  /* 0x00005410ff057816 */ /* 0x000fcc0000000018 */
[----:B------:R-:W0:Y:S02]  /*9c00*/  F2I.S64.TRUNC R4, R5 ;  /* 0x0000000500047311 */ /* 0x000e24000020d900 */
[----:B0-----:R0:W-:Y:S01]  /*9c10*/  STG.E.U8 [R2.64], R4 ;  /* 0x0000000402007986 */ /* 0x0011e2000c101124 */
[----:B------:R-:W-:Y:S05]  /*9c20*/  BRA `(.L_x_708) ;  /* 0x00000e4000007947 */ /* 0x000fea0003800000 */
.L_x_705:
        /* <DEDUP_REMOVED lines=10> */
.L_x_710:
[----:B------:R-:W-:-:S04]  /*9cd0*/  PRMT R24, RZ, 0x5410, R24 ;  /* 0x00005410ff187816 */ /* 0x000fc80000000018 */
[----:B------:R-:W0:Y:S02]  /*9ce0*/  F2I.FTZ.TRUNC.NTZ R5, R24 ;  /* 0x0000001800057305 */ /* 0x000e24000021f100 */
[----:B0-----:R0:W-:Y:S01]  /*9cf0*/  STG.E [R2.64], R5 ;  /* 0x0000000502007986 */ /* 0x0011e2000c101924 */
[----:B------:R-:W-:Y:S05]  /*9d00*/  BRA `(.L_x_708) ;  /* 0x00000d6000007947 */ /* 0x000fea0003800000 */
.L_x_709:
[----:B------:R-:W-:-:S04]  /*9d10*/  PRMT R24, RZ, 0x5410, R24 ;  /* 0x00005410ff187816 */ /* 0x000fc80000000018 */
[----:B------:R-:W0:Y:S02]  /*9d20*/  F2I.FTZ.TRUNC.NTZ R5, R24 ;  /* 0x0000001800057305 */ /* 0x000e24000021f100 */
[----:B0-----:R0:W-:Y:S01]  /*9d30*/  STG.E.U16 [R2.64], R5 ;  /* 0x0000000502007986 */ /* 0x0011e2000c101524 */
[----:B------:R-:W-:Y:S05]  /*9d40*/  BRA `(.L_x_708) ;  /* 0x00000d2000007947 */ /* 0x000fea0003800000 */
.L_x_704:
        /* <DEDUP_REMOVED lines=9> */
.L_x_712:
[----:B------:R-:W-:-:S04]  /*9de0*/  PRMT R0, RZ, 0x5410, R24 ;  /* 0x00005410ff007816 */ /* 0x000fc80000000018 */
[----:B------:R-:W-:-:S05]  /*9df0*/  F2FP.PACK_AB R0, RZ, R0 ;  /* 0x00000000ff00723e */ /* 0x000fca00000000ff */
[----:B------:R0:W-:Y:S01]  /*9e00*/  STG.E.U16 [R2.64], R0 ;  /* 0x0000000002007986 */ /* 0x0001e2000c101524 */
[----:B------:R-:W-:Y:S05]  /*9e10*/  BRA `(.L_x_708) ;  /* 0x00000c5000007947 */ /* 0x000fea0003800000 */
.L_x_711:
        /* <DEDUP_REMOVED lines=10> */
.L_x_714:
[----:B------:R-:W-:-:S04]  /*9ec0*/  PRMT R24, RZ, 0x5410, R24 ;  /* 0x00005410ff187816 */ /* 0x000fc80000000018 */
[----:B------:R-:W-:-:S04]  /*9ed0*/  F2FP.PACK_AB R5, RZ, R24 ;  /* 0x00000018ff05723e */ /* 0x000fc800000000ff */
[----:B------:R-:W-:-:S05]  /*9ee0*/  PRMT R5, R5, 0x5410, RZ ;  /* 0x0000541005057816 */ /* 0x000fca00000000ff */
[----:B------:R0:W-:Y:S01]  /*9ef0*/  STG.E [R2.64], R5 ;  /* 0x0000000502007986 */ /* 0x0001e2000c101924 */
[----:B------:R-:W-:Y:S05]  /*9f00*/  BRA `(.L_x_708) ;  /* 0x00000b6000007947 */ /* 0x000fea0003800000 */
.L_x_713:
[----:B------:R-:W-:-:S05]  /*9f10*/  PRMT R4, RZ, 0x5410, R24 ;  /* 0x00005410ff047816 */ /* 0x000fca0000000018 */
[----:B------:R-:W-:-:S06]  /*9f20*/  FMUL.FTZ R4, R4, 1 ;  /* 0x3f80000004047820 */ /* 0x000fcc0000410000 */
[----:B------:R-:W0:Y:S02]  /*9f30*/  F2F.F64.F32 R4, R4 ;  /* 0x0000000400047310 */ /* 0x000e240000201800 */
[----:B0-----:R0:W-:Y:S01]  /*9f40*/  STG.E.64 [R2.64], R4 ;  /* 0x0000000402007986 */ /* 0x0011e2000c101b24 */
[----:B------:R-:W-:Y:S05]  /*9f50*/  BRA `(.L_x_708) ;  /* 0x00000b1000007947 */ /* 0x000fea0003800000 */
.L_x_703:
        /* <DEDUP_REMOVED lines=13> */
.L_x_717:
[----:B------:R-:W-:Y:S01]  /*a030*/  PRMT R24, RZ, 0x5410, R24 ;  /* 0x00005410ff187816 */ /* 0x000fe20000000018 */
[----:B------:R-:W-:-:S04]  /*a040*/  CS2R R6, SRZ ;  /* 0x0000000000067805 */ /* 0x000fc8000001ff00 */
[----:B------:R-:W-:-:S06]  /*a050*/  FMUL.FTZ R4, R24, 1 ;  /* 0x3f80000018047820 */ /* 0x000fcc0000410000 */
[----:B------:R-:W0:Y:S02]  /*a060*/  F2F.F64.F32 R4, R4 ;  /* 0x0000000400047310 */ /* 0x000e240000201800 */
[----:B0-----:R0:W-:Y:S01]  /*a070*/  STG.E.128 [R2.64], R4 ;  /* 0x0000000402007986 */ /* 0x0011e2000c101d24 */
[----:B------:R-:W-:Y:S05]  /*a080*/  BRA `(.L_x_708) ;  /* 0x000009e000007947 */ /* 0x000fea0003800000 */
.L_x_716:
        /* <DEDUP_REMOVED lines=21> */
.L_x_721:
[----:B------:R-:W-:Y:S05]  /*a1e0*/  BSYNC B0 ;  /* 0x0000000000007941 */ /* 0x000fea0003800000 */
.L_x_720:
[----:B------:R-:W-:-:S05]  /*a1f0*/  LOP3.LUT R5, R0, R5, RZ, 0xfc, !PT ;  /* 0x0000000500057212 */ /* 0x000fca00078efcff */
[----:B------:R0:W-:Y:S01]  /*a200*/  STG.E.U8 [R2.64], R5 ;  /* 0x0000000502007986 */ /* 0x0001e2000c101124 */
[----:B------:R-:W-:Y:S05]  /*a210*/  BRA `(.L_x_708) ;  /* 0x0000085000007947 */ /* 0x000fea0003800000 */
.L_x_719:
        /* <DEDUP_REMOVED lines=13> */
.L_x_723:
[----:B------:R-:W-:Y:S01]  /*a2f0*/  IMAD.MOV.U32 R0, RZ, RZ, 0x7f ;  /* 0x0000007fff007424 */ /* 0x000fe200078e00ff */
[----:B------:R-:W-:-:S04]  /*a300*/  ISETP.GT.U32.AND P0, PT, R4, 0x7f800000, PT ;  /* 0x7f8000000400780c */ /* 0x000fc80003f04070 */
[----:B------:R-:W-:-:S04]  /*a310*/  SEL R0, R0, 0x7c, P0 ;  /* 0x0000007c00007807 */ /* 0x000fc80000000000 */
.L_x_724:
[----:B------:R-:W-:Y:S05]  /*a320*/  BSYNC B0 ;  /* 0x0000000000007941 */ /* 0x000fea0003800000 */
.L_x_722:
[----:B------:R-:W-:-:S04]  /*a330*/  LOP3.LUT R4, R5, 0x80000000, RZ, 0xc0, !PT ;  /* 0x8000000005047812 */ /* 0x000fc800078ec0ff */
[----:B------:R-:W-:-:S04]  /*a340*/  SHF.R.U32.HI R5, RZ, 0x18, R4 ;  /* 0x00000018ff057819 */ /* 0x000fc80000011604 */
[----:B------:R-:W-:-:S05]  /*a350*/  LOP3.LUT R5, R0, R5, RZ, 0xfc, !PT ;  /* 0x0000000500057212 */ /* 0x000fca00078efcff */
[----:B------:R0:W-:Y:S01]  /*a360*/  STG.E.U8 [R2.64], R5 ;  /* 0x0000000502007986 */ /* 0x0001e2000c101124 */
[----:B------:R-:W-:Y:S05]  /*a370*/  BRA `(.L_x_708) ;  /* 0x000006f000007947 */ /* 0x000fea0003800000 */
.L_x_718:
[----:B------:R0:W-:Y:S01]  /*a380*/  STG.E.U16 [R2.64], R24 ;  /* 0x0000001802007986 */ /* 0x0001e2000c101524 */
[----:B------:R-:W-:Y:S05]  /*a390*/  BRA `(.L_x_708) ;  /* 0x000006d000007947 */ /* 0x000fea0003800000 */
.L_x_715:
        /* <DEDUP_REMOVED lines=12> */
.L_x_727:
        /* <DEDUP_REMOVED lines=17> */
.L_x_730:
[----:B------:R-:W-:-:S04]  /*a570*/  LOP3.LUT R0, R7, 0x80000000, RZ, 0xc0, !PT ;  /* 0x8000000007007812 */ /* 0x000fc800078ec0ff */
[----:B------:R-:W-:-:S04]  /*a580*/  SHF.R.U32.HI R5, RZ, 0x18, R0 ;  /* 0x00000018ff057819 */ /* 0x000fc80000011600 */
[----:B------:R-:W-:-:S04]  /*a590*/  LOP3.LUT R4, R4, R5, RZ, 0xfc, !PT ;  /* 0x0000000504047212 */ /* 0x000fc800078efcff */
[----:B------:R-:W-:Y:S02]  /*a5a0*/  PRMT R0, R4, 0x7610, R0 ;  /* 0x0000761004007816 */ /* 0x000fe40000000000 */
.L_x_729:
[----:B------:R-:W-:Y:S05]  /*a5b0*/  BSYNC B0 ;  /* 0x0000000000007941 */ /* 0x000fea0003800000 */
.L_x_728:
[----:B------:R0:W-:Y:S01]  /*a5c0*/  STG.E.U8 [R2.64], R0 ;  /* 0x0000000002007986 */ /* 0x0001e2000c101124 */
[----:B------:R-:W-:Y:S05]  /*a5d0*/  BRA `(.L_x_708) ;  /* 0x0000049000007947 */ /* 0x000fea0003800000 */
.L_x_726:
        /* <DEDUP_REMOVED lines=17> */
.L_x_733:
[----:B------:R-:W-:-:S04]  /*a6f0*/  LOP3.LUT R0, R7, 0x80000000, RZ, 0xc0, !PT ;  /* 0x8000000007007812 */ /* 0x000fc800078ec0ff */
[----:B------:R-:W-:-:S04]  /*a700*/  SHF.R.U32.HI R5, RZ, 0x18, R0 ;  /* 0x00000018ff057819 */ /* 0x000fc80000011600 */
[----:B------:R-:W-:-:S04]  /*a710*/  LOP3.LUT R4, R4, R5, RZ, 0xfc, !PT ;  /* 0x0000000504047212 */ /* 0x000fc800078efcff */
[----:B------:R-:W-:Y:S02]  /*a720*/  PRMT R0, R4, 0x7610, R0 ;  /* 0x0000761004007816 */ /* 0x000fe40000000000 */
.L_x_732:
[----:B------:R-:W-:Y:S05]  /*a730*/  BSYNC B0 ;  /* 0x0000000000007941 */ /* 0x000fea0003800000 */
.L_x_731:
[----:B------:R0:W-:Y:S01]  /*a740*/  STG.E.U8 [R2.64], R0 ;  /* 0x0000000002007986 */ /* 0x0001e2000c101124 */
[----:B------:R-:W-:Y:S05]  /*a750*/  BRA `(.L_x_708) ;  /* 0x0000031000007947 */ /* 0x000fea0003800000 */
.L_x_725:
        /* <DEDUP_REMOVED lines=22> */
.L_x_707:
        /* <DEDUP_REMOVED lines=20> */
.L_x_735:
[----:B------:R-:W-:-:S06]  /*aa00*/  PRMT R4, RZ, 0x5410, R24 ;  /* 0x00005410ff047816 */ /* 0x000fcc0000000018 */
[----:B------:R-:W0:Y:S02]  /*aa10*/  F2I.U64.TRUNC R4, R4 ;  /* 0x0000000400047311 */ /* 0x000e24000020d800 */
[----:B0-----:R0:W-:Y:S01]  /*aa20*/  STG.E.64 [R2.64], R4 ;  /* 0x0000000402007986 */ /* 0x0011e2000c101b24 */
[----:B------:R-:W-:Y:S05]  /*aa30*/  BRA `(.L_x_708) ;  /* 0x0000003000007947 */ /* 0x000fea0003800000 */
.L_x_734:
[----:B------:R-:W-:-:S04]  /*aa40*/  PRMT R24, RZ, 0x5410, R24 ;  /* 0x00005410ff187816 */ /* 0x000fc80000000018 */
[----:B------:R-:W0:Y:S02]  /*aa50*/  F2I.FTZ.U32.TRUNC.NTZ R5, R24 ;  /* 0x0000001800057305 */ /* 0x000e24000021f000 */
[----:B0-----:R0:W-:Y:S02]  /*aa60*/  STG.E [R2.64], R5 ;  /* 0x0000000502007986 */ /* 0x0011e4000c101924 */
.L_x_708:
[----:B------:R-:W-:-:S04]  /*aa70*/  IADD3 R29, R29, 0x80, RZ ;  /* 0x000000801d1d7810 */ /* 0x000fc80007ffe0ff */
[----:B------:R-:W-:-:S13]  /*aa80*/  ISETP.GE.AND P0, PT, R29, R22, PT ;  /* 0x000000161d00720c */ /* 0x000fda0003f06270 */
[----:B------:R-:W-:Y:S05]  /*aa90*/  @P0 BRA `(.L_x_702) ;  /* 0x00000fd000000947 */ /* 0x000fea0003800000 */
[----:B0-----:R-:W-:Y:S01]  /*aaa0*/  IMAD R0, R16, 0x200, R29 ;  /* 0x0000020010007824 */ /* 0x001fe200078e021d */
        /* <DEDUP_REMOVED lines=19> */
.L_x_739:
[----:B------:R-:W-:-:S06]  /*abe0*/  PRMT R5, RZ, 0x5410, R18 ;  /* 0x00005410ff057816 */ /* 0x000fcc0000000012 */
[----:B------:R-:W0:Y:S02]  /*abf0*/  F2I.S64.TRUNC R4, R5 ;  /* 0x0000000500047311 */ /* 0x000e24000020d900 */
[----:B0-----:R0:W-:Y:S01]  /*ac00*/  STG.E.U8 [R2.64], R4 ;  /* 0x0000000402007986 */ /* 0x0011e2000c101124 */
[----:B------:R-:W-:Y:S05]  /*ac10*/  BRA `(.L_x_741) ;  /* 0x00000e4000007947 */ /* 0x000fea0003800000 */
.L_x_738:
        /* <DEDUP_REMOVED lines=10> */
.L_x_743:
[----:B------:R-:W-:-:S04]  /*acc0*/  PRMT R18, RZ, 0x5410, R18 ;  /* 0x00005410ff127816 */ /* 0x000fc80000000012 */
[----:B------:R-:W0:Y:S02]  /*acd0*/  F2I.FTZ.TRUNC.NTZ R5, R18 ;  /* 0x0000001200057305 */ /* 0x000e24000021f100 */
[----:B0-----:R0:W-:Y:S01]  /*ace0*/  STG.E [R2.64], R5 ;  /* 0x0000000502007986 */ /* 0x0011e2000c101924 */
[----:B------:R-:W-:Y:S05]  /*acf0*/  BRA `(.L_x_741) ;  /* 0x00000d6000007947 */ /* 0x000fea0003800000 */
.L_x_742:
[----:B------:R-:W-:-:S04]  /*ad00*/  PRMT R18, RZ, 0x5410, R18 ;  /* 0x00005410ff127816 */ /* 0x000fc80000000012 */
[----:B------:R-:W0:Y:S02]  /*ad10*/  F2I.FTZ.TRUNC.NTZ R5, R18 ;  /* 0x0000001200057305 */ /* 0x000e24000021f100 */
[----:B0-----:R0:W-:Y:S01]  /*ad20*/  STG.E.U16 [R2.64], R5 ;  /* 0x0000000502007986 */ /* 0x0011e2000c101524 */
[----:B------:R-:W-:Y:S05]  /*ad30*/  BRA `(.L_x_741) ;  /* 0x00000d2000007947 */ /* 0x000fea0003800000 */
.L_x_737:
        /* <DEDUP_REMOVED lines=9> */
.L_x_745:
[----:B------:R-:W-:-:S04]  /*add0*/  PRMT R0, RZ, 0x5410, R18 ;  /* 0x00005410ff007816 */ /* 0x000fc80000000012 */
[----:B------:R-:W-:-:S05]  /*ade0*/  F2FP.PACK_AB R0, RZ, R0 ;  /* 0x00000000ff00723e */ /* 0x000fca00000000ff */
[----:B------:R0:W-:Y:S01]  /*adf0*/  STG.E.U16 [R2.64], R0 ;  /* 0x0000000002007986 */ /* 0x0001e2000c101524 */
[----:B------:R-:W-:Y:S05]  /*ae00*/  BRA `(.L_x_741) ;  /* 0x00000c5000007947 */ /* 0x000fea0003800000 */
.L_x_744:
        /* <DEDUP_REMOVED lines=10> */
.L_x_747:
[----:B------:R-:W-:-:S04]  /*aeb0*/  PRMT R18, RZ, 0x5410, R18 ;  /* 0x00005410ff127816 */ /* 0x000fc80000000012 */
[----:B------:R-:W-:-:S04]  /*aec0*/  F2FP.PACK_AB R5, RZ, R18 ;  /* 0x00000012ff05723e */ /* 0x000fc800000000ff */
[----:B------:R-:W-:-:S05]  /*aed0*/  PRMT R5, R5, 0x5410, RZ ;  /* 0x0000541005057816 */ /* 0x000fca00000000ff */
[----:B------:R0:W-:Y:S01]  /*aee0*/  STG.E [R2.64], R5 ;  /* 0x0000000502007986 */ /* 0x0001e2000c101924 */
[----:B------:R-:W-:Y:S05]  /*aef0*/  BRA `(.L_x_741) ;  /* 0x00000b6000007947 */ /* 0x000fea0003800000 */
.L_x_746:
[----:B------:R-:W-:-:S05]  /*af00*/  PRMT R4, RZ, 0x5410, R18 ;  /* 0x00005410ff047816 */ /* 0x000fca0000000012 */
[----:B------:R-:W-:-:S06]  /*af10*/  FMUL.FTZ R4, R4, 1 ;  /* 0x3f80000004047820 */ /* 0x000fcc0000410000 */
[----:B------:R-:W0:Y:S02]  /*af20*/  F2F.F64.F32 R4, R4 ;  /* 0x0000000400047310 */ /* 0x000e240000201800 */
[----:B0-----:R0:W-:Y:S01]  /*af30*/  STG.E.64 [R2.64], R4 ;  /* 0x0000000402007986 */ /* 0x0011e2000c101b24 */
[----:B------:R-:W-:Y:S05]  /*af40*/  BRA `(.L_x_741) ;  /* 0x00000b1000007947 */ /* 0x000fea0003800000 */
.L_x_736:
        /* <DEDUP_REMOVED lines=13> */
.L_x_750:
[----:B------:R-:W-:Y:S01]  /*b020*/  PRMT R18, RZ, 0x5410, R18 ;  /* 0x00005410ff127816 */ /* 0x000fe20000000012 */
[----:B------:R-:W-:-:S04]  /*b030*/  CS2R R6, SRZ ;  /* 0x0000000000067805 */ /* 0x000fc8000001ff00 */
[----:B------:R-:W-:-:S06]  /*b040*/  FMUL.FTZ R4, R18, 1 ;  /* 0x3f80000012047820 */ /* 0x000fcc0000410000 */
[----:B------:R-:W0:Y:S02]  /*b050*/  F2F.F64.F32 R4, R4 ;  /* 0x0000000400047310 */ /* 0x000e240000201800 */
[----:B0-----:R0:W-:Y:S01]  /*b060*/  STG.E.128 [R2.64], R4 ;  /* 0x0000000402007986 */ /* 0x0011e2000c101d24 */
[----:B------:R-:W-:Y:S05]  /*b070*/  BRA `(.L_x_741) ;  /* 0x000009e000007947 */ /* 0x000fea0003800000 */
.L_x_749:
        /* <DEDUP_REMOVED lines=21> */
.L_x_754:
[----:B------:R-:W-:Y:S05]  /*b1d0*/  BSYNC B0 ;  /* 0x0000000000007941 */ /* 0x000fea0003800000 */
.L_x_753:
[----:B------:R-:W-:-:S05]  /*b1e0*/  LOP3.LUT R5, R0, R5, RZ, 0xfc, !PT ;  /* 0x0000000500057212 */ /* 0x000fca00078efcff */
[----:B------:R0:W-:Y:S01]  /*b1f0*/  STG.E.U8 [R2.64], R5 ;  /* 0x0000000502007986 */ /* 0x0001e2000c101124 */
[----:B------:R-:W-:Y:S05]  /*b200*/  BRA `(.L_x_741) ;  /* 0x0000085000007947 */ /* 0x000fea0003800000 */
.L_x_752:
        /* <DEDUP_REMOVED lines=13> */
.L_x_756:
[----:B------:R-:W-:Y:S01]  /*b2e0*/  IMAD.MOV.U32 R0, RZ, RZ, 0x7f ;  /* 0x0000007fff007424 */ /* 0x000fe200078e00ff */
[----:B------:R-:W-:-:S04]  /*b2f0*/  ISETP.GT.U32.AND P0, PT, R4, 0x7f800000, PT ;  /* 0x7f8000000400780c */ /* 0x000fc80003f04070 */
[----:B------:R-:W-:-:S04]  /*b300*/  SEL R0, R0, 0x7c, P0 ;  /* 0x0000007c00007807 */ /* 0x000fc80000000000 */
.L_x_757:
[----:B------:R-:W-:Y:S05]  /*b310*/  BSYNC B0 ;  /* 0x0000000000007941 */ /* 0x000fea0003800000 */
.L_x_755:
[----:B------:R-:W-:-:S04]  /*b320*/  LOP3.LUT R4, R5, 0x80000000, RZ, 0xc0, !PT ;  /* 0x8000000005047812 */ /* 0x000fc800078ec0ff */
[----:B------:R-:W-:-:S04]  /*b330*/  SHF.R.U32.HI R5, RZ, 0x18, R4 ;  /* 0x00000018ff057819 */ /* 0x000fc80000011604 */
[----:B------:R-:W-:-:S05]  /*b340*/  LOP3.LUT R5, R0, R5, RZ, 0xfc, !PT ;  /* 0x0000000500057212 */ /* 0x000fca00078efcff */
[----:B------:R0:W-:Y:S01]  /*b350*/  STG.E.U8 [R2.64], R5 ;  /* 0x0000000502007986 */ /* 0x0001e2000c101124 */
[----:B------:R-:W-:Y:S05]  /*b360*/  BRA `(.L_x_741) ;  /* 0x000006f000007947 */ /* 0x000fea0003800000 */
.L_x_751:
[----:B------:R0:W-:Y:S01]  /*b370*/  STG.E.U16 [R2.64], R18 ;  /* 0x0000001202007986 */ /* 0x0001e2000c101524 */
[----:B------:R-:W-:Y:S05]  /*b380*/  BRA `(.L_x_741) ;  /* 0x000006d000007947 */ /* 0x000fea0003800000 */
.L_x_748:
        /* <DEDUP_REMOVED lines=12> */
.L_x_760:
        /* <DEDUP_REMOVED lines=17> */
.L_x_763:
[----:B------:R-:W-:-:S04]  /*b560*/  LOP3.LUT R0, R7, 0x80000000, RZ, 0xc0, !PT ;  /* 0x8000000007007812 */ /* 0x000fc800078ec0ff */
[----:B------:R-:W-:-:S04]  /*b570*/  SHF.R.U32.HI R5, RZ, 0x18, R0 ;  /* 0x00000018ff057819 */ /* 0x000fc80000011600 */
[----:B------:R-:W-:-:S04]  /*b580*/  LOP3.LUT R4, R4, R5, RZ, 0xfc, !PT ;  /* 0x0000000504047212 */ /* 0x000fc800078efcff */
[----:B------:R-:W-:Y:S02]  /*b590*/  PRMT R0, R4, 0x7610, R0 ;  /* 0x0000761004007816 */ /* 0x000fe40000000000 */
.L_x_762:
[----:B------:R-:W-:Y:S05]  /*b5a0*/  BSYNC B0 ;  /* 0x0000000000007941 */ /* 0x000fea0003800000 */
.L_x_761:
[----:B------:R0:W-:Y:S01]  /*b5b0*/  STG.E.U8 [R2.64], R0 ;  /* 0x0000000002007986 */ /* 0x0001e2000c101124 */
[----:B------:R-:W-:Y:S05]  /*b5c0*/  BRA `(.L_x_741) ;  /* 0x0000049000007947 */ /* 0x000fea0003800000 */
.L_x_759:
        /* <DEDUP_REMOVED lines=17> */
.L_x_766:
[----:B------:R-:W-:-:S04]  /*b6e0*/  LOP3.LUT R0, R7, 0x80000000, RZ, 0xc0, !PT ;  /* 0x8000000007007812 */ /* 0x000fc800078ec0ff */
[----:B------:R-:W-:-:S04]  /*b6f0*/  SHF.R.U32.HI R5, RZ, 0x18, R0 ;  /* 0x00000018ff057819 */ /* 0x000fc80000011600 */
[----:B------:R-:W-:-:S04]  /*b700*/  LOP3.LUT R4, R4, R5, RZ, 0xfc, !PT ;  /* 0x0000000504047212 */ /* 0x000fc800078efcff */
[----:B------:R-:W-:Y:S02]  /*b710*/  PRMT R0, R4, 0x7610, R0 ;  /* 0x0000761004007816 */ /* 0x000fe40000000000 */
.L_x_765:
[----:B------:R-:W-:Y:S05]  /*b720*/  BSYNC B0 ;  /* 0x0000000000007941 */ /* 0x000fea0003800000 */
.L_x_764:
[----:B------:R0:W-:Y:S01]  /*b730*/  STG.E.U8 [R2.64], R0 ;  /* 0x0000000002007986 */ /* 0x0001e2000c101124 */
[----:B------:R-:W-:Y:S05]  /*b740*/  BRA `(.L_x_741) ;  /* 0x0000031000007947 */ /* 0x000fea0003800000 */
.L_x_758:
        /* <DEDUP_REMOVED lines=22> */
.L_x_740:
        /* <DEDUP_REMOVED lines=20> */
.L_x_768:
[----:B------:R-:W-:-:S06]  /*b9f0*/  PRMT R4, RZ, 0x5410, R18 ;  /* 0x00005410ff047816 */ /* 0x000fcc0000000012 */
[----:B------:R-:W0:Y:S02]  /*ba00*/  F2I.U64.TRUNC R4, R4 ;  /* 0x0000000400047311 */ /* 0x000e24000020d800 */
[----:B0-----:R0:W-:Y:S01]  /*ba10*/  STG.E.64 [R2.64], R4 ;  /* 0x0000000402007986 */ /* 0x0011e2000c101b24 */
[----:B------:R-:W-:Y:S05]  /*ba20*/  BRA `(.L_x_741) ;  /* 0x0000003000007947 */ /* 0x000fea0003800000 */
.L_x_767:
[----:B------:R-:W-:-:S04]  /*ba30*/  PRMT R18, RZ, 0x5410, R18 ;  /* 0x00005410ff127816 */ /* 0x000fc80000000012 */
[----:B------:R-:W0:Y:S02]  /*ba40*/  F2I.FTZ.U32.TRUNC.NTZ R5, R18 ;  /* 0x0000001200057305 */ /* 0x000e24000021f000 */
[----:B0-----:R0:W-:Y:S02]  /*ba50*/  STG.E [R2.64], R5 ;  /* 0x0000000502007986 */ /* 0x0011e4000c101924 */
.L_x_741:
[----:B------:R-:W-:Y:S02]  /*ba60*/  IADD3 R29, R29, 0x80, RZ ;  /* 0x000000801d1d7810 */ /* 0x000fe40007ffe0ff */
.L_x_702:
[----:B------:R-:W-:Y:S05]  /*ba70*/  BSYNC B6 ;  /* 0x0000000000067941 */ /* 0x000fea0003800000 */
.L_x_701:
[----:B------:R-:W-:-:S13]  /*ba80*/  ISETP.GE.AND P0, PT, R29, R22, PT ;  /* 0x000000161d00720c */ /* 0x000fda0003f06270 */
[----:B------:R-:W-:Y:S05]  /*ba90*/  @P0 EXIT ;  /* 0x000000000000094d */ /* 0x000fea0003800000 */
[----:B0----5:R-:W-:Y:S01]  /*baa0*/  PRMT R0, R17, 0x9910, RZ ;  /* 0x0000991011007816 */ /* 0x021fe200000000ff */
        /* <DEDUP_REMOVED lines=14> */
[----:B------:R-:W-:-:S06]  /*bb90*/  PRMT R23, RZ, 0x5410, R23 ;  /* 0x00005410ff177816 */ /* 0x000fcc0000000017 */
[----:B------:R-:W0:Y:S02]  /*bba0*/  F2I.FTZ.TRUNC.NTZ R23, R23 ;  /* 0x0000001700177305 */ /* 0x000e24000021f100 */
[----:B0-----:R-:W-:Y:S01]  /*bbb0*/  STG.E.U8 [R2.64], R23 ;  /* 0x0000001702007986 */ /* 0x001fe2000c101124 */
[----:B------:R-:W-:Y:S05]  /*bbc0*/  EXIT ;  /* 0x000000000000794d */ /* 0x000fea0003800000 */
.L_x_772:
[----:B------:R-:W-:-:S06]  /*bbd0*/  PRMT R5, RZ, 0x5410, R23 ;  /* 0x00005410ff057816 */ /* 0x000fcc0000000017 */
[----:B------:R-:W0:Y:S02]  /*bbe0*/  F2I.S64.TRUNC R4, R5 ;  /* 0x0000000500047311 */ /* 0x000e24000020d900 */
[----:B0-----:R-:W-:Y:S01]  /*bbf0*/  STG.E.U8 [R2.64], R4 ;  /* 0x0000000402007986 */ /* 0x001fe2000c101124 */
[----:B------:R-:W-:Y:S05]  /*bc00*/  EXIT ;  /* 0x000000000000794d */ /* 0x000fea0003800000 */
.L_x_771:
        /* <DEDUP_REMOVED lines=10> */
.L_x_775:
[----:B------:R-:W-:-:S06]  /*bcb0*/  PRMT R23, RZ, 0x5410, R23 ;  /* 0x00005410ff177816 */ /* 0x000fcc0000000017 */
[----:B------:R-:W0:Y:S02]  /*bcc0*/  F2I.FTZ.TRUNC.NTZ R23, R23 ;  /* 0x0000001700177305 */ /* 0x000e24000021f100 */
[----:B0-----:R-:W-:Y:S01]  /*bcd0*/  STG.E [R2.64], R23 ;  /* 0x0000001702007986 */ /* 0x001fe2000c101924 */
[----:B------:R-:W-:Y:S05]  /*bce0*/  EXIT ;  /* 0x000000000000794d */ /* 0x000fea0003800000 */
.L_x_774:
[----:B------:R-:W-:-:S06]  /*bcf0*/  PRMT R23, RZ, 0x5410, R23 ;  /* 0x00005410ff177816 */ /* 0x000fcc0000000017 */
[----:B------:R-:W0:Y:S02]  /*bd00*/  F2I.FTZ.TRUNC.NTZ R23, R23 ;  /* 0x0000001700177305 */ /* 0x000e24000021f100 */
[----:B0-----:R-:W-:Y:S01]  /*bd10*/  STG.E.U16 [R2.64], R23 ;  /* 0x0000001702007986 */ /* 0x001fe2000c101524 */
[----:B------:R-:W-:Y:S05]  /*bd20*/  EXIT ;  /* 0x000000000000794d */ /* 0x000fea0003800000 */
.L_x_770:
        /* <DEDUP_REMOVED lines=9> */
.L_x_777:
[----:B------:R-:W-:-:S04]  /*bdc0*/  PRMT R0, RZ, 0x5410, R23 ;  /* 0x00005410ff007816 */ /* 0x000fc80000000017 */
[----:B------:R-:W-:-:S05]  /*bdd0*/  F2FP.PACK_AB R0, RZ, R0 ;  /* 0x00000000ff00723e */ /* 0x000fca00000000ff */
[----:B------:R-:W-:Y:S01]  /*bde0*/  STG.E.U16 [R2.64], R0 ;  /* 0x0000000002007986 */ /* 0x000fe2000c101524 */
[----:B------:R-:W-:Y:S05]  /*bdf0*/  EXIT ;  /* 0x000000000000794d */ /* 0x000fea0003800000 */
.L_x_776:
        /* <DEDUP_REMOVED lines=10> */
.L_x_779:
[----:B------:R-:W-:-:S04]  /*bea0*/  PRMT R23, RZ, 0x5410, R23 ;  /* 0x00005410ff177816 */ /* 0x000fc80000000017 */
[----:B------:R-:W-:-:S04]  /*beb0*/  F2FP.PACK_AB R5, RZ, R23 ;  /* 0x00000017ff05723e */ /* 0x000fc800000000ff */
[----:B------:R-:W-:-:S05]  /*bec0*/  PRMT R5, R5, 0x5410, RZ ;  /* 0x0000541005057816 */ /* 0x000fca00000000ff */
[----:B------:R-:W-:Y:S01]  /*bed0*/  STG.E [R2.64], R5 ;  /* 0x0000000502007986 */ /* 0x000fe2000c101924 */
[----:B------:R-:W-:Y:S05]  /*bee0*/  EXIT ;  /* 0x000000000000794d */ /* 0x000fea0003800000 */
.L_x_778:
[----:B------:R-:W-:-:S05]  /*bef0*/  PRMT R4, RZ, 0x5410, R23 ;  /* 0x00005410ff047816 */ /* 0x000fca0000000017 */
[----:B------:R-:W-:-:S06]  /*bf00*/  FMUL.FTZ R4, R4, 1 ;  /* 0x3f80000004047820 */ /* 0x000fcc0000410000 */
[----:B------:R-:W0:Y:S02]  /*bf10*/  F2F.F64.F32 R4, R4 ;  /* 0x0000000400047310 */ /* 0x000e240000201800 */
[----:B0-----:R-:W-:Y:S01]  /*bf20*/  STG.E.64 [R2.64], R4 ;  /* 0x0000000402007986 */ /* 0x001fe2000c101b24 */
[----:B------:R-:W-:Y:S05]  /*bf30*/  EXIT ;  /* 0x000000000000794d */ /* 0x000fea0003800000 */
.L_x_769:
        /* <DEDUP_REMOVED lines=13> */
.L_x_782:
[----:B------:R-:W-:Y:S01]  /*c010*/  PRMT R23, RZ, 0x5410, R23 ;  /* 0x00005410ff177816 */ /* 0x000fe20000000017 */
[----:B------:R-:W-:-:S04]  /*c020*/  CS2R R6, SRZ ;  /* 0x0000000000067805 */ /* 0x000fc8000001ff00 */
[----:B------:R-:W-:-:S06]  /*c030*/  FMUL.FTZ R4, R23, 1 ;  /* 0x3f80000017047820 */ /* 0x000fcc0000410000 */
[----:B------:R-:W0:Y:S02]  /*c040*/  F2F.F64.F32 R4, R4 ;  /* 0x0000000400047310 */ /* 0x000e240000201800 */
[----:B0-----:R-:W-:Y:S01]  /*c050*/  STG.E.128 [R2.64], R4 ;  /* 0x0000000402007986 */ /* 0x001fe2000c101d24 */
[----:B------:R-:W-:Y:S05]  /*c060*/  EXIT ;  /* 0x000000000000794d */ /* 0x000fea0003800000 */
.L_x_781:
        /* <DEDUP_REMOVED lines=21> */
.L_x_786:
[----:B------:R-:W-:Y:S05]  /*c1c0*/  BSYNC B0 ;  /* 0x0000000000007941 */ /* 0x000fea0003800000 */
.L_x_785:
[----:B------:R-:W-:-:S05]  /*c1d0*/  LOP3.LUT R5, R0, R5, RZ, 0xfc, !PT ;  /* 0x0000000500057212 */ /* 0x000fca00078efcff */
[----:B------:R-:W-:Y:S01]  /*c1e0*/  STG.E.U8 [R2.64], R5 ;  /* 0x0000000502007986 */ /* 0x000fe2000c101124 */
[----:B------:R-:W-:Y:S05]  /*c1f0*/  EXIT ;  /* 0x000000000000794d */ /* 0x000fea0003800000 */
.L_x_784:
        /* <DEDUP_REMOVED lines=13> */
.L_x_788:
[----:B------:R-:W-:Y:S01]  /*c2d0*/  IMAD.MOV.U32 R0, RZ, RZ, 0x7f ;  /* 0x0000007fff007424 */ /* 0x000fe200078e00ff */
[----:B------:R-:W-:-:S04]  /*c2e0*/  ISETP.GT.U32.AND P0, PT, R4, 0x7f800000, PT ;  /* 0x7f8000000400780c */ /* 0x000fc80003f04070 */
[----:B------:R-:W-:-:S04]  /*c2f0*/  SEL R0, R0, 0x7c, P0 ;  /* 0x0000007c00007807 */ /* 0x000fc80000000000 */
.L_x_789:
[----:B------:R-:W-:Y:S05]  /*c300*/  BSYNC B0 ;  /* 0x0000000000007941 */ /* 0x000fea0003800000 */
.L_x_787:
[----:B------:R-:W-:-:S04]  /*c310*/  LOP3.LUT R4, R23, 0x80000000, RZ, 0xc0, !PT ;  /* 0x8000000017047812 */ /* 0x000fc800078ec0ff */
[----:B------:R-:W-:-:S04]  /*c320*/  SHF.R.U32.HI R5, RZ, 0x18, R4 ;  /* 0x00000018ff057819 */ /* 0x000fc80000011604 */
[----:B------:R-:W-:-:S05]  /*c330*/  LOP3.LUT R5, R0, R5, RZ, 0xfc, !PT ;  /* 0x0000000500057212 */ /* 0x000fca00078efcff */
[----:B------:R-:W-:Y:S01]  /*c340*/  STG.E.U8 [R2.64], R5 ;  /* 0x0000000502007986 */ /* 0x000fe2000c101124 */
[----:B------:R-:W-:Y:S05]  /*c350*/  EXIT ;  /* 0x000000000000794d */ /* 0x000fea0003800000 */
.L_x_783:
[----:B------:R-:W-:Y:S01]  /*c360*/  STG.E.U16 [R2.64], R23 ;  /* 0x0000001702007986 */ /* 0x000fe2000c101524 */
[----:B------:R-:W-:Y:S05]  /*c370*/  EXIT ;  /* 0x000000000000794d */ /* 0x000fea0003800000 */
.L_x_780:
        /* <DEDUP_REMOVED lines=12> */
.L_x_792:
        /* <DEDUP_REMOVED lines=17> */
.L_x_795:
[----:B------:R-:W-:-:S04]  /*c550*/  LOP3.LUT R0, R23, 0x80000000, RZ, 0xc0, !PT ;  /* 0x8000000017007812 */ /* 0x000fc800078ec0ff */
[----:B------:R-:W-:-:S04]  /*c560*/  SHF.R.U32.HI R5, RZ, 0x18, R0 ;  /* 0x00000018ff057819 */ /* 0x000fc80000011600 */
[----:B------:R-:W-:-:S04]  /*c570*/  LOP3.LUT R4, R4, R5, RZ, 0xfc, !PT ;  /* 0x0000000504047212 */ /* 0x000fc800078efcff */
[----:B------:R-:W-:Y:S02]  /*c580*/  PRMT R0, R4, 0x7610, R0 ;  /* 0x0000761004007816 */ /* 0x000fe40000000000 */
.L_x_794:
[----:B------:R-:W-:Y:S05]  /*c590*/  BSYNC B0 ;  /* 0x0000000000007941 */ /* 0x000fea0003800000 */
.L_x_793:
[----:B------:R-:W-:Y:S01]  /*c5a0*/  STG.E.U8 [R2.64], R0 ;  /* 0x0000000002007986 */ /* 0x000fe2000c101124 */
[----:B------:R-:W-:Y:S05]  /*c5b0*/  EXIT ;  /* 0x000000000000794d */ /* 0x000fea0003800000 */
.L_x_791:
        /* <DEDUP_REMOVED lines=17> */
.L_x_798:
[----:B------:R-:W-:-:S04]  /*c6d0*/  LOP3.LUT R0, R23, 0x80000000, RZ, 0xc0, !PT ;  /* 0x8000000017007812 */ /* 0x000fc800078ec0ff */
[----:B------:R-:W-:-:S04]  /*c6e0*/  SHF.R.U32.HI R5, RZ, 0x18, R0 ;  /* 0x00000018ff057819 */ /* 0x000fc80000011600 */
[----:B------:R-:W-:-:S04]  /*c6f0*/  LOP3.LUT R4, R4, R5, RZ, 0xfc, !PT ;  /* 0x0000000504047212 */ /* 0x000fc800078efcff */
[----:B------:R-:W-:Y:S02]  /*c700*/  PRMT R0, R4, 0x7610, R0 ;  /* 0x0000761004007816 */ /* 0x000fe40000000000 */
.L_x_797:
[----:B------:R-:W-:Y:S05]  /*c710*/  BSYNC B0 ;  /* 0x0000000000007941 */ /* 0x000fea0003800000 */
.L_x_796:
[----:B------:R-:W-:Y:S01]  /*c720*/  STG.E.U8 [R2.64], R0 ;  /* 0x0000000002007986 */ /* 0x000fe2000c101124 */
[----:B------:R-:W-:Y:S05]  /*c730*/  EXIT ;  /* 0x000000000000794d */ /* 0x000fea0003800000 */
.L_x_790:
[----:B------:R-:W-:-:S13]  /*c740*/  ISETP.NE.AND P0, PT, R0, 0x1c, PT ;  /* 0x0000001c0000780c */ /* 0x000fda0003f05270 */
[----:B------:R-:W-:Y:S05]  /*c750*/  @!P0 BRA `(.L_x_799) ;  /* 0x000002c000008947 */ /* 0x000fea0003800000 */
[----:B------:R-:W-:-:S13]  /*c760*/  ISETP.NE.AND P0, PT, R0, 0x1d, PT ;  /* 0x0000001d0000780c */ /* 0x000fda0003f05270 */
[----:B------:R-:W-:Y:S05]  /*c770*/  @!P0 BRA `(.L_x_800) ;  /* 0x0000026000008947 */ /* 0x000fea0003800000 */
[----:B------:R-:W-:-:S13]  /*c780*/  ISETP.NE.AND P0, PT, R0, 0x2c, PT ;  /* 0x0000002c0000780c */ /* 0x000fda0003f05270 */
[----:B------:R-:W-:Y:S05]  /*c790*/  @P0 BRA `(.L_x_773) ;  /* 0x0000010000000947 */ /* 0x000fea0003800000 */
[----:B------:R-:W-:Y:S01]  /*c7a0*/  PRMT R23, RZ, 0x5410, R23 ;  /* 0x00005410ff177816 */ /* 0x000fe20000000017 */
[----:B------:R-:W-:Y:S01]  /*c7b0*/  IMAD.MOV.U32 R5, RZ, RZ, 0xff ;  /* 0x000000ffff057424 */ /* 0x000fe200078e00ff */
[----:B------:R-:W-:Y:S02]  /*c7c0*/  PLOP3.LUT P0, PT, PT, PT, PT, 0x80, 0x0 ;  /* 0x000000000000781c */ /* 0x000fe40003f0f070 */
[----:B------:R-:W-:-:S04]  /*c7d0*/  SHF.R.U32.HI R6, RZ, 0x17, R23 ;  /* 0x00000017ff067819 */ /* 0x000fc80000011617 */
[----:B------:R-:W-:-:S04]  /*c7e0*/  LOP3.LUT R4, R6, 0xff, RZ, 0xc0, !PT ;  /* 0x000000ff06047812 */ /* 0x000fc800078ec0ff */
[----:B------:R-:W-:-:S13]  /*c7f0*/  ISETP.NE.AND P2, PT, R4, 0xff, PT ;  /* 0x000000ff0400780c */ /* 0x000fda0003f45270 */
[--C-:B------:R-:W-:Y:S02]  /*c800*/  @P2 SHF.R.U32.HI R0, RZ, 0x16, R23.reuse ;  /* 0x00000016ff002819 */ /* 0x100fe40000011617 */
[----:B------:R-:W-:Y:S02]  /*c810*/  @P2 LOP3.LUT P1, RZ, R4, 0x3fffff, R23, 0xf8, !PT ;  /* 0x003fffff04ff2812 */ /* 0x000fe4000782f817 */
        /* <DEDUP_REMOVED lines=8> */
.L_x_773:
        /* <DEDUP_REMOVED lines=20> */
.L_x_800:
[----:B------:R-:W-:-:S06]  /*c9e0*/  PRMT R4, RZ, 0x5410, R23 ;  /* 0x00005410ff047816 */ /* 0x000fcc0000000017 */
[----:B------:R-:W0:Y:S02]  /*c9f0*/  F2I.U64.TRUNC R4, R4 ;  /* 0x0000000400047311 */ /* 0x000e24000020d800 */
[----:B0-----:R-:W-:Y:S01]  /*ca00*/  STG.E.64 [R2.64], R4 ;  /* 0x0000000402007986 */ /* 0x001fe2000c101b24 */
[----:B------:R-:W-:Y:S05]  /*ca10*/  EXIT ;  /* 0x000000000000794d */ /* 0x000fea0003800000 */
.L_x_799:
[----:B------:R-:W-:-:S06]  /*ca20*/  PRMT R23, RZ, 0x5410, R23 ;  /* 0x00005410ff177816 */ /* 0x000fcc0000000017 */
[----:B------:R-:W0:Y:S02]  /*ca30*/  F2I.FTZ.U32.TRUNC.NTZ R23, R23 ;  /* 0x0000001700177305 */ /* 0x000e24000021f000 */
[----:B0-----:R-:W-:Y:S01]  /*ca40*/  STG.E [R2.64], R23 ;  /* 0x0000001702007986 */ /* 0x001fe2000c101924 */
[----:B------:R-:W-:Y:S05]  /*ca50*/  EXIT ;  /* 0x000000000000794d */ /* 0x000fea0003800000 */
.L_x_801:
        /* <DEDUP_REMOVED lines=10> */
.L_x_13743:


//--------------------- .text._ZN2at6native18elementwise_kernelILi128ELi4EZNS0_22gpu_kernel_impl_nocastIZZZNS0_25tanh_backward_kernel_cudaERNS_18TensorIteratorBaseEENKUlvE0_clEvENKUlvE2_clEvEUlN3c108BFloat16ES8_E_EEvS4_RKT_EUliE_EEviT1_ --------------------------
	.section	.text._ZN2at6native18elementwise_kernelILi128ELi4EZNS0_22gpu_kernel_impl_nocastIZZZNS0_25tanh_backward_kernel_cudaERNS_18TensorIteratorBaseEENKUlvE0_clEvENKUlvE2_clEvEUlN3c108BFloat16ES8_E_EEvS4_RKT_EUliE_EEviT1_,"ax",@progbits
	.sectioninfo	@"SHI_REGISTERS=12"
	.align	128
        .global         _ZN2at6native18elementwise_kernelILi128ELi4EZNS0_22gpu_kernel_impl_nocastIZZZNS0_25tanh_backward_kernel_cudaERNS_18TensorIteratorBaseEENKUlvE0_clEvENKUlvE2_clEvEUlN3c108BFloat16ES8_E_EEvS4_RKT_EUliE_EEviT1_
        .type           _ZN2at6native18elementwise_kernelILi128ELi4EZNS0_22gpu_kernel_impl_nocastIZZZNS0_25tanh_backward_kernel_cudaERNS_18TensorIteratorBaseEENKUlvE0_clEvENKUlvE2_clEvEUlN3c108BFloat16ES8_E_EEvS4_RKT_EUliE_EEviT1_,@function
        .size           _ZN2at6native18elementwise_kernelILi128ELi4EZNS0_22gpu_kernel_impl_nocastIZZZNS0_25tanh_backward_kernel_cudaERNS_18TensorIteratorBaseEENKUlvE0_clEvENKUlvE2_clEvEUlN3c108BFloat16ES8_E_EEvS4_RKT_EUliE_EEviT1_,(.L_x_13744 - _ZN2at6native18elementwise_kernelILi128ELi4EZNS0_22gpu_kernel_impl_nocastIZZZNS0_25tanh_backward_kernel_cudaERNS_18TensorIteratorBaseEENKUlvE0_clEvENKUlvE2_clEvEUlN3c108BFloat16ES8_E_EEvS4_RKT_EUliE_EEviT1_)
        .other          _ZN2at6native18elementwise_kernelILi128ELi4EZNS0_22gpu_kernel_impl_nocastIZZZNS0_25tanh_backward_kernel_cudaERNS_18TensorIteratorBaseEENKUlvE0_clEvENKUlvE2_clEvEUlN3c108BFloat16ES8_E_EEvS4_RKT_EUliE_EEviT1_,@"STO_CUDA_ENTRY STV_DEFAULT"
_ZN2at6native18elementwise_kernelILi128ELi4EZNS0_22gpu_kernel_impl_nocastIZZZNS0_25tanh_backward_kernel_cudaERNS_18TensorIteratorBaseEENKUlvE0_clEvENKUlvE2_clEvEUlN3c108BFloat16ES8_E_EEvS4_RKT_EUliE_EEviT1_:
.text._ZN2at6native18elementwise_kernelILi128ELi4EZNS0_22gpu_kernel_impl_nocastIZZZNS0_25tanh_backward_kernel_cudaERNS_18TensorIteratorBaseEENKUlvE0_clEvENKUlvE2_clEvEUlN3c108BFloat16ES8_E_EEvS4_RKT_EUliE_EEviT1_:
[----:B------:R-:W-:Y:S02]  /*0000*/  MOV R1, c[0x0][0x28] ;  /* 0x00000a0000017a02 */ /* 0x000fe40000000f00 */
[----:B------:R-:W0:Y:S01]  /*0010*/  S2R R0, SR_CTAID.X ;  /* 0x0000000000007919 */ /* 0x000e220000002500 */
[----:B------:R-:W-:Y:S01]  /*0020*/  ULDC.64 UR4, c[0x0][0x118] ;  /* 0x0000460000047ab9 */ /* 0x000fe20000000a00 */
[----:B------:R-:W-:Y:S02]  /*0030*/  BSSY B0, `(.L_x_802) ;  /* 0x0000116000007945 */ /* 0x000fe40003800000 */
[----:B------:R-:W0:Y:S02]  /*0040*/  S2R R3, SR_TID.X ;  /* 0x0000000000037919 */ /* 0x000e240000002100 */
[----:B0-----:R-:W-:-:S04]  /*0050*/  LEA R0, R0, R3, 0x9 ;  /* 0x0000000300007211 */ /* 0x001fc800078e48ff */
[----:B------:R-:W-:-:S13]  /*0060*/  ISETP.GE.AND P0, PT, R0, c[0x0][0x160], PT ;  /* 0x0000580000007a0c */ /* 0x000fda0003f06270 */
[----:B------:R-:W-:Y:S05]  /*0070*/  @P0 BRA `(.L_x_803) ;  /* 0x0000111000000947 */ /* 0x000fea0003800000 */
[----:B------:R-:W-:Y:S01]  /*0080*/  ISETP.NE.AND P0, PT, RZ, c[0x0][0x168], PT ;  /* 0x00005a00ff007a0c */ /* 0x000fe20003f05270 */
[----:B------:R-:W-:Y:S01]  /*0090*/  HFMA2.MMA R4, -RZ, RZ, 0, 0 ;  /* 0x00000000ff047435 */ /* 0x000fe200000001ff */
[----:B------:R-:W-:-:S11]  /*00a0*/  CS2R R2, SRZ ;  /* 0x0000000000027805 */ /* 0x000fd6000001ff00 */
[----:B------:R-:W-:Y:S05]  /*00b0*/  @!P0 BRA `(.L_x_804) ;  /* 0x00000f9000008947 */ /* 0x000fea0003800000 */
[----:B------:R-:W-:Y:S02]  /*00c0*/  MOV R2, RZ ;  /* 0x000000ff00027202 */ /* 0x000fe40000000f00 */
[----:B------:R-:W-:Y:S02]  /*00d0*/  MOV R3, R0 ;  /* 0x0000000000037202 */ /* 0x000fe40000000f00 */
[----:B------:R-:W-:-:S03]  /*00e0*/  MOV R5, c[0x0][0x168] ;  /* 0x00005a0000057a02 */ /* 0x000fc60000000f00 */
[----:B------:R-:W-:Y:S01]  /*00f0*/  IMAD.HI.U32 R6, R0, c[0x0][0x170], R2 ;  /* 0x00005c0000067a27 */ /* 0x000fe200078e0002 */
[----:B------:R-:W-:-:S04]  /*0100*/  ISETP.NE.AND P0, PT, R5, 0x1, PT ;  /* 0x000000010500780c */ /* 0x000fc80003f05270 */
[----:B------:R-:W-:-:S04]  /*0110*/  SHF.R.U32.HI R7, RZ, c[0x0][0x174], R6 ;  /* 0x00005d00ff077a19 */ /* 0x000fc80000011606 */
[----:B------:R-:W-:-:S05]  /*0120*/  IADD3 R3, -R7, RZ, RZ ;  /* 0x000000ff07037210 */ /* 0x000fca0007ffe1ff */
[----:B------:R-:W-:-:S04]  /*0130*/  IMAD R4, R3, c[0x0][0x16c], R0 ;  /* 0x00005b0003047a24 */ /* 0x000fc800078e0200 */
[C---:B------:R-:W-:Y:S02]  /*0140*/  IMAD R2, R4.reuse, c[0x0][0x298], RZ ;  /* 0x0000a60004027a24 */ /* 0x040fe400078e02ff */
[C---:B------:R-:W-:Y:S02]  /*0150*/  IMAD R3, R4.reuse, c[0x0][0x29c], RZ ;  /* 0x0000a70004037a24 */ /* 0x040fe400078e02ff */
[----:B------:R-:W-:Y:S01]  /*0160*/  IMAD R4, R4, c[0x0][0x2a0], RZ ;  /* 0x0000a80004047a24 */ /* 0x000fe200078e02ff */
[----:B------:R-:W-:Y:S05]  /*0170*/  @!P0 BRA `(.L_x_804) ;  /* 0x00000ed000008947 */ /* 0x000fea0003800000 */
[----:B------:R-:W-:Y:S02]  /*0180*/  MOV R6, RZ ;  /* 0x000000ff00067202 */ /* 0x000fe40000000f00 */
[----:B------:R-:W-:-:S03]  /*0190*/  ISETP.NE.AND P0, PT, R5, 0x2, PT ;  /* 0x000000020500780c */ /* 0x000fc60003f05270 */
[----:B------:R-:W-:-:S05]  /*01a0*/  IMAD.HI.U32 R8, R7, c[0x0][0x17c], R6 ;  /* 0x00005f0007087a27 */ /* 0x000fca00078e0006 */
[----:B------:R-:W-:-:S04]  /*01b0*/  SHF.R.U32.HI R9, RZ, c[0x0][0x180], R8 ;  /* 0x00006000ff097a19 */ /* 0x000fc80000011608 */
[----:B------:R-:W-:-:S05]  /*01c0*/  IADD3 R6, -R9, RZ, RZ ;  /* 0x000000ff09067210 */ /* 0x000fca0007ffe1ff */
[----:B------:R-:W-:-:S04]  /*01d0*/  IMAD R7, R6, c[0x0][0x178], R7 ;  /* 0x00005e0006077a24 */ /* 0x000fc800078e0207 */
[C---:B------:R-:W-:Y:S02]  /*01e0*/  IMAD R2, R7.reuse, c[0x0][0x2a4], R2 ;  /* 0x0000a90007027a24 */ /* 0x040fe400078e0202 */
[C---:B------:R-:W-:Y:S02]  /*01f0*/  IMAD R3, R7.reuse, c[0x0][0x2a8], R3 ;  /* 0x0000aa0007037a24 */ /* 0x040fe400078e0203 */
[----:B------:R-:W-:Y:S01]  /*0200*/  IMAD R4, R7, c[0x0][0x2ac], R4 ;  /* 0x0000ab0007047a24 */ /* 0x000fe200078e0204 */
[----:B------:R-:W-:Y:S05]  /*0210*/  @!P0 BRA `(.L_x_804) ;  /* 0x00000e3000008947 */ /* 0x000fea0003800000 */
[----:B------:R-:W-:Y:S01]  /*0220*/  HFMA2.MMA R8, -RZ, RZ, 0, 0 ;  /* 0x00000000ff087435 */ /* 0x000fe200000001ff */
[----:B------:R-:W-:-:S09]  /*0230*/  ISETP.NE.AND P0, PT, R5, 0x3, PT ;  /* 0x000000030500780c */ /* 0x000fd20003f05270 */
        /* <DEDUP_REMOVED lines=211> */
[----:B------:R-:W-:Y:S02]  /*0f70*/  SHF.R.U32.HI R9, RZ, c[0x0][0x288], R8 ;  /* 0x0000a200ff097a19 */ /* 0x000fe40000011608 */
[----:B------:R-:W-:Y:S02]  /*0f80*/  @P0 MOV R8, RZ ;  /* 0x000000ff00080202 */ /* 0x000fe40000000f00 */
[----:B------:R-:W-:-:S03]  /*0f90*/  IADD3 R6, -R9, RZ, RZ ;  /* 0x000000ff09067210 */ /* 0x000fc60007ffe1ff */
[----:B------:R-:W-:-:S04]  /*0fa0*/  @P0 IMAD.HI.U32 R5, R9, c[0x0][0x290], R8 ;  /* 0x0000a40009050a27 */ /* 0x000fc800078e0008 */
[----:B------:R-:W-:Y:S01]  /*0fb0*/  IMAD R7, R6, c[0x0][0x280], R7 ;  /* 0x0000a00006077a24 */ /* 0x000fe200078e0207 */
[----:B------:R-:W-:-:S03]  /*0fc0*/  @P0 SHF.R.U32.HI R5, RZ, c[0x0][0x294], R5 ;  /* 0x0000a500ff050a19 */ /* 0x000fc60000011605 */
[----:B------:R-:W-:Y:S01]  /*0fd0*/  IMAD R2, R7, c[0x0][0x3ac], R2 ;  /* 0x0000eb0007027a24 */ /* 0x000fe200078e0202 */
[----:B------:R-:W-:Y:S01]  /*0fe0*/  @P0 IADD3 R5, -R5, RZ, RZ ;  /* 0x000000ff05050210 */ /* 0x000fe20007ffe1ff */
[C---:B------:R-:W-:Y:S02]  /*0ff0*/  IMAD R3, R7.reuse, c[0x0][0x3b0], R3 ;  /* 0x0000ec0007037a24 */ /* 0x040fe400078e0203 */
[----:B------:R-:W-:Y:S02]  /*1000*/  IMAD R4, R7, c[0x0][0x3b4], R4 ;  /* 0x0000ed0007047a24 */ /* 0x000fe400078e0204 */
[----:B------:R-:W-:-:S04]  /*1010*/  @P0 IMAD R9, R5, c[0x0][0x28c], R9 ;  /* 0x0000a30005090a24 */ /* 0x000fc800078e0209 */
[C---:B------:R-:W-:Y:S02]  /*1020*/  @P0 IMAD R2, R9.reuse, c[0x0][0x3b8], R2 ;  /* 0x0000ee0009020a24 */ /* 0x040fe400078e0202 */
[C---:B------:R-:W-:Y:S02]  /*1030*/  @P0 IMAD R3, R9.reuse, c[0x0][0x3bc], R3 ;  /* 0x0000ef0009030a24 */ /* 0x040fe400078e0203 */
[----:B------:R-:W-:-:S05]  /*1040*/  @P0 IMAD R4, R9, c[0x0][0x3c0], R4 ;  /* 0x0000f00009040a24 */ /* 0x000fca00078e0204 */
.L_x_804:
[----:B------:R-:W-:-:S04]  /*1050*/  IADD3 R6, P0, R4, c[0x0][0x3d8], RZ ;  /* 0x0000f60004067a10 */ /* 0x000fc80007f1e0ff */
[----:B------:R-:W-:-:S05]  /*1060*/  IADD3.X R7, RZ, c[0x0][0x3dc], RZ, P0, !PT ;  /* 0x0000f700ff077a10 */ /* 0x000fca00007fe4ff */
[----:B------:R-:W2:Y:S01]  /*1070*/  LDG.E.U16 R6, [R6.64] ;  /* 0x0000000406067981 */ /* 0x000ea2000c1e1500 */
[----:B------:R-:W-:-:S04]  /*1080*/  IADD3 R4, P0, R3, c[0x0][0x3d0], RZ ;  /* 0x0000f40003047a10 */ /* 0x000fc80007f1e0ff */
[----:B------:R-:W-:-:S05]  /*1090*/  IADD3.X R5, RZ, c[0x0][0x3d4], RZ, P0, !PT ;  /* 0x0000f500ff057a10 */ /* 0x000fca00007fe4ff */
[----:B------:R-:W3:Y:S01]  /*10a0*/  LDG.E.U16 R4, [R4.64] ;  /* 0x0000000404047981 */ /* 0x000ee2000c1e1500 */
[----:B------:R-:W-:Y:S02]  /*10b0*/  IADD3 R2, P0, R2, c[0x0][0x3c8], RZ ;  /* 0x0000f20002027a10 */ /* 0x000fe40007f1e0ff */
[----:B------:R-:W-:Y:S02]  /*10c0*/  IADD3 R0, R0, 0x80, RZ ;  /* 0x0000008000007810 */ /* 0x000fe40007ffe0ff */
[----:B--2---:R-:W-:-:S05]  /*10d0*/  PRMT R6, RZ, 0x5410, R6 ;  /* 0x00005410ff067816 */ /* 0x004fca0000000006 */
[----:B------:R-:W-:-:S05]  /*10e0*/  FMUL.FTZ R3, R6, R6 ;  /* 0x0000000606037220 */ /* 0x000fca0000410000 */
[----:B------:R-:W-:Y:S02]  /*10f0*/  F2FP.BF16.PACK_AB R3, RZ, R3 ;  /* 0x00000003ff03723e */ /* 0x000fe400000010ff */
[----:B---3--:R-:W-:Y:S02]  /*1100*/  PRMT R4, RZ, 0x5410, R4 ;  /* 0x00005410ff047816 */ /* 0x008fe40000000004 */
[----:B------:R-:W-:-:S05]  /*1110*/  PRMT R3, RZ, 0x5410, R3 ;  /* 0x00005410ff037816 */ /* 0x000fca0000000003 */
[----:B------:R-:W-:-:S05]  /*1120*/  FADD.FTZ R3, -R3, 1 ;  /* 0x3f80000003037421 */ /* 0x000fca0000010100 */
[----:B------:R-:W-:-:S04]  /*1130*/  F2FP.BF16.PACK_AB R3, RZ, R3 ;  /* 0x00000003ff03723e */ /* 0x000fc800000010ff */
[----:B------:R-:W-:-:S05]  /*1140*/  PRMT R3, RZ, 0x5410, R3 ;  /* 0x00005410ff037816 */ /* 0x000fca0000000003 */
[----:B------:R-:W-:-:S05]  /*1150*/  FMUL.FTZ R3, R4, R3 ;  /* 0x0000000304037220 */ /* 0x000fca0000410000 */
[----:B------:R-:W-:Y:S02]  /*1160*/  F2FP.BF16.PACK_AB R4, RZ, R3 ;  /* 0x00000003ff04723e */ /* 0x000fe400000010ff */
[----:B------:R-:W-:-:S05]  /*1170*/  IADD3.X R3, RZ, c[0x0][0x3cc], RZ, P0, !PT ;  /* 0x0000f300ff037a10 */ /* 0x000fca00007fe4ff */
[----:B------:R0:W-:Y:S02]  /*1180*/  STG.E.U16 [R2.64], R4 ;  /* 0x0000000402007986 */ /* 0x0001e4000c101504 */
.L_x_803:
[----:B------:R-:W-:Y:S05]  /*1190*/  BSYNC B0 ;  /* 0x0000000000007941 */ /* 0x000fea0003800000 */
.L_x_802:
[----:B------:R-:W-:Y:S01]  /*11a0*/  ISETP.GE.AND P0, PT, R0, c[0x0][0x160], PT ;  /* 0x0000580000007a0c */ /* 0x000fe20003f06270 */
[----:B------:R-:W-:-:S12]  /*11b0*/  BSSY B0, `(.L_x_805) ;  /* 0x0000226000007945 */ /* 0x000fd80003800000 */
[----:B------:R-:W-:Y:S05]  /*11c0*/  @P0 BRA `(.L_x_806) ;  /* 0x0000224000000947 */ /* 0x000fea0003800000 */
[----:B------:R-:W-:Y:S01]  /*11d0*/  ISETP.NE.AND P0, PT, RZ, c[0x0][0x168], PT ;  /* 0x00005a00ff007a0c */ /* 0x000fe20003f05270 */
[----:B0-----:R-:W-:Y:S01]  /*11e0*/  HFMA2.MMA R4, -RZ, RZ, 0, 0 ;  /* 0x00000000ff047435 */ /* 0x001fe200000001ff */
        /* <DEDUP_REMOVED lines=251> */
.L_x_807:
        /* <DEDUP_REMOVED lines=18> */
[----:B------:R-:W-:Y:S02]  /*22c0*/  IADD3.X R3, RZ, c[0x0][0x3cc], RZ, P0, !PT ;  /* 0x0000f300ff037a10 */ /* 0x000fe400007fe4ff */
[----:B------:R-:W-:-:S03]  /*22d0*/  ISETP.GE.AND P0, PT, R0, c[0x0][0x160], PT ;  /* 0x0000580000007a0c */ /* 0x000fc60003f06270 */
[----:B------:R0:W-:Y:S10]  /*22e0*/  STG.E.U16 [R2.64], R4 ;  /* 0x0000000402007986 */ /* 0x0001f4000c101504 */
        /* <DEDUP_REMOVED lines=254> */
.L_x_808:
        /* <DEDUP_REMOVED lines=20> */
.L_x_806:
[----:B------:R-:W-:Y:S05]  /*3410*/  BSYNC B0 ;  /* 0x0000000000007941 */ /* 0x000fea0003800000 */
.L_x_805:
[----:B------:R-:W-:-:S13]  /*3420*/  ISETP.GE.AND P0, PT, R0, c[0x0][0x160], PT ;  /* 0x0000580000007a0c */ /* 0x000fda0003f06270 */
[----:B------:R-:W-:Y:S05]  /*3430*/  @P0 EXIT ;  /* 0x000000000000094d */ /* 0x000fea0003800000 */
        /* <DEDUP_REMOVED lines=245> */
[C---:B------:R-:W-:Y:S01]  /*4390*/  IMAD R2, R7.reuse, c[0x0][0x3ac], R2 ;  /* 0x0000eb0007027a24 */ /* 0x040fe200078e0202 */
[----:B------:R-:W-:Y:S01]  /*43a0*/  @P0 IADD3 R5, -R0, RZ, RZ ;  /* 0x000000ff00050210 */ /* 0x000fe20007ffe1ff */
[C---:B------:R-:W-:Y:S02]  /*43b0*/  IMAD R3, R7.reuse, c[0x0][0x3b0], R3 ;  /* 0x0000ec0007037a24 */ /* 0x040fe400078e0203 */
[----:B------:R-:W-:Y:S02]  /*43c0*/  IMAD R4, R7, c[0x0][0x3b4], R4 ;  /* 0x0000ed0007047a24 */ /* 0x000fe400078e0204 */
[----:B------:R-:W-:-:S04]  /*43d0*/  @P0 IMAD R9, R5, c[0x0][0x28c], R9 ;  /* 0x0000a30005090a24 */ /* 0x000fc800078e0209 */
[C---:B------:R-:W-:Y:S02]  /*43e0*/  @P0 IMAD R2, R9.reuse, c[0x0][0x3b8], R2 ;  /* 0x0000ee0009020a24 */ /* 0x040fe400078e0202 */
[C---:B------:R-:W-:Y:S02]  /*43f0*/  @P0 IMAD R3, R9.reuse, c[0x0][0x3bc], R3 ;  /* 0x0000ef0009030a24 */ /* 0x040fe400078e0203 */
[----:B------:R-:W-:-:S05]  /*4400*/  @P0 IMAD R4, R9, c[0x0][0x3c0], R4 ;  /* 0x0000f00009040a24 */ /* 0x000fca00078e0204 */
.L_x_809:
[----:B------:R-:W-:-:S04]  /*4410*/  IADD3 R6, P0, R4, c[0x0][0x3d8], RZ ;  /* 0x0000f60004067a10 */ /* 0x000fc80007f1e0ff */
[----:B------:R-:W-:-:S05]  /*4420*/  IADD3.X R7, RZ, c[0x0][0x3dc], RZ, P0, !PT ;  /* 0x0000f700ff077a10 */ /* 0x000fca00007fe4ff */
[----:B------:R-:W2:Y:S01]  /*4430*/  LDG.E.U16 R6, [R6.64] ;  /* 0x0000000406067981 */ /* 0x000ea2000c1e1500 */
[----:B------:R-:W-:-:S04]  /*4440*/  IADD3 R4, P0, R3, c[0x0][0x3d0], RZ ;  /* 0x0000f40003047a10 */ /* 0x000fc80007f1e0ff */
[----:B------:R-:W-:-:S05]  /*4450*/  IADD3.X R5, RZ, c[0x0][0x3d4], RZ, P0, !PT ;  /* 0x0000f500ff057a10 */ /* 0x000fca00007fe4ff */
[----:B------:R-:W3:Y:S01]  /*4460*/  LDG.E.U16 R4, [R4.64] ;  /* 0x0000000404047981 */ /* 0x000ee2000c1e1500 */
[----:B------:R-:W-:Y:S02]  /*4470*/  IADD3 R2, P0, R2, c[0x0][0x3c8], RZ ;  /* 0x0000f20002027a10 */ /* 0x000fe40007f1e0ff */
        /* <DEDUP_REMOVED lines=11> */
[----:B------:R-:W-:Y:S01]  /*4530*/  STG.E.U16 [R2.64], R0 ;  /* 0x0000000002007986 */ /* 0x000fe2000c101504 */
[----:B------:R-:W-:Y:S05]  /*4540*/  EXIT ;  /* 0x000000000000794d */ /* 0x000fea0003800000 */
.L_x_810:
        /* <DEDUP_REMOVED lines=11> */
.L_x_13744:


//--------------------- .text._ZN2at6native27unrolled_elementwise_kernelIZZZNS0_25tanh_backward_kernel_cudaERNS_18TensorIteratorBaseEENKUlvE0_clEvENKUlvE2_clEvEUlN3c108BFloat16ES7_E_St5arrayIPcLm3EELi4E23TrivialOffsetCalculatorILi2EjESC_ILi1EjENS0_6memory15LoadWithoutCastENSF_16StoreWithoutCastEEEviT_T0_T2_T3_T4_T5_ --------------------------
	.section	.text._ZN2at6native27unrolled_elementwise_kernelIZZZNS0_25tanh_backward_kernel_cudaERNS_18TensorIteratorBaseEENKUlvE0_clEvENKUlvE2_clEvEUlN3c108BFloat16ES7_E_St5arrayIPcLm3EELi4E23TrivialOffsetCalculatorILi2EjESC_ILi1EjENS0_6memory15LoadWithoutCastENSF_16StoreWithoutCastEEEviT_T0_T2_T3_T4_T5_,"ax",@progbits
	.sectioninfo	@"SHI_REGISTERS=29"
	.align	128
        .global         _ZN2at6native27unrolled_elementwise_kernelIZZZNS0_25tanh_backward_kernel_cudaERNS_18TensorIteratorBaseEENKUlvE0_clEvENKUlvE2_clEvEUlN3c108BFloat16ES7_E_St5arrayIPcLm3EELi4E23TrivialOffsetCalculatorILi2EjESC_ILi1EjENS0_6memory15LoadWithoutCastENSF_16StoreWithoutCastEEEviT_T0_T2_T3_T4_T5_
        .type           _ZN2at6native27unrolled_elementwise_kernelIZZZNS0_25tanh_backward_kernel_cudaERNS_18TensorIteratorBaseEENKUlvE0_clEvENKUlvE2_clEvEUlN3c108BFloat16ES7_E_St5arrayIPcLm3EELi4E23TrivialOffsetCalculatorILi2EjESC_ILi1EjENS0_6memory15LoadWithoutCastENSF_16StoreWithoutCastEEEviT_T0_T2_T3_T4_T5_,@function
        .size           _ZN2at6native27unrolled_elementwise_kernelIZZZNS0_25tanh_backward_kernel_cudaERNS_18TensorIteratorBaseEENKUlvE0_clEvENKUlvE2_clEvEUlN3c108BFloat16ES7_E_St5arrayIPcLm3EELi4E23TrivialOffsetCalculatorILi2EjESC_ILi1EjENS0_6memory15LoadWithoutCastENSF_16StoreWithoutCastEEEviT_T0_T2_T3_T4_T5_,(.L_x_13745 - _ZN2at6native27unrolled_elementwise_kernelIZZZNS0_25tanh_backward_kernel_cudaERNS_18TensorIteratorBaseEENKUlvE0_clEvENKUlvE2_clEvEUlN3c108BFloat16ES7_E_St5arrayIPcLm3EELi4E23TrivialOffsetCalculatorILi2EjESC_ILi1EjENS0_6memory15LoadWithoutCastENSF_16StoreWithoutCastEEEviT_T0_T2_T3_T4_T5_)
        .other          _ZN2at6native27unrolled_elementwise_kernelIZZZNS0_25tanh_backward_kernel_cudaERNS_18TensorIteratorBaseEENKUlvE0_clEvENKUlvE2_clEvEUlN3c108BFloat16ES7_E_St5arrayIPcLm3EELi4E23TrivialOffsetCalculatorILi2EjESC_ILi1EjENS0_6memory15LoadWithoutCastENSF_16StoreWithoutCastEEEviT_T0_T2_T3_T4_T5_,@"STO_CUDA_ENTRY STV_DEFAULT"
_ZN2at6native27unrolled_elementwise_kernelIZZZNS0_25tanh_backward_kernel_cudaERNS_18TensorIteratorBaseEENKUlvE0_clEvENKUlvE2_clEvEUlN3c108BFloat16ES7_E_St5arrayIPcLm3EELi4E23TrivialOffsetCalculatorILi2EjESC_ILi1EjENS0_6memory15LoadWithoutCastENSF_16StoreWithoutCastEEEviT_T0_T2_T3_T4_T5_:
.text._ZN2at6native27unrolled_elementwise_kernelIZZZNS0_25tanh_backward_kernel_cudaERNS_18TensorIteratorBaseEENKUlvE0_clEvENKUlvE2_clEvEUlN3c108BFloat16ES7_E_St5arrayIPcLm3EELi4E23TrivialOffsetCalculatorILi2EjESC_ILi1EjENS0_6memory15LoadWithoutCastENSF_16StoreWithoutCastEEEviT_T0_T2_T3_T4_T5_:
[----:B------:R-:W-:Y:S02]  /*0000*/  IMAD.MOV.U32 R1, RZ, RZ, c[0x0][0x28] ;  /* 0x00000a00ff017624 */ /* 0x000fe400078e00ff */
[----:B------:R-:W0:Y:S01]  /*0010*/  S2R R0, SR_CTAID.X ;  /* 0x0000000000007919 */ /* 0x000e220000002500 */
[----:B------:R-:W-:-:S03]  /*0020*/  IMAD.MOV.U32 R3, RZ, RZ, -0x200 ;  /* 0xfffffe00ff037424 */ /* 0x000fc600078e00ff */
[----:B------:R-:W1:Y:S01]  /*0030*/  S2R R19, SR_TID.X ;  /* 0x0000000000137919 */ /* 0x000e620000002100 */
[----:B------:R-:W-:Y:S01]  /*0040*/  ULDC.64 UR4, c[0x0][0x118] ;  /* 0x0000460000047ab9 */ /* 0x000fe20000000a00 */
[----:B------:R-:W-:Y:S02]  /*0050*/  PRMT R18, RZ, 0x7610, R18 ;  /* 0x00007610ff127816 */ /* 0x000fe40000000012 */
[----:B------:R-:W-:Y:S01]  /*0060*/  PRMT R17, RZ, 0x7610, R17 ;  /* 0x00007610ff117816 */ /* 0x000fe20000000011 */
[----:B0-----:R-:W-:Y:S02]  /*0070*/  IMAD R12, R0, R3, c[0x0][0x160] ;  /* 0x00005800000c7624 */ /* 0x001fe400078e0203 */
[----:B-1----:R-:W-:-:S03]  /*0080*/  IMAD.MOV.U32 R3, RZ, RZ, R19 ;  /* 0x000000ffff037224 */ /* 0x002fc600078e0013 */
[----:B------:R-:W-:Y:S02]  /*0090*/  ISETP.GE.AND P0, PT, R19, R12, PT ;  /* 0x0000000c1300720c */ /* 0x000fe40003f06270 */
[----:B------:R-:W-:Y:S02]  /*00a0*/  PRMT R22, RZ, 0x7610, R22 ;  /* 0x00007610ff167816 */ /* 0x000fe40000000016 */
[----:B------:R-:W-:-:S09]  /*00b0*/  PRMT R26, RZ, 0x7610, R26 ;  /* 0x00007610ff1a7816 */ /* 0x000fd2000000001a */
[----:B------:R-:W-:Y:S01]  /*00c0*/  @!P0 IMAD R23, R0, 0x200, R3 ;  /* 0x0000020000178824 */ /* 0x000fe200078e0203 */
[----:B------:R-:W-:Y:S01]  /*00d0*/  @!P0 IADD3 R3, R3, 0x80, RZ ;  /* 0x0000008003038810 */ /* 0x000fe20007ffe0ff */
[----:B------:R-:W-:-:S03]  /*00e0*/  @!P0 IMAD.MOV.U32 R24, RZ, RZ, 0x2 ;  /* 0x00000002ff188424 */ /* 0x000fc600078e00ff */
[----:B------:R-:W-:Y:S01]  /*00f0*/  ISETP.GE.AND P1, PT, R3, R12, PT ;  /* 0x0000000c0300720c */ /* 0x000fe20003f26270 */
[----:B------:R-:W-:-:S04]  /*0100*/  @!P0 IMAD.WIDE.U32 R20, R23, R24, c[0x0][0x170] ;  /* 0x00005c0017148625 */ /* 0x000fc800078e0018 */
[----:B------:R-:W-:Y:S01]  /*0110*/  @!P0 IMAD.WIDE.U32 R24, R23, R24, c[0x0][0x178] ;  /* 0x00005e0017188625 */ /* 0x000fe200078e0018 */
[----:B------:R0:W5:Y:S04]  /*0120*/  @!P0 LDG.E.U16 R22, [R20.64] ;  /* 0x0000000414168981 */ /* 0x000168000c1e1500 */
[----:B------:R0:W5:Y:S03]  /*0130*/  @!P0 LDG.E.U16 R26, [R24.64] ;  /* 0x00000004181a8981 */ /* 0x000166000c1e1500 */
[----:B------:R-:W-:Y:S01]  /*0140*/  @!P1 IMAD R2, R0, 0x200, R3 ;  /* 0x0000020000029824 */ /* 0x000fe200078e0203 */
[----:B------:R-:W-:Y:S01]  /*0150*/  @!P1 IADD3 R3, R3, 0x80, RZ ;  /* 0x0000008003039810 */ /* 0x000fe20007ffe0ff */
[----:B------:R-:W-:-:S03]  /*0160*/  @!P1 IMAD.MOV.U32 R5, RZ, RZ, 0x2 ;  /* 0x00000002ff059424 */ /* 0x000fc600078e00ff */
[C---:B------:R-:W-:Y:S01]  /*0170*/  ISETP.GE.AND P3, PT, R3.reuse, R12, PT ;  /* 0x0000000c0300720c */ /* 0x040fe20003f66270 */
[----:B------:R-:W-:Y:S01]  /*0180*/  @!P1 IMAD.WIDE.U32 R8, R2, R5, c[0x0][0x170] ;  /* 0x00005c0002089625 */ /* 0x000fe200078e0005 */
[----:B------:R-:W-:Y:S02]  /*0190*/  PRMT R13, RZ, 0x7610, R13 ;  /* 0x00007610ff0d7816 */ /* 0x000fe4000000000d */
[----:B------:R-:W-:Y:S02]  /*01a0*/  PRMT R14, RZ, 0x7610, R14 ;  /* 0x00007610ff0e7816 */ /* 0x000fe4000000000e */
[----:B------:R1:W5:Y:S07]  /*01b0*/  @!P1 LDG.E.U16 R18, [R8.64] ;  /* 0x0000000408129981 */ /* 0x00036e000c1e1500 */
[----:B------:R-:W-:Y:S01]  /*01c0*/  @!P3 IMAD R6, R0, 0x200, R3 ;  /* 0x000002000006b824 */ /* 0x000fe200078e0203 */
[----:B------:R-:W-:-:S04]  /*01d0*/  @!P3 IADD3 R3, R3, 0x80, RZ ;  /* 0x000000800303b810 */ /* 0x000fc80007ffe0ff */
[----:B------:R-:W-:Y:S01]  /*01e0*/  ISETP.GE.AND P2, PT, R3, R12, PT ;  /* 0x0000000c0300720c */ /* 0x000fe20003f46270 */
[----:B------:R-:W-:Y:S01]  /*01f0*/  @!P3 IMAD.MOV.U32 R7, RZ, RZ, 0x2 ;  /* 0x00000002ff07b424 */ /* 0x000fe200078e00ff */
[----:B------:R-:W-:-:S11]  /*0200*/  PRMT R15, RZ, 0x7610, R15 ;  /* 0x00007610ff0f7816 */ /* 0x000fd6000000000f */
[----:B------:R-:W-:Y:S02]  /*0210*/  @!P2 IMAD R10, R0, 0x200, R3 ;  /* 0x00000200000aa824 */ /* 0x000fe400078e0203 */
[----:B------:R-:W-:-:S04]  /*0220*/  @!P1 IMAD.WIDE.U32 R2, R2, R5, c[0x0][0x178] ;  /* 0x00005e0002029625 */ /* 0x000fc800078e0005 */
[CC--:B------:R-:W-:Y:S01]  /*0230*/  @!P3 IMAD.WIDE.U32 R4, R6.reuse, R7.reuse, c[0x0][0x170] ;  /* 0x00005c000604b625 */ /* 0x0c0fe200078e0007 */
[----:B------:R-:W-:Y:S01]  /*0240*/  PRMT R16, RZ, 0x7610, R16 ;  /* 0x00007610ff107816 */ /* 0x000fe20000000010 */
[----:B------:R2:W5:Y:S02]  /*0250*/  @!P1 LDG.E.U16 R17, [R2.64] ;  /* 0x0000000402119981 */ /* 0x000564000c1e1500 */
[----:B------:R-:W-:Y:S02]  /*0260*/  @!P2 IMAD.MOV.U32 R11, RZ, RZ, 0x2 ;  /* 0x00000002ff0ba424 */ /* 0x000fe400078e00ff */
[----:B------:R3:W5:Y:S01]  /*0270*/  @!P3 LDG.E.U16 R13, [R4.64] ;  /* 0x00000004040db981 */ /* 0x000762000c1e1500 */
[----:B------:R-:W-:-:S04]  /*0280*/  @!P3 IMAD.WIDE.U32 R6, R6, R7, c[0x0][0x178] ;  /* 0x00005e000606b625 */ /* 0x000fc800078e0007 */
[CC--:B-1----:R-:W-:Y:S01]  /*0290*/  @!P2 IMAD.WIDE.U32 R8, R10.reuse, R11.reuse, c[0x0][0x170] ;  /* 0x00005c000a08a625 */ /* 0x0c2fe200078e000b */
[----:B------:R1:W5:Y:S03]  /*02a0*/  @!P3 LDG.E.U16 R14, [R6.64] ;  /* 0x00000004060eb981 */ /* 0x000366000c1e1500 */
[----:B---3--:R-:W-:Y:S01]  /*02b0*/  IMAD.MOV.U32 R5, RZ, RZ, R19 ;  /* 0x000000ffff057224 */ /* 0x008fe200078e0013 */
[----:B------:R0:W5:Y:S01]  /*02c0*/  @!P2 LDG.E.U16 R15, [R8.64] ;  /* 0x00000004080fa981 */ /* 0x000162000c1e1500 */
[----:B------:R-:W-:-:S03]  /*02d0*/  @!P2 IMAD.WIDE.U32 R10, R10, R11, c[0x0][0x178] ;  /* 0x00005e000a0aa625 */ /* 0x000fc600078e000b */
[C---:B------:R-:W-:Y:S02]  /*02e0*/  IADD3 R23, R5.reuse, 0x80, RZ ;  /* 0x0000008005177810 */ /* 0x040fe40007ffe0ff */
[C---:B--2---:R-:W-:Y:S01]  /*02f0*/  IADD3 R3, R5.reuse, 0x100, RZ ;  /* 0x0000010005037810 */ /* 0x044fe20007ffe0ff */
[----:B------:R0:W5:Y:S01]  /*0300*/  @!P2 LDG.E.U16 R16, [R10.64] ;  /* 0x000000040a10a981 */ /* 0x000162000c1e1500 */
[----:B-1----:R-:W-:Y:S01]  /*0310*/  IADD3 R7, R5, 0x180, RZ ;  /* 0x0000018005077810 */ /* 0x002fe20007ffe0ff */
[----:B------:R-:W-:Y:S01]  /*0320*/  @!P0 IMAD.MOV.U32 R5, RZ, RZ, R23 ;  /* 0x000000ffff058224 */ /* 0x000fe200078e0017 */
[-C--:B------:R-:W-:Y:S01]  /*0330*/  ISETP.GE.AND P2, PT, R3, R12.reuse, PT ;  /* 0x0000000c0300720c */ /* 0x080fe20003f46270 */
[----:B------:R-:W-:Y:S01]  /*0340*/  @!P0 IMAD R2, R0, 0x200, R19 ;  /* 0x0000020000028824 */ /* 0x000fe200078e0213 */
[----:B------:R-:W-:Y:S01]  /*0350*/  BSSY B0, `(.L_x_811) ;  /* 0x0000011000007945 */ /* 0x000fe20003800000 */
[----:B------:R-:W-:Y:S01]  /*0360*/  @!P0 IMAD.MOV.U32 R3, RZ, RZ, 0x2 ;  /* 0x00000002ff038424 */ /* 0x000fe200078e00ff */
[----:B------:R-:W-:-:S02]  /*0370*/  ISETP.GE.AND P1, PT, R23, R12, PT ;  /* 0x0000000c1700720c */ /* 0x000fc40003f26270 */
[-C--:B------:R-:W-:Y:S01]  /*0380*/  ISETP.GE.AND P3, PT, R7, R12.reuse, PT ;  /* 0x0000000c0700720c */ /* 0x080fe20003f66270 */
[----:B------:R-:W-:Y:S01]  /*0390*/  @!P0 IMAD.WIDE.U32 R2, R2, R3, c[0x0][0x168] ;  /* 0x00005a0002028625 */ /* 0x000fe200078e0003 */
[----:B------:R-:W-:Y:S01]  /*03a0*/  ISETP.GE.AND P4, PT, R5, R12, PT ;  /* 0x0000000c0500720c */ /* 0x000fe20003f86270 */
[----:B------:R-:W-:Y:S07]  /*03b0*/  @P0 BRA `(.L_x_812) ;  /* 0x000000a000000947 */ /* 0x000fee0003800000 */
[----:B0----5:R-:W-:Y:S02]  /*03c0*/  PRMT R26, RZ, 0x5410, R26 ;  /* 0x00005410ff1a7816 */ /* 0x021fe4000000001a */
        /* <DEDUP_REMOVED lines=9> */
.L_x_812:
[----:B0-----:R-:W-:Y:S05]  /*0460*/  BSYNC B0 ;  /* 0x0000000000007941 */ /* 0x001fea0003800000 */
.L_x_811:
        /* <DEDUP_REMOVED lines=12> */
.L_x_814:
[----:B------:R-:W-:Y:S05]  /*0530*/  BSYNC B0 ;  /* 0x0000000000007941 */ /* 0x000fea0003800000 */
.L_x_813:
        /* <DEDUP_REMOVED lines=12> */
.L_x_816:
[----:B------:R-:W-:Y:S05]  /*0600*/  BSYNC B0 ;  /* 0x0000000000007941 */ /* 0x000fea0003800000 */
.L_x_815:
        /* <DEDUP_REMOVED lines=12> */
.L_x_818:
[----:B------:R-:W-:Y:S05]  /*06d0*/  BSYNC B0 ;  /* 0x0000000000007941 */ /* 0x000fea0003800000 */
.L_x_817:
[----:B------:R0:W-:Y:S01]  /*06e0*/  @!P0 STG.E.U16 [R2.64], R4 ;  /* 0x0000000402008986 */ /* 0x0001e2000c101504 */
[----:B------:R-:W-:Y:S01]  /*06f0*/  BSSY B0, `(.L_x_819) ;  /* 0x000000d000007945 */ /* 0x000fe20003800000 */
[----:B------:R-:W-:Y:S05]  /*0700*/  @P4 BRA `(.L_x_820) ;  /* 0x000000b000004947 */ /* 0x000fea0003800000 */
[----:B0-----:R-:W-:Y:S01]  /*0710*/  IMAD R2, R0, 0x200, R5 ;  /* 0x0000020000027824 */ /* 0x001fe200078e0205 */
[----:B------:R-:W-:Y:S01]  /*0720*/  IADD3 R5, R5, 0x80, RZ ;  /* 0x0000008005057810 */ /* 0x000fe20007ffe0ff */
[----:B------:R-:W-:Y:S01]  /*0730*/  IMAD.MOV.U32 R7, RZ, RZ, 0x2 ;  /* 0x00000002ff077424 */ /* 0x000fe200078e00ff */
[----:B------:R-:W-:Y:S02]  /*0740*/  PRMT R8, R6, 0x7610, R8 ;  /* 0x0000761006087816 */ /* 0x000fe40000000008 */
[----:B------:R-:W-:Y:S01]  /*0750*/  ISETP.GE.AND P0, PT, R5, R12, PT ;  /* 0x0000000c0500720c */ /* 0x000fe20003f06270 */
[----:B------:R-:W-:-:S05]  /*0760*/  IMAD.WIDE.U32 R2, R2, R7, c[0x0][0x168] ;  /* 0x00005a0002027625 */ /* 0x000fca00078e0007 */
[----:B------:R0:W-:Y:S07]  /*0770*/  STG.E.U16 [R2.64], R8 ;  /* 0x0000000802007986 */ /* 0x0001ee000c101504 */
[----:B------:R-:W-:Y:S01]  /*0780*/  @!P0 IMAD R4, R0, 0x200, R5 ;  /* 0x0000020000048824 */ /* 0x000fe200078e0205 */
[----:B------:R-:W-:-:S03]  /*0790*/  @!P0 IADD3 R5, R5, 0x80, RZ ;  /* 0x0000008005058810 */ /* 0x000fc60007ffe0ff */
[----:B------:R-:W-:-:S05]  /*07a0*/  @!P0 IMAD.WIDE.U32 R6, R4, R7, c[0x0][0x168] ;  /* 0x00005a0004068625 */ /* 0x000fca00078e0007 */
[----:B-----5:R0:W-:Y:S02]  /*07b0*/  @!P0 STG.E.U16 [R6.64], R13 ;  /* 0x0000000d06008986 */ /* 0x0201e4000c101504 */
.L_x_820:
[----:B------:R-:W-:Y:S05]  /*07c0*/  BSYNC B0 ;  /* 0x0000000000007941 */ /* 0x000fea0003800000 */
.L_x_819:
[----:B------:R-:W-:-:S13]  /*07d0*/  ISETP.GE.AND P0, PT, R5, R12, PT ;  /* 0x0000000c0500720c */ /* 0x000fda0003f06270 */
[----:B------:R-:W-:Y:S05]  /*07e0*/  @P0 EXIT ;  /* 0x000000000000094d */ /* 0x000fea0003800000 */
[----:B0-----:R-:W-:Y:S02]  /*07f0*/  IMAD R2, R0, 0x200, R5 ;  /* 0x0000020000027824 */ /* 0x001fe400078e0205 */
[----:B------:R-:W-:-:S04]  /*0800*/  IMAD.MOV.U32 R3, RZ, RZ, 0x2 ;  /* 0x00000002ff037424 */ /* 0x000fc800078e00ff */
[----:B------:R-:W-:-:S05]  /*0810*/  IMAD.WIDE.U32 R2, R2, R3, c[0x0][0x168] ;  /* 0x00005a0002027625 */ /* 0x000fca00078e0003 */
[----:B-----5:R-:W-:Y:S01]  /*0820*/  STG.E.U16 [R2.64], R15 ;  /* 0x0000000f02007986 */ /* 0x020fe2000c101504 */
[----:B------:R-:W-:Y:S05]  /*0830*/  EXIT ;  /* 0x000000000000794d */ /* 0x000fea0003800000 */
.L_x_821:
        /* <DEDUP_REMOVED lines=12> */
.L_x_13745:


//--------------------- .text._ZN2at6native29vectorized_elementwise_kernelILi2EZZZNS0_25tanh_backward_kernel_cudaERNS_18TensorIteratorBaseEENKUlvE0_clEvENKUlvE2_clEvEUlN3c108BFloat16ES7_E_St5arrayIPcLm3EEEEviT0_T1_ --------------------------
	.section	.text._ZN2at6native29vectorized_elementwise_kernelILi2EZZZNS0_25tanh_backward_kernel_cudaERNS_18TensorIteratorBaseEENKUlvE0_clEvENKUlvE2_clEvEUlN3c108BFloat16ES7_E_St5arrayIPcLm3EEEEviT0_T1_,"ax",@progbits
	.sectioninfo	@"SHI_REGISTERS=32"
	.align	128
        .global         _ZN2at6native29vectorized_elementwise_kernelILi2EZZZNS0_25tanh_backward_kernel_cudaERNS_18TensorIteratorBaseEENKUlvE0_clEvENKUlvE2_clEvEUlN3c108BFloat16ES7_E_St5arrayIPcLm3EEEEviT0_T1_
        .type           _ZN2at6native29vectorized_elementwise_kernelILi2EZZZNS0_25tanh_backward_kernel_cudaERNS_18TensorIteratorBaseEENKUlvE0_clEvENKUlvE2_clEvEUlN3c108BFloat16ES7_E_St5arrayIPcLm3EEEEviT0_T1_,@function
        .size           _ZN2at6native29vectorized_elementwise_kernelILi2EZZZNS0_25tanh_backward_kernel_cudaERNS_18TensorIteratorBaseEENKUlvE0_clEvENKUlvE2_clEvEUlN3c108BFloat16ES7_E_St5arrayIPcLm3EEEEviT0_T1_,(.L_x_13746 - _ZN2at6native29vectorized_elementwise_kernelILi2EZZZNS0_25tanh_backward_kernel_cudaERNS_18TensorIteratorBaseEENKUlvE0_clEvENKUlvE2_clEvEUlN3c108BFloat16ES7_E_St5arrayIPcLm3EEEEviT0_T1_)
        .other          _ZN2at6native29vectorized_elementwise_kernelILi2EZZZNS0_25tanh_backward_kernel_cudaERNS_18TensorIteratorBaseEENKUlvE0_clEvENKUlvE2_clEvEUlN3c108BFloat16ES7_E_St5arrayIPcLm3EEEEviT0_T1_,@"STO_CUDA_ENTRY STV_DEFAULT"
_ZN2at6native29vectorized_elementwise_kernelILi2EZZZNS0_25tanh_backward_kernel_cudaERNS_18TensorIteratorBaseEENKUlvE0_clEvENKUlvE2_clEvEUlN3c108BFloat16ES7_E_St5arrayIPcLm3EEEEviT0_T1_:
.text._ZN2at6native29vectorized_elementwise_kernelILi2EZZZNS0_25tanh_backward_kernel_cudaERNS_18TensorIteratorBaseEENKUlvE0_clEvENKUlvE2_clEvEUlN3c108BFloat16ES7_E_St5arrayIPcLm3EEEEviT0_T1_:
[----:B------:R-:W-:Y:S02]  /*0000*/  IMAD.MOV.U32 R1, RZ, RZ, c[0x0][0x28] ;  /* 0x00000a00ff017624 */ /* 0x000fe400078e00ff */
[----:B------:R-:W0:Y:S01]  /*0010*/  S2R R0, SR_CTAID.X ;  /* 0x0000000000007919 */ /* 0x000e220000002500 */
[----:B------:R-:W-:Y:S01]  /*0020*/  ULDC.64 UR4, c[0x0][0x118] ;  /* 0x0000460000047ab9 */ /* 0x000fe20000000a00 */
[----:B0-----:R-:W-:-:S05]  /*0030*/  IMAD.SHL.U32 R0, R0, 0x400, RZ ;  /* 0x0000040000007824 */ /* 0x001fca00078e00ff */
[----:B------:R-:W-:-:S04]  /*0040*/  IADD3 R8, -R0, c[0x0][0x160], RZ ;  /* 0x0000580000087a10 */ /* 0x000fc80007ffe1ff */
[----:B------:R-:W-:-:S13]  /*0050*/  ISETP.GE.U32.AND P0, PT, R8, 0x400, PT ;  /* 0x000004000800780c */ /* 0x000fda0003f06070 */
[----:B------:R-:W-:Y:S05]  /*0060*/  @!P0 BRA `(.L_x_822) ;  /* 0x0000061000008947 */ /* 0x000fea0003800000 */
[----:B------:R-:W0:Y:S01]  /*0070*/  S2R R2, SR_TID.X ;  /* 0x0000000000027919 */ /* 0x000e220000002100 */
[----:B------:R-:W-:-:S04]  /*0080*/  IMAD.MOV.U32 R3, RZ, RZ, 0x2 ;  /* 0x00000002ff037424 */ /* 0x000fc800078e00ff */
[----:B------:R-:W-:-:S06]  /*0090*/  IMAD.WIDE R4, R0, R3, c[0x0][0x178] ;  /* 0x00005e0000047625 */ /* 0x000fcc00078e0203 */
[----:B0-----:R-:W-:-:S05]  /*00a0*/  IMAD.WIDE.U32 R14, R2, 0x4, R4 ;  /* 0x00000004020e7825 */ /* 0x001fca00078e0004 */
[----:B------:R-:W2:Y:S04]  /*00b0*/  LDG.E R16, [R14.64] ;  /* 0x000000040e107981 */ /* 0x000ea8000c1e1900 */
[----:B------:R-:W3:Y:S01]  /*00c0*/  LDG.E R10, [R14.64+0x200] ;  /* 0x000200040e0a7981 */ /* 0x000ee2000c1e1900 */
[----:B------:R-:W-:-:S03]  /*00d0*/  IMAD.WIDE R4, R0, R3, c[0x0][0x170] ;  /* 0x00005c0000047625 */ /* 0x000fc600078e0203 */
[----:B------:R0:W4:Y:S03]  /*00e0*/  LDG.E R8, [R14.64+0x400] ;  /* 0x000400040e087981 */ /* 0x000126000c1e1900 */
[----:B------:R-:W-:Y:S01]  /*00f0*/  IMAD.WIDE.U32 R12, R2, 0x4, R4 ;  /* 0x00000004020c7825 */ /* 0x000fe200078e0004 */
[----:B------:R0:W5:Y:S04]  /*0100*/  LDG.E R7, [R14.64+0x600] ;  /* 0x000600040e077981 */ /* 0x000168000c1e1900 */
[----:B------:R1:W4:Y:S04]  /*0110*/  LDG.E R9, [R12.64] ;  /* 0x000000040c097981 */ /* 0x000328000c1e1900 */
[----:B------:R1:W4:Y:S04]  /*0120*/  LDG.E R4, [R12.64+0x200] ;  /* 0x000200040c047981 */ /* 0x000328000c1e1900 */
[----:B------:R1:W4:Y:S04]  /*0130*/  LDG.E R6, [R12.64+0x400] ;  /* 0x000400040c067981 */ /* 0x000328000c1e1900 */
[----:B------:R1:W4:Y:S01]  /*0140*/  LDG.E R5, [R12.64+0x600] ;  /* 0x000600040c057981 */ /* 0x000322000c1e1900 */
[----:B--2---:R-:W-:-:S02]  /*0150*/  PRMT R11, RZ, 0x5410, R16 ;  /* 0x00005410ff0b7816 */ /* 0x004fc40000000010 */
[----:B-1----:R-:W-:-:S03]  /*0160*/  PRMT R12, RZ, 0x7610, R16 ;  /* 0x00007610ff0c7816 */ /* 0x002fc60000000010 */
[----:B------:R-:W-:Y:S02]  /*0170*/  FMUL.FTZ R11, R11, R11 ;  /* 0x0000000b0b0b7220 */ /* 0x000fe40000410000 */
[----:B------:R-:W-:Y:S01]  /*0180*/  FMUL.FTZ R16, R12, R12 ;  /* 0x0000000c0c107220 */ /* 0x000fe20000410000 */
[----:B---3--:R-:W-:Y:S02]  /*0190*/  PRMT R12, RZ, 0x5410, R10 ;  /* 0x00005410ff0c7816 */ /* 0x008fe4000000000a */
[----:B------:R-:W-:-:S03]  /*01a0*/  F2FP.BF16.PACK_AB R11, RZ, R11 ;  /* 0x0000000bff0b723e */ /* 0x000fc600000010ff */
[----:B0-----:R-:W-:Y:S01]  /*01b0*/  FMUL.FTZ R14, R12, R12 ;  /* 0x0000000c0c0e7220 */ /* 0x001fe20000410000 */
[----:B------:R-:W-:Y:S02]  /*01c0*/  PRMT R11, RZ, 0x5410, R11 ;  /* 0x00005410ff0b7816 */ /* 0x000fe4000000000b */
[----:B------:R-:W-:Y:S02]  /*01d0*/  PRMT R10, RZ, 0x7610, R10 ;  /* 0x00007610ff0a7816 */ /* 0x000fe4000000000a */
[----:B------:R-:W-:Y:S01]  /*01e0*/  F2FP.BF16.PACK_AB R14, RZ, R14 ;  /* 0x0000000eff0e723e */ /* 0x000fe200000010ff */
[----:B------:R-:W-:Y:S02]  /*01f0*/  FADD.FTZ R11, -R11, 1 ;  /* 0x3f8000000b0b7421 */ /* 0x000fe40000010100 */
[----:B------:R-:W-:Y:S01]  /*0200*/  FMUL.FTZ R10, R10, R10 ;  /* 0x0000000a0a0a7220 */ /* 0x000fe20000410000 */
[----:B------:R-:W-:Y:S02]  /*0210*/  PRMT R14, RZ, 0x5410, R14 ;  /* 0x00005410ff0e7816 */ /* 0x000fe4000000000e */
[----:B------:R-:W-:-:S02]  /*0220*/  F2FP.BF16.PACK_AB R11, RZ, R11 ;  /* 0x0000000bff0b723e */ /* 0x000fc400000010ff */
[----:B------:R-:W-:Y:S01]  /*0230*/  F2FP.BF16.PACK_AB R12, RZ, R10 ;  /* 0x0000000aff0c723e */ /* 0x000fe200000010ff */
[----:B------:R-:W-:Y:S01]  /*0240*/  FADD.FTZ R14, -R14, 1 ;  /* 0x3f8000000e0e7421 */ /* 0x000fe20000010100 */
[--C-:B----4-:R-:W-:Y:S02]  /*0250*/  PRMT R13, RZ, 0x5410, R8.reuse ;  /* 0x00005410ff0d7816 */ /* 0x110fe40000000008 */
[----:B------:R-:W-:Y:S02]  /*0260*/  PRMT R8, RZ, 0x7610, R8 ;  /* 0x00007610ff087816 */ /* 0x000fe40000000008 */
[----:B------:R-:W-:Y:S02]  /*0270*/  PRMT R11, RZ, 0x5410, R11 ;  /* 0x00005410ff0b7816 */ /* 0x000fe4000000000b */
[----:B------:R-:W-:Y:S02]  /*0280*/  PRMT R10, RZ, 0x5410, R9 ;  /* 0x00005410ff0a7816 */ /* 0x000fe40000000009 */
[----:B------:R-:W-:Y:S01]  /*0290*/  PRMT R12, RZ, 0x5410, R12 ;  /* 0x00005410ff0c7816 */ /* 0x000fe2000000000c */
[----:B------:R-:W-:Y:S01]  /*02a0*/  FMUL.FTZ R8, R8, R8 ;  /* 0x0000000808087220 */ /* 0x000fe20000410000 */
[----:B------:R-:W-:Y:S01]  /*02b0*/  F2FP.BF16.PACK_AB R14, RZ, R14 ;  /* 0x0000000eff0e723e */ /* 0x000fe200000010ff */
[----:B------:R-:W-:-:S02]  /*02c0*/  FMUL.FTZ R10, R10, R11 ;  /* 0x0000000b0a0a7220 */ /* 0x000fc40000410000 */
[----:B------:R-:W-:Y:S01]  /*02d0*/  FADD.FTZ R12, -R12, 1 ;  /* 0x3f8000000c0c7421 */ /* 0x000fe20000010100 */
[----:B------:R-:W-:Y:S01]  /*02e0*/  PRMT R11, RZ, 0x5410, R14 ;  /* 0x00005410ff0b7816 */ /* 0x000fe2000000000e */
[----:B------:R-:W-:Y:S01]  /*02f0*/  FMUL.FTZ R13, R13, R13 ;  /* 0x0000000d0d0d7220 */ /* 0x000fe20000410000 */
[----:B------:R-:W-:Y:S02]  /*0300*/  F2FP.BF16.PACK_AB R14, RZ, R8 ;  /* 0x00000008ff0e723e */ /* 0x000fe400000010ff */
[----:B------:R-:W-:Y:S02]  /*0310*/  PRMT R8, RZ, 0x5410, R4 ;  /* 0x00005410ff087816 */ /* 0x000fe40000000004 */
[--C-:B-----5:R-:W-:Y:S02]  /*0320*/  PRMT R15, RZ, 0x5410, R7.reuse ;  /* 0x00005410ff0f7816 */ /* 0x120fe40000000007 */
[----:B------:R-:W-:Y:S02]  /*0330*/  F2FP.BF16.PACK_AB R12, RZ, R12 ;  /* 0x0000000cff0c723e */ /* 0x000fe400000010ff */
[----:B------:R-:W-:Y:S01]  /*0340*/  PRMT R7, RZ, 0x7610, R7 ;  /* 0x00007610ff077816 */ /* 0x000fe20000000007 */
[----:B------:R-:W-:Y:S01]  /*0350*/  FMUL.FTZ R8, R8, R11 ;  /* 0x0000000b08087220 */ /* 0x000fe20000410000 */
[----:B------:R-:W-:Y:S01]  /*0360*/  F2FP.BF16.PACK_AB R13, RZ, R13 ;  /* 0x0000000dff0d723e */ /* 0x000fe200000010ff */
[----:B------:R-:W-:Y:S01]  /*0370*/  FMUL.FTZ R15, R15, R15 ;  /* 0x0000000f0f0f7220 */ /* 0x000fe20000410000 */
[----:B------:R-:W-:Y:S01]  /*0380*/  PRMT R11, RZ, 0x5410, R12 ;  /* 0x00005410ff0b7816 */ /* 0x000fe2000000000c */
[----:B------:R-:W-:Y:S01]  /*0390*/  FMUL.FTZ R12, R7, R7 ;  /* 0x00000007070c7220 */ /* 0x000fe20000410000 */
[----:B------:R-:W-:-:S02]  /*03a0*/  PRMT R14, RZ, 0x5410, R14 ;  /* 0x00005410ff0e7816 */ /* 0x000fc4000000000e */
[----:B------:R-:W-:Y:S02]  /*03b0*/  PRMT R13, RZ, 0x5410, R13 ;  /* 0x00005410ff0d7816 */ /* 0x000fe4000000000d */
[----:B------:R-:W-:Y:S01]  /*03c0*/  F2FP.BF16.PACK_AB R16, RZ, R16 ;  /* 0x00000010ff10723e */ /* 0x000fe200000010ff */
[----:B------:R-:W-:Y:S01]  /*03d0*/  FADD.FTZ R14, -R14, 1 ;  /* 0x3f8000000e0e7421 */ /* 0x000fe20000010100 */
[----:B------:R-:W-:Y:S01]  /*03e0*/  F2FP.BF16.PACK_AB R15, RZ, R15 ;  /* 0x0000000fff0f723e */ /* 0x000fe200000010ff */
[----:B------:R-:W-:Y:S01]  /*03f0*/  FADD.FTZ R13, -R13, 1 ;  /* 0x3f8000000d0d7421 */ /* 0x000fe20000010100 */
[----:B------:R-:W-:Y:S02]  /*0400*/  F2FP.BF16.PACK_AB R12, RZ, R12 ;  /* 0x0000000cff0c723e */ /* 0x000fe400000010ff */
[----:B------:R-:W-:Y:S02]  /*0410*/  PRMT R4, RZ, 0x7610, R4 ;  /* 0x00007610ff047816 */ /* 0x000fe40000000004 */
[----:B------:R-:W-:-:S02]  /*0420*/  PRMT R16, RZ, 0x5410, R16 ;  /* 0x00005410ff107816 */ /* 0x000fc40000000010 */
[----:B------:R-:W-:Y:S02]  /*0430*/  PRMT R15, RZ, 0x5410, R15 ;  /* 0x00005410ff0f7816 */ /* 0x000fe4000000000f */
[----:B------:R-:W-:Y:S02]  /*0440*/  F2FP.BF16.PACK_AB R14, RZ, R14 ;  /* 0x0000000eff0e723e */ /* 0x000fe400000010ff */
[----:B------:R-:W-:Y:S01]  /*0450*/  PRMT R12, RZ, 0x5410, R12 ;  /* 0x00005410ff0c7816 */ /* 0x000fe2000000000c */
[----:B------:R-:W-:Y:S01]  /*0460*/  FMUL.FTZ R7, R4, R11 ;  /* 0x0000000b04077220 */ /* 0x000fe20000410000 */
[----:B------:R-:W-:Y:S02]  /*0470*/  F2FP.BF16.PACK_AB R13, RZ, R13 ;  /* 0x0000000dff0d723e */ /* 0x000fe400000010ff */
[----:B------:R-:W-:Y:S01]  /*0480*/  PRMT R4, RZ, 0x5410, R6 ;  /* 0x00005410ff047816 */ /* 0x000fe20000000006 */
[----:B------:R-:W-:Y:S01]  /*0490*/  FADD.FTZ R16, -R16, 1 ;  /* 0x3f80000010107421 */ /* 0x000fe20000010100 */
[----:B------:R-:W-:Y:S01]  /*04a0*/  PRMT R11, RZ, 0x5410, R14 ;  /* 0x00005410ff0b7816 */ /* 0x000fe2000000000e */
[----:B------:R-:W-:Y:S01]  /*04b0*/  FADD.FTZ R15, -R15, 1 ;  /* 0x3f8000000f0f7421 */ /* 0x000fe20000010100 */
[----:B------:R-:W-:Y:S01]  /*04c0*/  PRMT R6, RZ, 0x7610, R6 ;  /* 0x00007610ff067816 */ /* 0x000fe20000000006 */
[----:B------:R-:W-:Y:S01]  /*04d0*/  FADD.FTZ R12, -R12, 1 ;  /* 0x3f8000000c0c7421 */ /* 0x000fe20000010100 */
[----:B------:R-:W-:-:S02]  /*04e0*/  PRMT R13, RZ, 0x5410, R13 ;  /* 0x00005410ff0d7816 */ /* 0x000fc4000000000d */
[----:B------:R-:W-:Y:S01]  /*04f0*/  F2FP.BF16.PACK_AB R16, RZ, R16 ;  /* 0x00000010ff10723e */ /* 0x000fe200000010ff */
[----:B------:R-:W-:Y:S01]  /*0500*/  FMUL.FTZ R11, R6, R11 ;  /* 0x0000000b060b7220 */ /* 0x000fe20000410000 */
[----:B------:R-:W-:Y:S01]  /*0510*/  F2FP.BF16.PACK_AB R15, RZ, R15 ;  /* 0x0000000fff0f723e */ /* 0x000fe200000010ff */
[----:B------:R-:W-:Y:S01]  /*0520*/  FMUL.FTZ R4, R4, R13 ;  /* 0x0000000d04047220 */ /* 0x000fe20000410000 */
[----:B------:R-:W-:Y:S01]  /*0530*/  F2FP.BF16.PACK_AB R6, RZ, R12 ;  /* 0x0000000cff06723e */ /* 0x000fe200000010ff */
[----:B------:R-:W-:Y:S01]  /*0540*/  IMAD.WIDE.U32 R12, R0, R3, c[0x0][0x168] ;  /* 0x00005a00000c7625 */ /* 0x000fe200078e0003 */
[----:B------:R-:W-:Y:S02]  /*0550*/  PRMT R0, RZ, 0x5410, R5 ;  /* 0x00005410ff007816 */ /* 0x000fe40000000005 */
[----:B------:R-:W-:Y:S02]  /*0560*/  PRMT R16, RZ, 0x5410, R16 ;  /* 0x00005410ff107816 */ /* 0x000fe40000000010 */
[----:B------:R-:W-:-:S02]  /*0570*/  PRMT R9, RZ, 0x7610, R9 ;  /* 0x00007610ff097816 */ /* 0x000fc40000000009 */
[----:B------:R-:W-:Y:S02]  /*0580*/  PRMT R15, RZ, 0x5410, R15 ;  /* 0x00005410ff0f7816 */ /* 0x000fe4000000000f */
[----:B------:R-:W-:Y:S02]  /*0590*/  PRMT R6, RZ, 0x5410, R6 ;  /* 0x00005410ff067816 */ /* 0x000fe40000000006 */
[----:B------:R-:W-:Y:S01]  /*05a0*/  PRMT R5, RZ, 0x7610, R5 ;  /* 0x00007610ff057816 */ /* 0x000fe20000000005 */
[----:B------:R-:W-:Y:S02]  /*05b0*/  FMUL.FTZ R9, R9, R16 ;  /* 0x0000001009097220 */ /* 0x000fe40000410000 */
[----:B------:R-:W-:Y:S02]  /*05c0*/  FMUL.FTZ R0, R0, R15 ;  /* 0x0000000f00007220 */ /* 0x000fe40000410000 */
[----:B------:R-:W-:Y:S01]  /*05d0*/  FMUL.FTZ R5, R5, R6 ;  /* 0x0000000605057220 */ /* 0x000fe20000410000 */
[----:B------:R-:W-:Y:S01]  /*05e0*/  F2FP.BF16.PACK_AB R9, R9, R10 ;  /* 0x0000000a0909723e */ /* 0x000fe200000010ff */
[----:B------:R-:W-:Y:S01]  /*05f0*/  IMAD.WIDE R12, R2, 0x4, R12 ;  /* 0x00000004020c7825 */ /* 0x000fe200078e020c */
[----:B------:R-:W-:-:S02]  /*0600*/  F2FP.BF16.PACK_AB R7, R7, R8 ;  /* 0x000000080707723e */ /* 0x000fc400000010ff */
[----:B------:R-:W-:Y:S02]  /*0610*/  F2FP.BF16.PACK_AB R11, R11, R4 ;  /* 0x000000040b0b723e */ /* 0x000fe400000010ff */
[----:B------:R-:W-:Y:S01]  /*0620*/  F2FP.BF16.PACK_AB R5, R5, R0 ;  /* 0x000000000505723e */ /* 0x000fe200000010ff */
[----:B------:R-:W-:Y:S04]  /*0630*/  STG.E [R12.64], R9 ;  /* 0x000000090c007986 */ /* 0x000fe8000c101904 */
[----:B------:R-:W-:Y:S04]  /*0640*/  STG.E [R12.64+0x200], R7 ;  /* 0x000200070c007986 */ /* 0x000fe8000c101904 */
[----:B------:R-:W-:Y:S04]  /*0650*/  STG.E [R12.64+0x400], R11 ;  /* 0x0004000b0c007986 */ /* 0x000fe8000c101904 */
[----:B------:R-:W-:Y:S01]  /*0660*/  STG.E [R12.64+0x600], R5 ;  /* 0x000600050c007986 */ /* 0x000fe2000c101904 */
[----:B------:R-:W-:Y:S05]  /*0670*/  EXIT ;  /* 0x000000000000794d */ /* 0x000fea0003800000 */
.L_x_822:
[----:B------:R-:W0:Y:S01]  /*0680*/  S2R R9, SR_TID.X ;  /* 0x0000000000097919 */ /* 0x000e220000002100 */
[----:B------:R-:W-:-:S02]  /*0690*/  PRMT R12, RZ, 0x7610, R12 ;  /* 0x00007610ff0c7816 */ /* 0x000fc4000000000c */
[----:B------:R-:W-:Y:S02]  /*06a0*/  PRMT R13, RZ, 0x7610, R13 ;  /* 0x00007610ff0d7816 */ /* 0x000fe4000000000d */
[----:B------:R-:W-:Y:S02]  /*06b0*/  PRMT R11, RZ, 0x7610, R11 ;  /* 0x00007610ff0b7816 */ /* 0x000fe4000000000b */
[----:B------:R-:W-:Y:S02]  /*06c0*/  PRMT R10, RZ, 0x7610, R10 ;  /* 0x00007610ff0a7816 */ /* 0x000fe4000000000a */
[----:B0-----:R-:W-:Y:S01]  /*06d0*/  ISETP.GE.AND P0, PT, R9, R8, PT ;  /* 0x000000080900720c */ /* 0x001fe20003f06270 */
[----:B------:R-:W-:-:S12]  /*06e0*/  IMAD.MOV.U32 R23, RZ, RZ, R9 ;  /* 0x000000ffff177224 */ /* 0x000fd800078e0009 */
[----:B------:R-:W-:Y:S01]  /*06f0*/  @!P0 IMAD.IADD R17, R0, 0x1, R23 ;  /* 0x0000000100118824 */ /* 0x000fe200078e0217 */
[----:B------:R-:W-:-:S04]  /*0700*/  @!P0 IADD3 R23, R23, 0x80, RZ ;  /* 0x0000008017178810 */ /* 0x000fc80007ffe0ff */
[----:B------:R-:W-:-:S13]  /*0710*/  ISETP.GE.AND P2, PT, R23, R8, PT ;  /* 0x000000081700720c */ /* 0x000fda0003f46270 */
[----:B------:R-:W-:Y:S01]  /*0720*/  @!P2 IMAD.IADD R4, R0, 0x1, R23 ;  /* 0x000000010004a824 */ /* 0x000fe200078e0217 */
[----:B------:R-:W-:Y:S01]  /*0730*/  @!P2 IADD3 R23, R23, 0x80, RZ ;  /* 0x000000801717a810 */ /* 0x000fe20007ffe0ff */
[----:B------:R-:W-:-:S03]  /*0740*/  @!P2 IMAD.MOV.U32 R5, RZ, RZ, 0x2 ;  /* 0x00000002ff05a424 */ /* 0x000fc600078e00ff */
[----:B------:R-:W-:Y:S01]  /*0750*/  ISETP.GE.AND P3, PT, R23, R8, PT ;  /* 0x000000081700720c */ /* 0x000fe20003f66270 */
[----:B------:R-:W-:Y:S01]  /*0760*/  @!P2 IMAD.WIDE.U32 R2, R4, R5, c[0x0][0x170] ;  /* 0x00005c000402a625 */ /* 0x000fe200078e0005 */
[----:B------:R-:W-:-:S03]  /*0770*/  PRMT R16, RZ, 0x7610, R16 ;  /* 0x00007610ff107816 */ /* 0x000fc60000000010 */
[----:B------:R-:W-:Y:S01]  /*0780*/  @!P2 IMAD.WIDE.U32 R4, R4, R5, c[0x0][0x178] ;  /* 0x00005e000404a625 */ /* 0x000fe200078e0005 */
[----:B------:R-:W-:Y:S01]  /*0790*/  PRMT R15, RZ, 0x7610, R15 ;  /* 0x00007610ff0f7816 */ /* 0x000fe2000000000f */
[----:B------:R0:W5:Y:S01]  /*07a0*/  @!P2 LDG.E.U16 R10, [R2.64] ;  /* 0x00000004020aa981 */ /* 0x000162000c1e1500 */
[----:B------:R-:W-:-:S03]  /*07b0*/  PRMT R14, RZ, 0x7610, R14 ;  /* 0x00007610ff0e7816 */ /* 0x000fc6000000000e */
[----:B------:R1:W5:Y:S02]  /*07c0*/  @!P2 LDG.E.U16 R11, [R4.64] ;  /* 0x00000004040ba981 */ /* 0x000364000c1e1500 */
[----:B------:R-:W-:Y:S01]  /*07d0*/  @!P3 IMAD.IADD R20, R0, 0x1, R23 ;  /* 0x000000010014b824 */ /* 0x000fe200078e0217 */
[----:B------:R-:W-:Y:S01]  /*07e0*/  @!P3 IADD3 R23, R23, 0x80, RZ ;  /* 0x000000801717b810 */ /* 0x000fe20007ffe0ff */
[----:B------:R-:W-:-:S03]  /*07f0*/  @!P3 IMAD.MOV.U32 R21, RZ, RZ, 0x2 ;  /* 0x00000002ff15b424 */ /* 0x000fc600078e00ff */
[----:B------:R-:W-:Y:S01]  /*0800*/  ISETP.GE.AND P4, PT, R23, R8, PT ;  /* 0x000000081700720c */ /* 0x000fe20003f86270 */
[----:B------:R-:W-:-:S04]  /*0810*/  @!P3 IMAD.WIDE.U32 R6, R20, R21, c[0x0][0x170] ;  /* 0x00005c001406b625 */ /* 0x000fc800078e0015 */
[----:B------:R-:W-:Y:S01]  /*0820*/  @!P3 IMAD.WIDE.U32 R20, R20, R21, c[0x0][0x178] ;  /* 0x00005e001414b625 */ /* 0x000fe200078e0015 */
[----:B------:R2:W5:Y:S04]  /*0830*/  @!P3 LDG.E.U16 R12, [R6.64] ;  /* 0x00000004060cb981 */ /* 0x000568000c1e1500 */
[----:B------:R3:W5:Y:S03]  /*0840*/  @!P3 LDG.E.U16 R13, [R20.64] ;  /* 0x00000004140db981 */ /* 0x000766000c1e1500 */
[----:B------:R-:W-:Y:S01]  /*0850*/  @!P4 IMAD.IADD R19, R0, 0x1, R23 ;  /* 0x000000010013c824 */ /* 0x000fe200078e0217 */
[----:B------:R-:W-:-:S04]  /*0860*/  @!P4 IADD3 R23, R23, 0x80, RZ ;  /* 0x000000801717c810 */ /* 0x000fc80007ffe0ff */
[----:B------:R-:W-:-:S13]  /*0870*/  ISETP.GE.AND P5, PT, R23, R8, PT ;  /* 0x000000081700720c */ /* 0x000fda0003fa6270 */
[----:B------:R-:W-:Y:S01]  /*0880*/  @!P5 IMAD.IADD R18, R0, 0x1, R23 ;  /* 0x000000010012d824 */ /* 0x000fe200078e0217 */
[----:B------:R-:W-:-:S04]  /*0890*/  @!P5 IADD3 R23, R23, 0x80, RZ ;  /* 0x000000801717d810 */ /* 0x000fc80007ffe0ff */
[----:B------:R-:W-:Y:S01]  /*08a0*/  ISETP.GE.AND P1, PT, R23, R8, PT ;  /* 0x000000081700720c */ /* 0x000fe20003f26270 */
[----:B------:R-:W-:-:S12]  /*08b0*/  @!P5 IMAD.MOV.U32 R25, RZ, RZ, 0x2 ;  /* 0x00000002ff19d424 */ /* 0x000fd800078e00ff */
[----:B------:R-:W-:Y:S01]  /*08c0*/  @!P1 IMAD.IADD R27, R0, 0x1, R23 ;  /* 0x00000001001b9824 */ /* 0x000fe200078e0217 */
[----:B------:R-:W-:-:S04]  /*08d0*/  @!P1 IADD3 R23, R23, 0x80, RZ ;  /* 0x0000008017179810 */ /* 0x000fc80007ffe0ff */
[----:B------:R-:W-:Y:S01]  /*08e0*/  ISETP.GE.AND P3, PT, R23, R8, PT ;  /* 0x000000081700720c */ /* 0x000fe20003f66270 */
[----:B------:R-:W-:Y:S02]  /*08f0*/  @!P4 IMAD.MOV.U32 R22, RZ, RZ, 0x2 ;  /* 0x00000002ff16c424 */ /* 0x000fe400078e00ff */
[----:B--2---:R-:W-:-:S04]  /*0900*/  @!P5 IMAD.WIDE.U32 R6, R18, R25, c[0x0][0x170] ;  /* 0x00005c001206d625 */ /* 0x004fc800078e0019 */
[CC--:B-1----:R-:W-:Y:S01]  /*0910*/  @!P4 IMAD.WIDE.U32 R4, R19.reuse, R22.reuse, c[0x0][0x178] ;  /* 0x00005e001304c625 */ /* 0x0c2fe200078e0016 */
[----:B------:R1:W5:Y:S03]  /*0920*/  @!P5 LDG.E.U16 R16, [R6.64] ;  /* 0x000000040610d981 */ /* 0x000366000c1e1500 */
[----:B0-----:R-:W-:Y:S01]  /*0930*/  @!P4 IMAD.WIDE.U32 R2, R19, R22, c[0x0][0x170] ;  /* 0x00005c001302c625 */ /* 0x001fe200078e0016 */
[----:B------:R0:W5:Y:S03]  /*0940*/  @!P4 LDG.E.U16 R15, [R4.64] ;  /* 0x00000004040fc981 */ /* 0x000166000c1e1500 */
[----:B------:R-:W-:Y:S01]  /*0950*/  @!P3 IMAD.IADD R29, R0, 0x1, R23 ;  /* 0x00000001001db824 */ /* 0x000fe200078e0217 */
[----:B------:R-:W-:Y:S01]  /*0960*/  PRMT R26, RZ, 0x7610, R26 ;  /* 0x00007610ff1a7816 */ /* 0x000fe2000000001a */
[----:B------:R-:W-:Y:S01]  /*0970*/  @!P1 IMAD.MOV.U32 R28, RZ, RZ, 0x2 ;  /* 0x00000002ff1c9424 */ /* 0x000fe200078e00ff */
[----:B------:R2:W5:Y:S01]  /*0980*/  @!P4 LDG.E.U16 R14, [R2.64] ;  /* 0x00000004020ec981 */ /* 0x000562000c1e1500 */
[----:B-1----:R-:W-:-:S02]  /*0990*/  @!P3 IMAD.MOV.U32 R6, RZ, RZ, 0x2 ;  /* 0x00000002ff06b424 */ /* 0x002fc400078e00ff */
[----:B------:R-:W-:Y:S01]  /*09a0*/  @!P5 IMAD.WIDE.U32 R18, R18, R25, c[0x0][0x178] ;  /* 0x00005e001212d625 */ /* 0x000fe200078e0019 */
[----:B------:R-:W-:-:S03]  /*09b0*/  PRMT R25, RZ, 0x7610, R25 ;  /* 0x00007610ff197816 */ /* 0x000fc60000000019 */
[----:B0-----:R-:W-:-:S04]  /*09c0*/  @!P3 IMAD.WIDE.U32 R4, R29, R6, c[0x0][0x170] ;  /* 0x00005c001d04b625 */ /* 0x001fc800078e0006 */
[CC--:B---3--:R-:W-:Y:S01]  /*09d0*/  @!P1 IMAD.WIDE.U32 R20, R27.reuse, R28.reuse, c[0x0][0x170] ;  /* 0x00005c001b149625 */ /* 0x0c8fe200078e001c */
[----:B------:R0:W5:Y:S03]  /*09e0*/  @!P3 LDG.E.U16 R26, [R4.64] ;  /* 0x00000004041ab981 */ /* 0x000166000c1e1500 */
[----:B--2---:R-:W-:Y:S01]  /*09f0*/  @!P1 IMAD.WIDE.U32 R2, R27, R28, c[0x0][0x178] ;  /* 0x00005e001b029625 */ /* 0x004fe200078e001c */
[----:B------:R-:W-:-:S03]  /*0a00*/  PRMT R27, RZ, 0x7610, R27 ;  /* 0x00007610ff1b7816 */ /* 0x000fc6000000001b */
[----:B------:R-:W-:Y:S01]  /*0a10*/  @!P3 IMAD.WIDE.U32 R6, R29, R6, c[0x0][0x178] ;  /* 0x00005e001d06b625 */ /* 0x000fe200078e0006 */
[----:B------:R1:W5:Y:S03]  /*0a20*/  @!P1 LDG.E.U16 R25, [R2.64] ;  /* 0x0000000402199981 */ /* 0x000366000c1e1500 */
[----:B0-----:R-:W-:Y:S01]  /*0a30*/  @!P0 IMAD.MOV.U32 R4, RZ, RZ, 0x2 ;  /* 0x00000002ff048424 */ /* 0x001fe200078e00ff */
[----:B------:R0:W5:Y:S01]  /*0a40*/  @!P3 LDG.E.U16 R27, [R6.64] ;  /* 0x00000004061bb981 */ /* 0x000162000c1e1500 */
[----:B------:R-:W-:Y:S02]  /*0a50*/  PRMT R29, RZ, 0x7610, R29 ;  /* 0x00007610ff1d7816 */ /* 0x000fe4000000001d */
[----:B-1----:R-:W-:Y:S01]  /*0a60*/  @!P0 IMAD.WIDE.U32 R2, R17, R4, c[0x0][0x170] ;  /* 0x00005c0011028625 */ /* 0x002fe200078e0004 */
[----:B0-----:R-:W-:-:S03]  /*0a70*/  PRMT R6, RZ, 0x7610, R6 ;  /* 0x00007610ff067816 */ /* 0x001fc60000000006 */
[----:B------:R-:W-:Y:S01]  /*0a80*/  @!P0 IMAD.WIDE.U32 R4, R17, R4, c[0x0][0x178] ;  /* 0x00005e0011048625 */ /* 0x000fe200078e0004 */
[----:B------:R0:W5:Y:S04]  /*0a90*/  @!P0 LDG.E.U16 R29, [R2.64] ;  /* 0x00000004021d8981 */ /* 0x000168000c1e1500 */
[----:B------:R0:W5:Y:S01]  /*0aa0*/  @!P0 LDG.E.U16 R6, [R4.64] ;  /* 0x0000000404068981 */ /* 0x000162000c1e1500 */
[----:B------:R-:W-:-:S04]  /*0ab0*/  @!P3 IADD3 R23, R23, 0x80, RZ ;  /* 0x000000801717b810 */ /* 0x000fc80007ffe0ff */
[----:B------:R-:W-:Y:S02]  /*0ac0*/  ISETP.GE.AND P2, PT, R23, R8, PT ;  /* 0x000000081700720c */ /* 0x000fe40003f46270 */
[----:B------:R-:W-:Y:S02]  /*0ad0*/  PRMT R22, RZ, 0x7610, R22 ;  /* 0x00007610ff167816 */ /* 0x000fe40000000016 */
[----:B------:R-:W-:-:S04]  /*0ae0*/  PRMT R24, RZ, 0x7610, R24 ;  /* 0x00007610ff187816 */ /* 0x000fc80000000018 */
[----:B------:R1:W5:Y:S04]  /*0af0*/  @!P5 LDG.E.U16 R22, [R18.64] ;  /* 0x000000041216d981 */ /* 0x000368000c1e1500 */
[----:B------:R2:W5:Y:S01]  /*0b00*/  @!P1 LDG.E.U16 R24, [R20.64] ;  /* 0x0000000414189981 */ /* 0x000562000c1e1500 */
[----:B------:R-:W-:Y:S02]  /*0b10*/  @!P2 IMAD.IADD R23, R0, 0x1, R23 ;  /* 0x000000010017a824 */ /* 0x000fe400078e0217 */
[----:B------:R-:W-:-:S04]  /*0b20*/  @!P2 IMAD.MOV.U32 R28, RZ, RZ, 0x2 ;  /* 0x00000002ff1ca424 */ /* 0x000fc800078e00ff */
[----:B-1----:R-:W-:-:S04]  /*0b30*/  @!P2 IMAD.WIDE.U32 R18, R23, R28, c[0x0][0x170] ;  /* 0x00005c001712a625 */ /* 0x002fc800078e001c */
[----:B--2---:R-:W-:Y:S01]  /*0b40*/  @!P2 IMAD.WIDE.U32 R20, R23, R28, c[0x0][0x178] ;  /* 0x00005e001714a625 */ /* 0x004fe200078e001c */
[----:B------:R-:W-:Y:S02]  /*0b50*/  PRMT R28, RZ, 0x7610, R28 ;  /* 0x00007610ff1c7816 */ /* 0x000fe4000000001c */
[----:B------:R-:W-:Y:S02]  /*0b60*/  PRMT R23, RZ, 0x7610, R23 ;  /* 0x00007610ff177816 */ /* 0x000fe40000000017 */
[C---:B------:R-:W-:Y:S02]  /*0b70*/  IADD3 R7, R9.reuse, 0x100, RZ ;  /* 0x0000010009077810 */ /* 0x040fe40007ffe0ff */
[----:B------:R-:W-:Y:S01]  /*0b80*/  IADD3 R17, R9, 0x180, RZ ;  /* 0x0000018009117810 */ /* 0x000fe20007ffe0ff */
[----:B------:R1:W5:Y:S01]  /*0b90*/  @!P2 LDG.E.U16 R28, [R18.64] ;  /* 0x00000004121ca981 */ /* 0x000362000c1e1500 */
[----:B------:R-:W-:Y:S02]  /*0ba0*/  BSSY B0, `(.L_x_823) ;  /* 0x0000014000007945 */ /* 0x000fe40003800000 */
[-C--:B------:R-:W-:Y:S01]  /*0bb0*/  ISETP.GE.AND P1, PT, R17, R8.reuse, PT ;  /* 0x000000081100720c */ /* 0x080fe20003f26270 */
[----:B------:R0:W5:Y:S01]  /*0bc0*/  @!P2 LDG.E.U16 R23, [R20.64] ;  /* 0x000000041417a981 */ /* 0x000162000c1e1500 */
[----:B------:R-:W-:-:S02]  /*0bd0*/  ISETP.GE.AND P2, PT, R7, R8, PT ;  /* 0x000000080700720c */ /* 0x000fc40003f46270 */
[C---:B------:R-:W-:Y:S02]  /*0be0*/  IADD3 R17, R9.reuse, 0x200, RZ ;  /* 0x0000020009117810 */ /* 0x040fe40007ffe0ff */
[----:B-1----:R-:W-:Y:S02]  /*0bf0*/  IADD3 R19, R9, 0x280, RZ ;  /* 0x0000028009137810 */ /* 0x002fe40007ffe0ff */
[----:B------:R-:W-:Y:S02]  /*0c00*/  P2R R7, PR, RZ, 0x4 ;  /* 0x00000004ff077803 */ /* 0x000fe40000000000 */
[-C--:B------:R-:W-:Y:S02]  /*0c10*/  ISETP.GE.AND P2, PT, R17, R8.reuse, PT ;  /* 0x000000081100720c */ /* 0x080fe40003f46270 */
        /* <DEDUP_REMOVED lines=12> */
.L_x_824:
[----:B0-----:R-:W-:Y:S05]  /*0ce0*/  BSYNC B0 ;  /* 0x0000000000007941 */ /* 0x001fea0003800000 */
.L_x_823:
[C---:B------:R-:W-:Y:S01]  /*0cf0*/  IADD3 R5, R9.reuse, 0x80, RZ ;  /* 0x0000008009057810 */ /* 0x040fe20007ffe0ff */
[----:B------:R-:W-:Y:S01]  /*0d00*/  @!P0 IMAD.IADD R2, R0, 0x1, R9 ;  /* 0x0000000100028824 */ /* 0x000fe200078e0209 */
[----:B------:R-:W-:Y:S01]  /*0d10*/  IADD3 R3, R9, 0x300, RZ ;  /* 0x0000030009037810 */ /* 0x000fe20007ffe0ff */
[----:B------:R-:W-:Y:S01]  /*0d20*/  @!P0 IMAD.MOV.U32 R19, RZ, RZ, 0x2 ;  /* 0x00000002ff138424 */ /* 0x000fe200078e00ff */
[-C--:B------:R-:W-:Y:S01]  /*0d30*/  ISETP.GE.AND P6, PT, R5, R8.reuse, PT ;  /* 0x000000080500720c */ /* 0x080fe20003fc6270 */
[----:B------:R-:W-:Y:S01]  /*0d40*/  BSSY B0, `(.L_x_825) ;  /* 0x0000010000007945 */ /* 0x000fe20003800000 */
[----:B------:R-:W-:Y:S02]  /*0d50*/  IADD3 R17, R9, 0x380, RZ ;  /* 0x0000038009117810 */ /* 0x000fe40007ffe0ff */
[-C--:B------:R-:W-:Y:S01]  /*0d60*/  ISETP.GE.AND P4, PT, R3, R8.reuse, PT ;  /* 0x000000080300720c */ /* 0x080fe20003f86270 */
[----:B------:R-:W-:Y:S01]  /*0d70*/  @!P0 IMAD.WIDE.U32 R2, R2, R19, c[0x0][0x168] ;  /* 0x00005a0002028625 */ /* 0x000fe200078e0013 */
[----:B------:R-:W-:-:S07]  /*0d80*/  ISETP.GE.AND P5, PT, R17, R8, PT ;  /* 0x000000081100720c */ /* 0x000fce0003fa6270 */
        /* <DEDUP_REMOVED lines=11> */
.L_x_826:
[----:B------:R-:W-:Y:S05]  /*0e40*/  BSYNC B0 ;  /* 0x0000000000007941 */ /* 0x000fea0003800000 */
.L_x_825:
[----:B------:R-:W-:Y:S01]  /*0e50*/  ISETP.NE.AND P6, PT, R7, RZ, PT ;  /* 0x000000ff0700720c */ /* 0x000fe20003fc5270 */
[----:B------:R-:W-:-:S12]  /*0e60*/  BSSY B0, `(.L_x_827) ;  /* 0x000000c000007945 */ /* 0x000fd80003800000 */
        /* <DEDUP_REMOVED lines=11> */
.L_x_828:
[----:B------:R-:W-:Y:S05]  /*0f20*/  BSYNC B0 ;  /* 0x0000000000007941 */ /* 0x000fea0003800000 */
.L_x_827:
        /* <DEDUP_REMOVED lines=12> */
.L_x_830:
[----:B------:R-:W-:Y:S05]  /*0ff0*/  BSYNC B0 ;  /* 0x0000000000007941 */ /* 0x000fea0003800000 */
.L_x_829:
        /* <DEDUP_REMOVED lines=12> */
.L_x_832:
[----:B------:R-:W-:Y:S05]  /*10c0*/  BSYNC B0 ;  /* 0x0000000000007941 */ /* 0x000fea0003800000 */
.L_x_831:
        /* <DEDUP_REMOVED lines=12> */
.L_x_834:
[----:B------:R-:W-:Y:S05]  /*1190*/  BSYNC B0 ;  /* 0x0000000000007941 */ /* 0x000fea0003800000 */
.L_x_833:
        /* <DEDUP_REMOVED lines=12> */
.L_x_836:
[----:B------:R-:W-:Y:S05]  /*1260*/  BSYNC B0 ;  /* 0x0000000000007941 */ /* 0x000fea0003800000 */
.L_x_835:
        /* <DEDUP_REMOVED lines=12> */
.L_x_838:
[----:B------:R-:W-:Y:S05]  /*1330*/  BSYNC B0 ;  /* 0x0000000000007941 */ /* 0x000fea0003800000 */
.L_x_837:
[----:B------:R-:W-:Y:S01]  /*1340*/  @!P0 IMAD.MOV.U32 R9, RZ, RZ, R5 ;  /* 0x000000ffff098224 */ /* 0x000fe200078e0005 */
[----:B------:R0:W-:Y:S01]  /*1350*/  @!P0 STG.E.U16 [R2.64], R4 ;  /* 0x0000000402008986 */ /* 0x0001e2000c101504 */
[----:B------:R-:W-:Y:S01]  /*1360*/  BSSY B0, `(.L_x_839) ;  /* 0x000002d000007945 */ /* 0x000fe20003800000 */
[----:B------:R-:W-:Y:S02]  /*1370*/  BSSY B1, `(.L_x_840) ;  /* 0x0000025000017945 */ /* 0x000fe40003800000 */
[----:B------:R-:W-:-:S13]  /*1380*/  ISETP.GE.AND P0, PT, R9, R8, PT ;  /* 0x000000080900720c */ /* 0x000fda0003f06270 */
[----:B------:R-:W-:Y:S05]  /*1390*/  @P0 BRA `(.L_x_841) ;  /* 0x000000c000000947 */ /* 0x000fea0003800000 */
[----:B0-----:R-:W-:Y:S01]  /*13a0*/  IMAD.IADD R2, R0, 0x1, R9 ;  /* 0x0000000100027824 */ /* 0x001fe200078e0209 */
[----:B------:R-:W-:Y:S01]  /*13b0*/  IADD3 R9, R9, 0x80, RZ ;  /* 0x0000008009097810 */ /* 0x000fe20007ffe0ff */
[----:B------:R-:W-:-:S03]  /*13c0*/  IMAD.MOV.U32 R3, RZ, RZ, 0x2 ;  /* 0x00000002ff037424 */ /* 0x000fc600078e00ff */
[----:B------:R-:W-:Y:S01]  /*13d0*/  ISETP.GE.AND P0, PT, R9, R8, PT ;  /* 0x000000080900720c */ /* 0x000fe20003f06270 */
[----:B------:R-:W-:-:S05]  /*13e0*/  IMAD.WIDE.U32 R2, R2, R3, c[0x0][0x168] ;  /* 0x00005a0002027625 */ /* 0x000fca00078e0003 */
[----:B-----5:R0:W-:Y:S07]  /*13f0*/  STG.E.U16 [R2.64], R6 ;  /* 0x0000000602007986 */ /* 0x0201ee000c101504 */
[----:B------:R-:W-:Y:S05]  /*1400*/  @P0 BRA `(.L_x_842) ;  /* 0x000000c000000947 */ /* 0x000fea0003800000 */
[----:B0-----:R-:W-:Y:S01]  /*1410*/  IMAD.IADD R2, R0, 0x1, R9 ;  /* 0x0000000100027824 */ /* 0x001fe200078e0209 */
[----:B------:R-:W-:Y:S01]  /*1420*/  IADD3 R9, R9, 0x80, RZ ;  /* 0x0000008009097810 */ /* 0x000fe20007ffe0ff */
[----:B------:R-:W-:-:S04]  /*1430*/  IMAD.MOV.U32 R3, RZ, RZ, 0x2 ;  /* 0x00000002ff037424 */ /* 0x000fc800078e00ff */
[----:B------:R-:W-:-:S05]  /*1440*/  IMAD.WIDE.U32 R2, R2, R3, c[0x0][0x168] ;  /* 0x00005a0002027625 */ /* 0x000fca00078e0003 */
[----:B------:R0:W-:Y:S02]  /*1450*/  STG.E.U16 [R2.64], R7 ;  /* 0x0000000702007986 */ /* 0x0001e4000c101504 */
.L_x_841:
[----:B0-----:R-:W-:-:S13]  /*1460*/  ISETP.GE.AND P0, PT, R9, R8, PT ;  /* 0x000000080900720c */ /* 0x001fda0003f06270 */
[----:B------:R-:W-:Y:S05]  /*1470*/  @P0 BRA `(.L_x_843) ;  /* 0x000000c000000947 */ /* 0x000fea0003800000 */
[----:B------:R-:W-:Y:S01]  /*1480*/  IMAD.IADD R2, R0, 0x1, R9 ;  /* 0x0000000100027824 */ /* 0x000fe200078e0209 */
[----:B------:R-:W-:Y:S01]  /*1490*/  IADD3 R9, R9, 0x80, RZ ;  /* 0x0000008009097810 */ /* 0x000fe20007ffe0ff */
[----:B------:R-:W-:-:S04]  /*14a0*/  IMAD.MOV.U32 R3, RZ, RZ, 0x2 ;  /* 0x00000002ff037424 */ /* 0x000fc800078e00ff */
[----:B------:R-:W-:-:S05]  /*14b0*/  IMAD.WIDE.U32 R2, R2, R3, c[0x0][0x168] ;  /* 0x00005a0002027625 */ /* 0x000fca00078e0003 */
[----:B-----5:R0:W-:Y:S02]  /*14c0*/  STG.E.U16 [R2.64], R10 ;  /* 0x0000000a02007986 */ /* 0x0201e4000c101504 */
.L_x_842:
[----:B------:R-:W-:-:S13]  /*14d0*/  ISETP.GE.AND P0, PT, R9, R8, PT ;  /* 0x000000080900720c */ /* 0x000fda0003f06270 */
[----:B------:R-:W-:Y:S05]  /*14e0*/  @P0 BRA `(.L_x_844) ;  /* 0x000000d000000947 */ /* 0x000fea0003800000 */
[----:B0-----:R-:W-:Y:S01]  /*14f0*/  IMAD.IADD R2, R0, 0x1, R9 ;  /* 0x0000000100027824 */ /* 0x001fe200078e0209 */
[----:B------:R-:W-:Y:S01]  /*1500*/  IADD3 R9, R9, 0x80, RZ ;  /* 0x0000008009097810 */ /* 0x000fe20007ffe0ff */
[----:B------:R-:W-:-:S04]  /*1510*/  IMAD.MOV.U32 R3, RZ, RZ, 0x2 ;  /* 0x00000002ff037424 */ /* 0x000fc800078e00ff */
[----:B------:R-:W-:-:S05]  /*1520*/  IMAD.WIDE.U32 R2, R2, R3, c[0x0][0x168] ;  /* 0x00005a0002027625 */ /* 0x000fca00078e0003 */
[----:B------:R0:W-:Y:S02]  /*1530*/  STG.E.U16 [R2.64], R11 ;  /* 0x0000000b02007986 */ /* 0x0001e4000c101504 */
.L_x_843:
[----:B------:R-:W-:-:S13]  /*1540*/  ISETP.GE.AND P0, PT, R9, R8, PT ;  /* 0x000000080900720c */ /* 0x000fda0003f06270 */
[----:B------:R-:W-:Y:S01]  /*1550*/  @P0 BREAK B1 ;  /* 0x0000000000010942 */ /* 0x000fe20003800000 */
[----:B------:R-:W-:Y:S05]  /*1560*/  @P0 BRA `(.L_x_845) ;  /* 0x000000c000000947 */ /* 0x000fea0003800000 */
[----:B0-----:R-:W-:Y:S01]  /*1570*/  IMAD.IADD R2, R0, 0x1, R9 ;  /* 0x0000000100027824 */ /* 0x001fe200078e0209 */
[----:B------:R-:W-:Y:S01]  /*1580*/  IADD3 R9, R9, 0x80, RZ ;  /* 0x0000008009097810 */ /* 0x000fe20007ffe0ff */
[----:B------:R-:W-:-:S04]  /*1590*/  IMAD.MOV.U32 R3, RZ, RZ, 0x2 ;  /* 0x00000002ff037424 */ /* 0x000fc800078e00ff */
[----:B------:R-:W-:-:S05]  /*15a0*/  IMAD.WIDE.U32 R2, R2, R3, c[0x0][0x168] ;  /* 0x00005a0002027625 */ /* 0x000fca00078e0003 */
[----:B-----5:R0:W-:Y:S02]  /*15b0*/  STG.E.U16 [R2.64], R12 ;  /* 0x0000000c02007986 */ /* 0x0201e4000c101504 */
.L_x_844:
[----:B------:R-:W-:Y:S05]  /*15c0*/  BSYNC B1 ;  /* 0x0000000000017941 */ /* 0x000fea0003800000 */
.L_x_840:
[----:B------:R-:W-:-:S13]  /*15d0*/  ISETP.GE.AND P0, PT, R9, R8, PT ;  /* 0x000000080900720c */ /* 0x000fda0003f06270 */
[----:B0-----:R-:W-:Y:S01]  /*15e0*/  @!P0 IMAD.IADD R2, R0, 0x1, R9 ;  /* 0x0000000100028824 */ /* 0x001fe200078e0209 */
[----:B------:R-:W-:Y:S01]  /*15f0*/  @!P0 IADD3 R9, R9, 0x80, RZ ;  /* 0x0000008009098810 */ /* 0x000fe20007ffe0ff */
[----:B------:R-:W-:-:S04]  /*1600*/  @!P0 IMAD.MOV.U32 R3, RZ, RZ, 0x2 ;  /* 0x00000002ff038424 */ /* 0x000fc800078e00ff */
[----:B------:R-:W-:-:S05]  /*1610*/  @!P0 IMAD.WIDE.U32 R2, R2, R3, c[0x0][0x168] ;  /* 0x00005a0002028625 */ /* 0x000fca00078e0003 */
[----:B------:R0:W-:Y:S02]  /*1620*/  @!P0 STG.E.U16 [R2.64], R13 ;  /* 0x0000000d02008986 */ /* 0x0001e4000c101504 */
.L_x_845:
[----:B------:R-:W-:Y:S05]  /*1630*/  BSYNC B0 ;  /* 0x0000000000007941 */ /* 0x000fea0003800000 */
.L_x_839:
[----:B------:R-:W-:Y:S01]  /*1640*/  WARPSYNC 0xffffffff ;  /* 0xffffffff00007948 */ /* 0x000fe20003800000 */
[----:B------:R-:W-:-:S13]  /*1650*/  ISETP.GE.AND P0, PT, R9, R8, PT ;  /* 0x000000080900720c */ /* 0x000fda0003f06270 */
[----:B------:R-:W-:Y:S05]  /*1660*/  @P0 EXIT ;  /* 0x000000000000094d */ /* 0x000fea0003800000 */
[----:B0-----:R-:W-:Y:S02]  /*1670*/  IMAD.IADD R2, R0, 0x1, R9 ;  /* 0x0000000100027824 */ /* 0x001fe400078e0209 */
[----:B------:R-:W-:-:S04]  /*1680*/  IMAD.MOV.U32 R3, RZ, RZ, 0x2 ;  /* 0x00000002ff037424 */ /* 0x000fc800078e00ff */
[----:B------:R-:W-:-:S05]  /*1690*/  IMAD.WIDE.U32 R2, R2, R3, c[0x0][0x168] ;  /* 0x00005a0002027625 */ /* 0x000fca00078e0003 */
[----:B-----5:R-:W-:Y:S01]  /*16a0*/  STG.E.U16 [R2.64], R14 ;  /* 0x0000000e02007986 */ /* 0x020fe2000c101504 */
[----:B------:R-:W-:Y:S05]  /*16b0*/  EXIT ;  /* 0x000000000000794d */ /* 0x000fea0003800000 */
.L_x_846:
        /* <DEDUP_REMOVED lines=12> */
.L_x_13746:


//--------------------- .text._ZN2at6native29vectorized_elementwise_kernelILi4EZZZNS0_25tanh_backward_kernel_cudaERNS_18TensorIteratorBaseEENKUlvE0_clEvENKUlvE2_clEvEUlN3c108BFloat16ES7_E_St5arrayIPcLm3EEEEviT0_T1_ --------------------------
	.section	.text._ZN2at6native29vectorized_elementwise_kernelILi4EZZZNS0_25tanh_backward_kernel_cudaERNS_18TensorIteratorBaseEENKUlvE0_clEvENKUlvE2_clEvEUlN3c108BFloat16ES7_E_St5arrayIPcLm3EEEEviT0_T1_,"ax",@progbits
	.sectioninfo	@"SHI_REGISTERS=32"
	.align	128
        .global         _ZN2at6native29vectorized_elementwise_kernelILi4EZZZNS0_25tanh_backward_kernel_cudaERNS_18TensorIteratorBaseEENKUlvE0_clEvENKUlvE2_clEvEUlN3c108BFloat16ES7_E_St5arrayIPcLm3EEEEviT0_T1_
        .type           _ZN2at6native29vectorized_elementwise_kernelILi4EZZZNS0_25tanh_backward_kernel_cudaERNS_18TensorIteratorBaseEENKUlvE0_clEvENKUlvE2_clEvEUlN3c108BFloat16ES7_E_St5arrayIPcLm3EEEEviT0_T1_,@function
        .size           _ZN2at6native29vectorized_elementwise_kernelILi4EZZZNS0_25tanh_backward_kernel_cudaERNS_18TensorIteratorBaseEENKUlvE0_clEvENKUlvE2_clEvEUlN3c108BFloat16ES7_E_St5arrayIPcLm3EEEEviT0_T1_,(.L_x_13747 - _ZN2at6native29vectorized_elementwise_kernelILi4EZZZNS0_25tanh_backward_kernel_cudaERNS_18TensorIteratorBaseEENKUlvE0_clEvENKUlvE2_clEvEUlN3c108BFloat16ES7_E_St5arrayIPcLm3EEEEviT0_T1_)
        .other          _ZN2at6native29vectorized_elementwise_kernelILi4EZZZNS0_25tanh_backward_kernel_cudaERNS_18TensorIteratorBaseEENKUlvE0_clEvENKUlvE2_clEvEUlN3c108BFloat16ES7_E_St5arrayIPcLm3EEEEviT0_T1_,@"STO_CUDA_ENTRY STV_DEFAULT"
_ZN2at6native29vectorized_elementwise_kernelILi4EZZZNS0_25tanh_backward_kernel_cudaERNS_18TensorIteratorBaseEENKUlvE0_clEvENKUlvE2_clEvEUlN3c108BFloat16ES7_E_St5arrayIPcLm3EEEEviT0_T1_:
.text._ZN2at6native29vectorized_elementwise_kernelILi4EZZZNS0_25tanh_backward_kernel_cudaERNS_18TensorIteratorBaseEENKUlvE0_clEvENKUlvE2_clEvEUlN3c108BFloat16ES7_E_St5arrayIPcLm3EEEEviT0_T1_:
        /* <DEDUP_REMOVED lines=11> */
[----:B------:R-:W2:Y:S01]  /*00b0*/  LDG.E.64 R10, [R14.64] ;  /* 0x000000040e0a7981 */ /* 0x000ea2000c1e1b00 */
[----:B------:R-:W-:-:S03]  /*00c0*/  IMAD.WIDE R2, R0, R9, c[0x0][0x170] ;  /* 0x00005c0000027625 */ /* 0x000fc600078e0209 */
[----:B------:R-:W3:Y:S03]  /*00d0*/  LDG.E.64 R4, [R14.64+0x400] ;  /* 0x000400040e047981 */ /* 0x000ee6000c1e1b00 */
[----:B------:R-:W-:-:S05]  /*00e0*/  IMAD.WIDE.U32 R12, R8, 0x8, R2 ;  /* 0x00000008080c7825 */ /* 0x000fca00078e0002 */
[----:B------:R2:W4:Y:S04]  /*00f0*/  LDG.E.64 R6, [R12.64] ;  /* 0x000000040c067981 */ /* 0x000528000c1e1b00 */
[----:B------:R2:W5:Y:S02]  /*0100*/  LDG.E.64 R2, [R12.64+0x400] ;  /* 0x000400040c027981 */ /* 0x000564000c1e1b00 */
[--C-:B--2---:R-:W-:Y:S02]  /*0110*/  PRMT R12, RZ, 0x5410, R10.reuse ;  /* 0x00005410ff0c7816 */ /* 0x104fe4000000000a */
[----:B------:R-:W-:-:S03]  /*0120*/  PRMT R10, RZ, 0x7610, R10 ;  /* 0x00007610ff0a7816 */ /* 0x000fc6000000000a */
[----:B------:R-:W-:Y:S02]  /*0130*/  FMUL.FTZ R16, R12, R12 ;  /* 0x0000000c0c107220 */ /* 0x000fe40000410000 */
[----:B------:R-:W-:-:S03]  /*0140*/  FMUL.FTZ R10, R10, R10 ;  /* 0x0000000a0a0a7220 */ /* 0x000fc60000410000 */
[----:B------:R-:W-:Y:S02]  /*0150*/  F2FP.BF16.PACK_AB R16, RZ, R16 ;  /* 0x00000010ff10723e */ /* 0x000fe400000010ff */
[----:B------:R-:W-:Y:S02]  /*0160*/  F2FP.BF16.PACK_AB R10, RZ, R10 ;  /* 0x0000000aff0a723e */ /* 0x000fe400000010ff */
[----:B------:R-:W-:Y:S02]  /*0170*/  PRMT R16, RZ, 0x5410, R16 ;  /* 0x00005410ff107816 */ /* 0x000fe40000000010 */
[--C-:B------:R-:W-:Y:S02]  /*0180*/  PRMT R12, RZ, 0x5410, R11.reuse ;  /* 0x00005410ff0c7816 */ /* 0x100fe4000000000b */
[----:B------:R-:W-:Y:S02]  /*0190*/  PRMT R11, RZ, 0x7610, R11 ;  /* 0x00007610ff0b7816 */ /* 0x000fe4000000000b */
[----:B------:R-:W-:Y:S01]  /*01a0*/  PRMT R10, RZ, 0x5410, R10 ;  /* 0x00005410ff0a7816 */ /* 0x000fe2000000000a */
[----:B------:R-:W-:-:S02]  /*01b0*/  FADD.FTZ R16, -R16, 1 ;  /* 0x3f80000010107421 */ /* 0x000fc40000010100 */
[----:B------:R-:W-:Y:S02]  /*01c0*/  FMUL.FTZ R17, R12, R12 ;  /* 0x0000000c0c117220 */ /* 0x000fe40000410000 */
[----:B------:R-:W-:Y:S02]  /*01d0*/  FMUL.FTZ R12, R11, R11 ;  /* 0x0000000b0b0c7220 */ /* 0x000fe40000410000 */
[----:B------:R-:W-:Y:S01]  /*01e0*/  FADD.FTZ R10, -R10, 1 ;  /* 0x3f8000000a0a7421 */ /* 0x000fe20000010100 */
[----:B------:R-:W-:Y:S02]  /*01f0*/  F2FP.BF16.PACK_AB R16, RZ, R16 ;  /* 0x00000010ff10723e */ /* 0x000fe400000010ff */
[----:B------:R-:W-:Y:S02]  /*0200*/  F2FP.BF16.PACK_AB R13, RZ, R12 ;  /* 0x0000000cff0d723e */ /* 0x000fe400000010ff */
[----:B------:R-:W-:Y:S02]  /*0210*/  F2FP.BF16.PACK_AB R12, RZ, R10 ;  /* 0x0000000aff0c723e */ /* 0x000fe400000010ff */
[----:B------:R-:W-:-:S02]  /*0220*/  PRMT R11, RZ, 0x5410, R16 ;  /* 0x00005410ff0b7816 */ /* 0x000fc40000000010 */
[----:B----4-:R-:W-:-:S05]  /*0230*/  PRMT R10, RZ, 0x5410, R6 ;  /* 0x00005410ff0a7816 */ /* 0x010fca0000000006 */
[----:B------:R-:W-:Y:S01]  /*0240*/  FMUL.FTZ R10, R10, R11 ;  /* 0x0000000b0a0a7220 */ /* 0x000fe20000410000 */
[----:B---3--:R-:W-:Y:S02]  /*0250*/  PRMT R11, RZ, 0x5410, R4 ;  /* 0x00005410ff0b7816 */ /* 0x008fe40000000004 */
[----:B------:R-:W-:-:S03]  /*0260*/  PRMT R13, RZ, 0x5410, R13 ;  /* 0x00005410ff0d7816 */ /* 0x000fc6000000000d */
[----:B------:R-:W-:Y:S02]  /*0270*/  FMUL.FTZ R14, R11, R11 ;  /* 0x0000000b0b0e7220 */ /* 0x000fe40000410000 */
[----:B------:R-:W-:Y:S01]  /*0280*/  FADD.FTZ R13, -R13, 1 ;  /* 0x3f8000000d0d7421 */ /* 0x000fe20000010100 */
[----:B------:R-:W-:Y:S02]  /*0290*/  PRMT R12, RZ, 0x5410, R12 ;  /* 0x00005410ff0c7816 */ /* 0x000fe4000000000c */
[----:B------:R-:W-:Y:S02]  /*02a0*/  F2FP.BF16.PACK_AB R14, RZ, R14 ;  /* 0x0000000eff0e723e */ /* 0x000fe400000010ff */
[----:B------:R-:W-:Y:S02]  /*02b0*/  PRMT R11, RZ, 0x7610, R6 ;  /* 0x00007610ff0b7816 */ /* 0x000fe40000000006 */
[----:B------:R-:W-:Y:S02]  /*02c0*/  F2FP.BF16.PACK_AB R13, RZ, R13 ;  /* 0x0000000dff0d723e */ /* 0x000fe400000010ff */
[----:B------:R-:W-:-:S02]  /*02d0*/  PRMT R14, RZ, 0x5410, R14 ;  /* 0x00005410ff0e7816 */ /* 0x000fc4000000000e */
[----:B------:R-:W-:Y:S01]  /*02e0*/  PRMT R4, RZ, 0x7610, R4 ;  /* 0x00007610ff047816 */ /* 0x000fe20000000004 */
[----:B------:R-:W-:Y:S01]  /*02f0*/  FMUL.FTZ R11, R11, R12 ;  /* 0x0000000c0b0b7220 */ /* 0x000fe20000410000 */
[----:B------:R-:W-:Y:S02]  /*0300*/  PRMT R6, RZ, 0x5410, R7 ;  /* 0x00005410ff067816 */ /* 0x000fe40000000007 */
[----:B------:R-:W-:Y:S01]  /*0310*/  PRMT R12, RZ, 0x5410, R13 ;  /* 0x00005410ff0c7816 */ /* 0x000fe2000000000d */
[----:B------:R-:W-:Y:S01]  /*0320*/  FMUL.FTZ R4, R4, R4 ;  /* 0x0000000404047220 */ /* 0x000fe20000410000 */
[----:B------:R-:W-:Y:S01]  /*0330*/  PRMT R7, RZ, 0x7610, R7 ;  /* 0x00007610ff077816 */ /* 0x000fe20000000007 */
[----:B------:R-:W-:Y:S01]  /*0340*/  FADD.FTZ R14, -R14, 1 ;  /* 0x3f8000000e0e7421 */ /* 0x000fe20000010100 */
[--C-:B------:R-:W-:Y:S02]  /*0350*/  PRMT R13, RZ, 0x5410, R5.reuse ;  /* 0x00005410ff0d7816 */ /* 0x100fe40000000005 */
[----:B------:R-:W-:Y:S01]  /*0360*/  PRMT R5, RZ, 0x7610, R5 ;  /* 0x00007610ff057816 */ /* 0x000fe20000000005 */
[----:B------:R-:W-:Y:S01]  /*0370*/  FMUL.FTZ R7, R7, R12 ;  /* 0x0000000c07077220 */ /* 0x000fe20000410000 */
[----:B------:R-:W-:-:S02]  /*0380*/  F2FP.BF16.PACK_AB R4, RZ, R4 ;  /* 0x00000004ff04723e */ /* 0x000fc400000010ff */
[----:B------:R-:W-:Y:S01]  /*0390*/  F2FP.BF16.PACK_AB R14, RZ, R14 ;  /* 0x0000000eff0e723e */ /* 0x000fe200000010ff */
[----:B------:R-:W-:Y:S01]  /*03a0*/  FMUL.FTZ R12, R5, R5 ;  /* 0x00000005050c7220 */ /* 0x000fe20000410000 */
[----:B------:R-:W-:Y:S01]  /*03b0*/  PRMT R4, RZ, 0x5410, R4 ;  /* 0x00005410ff047816 */ /* 0x000fe20000000004 */
[----:B------:R-:W-:Y:S01]  /*03c0*/  FMUL.FTZ R13, R13, R13 ;  /* 0x0000000d0d0d7220 */ /* 0x000fe20000410000 */
[----:B------:R-:W-:Y:S02]  /*03d0*/  PRMT R5, RZ, 0x5410, R14 ;  /* 0x00005410ff057816 */ /* 0x000fe4000000000e */
[----:B------:R-:W-:Y:S02]  /*03e0*/  F2FP.BF16.PACK_AB R14, RZ, R12 ;  /* 0x0000000cff0e723e */ /* 0x000fe400000010ff */
[----:B-----5:R-:W-:Y:S01]  /*03f0*/  PRMT R12, RZ, 0x5410, R2 ;  /* 0x00005410ff0c7816 */ /* 0x020fe20000000002 */
[----:B------:R-:W-:Y:S01]  /*0400*/  FADD.FTZ R4, -R4, 1 ;  /* 0x3f80000004047421 */ /* 0x000fe20000010100 */
[----:B------:R-:W-:-:S02]  /*0410*/  F2FP.BF16.PACK_AB R17, RZ, R17 ;  /* 0x00000011ff11723e */ /* 0x000fc400000010ff */
[----:B------:R-:W-:Y:S01]  /*0420*/  F2FP.BF16.PACK_AB R13, RZ, R13 ;  /* 0x0000000dff0d723e */ /* 0x000fe200000010ff */
[----:B------:R-:W-:Y:S01]  /*0430*/  FMUL.FTZ R12, R12, R5 ;  /* 0x000000050c0c7220 */ /* 0x000fe20000410000 */
[----:B------:R-:W-:Y:S02]  /*0440*/  PRMT R17, RZ, 0x5410, R17 ;  /* 0x00005410ff117816 */ /* 0x000fe40000000011 */
[----:B------:R-:W-:Y:S02]  /*0450*/  PRMT R13, RZ, 0x5410, R13 ;  /* 0x00005410ff0d7816 */ /* 0x000fe4000000000d */
[----:B------:R-:W-:Y:S02]  /*0460*/  PRMT R5, RZ, 0x5410, R14 ;  /* 0x00005410ff057816 */ /* 0x000fe4000000000e */
[----:B------:R-:W-:Y:S01]  /*0470*/  F2FP.BF16.PACK_AB R4, RZ, R4 ;  /* 0x00000004ff04723e */ /* 0x000fe200000010ff */
[----:B------:R-:W-:Y:S01]  /*0480*/  FADD.FTZ R17, -R17, 1 ;  /* 0x3f80000011117421 */ /* 0x000fe20000010100 */
[----:B------:R-:W-:Y:S01]  /*0490*/  PRMT R2, RZ, 0x7610, R2 ;  /* 0x00007610ff027816 */ /* 0x000fe20000000002 */
[----:B------:R-:W-:-:S02]  /*04a0*/  FADD.FTZ R13, -R13, 1 ;  /* 0x3f8000000d0d7421 */ /* 0x000fc40000010100 */
[----:B------:R-:W-:Y:S01]  /*04b0*/  FADD.FTZ R16, -R5, 1 ;  /* 0x3f80000005107421 */ /* 0x000fe20000010100 */
[----:B------:R-:W-:Y:S02]  /*04c0*/  PRMT R5, RZ, 0x5410, R4 ;  /* 0x00005410ff057816 */ /* 0x000fe40000000004 */
[----:B------:R-:W-:Y:S02]  /*04d0*/  F2FP.BF16.PACK_AB R17, RZ, R17 ;  /* 0x00000011ff11723e */ /* 0x000fe400000010ff */
[----:B------:R-:W-:Y:S01]  /*04e0*/  F2FP.BF16.PACK_AB R14, RZ, R13 ;  /* 0x0000000dff0e723e */ /* 0x000fe200000010ff */
[----:B------:R-:W-:Y:S01]  /*04f0*/  FMUL.FTZ R13, R2, R5 ;  /* 0x00000005020d7220 */ /* 0x000fe20000410000 */
[----:B------:R-:W-:Y:S01]  /*0500*/  F2FP.BF16.PACK_AB R16, RZ, R16 ;  /* 0x00000010ff10723e */ /* 0x000fe200000010ff */
[----:B------:R-:W-:Y:S01]  /*0510*/  IMAD.WIDE.U32 R4, R0, R9, c[0x0][0x168] ;  /* 0x00005a0000047625 */ /* 0x000fe200078e0009 */
        /* <DEDUP_REMOVED lines=13> */
[----:B------:R-:W-:Y:S04]  /*05f0*/  STG.E.64 [R4.64], R10 ;  /* 0x0000000a04007986 */ /* 0x000fe8000c101b04 */
[----:B------:R-:W-:Y:S01]  /*0600*/  STG.E.64 [R4.64+0x400], R2 ;  /* 0x0004000204007986 */ /* 0x000fe2000c101b04 */
[----:B------:R-:W-:Y:S05]  /*0610*/  EXIT ;  /* 0x000000000000794d */ /* 0x000fea0003800000 */
.L_x_847:
[----:B------:R-:W0:Y:S01]  /*0620*/  S2R R9, SR_TID.X ;  /* 0x0000000000097919 */ /* 0x000e220000002100 */
[----:B------:R-:W-:Y:S02]  /*0630*/  PRMT R12, RZ, 0x7610, R12 ;  /* 0x00007610ff0c7816 */ /* 0x000fe4000000000c */
[----:B------:R-:W-:-:S02]  /*0640*/  PRMT R13, RZ, 0x7610, R13 ;  /* 0x00007610ff0d7816 */ /* 0x000fc4000000000d */
        /* <DEDUP_REMOVED lines=99> */
.L_x_849:
[----:B0-----:R-:W-:Y:S05]  /*0c80*/  BSYNC B0 ;  /* 0x0000000000007941 */ /* 0x001fea0003800000 */
.L_x_848:
        /* <DEDUP_REMOVED lines=21> */
.L_x_851:
[----:B------:R-:W-:Y:S05]  /*0de0*/  BSYNC B0 ;  /* 0x0000000000007941 */ /* 0x000fea0003800000 */
.L_x_850:
        /* <DEDUP_REMOVED lines=13> */
.L_x_853:
[----:B------:R-:W-:Y:S05]  /*0ec0*/  BSYNC B0 ;  /* 0x0000000000007941 */ /* 0x000fea0003800000 */
.L_x_852:
        /* <DEDUP_REMOVED lines=12> */
.L_x_855:
[----:B------:R-:W-:Y:S05]  /*0f90*/  BSYNC B0 ;  /* 0x0000000000007941 */ /* 0x000fea0003800000 */
.L_x_854:
        /* <DEDUP_REMOVED lines=12> */
.L_x_857:
[----:B------:R-:W-:Y:S05]  /*1060*/  BSYNC B0 ;  /* 0x0000000000007941 */ /* 0x000fea0003800000 */
.L_x_856:
        /* <DEDUP_REMOVED lines=12> */
.L_x_859:
[----:B------:R-:W-:Y:S05]  /*1130*/  BSYNC B0 ;  /* 0x0000000000007941 */ /* 0x000fea0003800000 */
.L_x_858:
        /* <DEDUP_REMOVED lines=12> */
.L_x_861:
[----:B------:R-:W-:Y:S05]  /*1200*/  BSYNC B0 ;  /* 0x0000000000007941 */ /* 0x000fea0003800000 */
.L_x_860:
        /* <DEDUP_REMOVED lines=12> */
.L_x_863:
[----:B------:R-:W-:Y:S05]  /*12d0*/  BSYNC B0 ;  /* 0x0000000000007941 */ /* 0x000fea0003800000 */
.L_x_862:
        /* <DEDUP_REMOVED lines=18> */
.L_x_866:
[----:B0-----:R-:W-:-:S13]  /*1400*/  ISETP.GE.AND P0, PT, R9, R8, PT ;  /* 0x000000080900720c */ /* 0x001fda0003f06270 */
[----:B------:R-:W-:Y:S05]  /*1410*/  @P0 BRA `(.L_x_868) ;  /* 0x000000c000000947 */ /* 0x000fea0003800000 */
[----:B------:R-:W-:Y:S01]  /*1420*/  IMAD.IADD R2, R0, 0x1, R9 ;  /* 0x0000000100027824 */ /* 0x000fe200078e0209 */
[----:B------:R-:W-:Y:S01]  /*1430*/  IADD3 R9, R9, 0x80, RZ ;  /* 0x0000008009097810 */ /* 0x000fe20007ffe0ff */
[----:B------:R-:W-:-:S04]  /*1440*/  IMAD.MOV.U32 R3, RZ, RZ, 0x2 ;  /* 0x00000002ff037424 */ /* 0x000fc800078e00ff */
[----:B------:R-:W-:-:S05]  /*1450*/  IMAD.WIDE.U32 R2, R2, R3, c[0x0][0x168] ;  /* 0x00005a0002027625 */ /* 0x000fca00078e0003 */
[----:B-----5:R0:W-:Y:S02]  /*1460*/  STG.E.U16 [R2.64], R10 ;  /* 0x0000000a02007986 */ /* 0x0201e4000c101504 */
.L_x_867:
[----:B------:R-:W-:-:S13]  /*1470*/  ISETP.GE.AND P0, PT, R9, R8, PT ;  /* 0x000000080900720c */ /* 0x000fda0003f06270 */
[----:B------:R-:W-:Y:S05]  /*1480*/  @P0 BRA `(.L_x_869) ;  /* 0x000000d000000947 */ /* 0x000fea0003800000 */
[----:B0-----:R-:W-:Y:S01]  /*1490*/  IMAD.IADD R2, R0, 0x1, R9 ;  /* 0x0000000100027824 */ /* 0x001fe200078e0209 */
[----:B------:R-:W-:Y:S01]  /*14a0*/  IADD3 R9, R9, 0x80, RZ ;  /* 0x0000008009097810 */ /* 0x000fe20007ffe0ff */
[----:B------:R-:W-:-:S04]  /*14b0*/  IMAD.MOV.U32 R3, RZ, RZ, 0x2 ;  /* 0x00000002ff037424 */ /* 0x000fc800078e00ff */
[----:B------:R-:W-:-:S05]  /*14c0*/  IMAD.WIDE.U32 R2, R2, R3, c[0x0][0x168] ;  /* 0x00005a0002027625 */ /* 0x000fca00078e0003 */
[----:B------:R0:W-:Y:S02]  /*14d0*/  STG.E.U16 [R2.64], R11 ;  /* 0x0000000b02007986 */ /* 0x0001e4000c101504 */
.L_x_868:
        /* <DEDUP_REMOVED lines=8> */
.L_x_869:
[----:B------:R-:W-:Y:S05]  /*1560*/  BSYNC B1 ;  /* 0x0000000000017941 */ /* 0x000fea0003800000 */
.L_x_865:
[----:B------:R-:W-:-:S13]  /*1570*/  ISETP.GE.AND P0, PT, R9, R8, PT ;  /* 0x000000080900720c */ /* 0x000fda0003f06270 */
[----:B0-----:R-:W-:Y:S01]  /*1580*/  @!P0 IMAD.IADD R2, R0, 0x1, R9 ;  /* 0x0000000100028824 */ /* 0x001fe200078e0209 */
[----:B------:R-:W-:Y:S01]  /*1590*/  @!P0 IADD3 R9, R9, 0x80, RZ ;  /* 0x0000008009098810 */ /* 0x000fe20007ffe0ff */
[----:B------:R-:W-:-:S04]  /*15a0*/  @!P0 IMAD.MOV.U32 R3, RZ, RZ, 0x2 ;  /* 0x00000002ff038424 */ /* 0x000fc800078e00ff */
[----:B------:R-:W-:-:S05]  /*15b0*/  @!P0 IMAD.WIDE.U32 R2, R2, R3, c[0x0][0x168] ;  /* 0x00005a0002028625 */ /* 0x000fca00078e0003 */
[----:B------:R0:W-:Y:S02]  /*15c0*/  @!P0 STG.E.U16 [R2.64], R13 ;  /* 0x0000000d02008986 */ /* 0x0001e4000c101504 */
.L_x_870:
[----:B------:R-:W-:Y:S05]  /*15d0*/  BSYNC B0 ;  /* 0x0000000000007941 */ /* 0x000fea0003800000 */
.L_x_864:
        /* <DEDUP_REMOVED lines=8> */
.L_x_871:
        /* <DEDUP_REMOVED lines=10> */
.L_x_13747:


//--------------------- .text._ZN2at6native29vectorized_elementwise_kernelILi8EZZZNS0_25tanh_backward_kernel_cudaERNS_18TensorIteratorBaseEENKUlvE0_clEvENKUlvE2_clEvEUlN3c108BFloat16ES7_E_St5arrayIPcLm3EEEEviT0_T1_ --------------------------
	.section	.text._ZN2at6native29vectorized_elementwise_kernelILi8EZZZNS0_25tanh_backward_kernel_cudaERNS_18TensorIteratorBaseEENKUlvE0_clEvENKUlvE2_clEvEUlN3c108BFloat16ES7_E_St5arrayIPcLm3EEEEviT0_T1_,"ax",@progbits
	.sectioninfo	@"SHI_REGISTERS=4"
	.align	128
        .global         _ZN2at6native29vectorized_elementwise_kernelILi8EZZZNS0_25tanh_backward_kernel_cudaERNS_18TensorIteratorBaseEENKUlvE0_clEvENKUlvE2_clEvEUlN3c108BFloat16ES7_E_St5arrayIPcLm3EEEEviT0_T1_
        .type           _ZN2at6native29vectorized_elementwise_kernelILi8EZZZNS0_25tanh_backward_kernel_cudaERNS_18TensorIteratorBaseEENKUlvE0_clEvENKUlvE2_clEvEUlN3c108BFloat16ES7_E_St5arrayIPcLm3EEEEviT0_T1_,@function
        .size           _ZN2at6native29vectorized_elementwise_kernelILi8EZZZNS0_25tanh_backward_kernel_cudaERNS_18TensorIteratorBaseEENKUlvE0_clEvENKUlvE2_clEvEUlN3c108BFloat16ES7_E_St5arrayIPcLm3EEEEviT0_T1_,(.L_x_13748 - _ZN2at6native29vectorized_elementwise_kernelILi8EZZZNS0_25tanh_backward_kernel_cudaERNS_18TensorIteratorBaseEENKUlvE0_clEvENKUlvE2_clEvEUlN3c108BFloat16ES7_E_St5arrayIPcLm3EEEEviT0_T1_)
        .other          _ZN2at6native29vectorized_elementwise_kernelILi8EZZZNS0_25tanh_backward_kernel_cudaERNS_18TensorIteratorBaseEENKUlvE0_clEvENKUlvE2_clEvEUlN3c108BFloat16ES7_E_St5arrayIPcLm3EEEEviT0_T1_,@"STO_CUDA_ENTRY STV_DEFAULT"
_ZN2at6native29vectorized_elementwise_kernelILi8EZZZNS0_25tanh_backward_kernel_cudaERNS_18TensorIteratorBaseEENKUlvE0_clEvENKUlvE2_clEvEUlN3c108BFloat16ES7_E_St5arrayIPcLm3EEEEviT0_T1_:
.text._ZN2at6native29vectorized_elementwise_kernelILi8EZZZNS0_25tanh_backward_kernel_cudaERNS_18TensorIteratorBaseEENKUlvE0_clEvENKUlvE2_clEvEUlN3c108BFloat16ES7_E_St5arrayIPcLm3EEEEviT0_T1_:
[----:B------:R-:W-:Y:S02]  /*0000*/  MOV R1, c[0x0][0x28] ;  /* 0x00000a0000017a02 */ /* 0x000fe40000000f00 */
[----:B------:R-:W-:Y:S05]  /*0010*/  EXIT ;  /* 0x000000000000794d */ /* 0x000fea0003800000 */
.L_x_872:
        /* <DEDUP_REMOVED lines=14> */
.L_x_13748:


//--------------------- .text._ZN2at6native18elementwise_kernelILi128ELi4EZNS0_15gpu_kernel_implIZZZNS0_25tanh_backward_kernel_cudaERNS_18TensorIteratorBaseEENKUlvE0_clEvENKUlvE1_clEvEUlN3c104HalfES8_E_EEvS4_RKT_EUliE_EEviT1_ --------------------------
	.section	.text._ZN2at6native18elementwise_kernelILi128ELi4EZNS0_15gpu_kernel_implIZZZNS0_25tanh_backward_kernel_cudaERNS_18TensorIteratorBaseEENKUlvE0_clEvENKUlvE1_clEvEUlN3c104HalfES8_E_EEvS4_RKT_EUliE_EEviT1_,"ax",@progbits
	.sectioninfo	@"SHI_REGISTERS=26"
	.align	128
        .global         _ZN2at6native18elementwise_kernelILi128ELi4EZNS0_15gpu_kernel_implIZZZNS0_25tanh_backward_kernel_cudaERNS_18TensorIteratorBaseEENKUlvE0_clEvENKUlvE1_clEvEUlN3c104HalfES8_E_EEvS4_RKT_EUliE_EEviT1_
        .type           _ZN2at6native18elementwise_kernelILi128ELi4EZNS0_15gpu_kernel_implIZZZNS0_25tanh_backward_kernel_cudaERNS_18TensorIteratorBaseEENKUlvE0_clEvENKUlvE1_clEvEUlN3c104HalfES8_E_EEvS4_RKT_EUliE_EEviT1_,@function
        .size           _ZN2at6native18elementwise_kernelILi128ELi4EZNS0_15gpu_kernel_implIZZZNS0_25tanh_backward_kernel_cudaERNS_18TensorIteratorBaseEENKUlvE0_clEvENKUlvE1_clEvEUlN3c104HalfES8_E_EEvS4_RKT_EUliE_EEviT1_,(.L_x_13749 - _ZN2at6native18elementwise_kernelILi128ELi4EZNS0_15gpu_kernel_implIZZZNS0_25tanh_backward_kernel_cudaERNS_18TensorIteratorBaseEENKUlvE0_clEvENKUlvE1_clEvEUlN3c104HalfES8_E_EEvS4_RKT_EUliE_EEviT1_)
        .other          _ZN2at6native18elementwise_kernelILi128ELi4EZNS0_15gpu_kernel_implIZZZNS0_25tanh_backward_kernel_cudaERNS_18TensorIteratorBaseEENKUlvE0_clEvENKUlvE1_clEvEUlN3c104HalfES8_E_EEvS4_RKT_EUliE_EEviT1_,@"STO_CUDA_ENTRY STV_DEFAULT"
_ZN2at6native18elementwise_kernelILi128ELi4EZNS0_15gpu_kernel_implIZZZNS0_25tanh_backward_kernel_cudaERNS_18TensorIteratorBaseEENKUlvE0_clEvENKUlvE1_clEvEUlN3c104HalfES8_E_EEvS4_RKT_EUliE_EEviT1_:
.text._ZN2at6native18elementwise_kernelILi128ELi4EZNS0_15gpu_kernel_implIZZZNS0_25tanh_backward_kernel_cudaERNS_18TensorIteratorBaseEENKUlvE0_clEvENKUlvE1_clEvEUlN3c104HalfES8_E_EEvS4_RKT_EUliE_EEviT1_:
        /* <DEDUP_REMOVED lines=263> */
.L_x_875:
        /* <DEDUP_REMOVED lines=18> */
[----:B0-----:R-:W-:-:S04]  /*1190*/  F2FP.PACK_AB R0, RZ, R0 ;  /* 0x00000000ff00723e */ /* 0x001fc800000000ff */
[----:B------:R-:W-:Y:S01]  /*11a0*/  PRMT R23, R0, 0x7610, R23 ;  /* 0x0000761000177816 */ /* 0x000fe20000000017 */
[----:B------:R-:W-:Y:S05]  /*11b0*/  BRA `(.L_x_881) ;  /* 0x00000f2000007947 */ /* 0x000fea0003800000 */
.L_x_879:
[----:B------:R-:W2:Y:S02]  /*11c0*/  LDG.E.U8 R2, [R2.64] ;  /* 0x0000002402027981 */ /* 0x000ea4000c1e1100 */
[----:B--2---:R-:W0:Y:S02]  /*11d0*/  I2F.U16 R0, R2 ;  /* 0x0000000200007306 */ /* 0x004e240000101000 */
[----:B0-----:R-:W-:-:S04]  /*11e0*/  F2FP.PACK_AB R0, RZ, R0 ;  /* 0x00000000ff00723e */ /* 0x001fc800000000ff */
[----:B------:R-:W-:Y:S01]  /*11f0*/  PRMT R23, R0, 0x7610, R23 ;  /* 0x0000761000177816 */ /* 0x000fe20000000017 */
[----:B------:R-:W-:Y:S05]  /*1200*/  BRA `(.L_x_881) ;  /* 0x00000ed000007947 */ /* 0x000fea0003800000 */
.L_x_878:
        /* <DEDUP_REMOVED lines=8> */
[----:B0-----:R-:W-:-:S04]  /*1290*/  F2FP.PACK_AB R0, RZ, R0 ;  /* 0x00000000ff00723e */ /* 0x001fc800000000ff */
[----:B------:R-:W-:Y:S01]  /*12a0*/  PRMT R23, R0, 0x7610, R23 ;  /* 0x0000761000177816 */ /* 0x000fe20000000017 */
[----:B------:R-:W-:Y:S05]  /*12b0*/  BRA `(.L_x_881) ;  /* 0x00000e2000007947 */ /* 0x000fea0003800000 */
.L_x_883:
[----:B------:R-:W2:Y:S02]  /*12c0*/  LDG.E R2, [R2.64] ;  /* 0x0000002402027981 */ /* 0x000ea4000c1e1900 */
[----:B--2---:R-:W0:Y:S02]  /*12d0*/  I2F R0, R2 ;  /* 0x0000000200007306 */ /* 0x004e240000201400 */
[----:B0-----:R-:W-:-:S04]  /*12e0*/  F2FP.PACK_AB R0, RZ, R0 ;  /* 0x00000000ff00723e */ /* 0x001fc800000000ff */
[----:B------:R-:W-:Y:S01]  /*12f0*/  PRMT R23, R0, 0x7610, R23 ;  /* 0x0000761000177816 */ /* 0x000fe20000000017 */
[----:B------:R-:W-:Y:S05]  /*1300*/  BRA `(.L_x_881) ;  /* 0x00000dd000007947 */ /* 0x000fea0003800000 */
.L_x_882:
[----:B------:R-:W2:Y:S02]  /*1310*/  LDG.E.U16 R2, [R2.64] ;  /* 0x0000002402027981 */ /* 0x000ea4000c1e1500 */
[----:B--2---:R-:W0:Y:S02]  /*1320*/  I2F.S16 R0, R2 ;  /* 0x0000000200007306 */ /* 0x004e240000101400 */
[----:B0-----:R-:W-:-:S04]  /*1330*/  F2FP.PACK_AB R0, RZ, R0 ;  /* 0x00000000ff00723e */ /* 0x001fc800000000ff */
[----:B------:R-:W-:Y:S01]  /*1340*/  PRMT R23, R0, 0x7610, R23 ;  /* 0x0000761000177816 */ /* 0x000fe20000000017 */
[----:B------:R-:W-:Y:S05]  /*1350*/  BRA `(.L_x_881) ;  /* 0x00000d8000007947 */ /* 0x000fea0003800000 */
.L_x_877:
[----:B------:R-:W-:-:S13]  /*1360*/  ISETP.GT.AND P0, PT, R4, 0x6, PT ;  /* 0x000000060400780c */ /* 0x000fda0003f04270 */
[----:B------:R-:W-:Y:S05]  /*1370*/  @P0 BRA `(.L_x_884) ;  /* 0x0000009000000947 */ /* 0x000fea0003800000 */
[----:B------:R-:W-:-:S13]  /*1380*/  ISETP.NE.AND P0, PT, R4, 0x5, PT ;  /* 0x000000050400780c */ /* 0x000fda0003f05270 */
[----:B------:R-:W-:Y:S05]  /*1390*/  @!P0 BRA `(.L_x_885) ;  /* 0x0000005000008947 */ /* 0x000fea0003800000 */
[----:B------:R-:W-:-:S13]  /*13a0*/  ISETP.NE.AND P0, PT, R4, 0x6, PT ;  /* 0x000000060400780c */ /* 0x000fda0003f05270 */
[----:B------:R-:W-:Y:S05]  /*13b0*/  @P0 BRA `(.L_x_880) ;  /* 0x00000b4000000947 */ /* 0x000fea0003800000 */
[----:B------:R-:W2:Y:S02]  /*13c0*/  LDG.E R2, [R2.64] ;  /* 0x0000002402027981 */ /* 0x000ea4000c1e1900 */
[----:B--2---:R-:W-:Y:S01]  /*13d0*/  F2FP.PACK_AB R23, RZ, R2 ;  /* 0x00000002ff17723e */ /* 0x004fe200000000ff */
[----:B------:R-:W-:Y:S05]  /*13e0*/  BRA `(.L_x_881) ;  /* 0x00000cf000007947 */ /* 0x000fea0003800000 */
.L_x_885:
[----:B------:R0:W5:Y:S01]  /*13f0*/  LDG.E.U16 R23, [R2.64] ;  /* 0x0000002402177981 */ /* 0x000162000c1e1500 */
[----:B------:R-:W-:Y:S05]  /*1400*/  BRA `(.L_x_881) ;  /* 0x00000cd000007947 */ /* 0x000fea0003800000 */
.L_x_884:
[----:B------:R-:W-:-:S13]  /*1410*/  ISETP.NE.AND P0, PT, R4, 0x7, PT ;  /* 0x000000070400780c */ /* 0x000fda0003f05270 */
[----:B------:R-:W-:Y:S05]  /*1420*/  @!P0 BRA `(.L_x_886) ;  /* 0x0000009000008947 */ /* 0x000fea0003800000 */
[----:B------:R-:W-:-:S13]  /*1430*/  ISETP.NE.AND P0, PT, R4, 0x8, PT ;  /* 0x000000080400780c */ /* 0x000fda0003f05270 */
[----:B------:R-:W-:Y:S05]  /*1440*/  @!P0 BRA `(.L_x_887) ;  /* 0x0000005000008947 */ /* 0x000fea0003800000 */
[----:B------:R-:W-:-:S13]  /*1450*/  ISETP.NE.AND P0, PT, R4, 0x9, PT ;  /* 0x000000090400780c */ /* 0x000fda0003f05270 */
[----:B------:R-:W-:Y:S05]  /*1460*/  @P0 BRA `(.L_x_880) ;  /* 0x00000a9000000947 */ /* 0x000fea0003800000 */
[----:B------:R-:W2:Y:S02]  /*1470*/  LDG.E R2, [R2.64] ;  /* 0x0000002402027981 */ /* 0x000ea4000c1e1900 */
[----:B--2---:R-:W-:Y:S01]  /*1480*/  F2FP.PACK_AB R23, RZ, R2 ;  /* 0x00000002ff17723e */ /* 0x004fe200000000ff */
[----:B------:R-:W-:Y:S05]  /*1490*/  BRA `(.L_x_881) ;  /* 0x00000c4000007947 */ /* 0x000fea0003800000 */
.L_x_887:
[----:B------:R0:W5:Y:S01]  /*14a0*/  LDG.E.U16 R23, [R2.64] ;  /* 0x0000002402177981 */ /* 0x000162000c1e1500 */
[----:B------:R-:W-:Y:S05]  /*14b0*/  BRA `(.L_x_881) ;  /* 0x00000c2000007947 */ /* 0x000fea0003800000 */
.L_x_886:
[----:B------:R-:W2:Y:S02]  /*14c0*/  LDG.E.64 R2, [R2.64] ;  /* 0x0000002402027981 */ /* 0x000ea4000c1e1b00 */
[----:B--2---:R-:W0:Y:S01]  /*14d0*/  F2F.F32.F64 R0, R2 ;  /* 0x0000000200007310 */ /* 0x004e220000301000 */
[----:B------:R-:W0:-:S14]  /*14e0*/  DSETP.GEU.AND P0, PT, |R2|, c[0x2][0x0], PT ;  /* 0x008000000200762a */ /* 0x000e1c0003f0e200 */
[----:B0-----:R-:W-:-:S05]  /*14f0*/  @!P0 FMUL R0, R0, 1.175494350822287508e-38 ;  /* 0x0080000000008820 */ /* 0x001fca0000400000 */
[----:B------:R-:W-:-:S04]  /*1500*/  F2FP.PACK_AB R0, RZ, R0 ;  /* 0x00000000ff00723e */ /* 0x000fc800000000ff */
[----:B------:R-:W-:Y:S01]  /*1510*/  PRMT R23, R0, 0x7610, R23 ;  /* 0x0000761000177816 */ /* 0x000fe20000000017 */
[----:B------:R-:W-:Y:S05]  /*1520*/  BRA `(.L_x_881) ;  /* 0x00000bb000007947 */ /* 0x000fea0003800000 */
.L_x_876:
        /* <DEDUP_REMOVED lines=11> */
[----:B------:R-:W-:-:S04]  /*15e0*/  F2FP.PACK_AB R0, RZ, R0 ;  /* 0x00000000ff00723e */ /* 0x000fc800000000ff */
[----:B------:R-:W-:Y:S01]  /*15f0*/  PRMT R23, R0, 0x7610, R23 ;  /* 0x0000761000177816 */ /* 0x000fe20000000017 */
[----:B------:R-:W-:Y:S05]  /*1600*/  BRA `(.L_x_881) ;  /* 0x00000ad000007947 */ /* 0x000fea0003800000 */
.L_x_890:
[----:B------:R-:W2:Y:S02]  /*1610*/  LDG.E.64 R2, [R2.64] ;  /* 0x0000002402027981 */ /* 0x000ea4000c1e1b00 */
[----:B--2---:R-:W0:Y:S01]  /*1620*/  F2F.F32.F64 R0, R2 ;  /* 0x0000000200007310 */ /* 0x004e220000301000 */
[----:B------:R-:W0:-:S14]  /*1630*/  DSETP.GEU.AND P0, PT, |R2|, c[0x2][0x0], PT ;  /* 0x008000000200762a */ /* 0x000e1c0003f0e200 */
[----:B0-----:R-:W-:-:S05]  /*1640*/  @!P0 FMUL R0, R0, 1.175494350822287508e-38 ;  /* 0x0080000000008820 */ /* 0x001fca0000400000 */
[----:B------:R-:W-:-:S04]  /*1650*/  F2FP.PACK_AB R0, RZ, R0 ;  /* 0x00000000ff00723e */ /* 0x000fc800000000ff */
[----:B------:R-:W-:Y:S01]  /*1660*/  PRMT R23, R0, 0x7610, R23 ;  /* 0x0000761000177816 */ /* 0x000fe20000000017 */
[----:B------:R-:W-:Y:S05]  /*1670*/  BRA `(.L_x_881) ;  /* 0x00000a6000007947 */ /* 0x000fea0003800000 */
.L_x_889:
        /* <DEDUP_REMOVED lines=25> */
[----:B------:R-:W-:-:S04]  /*1810*/  F2FP.PACK_AB R5, RZ, R5 ;  /* 0x00000005ff05723e */ /* 0x000fc800000000ff */
[----:B------:R-:W-:Y:S01]  /*1820*/  PRMT R23, R5, 0x7610, R23 ;  /* 0x0000761005177816 */ /* 0x000fe20000000017 */
[----:B------:R-:W-:Y:S05]  /*1830*/  BRA `(.L_x_881) ;  /* 0x000008a000007947 */ /* 0x000fea0003800000 */
.L_x_892:
        /* <DEDUP_REMOVED lines=12> */
[----:B------:R-:W-:-:S04]  /*1900*/  F2FP.PACK_AB R4, RZ, R4 ;  /* 0x00000004ff04723e */ /* 0x000fc800000000ff */
[----:B------:R-:W-:Y:S01]  /*1910*/  PRMT R23, R4, 0x7610, R23 ;  /* 0x0000761004177816 */ /* 0x000fe20000000017 */
[----:B------:R-:W-:Y:S05]  /*1920*/  BRA `(.L_x_881) ;  /* 0x000007b000007947 */ /* 0x000fea0003800000 */
.L_x_891:
[----:B------:R-:W2:Y:S02]  /*1930*/  LDG.E.U16 R0, [R2.64] ;  /* 0x0000002402007981 */ /* 0x000ea4000c1e1500 */
[----:B--2---:R-:W-:-:S04]  /*1940*/  PRMT R0, RZ, 0x5410, R0 ;  /* 0x00005410ff007816 */ /* 0x004fc80000000000 */
[----:B------:R-:W-:-:S04]  /*1950*/  F2FP.PACK_AB R0, RZ, R0 ;  /* 0x00000000ff00723e */ /* 0x000fc800000000ff */
[----:B------:R-:W-:Y:S01]  /*1960*/  PRMT R23, R0, 0x7610, R23 ;  /* 0x0000761000177816 */ /* 0x000fe20000000017 */
[----:B------:R-:W-:Y:S05]  /*1970*/  BRA `(.L_x_881) ;  /* 0x0000076000007947 */ /* 0x000fea0003800000 */
.L_x_888:
        /* <DEDUP_REMOVED lines=10> */
[----:B0-----:R-:W-:Y:S01]  /*1a20*/  F2FP.PACK_AB R23, RZ, R0 ;  /* 0x00000000ff17723e */ /* 0x001fe200000000ff */
[----:B------:R-:W-:Y:S05]  /*1a30*/  BRA `(.L_x_881) ;  /* 0x000006a000007947 */ /* 0x000fea0003800000 */
.L_x_895:
        /* <DEDUP_REMOVED lines=21> */
.L_x_899:
[----:B------:R-:W-:Y:S05]  /*1b90*/  BSYNC B1 ;  /* 0x0000000000017941 */ /* 0x000fea0003800000 */
.L_x_898:
[----:B------:R-:W-:Y:S01]  /*1ba0*/  LEA R3, R0, 0x3b800000, 0x17 ;  /* 0x3b80000000037811 */ /* 0x000fe200078eb8ff */
[----:B------:R-:W-:-:S05]  /*1bb0*/  IMAD.SHL.U32 R0, R2, 0x100000, RZ ;  /* 0x0010000002007824 */ /* 0x000fca00078e00ff */
[----:B------:R-:W-:Y:S02]  /*1bc0*/  LOP3.LUT R0, R3, R0, R4, 0xfe, !PT ;  /* 0x0000000003007212 */ /* 0x000fe400078efe04 */
.L_x_897:
[----:B------:R-:W-:Y:S05]  /*1bd0*/  BSYNC B0 ;  /* 0x0000000000007941 */ /* 0x000fea0003800000 */
.L_x_896:
[----:B------:R-:W-:-:S04]  /*1be0*/  F2FP.PACK_AB R0, RZ, R0 ;  /* 0x00000000ff00723e */ /* 0x000fc800000000ff */
[----:B------:R-:W-:Y:S01]  /*1bf0*/  PRMT R23, R0, 0x7610, R23 ;  /* 0x0000761000177816 */ /* 0x000fe20000000017 */
[----:B------:R-:W-:Y:S05]  /*1c00*/  BRA `(.L_x_881) ;  /* 0x000004d000007947 */ /* 0x000fea0003800000 */
.L_x_894:
        /* <DEDUP_REMOVED lines=21> */
.L_x_903:
[----:B------:R-:W-:Y:S05]  /*1d60*/  BSYNC B1 ;  /* 0x0000000000017941 */ /* 0x000fea0003800000 */
.L_x_902:
[----:B------:R-:W-:Y:S01]  /*1d70*/  LEA R3, R0, 0x37800000, 0x17 ;  /* 0x3780000000037811 */ /* 0x000fe200078eb8ff */
[----:B------:R-:W-:-:S05]  /*1d80*/  IMAD.SHL.U32 R0, R2, 0x200000, RZ ;  /* 0x0020000002007824 */ /* 0x000fca00078e00ff */
[----:B------:R-:W-:Y:S02]  /*1d90*/  LOP3.LUT R0, R3, R0, R4, 0xfe, !PT ;  /* 0x0000000003007212 */ /* 0x000fe400078efe04 */
.L_x_901:
[----:B------:R-:W-:Y:S05]  /*1da0*/  BSYNC B0 ;  /* 0x0000000000007941 */ /* 0x000fea0003800000 */
.L_x_900:
[----:B------:R-:W-:-:S04]  /*1db0*/  F2FP.PACK_AB R0, RZ, R0 ;  /* 0x00000000ff00723e */ /* 0x000fc800000000ff */
[----:B------:R-:W-:Y:S01]  /*1dc0*/  PRMT R23, R0, 0x7610, R23 ;  /* 0x0000761000177816 */ /* 0x000fe20000000017 */
[----:B------:R-:W-:Y:S05]  /*1dd0*/  BRA `(.L_x_881) ;  /* 0x0000030000007947 */ /* 0x000fea0003800000 */
.L_x_893:
        /* <DEDUP_REMOVED lines=14> */
.L_x_907:
[----:B------:R-:W-:Y:S05]  /*1ec0*/  BSYNC B0 ;  /* 0x0000000000007941 */ /* 0x000fea0003800000 */
.L_x_906:
[----:B------:R-:W-:-:S04]  /*1ed0*/  F2FP.PACK_AB R0, RZ, R0 ;  /* 0x00000000ff00723e */ /* 0x000fc800000000ff */
[----:B------:R-:W-:Y:S01]  /*1ee0*/  PRMT R23, R0, 0x7610, R23 ;  /* 0x0000761000177816 */ /* 0x000fe20000000017 */
[----:B------:R-:W-:Y:S05]  /*1ef0*/  BRA `(.L_x_881) ;  /* 0x000001e000007947 */ /* 0x000fea0003800000 */
.L_x_880:
        /* <DEDUP_REMOVED lines=21> */
.L_x_905:
[----:B------:R-:W2:Y:S02]  /*2050*/  LDG.E.64 R2, [R2.64] ;  /* 0x0000002402027981 */ /* 0x000ea4000c1e1b00 */
[----:B--2---:R-:W0:Y:S02]  /*2060*/  I2F.U64 R0, R2 ;  /* 0x0000000200007312 */ /* 0x004e240000301000 */
[----:B0-----:R-:W-:-:S04]  /*2070*/  F2FP.PACK_AB R0, RZ, R0 ;  /* 0x00000000ff00723e */ /* 0x001fc800000000ff */
[----:B------:R-:W-:Y:S01]  /*2080*/  PRMT R23, R0, 0x7610, R23 ;  /* 0x0000761000177816 */ /* 0x000fe20000000017 */
[----:B------:R-:W-:Y:S05]  /*2090*/  BRA `(.L_x_881) ;  /* 0x0000004000007947 */ /* 0x000fea0003800000 */
.L_x_904:
[----:B------:R-:W2:Y:S02]  /*20a0*/  LDG.E R2, [R2.64] ;  /* 0x0000002402027981 */ /* 0x000ea4000c1e1900 */
[----:B--2---:R-:W0:Y:S02]  /*20b0*/  I2F.U32 R0, R2 ;  /* 0x0000000200007306 */ /* 0x004e240000201000 */
[----:B0-----:R-:W-:-:S04]  /*20c0*/  F2FP.PACK_AB R0, RZ, R0 ;  /* 0x00000000ff00723e */ /* 0x001fc800000000ff */
[----:B------:R-:W-:Y:S02]  /*20d0*/  PRMT R23, R0, 0x7610, R23 ;  /* 0x0000761000177816 */ /* 0x000fe40000000017 */
.L_x_881:
        /* <DEDUP_REMOVED lines=16> */
[----:B0-----:R-:W-:Y:S01]  /*21e0*/  F2FP.PACK_AB R0, RZ, R0 ;  /* 0x00000000ff00723e */ /* 0x001fe200000000ff */
[----:B------:R-:W-:Y:S05]  /*21f0*/  BRA `(.L_x_913) ;  /* 0x00000e5000007947 */ /* 0x000fea0003800000 */
.L_x_911:
[----:B------:R-:W2:Y:S02]  /*2200*/  LDG.E.U8 R2, [R2.64] ;  /* 0x0000002402027981 */ /* 0x000ea4000c1e1100 */
[----:B--2---:R-:W0:Y:S02]  /*2210*/  I2F.U16 R0, R2 ;  /* 0x0000000200007306 */ /* 0x004e240000101000 */
[----:B0-----:R-:W-:Y:S01]  /*2220*/  F2FP.PACK_AB R0, RZ, R0 ;  /* 0x00000000ff00723e */ /* 0x001fe200000000ff */
[----:B------:R-:W-:Y:S05]  /*2230*/  BRA `(.L_x_913) ;  /* 0x00000e1000007947 */ /* 0x000fea0003800000 */
.L_x_910:
        /* <DEDUP_REMOVED lines=8> */
[----:B0-----:R-:W-:Y:S01]  /*22c0*/  F2FP.PACK_AB R0, RZ, R0 ;  /* 0x00000000ff00723e */ /* 0x001fe200000000ff */
[----:B------:R-:W-:Y:S05]  /*22d0*/  BRA `(.L_x_913) ;  /* 0x00000d7000007947 */ /* 0x000fea0003800000 */
.L_x_915:
[----:B------:R-:W2:Y:S02]  /*22e0*/  LDG.E R2, [R2.64] ;  /* 0x0000002402027981 */ /* 0x000ea4000c1e1900 */
[----:B--2---:R-:W0:Y:S02]  /*22f0*/  I2F R0, R2 ;  /* 0x0000000200007306 */ /* 0x004e240000201400 */
[----:B0-----:R-:W-:Y:S01]  /*2300*/  F2FP.PACK_AB R0, RZ, R0 ;  /* 0x00000000ff00723e */ /* 0x001fe200000000ff */
[----:B------:R-:W-:Y:S05]  /*2310*/  BRA `(.L_x_913) ;  /* 0x00000d3000007947 */ /* 0x000fea0003800000 */
.L_x_914:
[----:B------:R-:W2:Y:S02]  /*2320*/  LDG.E.U16 R2, [R2.64] ;  /* 0x0000002402027981 */ /* 0x000ea4000c1e1500 */
[----:B--2---:R-:W0:Y:S02]  /*2330*/  I2F.S16 R0, R2 ;  /* 0x0000000200007306 */ /* 0x004e240000101400 */
[----:B0-----:R-:W-:Y:S01]  /*2340*/  F2FP.PACK_AB R0, RZ, R0 ;  /* 0x00000000ff00723e */ /* 0x001fe200000000ff */
[----:B------:R-:W-:Y:S05]  /*2350*/  BRA `(.L_x_913) ;  /* 0x00000cf000007947 */ /* 0x000fea0003800000 */
.L_x_909:
        /* <DEDUP_REMOVED lines=9> */
.L_x_917:
[----:B------:R0:W5:Y:S01]  /*23f0*/  LDG.E.U16 R0, [R2.64] ;  /* 0x0000002402007981 */ /* 0x000162000c1e1500 */
[----:B------:R-:W-:Y:S05]  /*2400*/  BRA `(.L_x_913) ;  /* 0x00000c4000007947 */ /* 0x000fea0003800000 */
.L_x_916:
        /* <DEDUP_REMOVED lines=9> */
.L_x_919:
[----:B------:R0:W5:Y:S01]  /*24a0*/  LDG.E.U16 R0, [R2.64] ;  /* 0x0000002402007981 */ /* 0x000162000c1e1500 */
[----:B------:R-:W-:Y:S05]  /*24b0*/  BRA `(.L_x_913) ;  /* 0x00000b9000007947 */ /* 0x000fea0003800000 */
.L_x_918:
[----:B------:R-:W2:Y:S02]  /*24c0*/  LDG.E.64 R2, [R2.64] ;  /* 0x0000002402027981 */ /* 0x000ea4000c1e1b00 */
[----:B--2---:R-:W0:Y:S01]  /*24d0*/  F2F.F32.F64 R0, R2 ;  /* 0x0000000200007310 */ /* 0x004e220000301000 */
[----:B------:R-:W0:-:S14]  /*24e0*/  DSETP.GEU.AND P0, PT, |R2|, c[0x2][0x0], PT ;  /* 0x008000000200762a */ /* 0x000e1c0003f0e200 */
[----:B0-----:R-:W-:-:S05]  /*24f0*/  @!P0 FMUL R0, R0, 1.175494350822287508e-38 ;  /* 0x0080000000008820 */ /* 0x001fca0000400000 */
[----:B------:R-:W-:Y:S01]  /*2500*/  F2FP.PACK_AB R0, RZ, R0 ;  /* 0x00000000ff00723e */ /* 0x000fe200000000ff */
[----:B------:R-:W-:Y:S05]  /*2510*/  BRA `(.L_x_913) ;  /* 0x00000b3000007947 */ /* 0x000fea0003800000 */
.L_x_908:
        /* <DEDUP_REMOVED lines=11> */
[----:B------:R-:W-:Y:S01]  /*25d0*/  F2FP.PACK_AB R0, RZ, R0 ;  /* 0x00000000ff00723e */ /* 0x000fe200000000ff */
[----:B------:R-:W-:Y:S05]  /*25e0*/  BRA `(.L_x_913) ;  /* 0x00000a6000007947 */ /* 0x000fea0003800000 */
.L_x_922:
[----:B------:R-:W2:Y:S02]  /*25f0*/  LDG.E.64 R2, [R2.64] ;  /* 0x0000002402027981 */ /* 0x000ea4000c1e1b00 */
[----:B--2---:R-:W0:Y:S01]  /*2600*/  F2F.F32.F64 R0, R2 ;  /* 0x0000000200007310 */ /* 0x004e220000301000 */
[----:B------:R-:W0:-:S14]  /*2610*/  DSETP.GEU.AND P0, PT, |R2|, c[0x2][0x0], PT ;  /* 0x008000000200762a */ /* 0x000e1c0003f0e200 */
[----:B0-----:R-:W-:-:S05]  /*2620*/  @!P0 FMUL R0, R0, 1.175494350822287508e-38 ;  /* 0x0080000000008820 */ /* 0x001fca0000400000 */
[----:B------:R-:W-:Y:S01]  /*2630*/  F2FP.PACK_AB R0, RZ, R0 ;  /* 0x00000000ff00723e */ /* 0x000fe200000000ff */
[----:B------:R-:W-:Y:S05]  /*2640*/  BRA `(.L_x_913) ;  /* 0x00000a0000007947 */ /* 0x000fea0003800000 */
.L_x_921:
        /* <DEDUP_REMOVED lines=28> */
.L_x_924:
        /* <DEDUP_REMOVED lines=15> */
.L_x_923:
[----:B------:R-:W2:Y:S02]  /*2900*/  LDG.E.U16 R0, [R2.64] ;  /* 0x0000002402007981 */ /* 0x000ea4000c1e1500 */
[----:B--2---:R-:W-:-:S04]  /*2910*/  PRMT R0, RZ, 0x5410, R0 ;  /* 0x00005410ff007816 */ /* 0x004fc80000000000 */
[----:B------:R-:W-:Y:S01]  /*2920*/  F2FP.PACK_AB R0, RZ, R0 ;  /* 0x00000000ff00723e */ /* 0x000fe200000000ff */
[----:B------:R-:W-:Y:S05]  /*2930*/  BRA `(.L_x_913) ;  /* 0x0000071000007947 */ /* 0x000fea0003800000 */
.L_x_920:
        /* <DEDUP_REMOVED lines=12> */
.L_x_927:
        /* <DEDUP_REMOVED lines=21> */
.L_x_931:
[----:B------:R-:W-:Y:S05]  /*2b50*/  BSYNC B1 ;  /* 0x0000000000017941 */ /* 0x000fea0003800000 */
.L_x_930:
[----:B------:R-:W-:Y:S01]  /*2b60*/  LEA R3, R0, 0x3b800000, 0x17 ;  /* 0x3b80000000037811 */ /* 0x000fe200078eb8ff */
[----:B------:R-:W-:-:S05]  /*2b70*/  IMAD.SHL.U32 R0, R2, 0x100000, RZ ;  /* 0x0010000002007824 */ /* 0x000fca00078e00ff */
[----:B------:R-:W-:Y:S02]  /*2b80*/  LOP3.LUT R0, R3, R0, R4, 0xfe, !PT ;  /* 0x0000000003007212 */ /* 0x000fe400078efe04 */
.L_x_929:
[----:B------:R-:W-:Y:S05]  /*2b90*/  BSYNC B0 ;  /* 0x0000000000007941 */ /* 0x000fea0003800000 */
.L_x_928:
[----:B------:R-:W-:Y:S01]  /*2ba0*/  F2FP.PACK_AB R0, RZ, R0 ;  /* 0x00000000ff00723e */ /* 0x000fe200000000ff */
[----:B------:R-:W-:Y:S05]  /*2bb0*/  BRA `(.L_x_913) ;  /* 0x0000049000007947 */ /* 0x000fea0003800000 */
.L_x_926:
        /* <DEDUP_REMOVED lines=21> */
.L_x_935:
[----:B------:R-:W-:Y:S05]  /*2d10*/  BSYNC B1 ;  /* 0x0000000000017941 */ /* 0x000fea0003800000 */
.L_x_934:
[----:B------:R-:W-:Y:S01]  /*2d20*/  LEA R3, R0, 0x37800000, 0x17 ;  /* 0x3780000000037811 */ /* 0x000fe200078eb8ff */
[----:B------:R-:W-:-:S05]  /*2d30*/  IMAD.SHL.U32 R0, R2, 0x200000, RZ ;  /* 0x0020000002007824 */ /* 0x000fca00078e00ff */
[----:B------:R-:W-:Y:S02]  /*2d40*/  LOP3.LUT R0, R3, R0, R4, 0xfe, !PT ;  /* 0x0000000003007212 */ /* 0x000fe400078efe04 */
.L_x_933:
[----:B------:R-:W-:Y:S05]  /*2d50*/  BSYNC B0 ;  /* 0x0000000000007941 */ /* 0x000fea0003800000 */
.L_x_932:
[----:B------:R-:W-:Y:S01]  /*2d60*/  F2FP.PACK_AB R0, RZ, R0 ;  /* 0x00000000ff00723e */ /* 0x000fe200000000ff */
[----:B------:R-:W-:Y:S05]  /*2d70*/  BRA `(.L_x_913) ;  /* 0x000002d000007947 */ /* 0x000fea0003800000 */
.L_x_925:
        /* <DEDUP_REMOVED lines=14> */
.L_x_939:
[----:B------:R-:W-:Y:S05]  /*2e60*/  BSYNC B0 ;  /* 0x0000000000007941 */ /* 0x000fea0003800000 */
.L_x_938:
[----:B------:R-:W-:Y:S01]  /*2e70*/  F2FP.PACK_AB R0, RZ, R0 ;  /* 0x00000000ff00723e */ /* 0x000fe200000000ff */
[----:B------:R-:W-:Y:S05]  /*2e80*/  BRA `(.L_x_913) ;  /* 0x000001c000007947 */ /* 0x000fea0003800000 */
.L_x_912:
        /* <DEDUP_REMOVED lines=21> */
.L_x_937:
[----:B------:R-:W2:Y:S02]  /*2fe0*/  LDG.E.64 R2, [R2.64] ;  /* 0x0000002402027981 */ /* 0x000ea4000c1e1b00 */
[----:B--2---:R-:W0:Y:S02]  /*2ff0*/  I2F.U64 R0, R2 ;  /* 0x0000000200007312 */ /* 0x004e240000301000 */
[----:B0-----:R-:W-:Y:S01]  /*3000*/  F2FP.PACK_AB R0, RZ, R0 ;  /* 0x00000000ff00723e */ /* 0x001fe200000000ff */
[----:B------:R-:W-:Y:S05]  /*3010*/  BRA `(.L_x_913) ;  /* 0x0000003000007947 */ /* 0x000fea0003800000 */
.L_x_936:
[----:B------:R-:W2:Y:S02]  /*3020*/  LDG.E R2, [R2.64] ;  /* 0x0000002402027981 */ /* 0x000ea4000c1e1900 */
[----:B--2---:R-:W0:Y:S02]  /*3030*/  I2F.U32 R0, R2 ;  /* 0x0000000200007306 */ /* 0x004e240000201000 */
[----:B0-----:R-:W-:-:S06]  /*3040*/  F2FP.PACK_AB R0, RZ, R0 ;  /* 0x00000000ff00723e */ /* 0x001fcc00000000ff */
.L_x_913:
[----:B0-----:R-:W0:Y:S01]  /*3050*/  LDC.U8 R3, c[0x0][0x3e1] ;  /* 0x0000f840ff037b82 */ /* 0x001e220000000000 */
[----:B-----5:R-:W-:-:S02]  /*3060*/  HADD2.F32 R0, -RZ, R0.H0_H0 ;  /* 0x20000000ff007230 */ /* 0x020fc40000004100 */
[----:B------:R-:W-:-:S03]  /*3070*/  HADD2.F32 R23, -RZ, R23.H0_H0 ;  /* 0x20000017ff177230 */ /* 0x000fc60000004100 */
[----:B------:R-:W-:-:S05]  /*3080*/  FMUL.FTZ R0, R0, R0 ;  /* 0x0000000000007220 */ /* 0x000fca0000410000 */
[----:B------:R-:W-:-:S05]  /*3090*/  F2FP.PACK_AB R0, RZ, R0 ;  /* 0x00000000ff00723e */ /* 0x000fca00000000ff */
[----:B------:R-:W-:-:S05]  /*30a0*/  HADD2.F32 R0, -RZ, R0.H0_H0 ;  /* 0x20000000ff007230 */ /* 0x000fca0000004100 */
[----:B------:R-:W-:Y:S01]  /*30b0*/  FADD.FTZ R0, -R0, 1 ;  /* 0x3f80000000007421 */ /* 0x000fe20000010100 */
[----:B0-----:R-:W-:-:S04]  /*30c0*/  PRMT R2, R3, 0x9910, RZ ;  /* 0x0000991003027816 */ /* 0x001fc800000000ff */
[----:B------:R-:W-:Y:S02]  /*30d0*/  F2FP.PACK_AB R0, RZ, R0 ;  /* 0x00000000ff00723e */ /* 0x000fe400000000ff */
[----:B------:R-:W-:-:S03]  /*30e0*/  ISETP.GT.AND P0, PT, R2, 0x9, PT ;  /* 0x000000090200780c */ /* 0x000fc60003f04270 */
[----:B------:R-:W-:-:S05]  /*30f0*/  HADD2.F32 R0, -RZ, R0.H0_H0 ;  /* 0x20000000ff007230 */ /* 0x000fca0000004100 */
[----:B------:R-:W-:-:S05]  /*3100*/  FMUL.FTZ R0, R23, R0 ;  /* 0x0000000017007220 */ /* 0x000fca0000410000 */
[----:B------:R-:W-:Y:S01]  /*3110*/  F2FP.PACK_AB R0, RZ, R0 ;  /* 0x00000000ff00723e */ /* 0x000fe200000000ff */
        /* <DEDUP_REMOVED lines=9> */
[----:B------:R-:W-:-:S04]  /*31b0*/  HADD2.F32 R0, -RZ, R0.H0_H0 ;  /* 0x20000000ff007230 */ /* 0x000fc80000004100 */
[----:B------:R-:W0:Y:S02]  /*31c0*/  F2I.FTZ.TRUNC.NTZ R3, R0 ;  /* 0x0000000000037305 */ /* 0x000e24000021f100 */
[----:B0-----:R0:W-:Y:S01]  /*31d0*/  STG.E.U8 [R16.64], R3 ;  /* 0x0000000310007986 */ /* 0x0011e2000c101124 */
[----:B------:R-:W-:Y:S05]  /*31e0*/  BRA `(.L_x_945) ;  /* 0x00000e8000007947 */ /* 0x000fea0003800000 */
.L_x_943:
[----:B------:R-:W-:-:S06]  /*31f0*/  HADD2.F32 R3, -RZ, R0.H0_H0 ;  /* 0x20000000ff037230 */ /* 0x000fcc0000004100 */
[----:B------:R-:W0:Y:S02]  /*3200*/  F2I.S64.TRUNC R2, R3 ;  /* 0x0000000300027311 */ /* 0x000e24000020d900 */
[----:B0-----:R0:W-:Y:S01]  /*3210*/  STG.E.U8 [R16.64], R2 ;  /* 0x0000000210007986 */ /* 0x0011e2000c101124 */
[----:B------:R-:W-:Y:S05]  /*3220*/  BRA `(.L_x_945) ;  /* 0x00000e4000007947 */ /* 0x000fea0003800000 */
.L_x_942:
[----:B------:R-:W-:-:S13]  /*3230*/  ISETP.NE.AND P0, PT, R2, 0x2, PT ;  /* 0x000000020200780c */ /* 0x000fda0003f05270 */
[----:B------:R-:W-:Y:S05]  /*3240*/  @!P0 BRA `(.L_x_946) ;  /* 0x000000c000008947 */ /* 0x000fea0003800000 */
[----:B------:R-:W-:-:S13]  /*3250*/  ISETP.NE.AND P0, PT, R2, 0x3, PT ;  /* 0x000000030200780c */ /* 0x000fda0003f05270 */
[----:B------:R-:W-:Y:S05]  /*3260*/  @!P0 BRA `(.L_x_947) ;  /* 0x0000006000008947 */ /* 0x000fea0003800000 */
[----:B------:R-:W-:-:S13]  /*3270*/  ISETP.NE.AND P0, PT, R2, 0x4, PT ;  /* 0x000000040200780c */ /* 0x000fda0003f05270 */
[----:B------:R-:W-:Y:S05]  /*3280*/  @P0 BRA `(.L_x_944) ;  /* 0x00000c3000000947 */ /* 0x000fea0003800000 */
[----:B------:R-:W-:-:S06]  /*3290*/  HADD2.F32 R2, -RZ, R0.H0_H0 ;  /* 0x20000000ff027230 */ /* 0x000fcc0000004100 */
[----:B------:R-:W0:Y:S02]  /*32a0*/  F2I.S64.TRUNC R2, R2 ;  /* 0x0000000200027311 */ /* 0x000e24000020d900 */
[----:B0-----:R0:W-:Y:S01]  /*32b0*/  STG.E.64 [R16.64], R2 ;  /* 0x0000000210007986 */ /* 0x0011e2000c101b24 */
[----:B------:R-:W-:Y:S05]  /*32c0*/  BRA `(.L_x_945) ;  /* 0x00000da000007947 */ /* 0x000fea0003800000 */
.L_x_947:
[----:B------:R-:W-:-:S04]  /*32d0*/  HADD2.F32 R0, -RZ, R0.H0_H0 ;  /* 0x20000000ff007230 */ /* 0x000fc80000004100 */
[----:B------:R-:W0:Y:S02]  /*32e0*/  F2I.FTZ.TRUNC.NTZ R3, R0 ;  /* 0x0000000000037305 */ /* 0x000e24000021f100 */
[----:B0-----:R0:W-:Y:S01]  /*32f0*/  STG.E [R16.64], R3 ;  /* 0x0000000310007986 */ /* 0x0011e2000c101924 */
[----:B------:R-:W-:Y:S05]  /*3300*/  BRA `(.L_x_945) ;  /* 0x00000d6000007947 */ /* 0x000fea0003800000 */
.L_x_946:
[----:B------:R-:W-:-:S04]  /*3310*/  HADD2.F32 R0, -RZ, R0.H0_H0 ;  /* 0x20000000ff007230 */ /* 0x000fc80000004100 */
[----:B------:R-:W0:Y:S02]  /*3320*/  F2I.FTZ.TRUNC.NTZ R3, R0 ;  /* 0x0000000000037305 */ /* 0x000e24000021f100 */
[----:B0-----:R0:W-:Y:S01]  /*3330*/  STG.E.U16 [R16.64], R3 ;  /* 0x0000000310007986 */ /* 0x0011e2000c101524 */
[----:B------:R-:W-:Y:S05]  /*3340*/  BRA `(.L_x_945) ;  /* 0x00000d2000007947 */ /* 0x000fea0003800000 */
.L_x_941:
[----:B------:R-:W-:-:S13]  /*3350*/  ISETP.GT.AND P0, PT, R2, 0x6, PT ;  /* 0x000000060200780c */ /* 0x000fda0003f04270 */
[----:B------:R-:W-:Y:S05]  /*3360*/  @P0 BRA `(.L_x_948) ;  /* 0x0000009000000947 */ /* 0x000fea0003800000 */
[----:B------:R-:W-:-:S13]  /*3370*/  ISETP.NE.AND P0, PT, R2, 0x5, PT ;  /* 0x000000050200780c */ /* 0x000fda0003f05270 */
[----:B------:R-:W-:Y:S05]  /*3380*/  @!P0 BRA `(.L_x_949) ;  /* 0x0000005000008947 */ /* 0x000fea0003800000 */
[----:B------:R-:W-:-:S13]  /*3390*/  ISETP.NE.AND P0, PT, R2, 0x6, PT ;  /* 0x000000060200780c */ /* 0x000fda0003f05270 */
[----:B------:R-:W-:Y:S05]  /*33a0*/  @P0 BRA `(.L_x_944) ;  /* 0x00000b1000000947 */ /* 0x000fea0003800000 */
[----:B------:R-:W-:-:S05]  /*33b0*/  HADD2.F32 R3, -RZ, R0.H0_H0 ;  /* 0x20000000ff037230 */ /* 0x000fca0000004100 */
[----:B------:R0:W-:Y:S01]  /*33c0*/  STG.E [R16.64], R3 ;  /* 0x0000000310007986 */ /* 0x0001e2000c101924 */
[----:B------:R-:W-:Y:S05]  /*33d0*/  BRA `(.L_x_945) ;  /* 0x00000c9000007947 */ /* 0x000fea0003800000 */
.L_x_949:
[----:B------:R0:W-:Y:S01]  /*33e0*/  STG.E.U16 [R16.64], R0 ;  /* 0x0000000010007986 */ /* 0x0001e2000c101524 */
[----:B------:R-:W-:Y:S05]  /*33f0*/  BRA `(.L_x_945) ;  /* 0x00000c7000007947 */ /* 0x000fea0003800000 */
.L_x_948:
[----:B------:R-:W-:-:S13]  /*3400*/  ISETP.NE.AND P0, PT, R2, 0x7, PT ;  /* 0x000000070200780c */ /* 0x000fda0003f05270 */
[----:B------:R-:W-:Y:S05]  /*3410*/  @!P0 BRA `(.L_x_950) ;  /* 0x000000d000008947 */ /* 0x000fea0003800000 */
[----:B------:R-:W-:-:S13]  /*3420*/  ISETP.NE.AND P0, PT, R2, 0x8, PT ;  /* 0x000000080200780c */ /* 0x000fda0003f05270 */
[----:B------:R-:W-:Y:S05]  /*3430*/  @!P0 BRA `(.L_x_951) ;  /* 0x0000006000008947 */ /* 0x000fea0003800000 */
[----:B------:R-:W-:-:S13]  /*3440*/  ISETP.NE.AND P0, PT, R2, 0x9, PT ;  /* 0x000000090200780c */ /* 0x000fda0003f05270 */
[----:B------:R-:W-:Y:S05]  /*3450*/  @P0 BRA `(.L_x_944) ;  /* 0x00000a6000000947 */ /* 0x000fea0003800000 */
[----:B------:R-:W-:Y:S01]  /*3460*/  HADD2.F32 R2, -RZ, R0.H0_H0 ;  /* 0x20000000ff027230 */ /* 0x000fe20000004100 */
[----:B------:R-:W-:-:S05]  /*3470*/  IMAD.MOV.U32 R3, RZ, RZ, RZ ;  /* 0x000000ffff037224 */ /* 0x000fca00078e00ff */
[----:B------:R0:W-:Y:S01]  /*3480*/  STG.E.64 [R16.64], R2 ;  /* 0x0000000210007986 */ /* 0x0001e2000c101b24 */
[----:B------:R-:W-:Y:S05]  /*3490*/  BRA `(.L_x_945) ;  /* 0x00000bd000007947 */ /* 0x000fea0003800000 */
.L_x_951:
[----:B------:R-:W-:-:S05]  /*34a0*/  HADD2.F32 R0, -RZ, R0.H0_H0 ;  /* 0x20000000ff007230 */ /* 0x000fca0000004100 */
[----:B------:R-:W-:-:S04]  /*34b0*/  F2FP.PACK_AB R0, RZ, R0 ;  /* 0x00000000ff00723e */ /* 0x000fc800000000ff */
[----:B------:R-:W-:-:S05]  /*34c0*/  PRMT R0, R0, 0x5410, RZ ;  /* 0x0000541000007816 */ /* 0x000fca00000000ff */
[----:B------:R0:W-:Y:S01]  /*34d0*/  STG.E [R16.64], R0 ;  /* 0x0000000010007986 */ /* 0x0001e2000c101924 */
[----:B------:R-:W-:Y:S05]  /*34e0*/  BRA `(.L_x_945) ;  /* 0x00000b8000007947 */ /* 0x000fea0003800000 */
.L_x_950:
[----:B------:R-:W-:-:S05]  /*34f0*/  HADD2.F32 R2, -RZ, R0.H0_H0 ;  /* 0x20000000ff027230 */ /* 0x000fca0000004100 */
[----:B------:R-:W-:-:S06]  /*3500*/  FMUL.FTZ R2, R2, 1 ;  /* 0x3f80000002027820 */ /* 0x000fcc0000410000 */
[----:B------:R-:W0:Y:S02]  /*3510*/  F2F.F64.F32 R2, R2 ;  /* 0x0000000200027310 */ /* 0x000e240000201800 */
[----:B0-----:R0:W-:Y:S01]  /*3520*/  STG.E.64 [R16.64], R2 ;  /* 0x0000000210007986 */ /* 0x0011e2000c101b24 */
[----:B------:R-:W-:Y:S05]  /*3530*/  BRA `(.L_x_945) ;  /* 0x00000b3000007947 */ /* 0x000fea0003800000 */
.L_x_940:
        /* <DEDUP_REMOVED lines=8> */
[----:B------:R-:W-:-:S05]  /*35c0*/  HADD2.F32 R0, -RZ, R0.H0_H0 ;  /* 0x20000000ff007230 */ /* 0x000fca0000004100 */
[----:B------:R-:W-:-:S04]  /*35d0*/  FSETP.NEU.FTZ.AND P0, PT, R0, RZ, PT ;  /* 0x000000ff0000720b */ /* 0x000fc80003f1d000 */
[----:B------:R-:W-:-:S05]  /*35e0*/  SEL R3, RZ, 0x1, !P0 ;  /* 0x00000001ff037807 */ /* 0x000fca0004000000 */
[----:B------:R0:W-:Y:S01]  /*35f0*/  STG.E.U8 [R16.64], R3 ;  /* 0x0000000310007986 */ /* 0x0001e2000c101124 */
[----:B------:R-:W-:Y:S05]  /*3600*/  BRA `(.L_x_945) ;  /* 0x00000a6000007947 */ /* 0x000fea0003800000 */
.L_x_954:
[----:B------:R-:W-:Y:S01]  /*3610*/  HADD2.F32 R0, -RZ, R0.H0_H0 ;  /* 0x20000000ff007230 */ /* 0x000fe20000004100 */
[----:B------:R-:W-:-:S04]  /*3620*/  CS2R R6, SRZ ;  /* 0x0000000000067805 */ /* 0x000fc8000001ff00 */
[----:B------:R-:W-:-:S04]  /*3630*/  FMUL.FTZ R0, R0, 1 ;  /* 0x3f80000000007820 */ /* 0x000fc80000410000 */
[----:B------:R-:W0:Y:S02]  /*3640*/  F2F.F64.F32 R4, R0 ;  /* 0x0000000000047310 */ /* 0x000e240000201800 */
[----:B0-----:R0:W-:Y:S01]  /*3650*/  STG.E.128 [R16.64], R4 ;  /* 0x0000000410007986 */ /* 0x0011e2000c101d24 */
[----:B------:R-:W-:Y:S05]  /*3660*/  BRA `(.L_x_945) ;  /* 0x00000a0000007947 */ /* 0x000fea0003800000 */
.L_x_953:
[----:B------:R-:W-:-:S13]  /*3670*/  ISETP.NE.AND P0, PT, R2, 0xf, PT ;  /* 0x0000000f0200780c */ /* 0x000fda0003f05270 */
[----:B------:R-:W-:Y:S05]  /*3680*/  @!P0 BRA `(.L_x_955) ;  /* 0x000002d000008947 */ /* 0x000fea0003800000 */
[----:B------:R-:W-:-:S13]  /*3690*/  ISETP.NE.AND P0, PT, R2, 0x17, PT ;  /* 0x000000170200780c */ /* 0x000fda0003f05270 */
[----:B------:R-:W-:Y:S05]  /*36a0*/  @!P0 BRA `(.L_x_956) ;  /* 0x0000015000008947 */ /* 0x000fea0003800000 */
[----:B------:R-:W-:-:S13]  /*36b0*/  ISETP.NE.AND P0, PT, R2, 0x18, PT ;  /* 0x000000180200780c */ /* 0x000fda0003f05270 */
[----:B------:R-:W-:Y:S05]  /*36c0*/  @P0 BRA `(.L_x_944) ;  /* 0x000007f000000947 */ /* 0x000fea0003800000 */
[----:B------:R-:W-:Y:S01]  /*36d0*/  HADD2.F32 R5, -RZ, R0.H0_H0 ;  /* 0x20000000ff057230 */ /* 0x000fe20000004100 */
[----:B------:R-:W-:Y:S04]  /*36e0*/  BSSY B0, `(.L_x_957) ;  /* 0x000000e000007945 */ /* 0x000fe80003800000 */
        /* <DEDUP_REMOVED lines=13> */
.L_x_958:
[----:B------:R-:W-:Y:S05]  /*37c0*/  BSYNC B0 ;  /* 0x0000000000007941 */ /* 0x000fea0003800000 */
.L_x_957:
[----:B------:R-:W-:-:S05]  /*37d0*/  LOP3.LUT R3, R0, R3, RZ, 0xfc, !PT ;  /* 0x0000000300037212 */ /* 0x000fca00078efcff */
[----:B------:R0:W-:Y:S01]  /*37e0*/  STG.E.U8 [R16.64], R3 ;  /* 0x0000000310007986 */ /* 0x0001e2000c101124 */
[----:B------:R-:W-:Y:S05]  /*37f0*/  BRA `(.L_x_945) ;  /* 0x0000087000007947 */ /* 0x000fea0003800000 */
.L_x_956:
[----:B------:R-:W-:Y:S01]  /*3800*/  HADD2.F32 R3, -RZ, R0.H0_H0 ;  /* 0x20000000ff037230 */ /* 0x000fe20000004100 */
[----:B------:R-:W-:Y:S04]  /*3810*/  BSSY B0, `(.L_x_959) ;  /* 0x000000f000007945 */ /* 0x000fe80003800000 */
        /* <DEDUP_REMOVED lines=11> */
.L_x_960:
[----:B------:R-:W-:Y:S01]  /*38d0*/  IMAD.MOV.U32 R0, RZ, RZ, 0x7f ;  /* 0x0000007fff007424 */ /* 0x000fe200078e00ff */
[----:B------:R-:W-:-:S04]  /*38e0*/  ISETP.GT.U32.AND P0, PT, R2, 0x7f800000, PT ;  /* 0x7f8000000200780c */ /* 0x000fc80003f04070 */
[----:B------:R-:W-:-:S04]  /*38f0*/  SEL R0, R0, 0x7c, P0 ;  /* 0x0000007c00007807 */ /* 0x000fc80000000000 */
.L_x_961:
[----:B------:R-:W-:Y:S05]  /*3900*/  BSYNC B0 ;  /* 0x0000000000007941 */ /* 0x000fea0003800000 */
.L_x_959:
[----:B------:R-:W-:-:S04]  /*3910*/  LOP3.LUT R2, R3, 0x80000000, RZ, 0xc0, !PT ;  /* 0x8000000003027812 */ /* 0x000fc800078ec0ff */
[----:B------:R-:W-:-:S04]  /*3920*/  SHF.R.U32.HI R3, RZ, 0x18, R2 ;  /* 0x00000018ff037819 */ /* 0x000fc80000011602 */
[----:B------:R-:W-:-:S05]  /*3930*/  LOP3.LUT R3, R0, R3, RZ, 0xfc, !PT ;  /* 0x0000000300037212 */ /* 0x000fca00078efcff */
[----:B------:R0:W-:Y:S01]  /*3940*/  STG.E.U8 [R16.64], R3 ;  /* 0x0000000310007986 */ /* 0x0001e2000c101124 */
[----:B------:R-:W-:Y:S05]  /*3950*/  BRA `(.L_x_945) ;  /* 0x0000071000007947 */ /* 0x000fea0003800000 */
.L_x_955:
[----:B------:R-:W-:-:S05]  /*3960*/  HADD2.F32 R0, -RZ, R0.H0_H0 ;  /* 0x20000000ff007230 */ /* 0x000fca0000004100 */
[----:B------:R-:W-:-:S05]  /*3970*/  F2FP.BF16.PACK_AB R0, RZ, R0 ;  /* 0x00000000ff00723e */ /* 0x000fca00000010ff */
[----:B------:R0:W-:Y:S01]  /*3980*/  STG.E.U16 [R16.64], R0 ;  /* 0x0000000010007986 */ /* 0x0001e2000c101524 */
[----:B------:R-:W-:Y:S05]  /*3990*/  BRA `(.L_x_945) ;  /* 0x000006d000007947 */ /* 0x000fea0003800000 */
.L_x_952:
        /* <DEDUP_REMOVED lines=8> */
[----:B------:R-:W-:-:S06]  /*3a20*/  HADD2.F32 R3, -RZ, R0.H0_H0 ;  /* 0x20000000ff037230 */ /* 0x000fcc0000004100 */
[----:B------:R-:W0:Y:S02]  /*3a30*/  F2I.FTZ.U32.TRUNC.NTZ R3, R3 ;  /* 0x0000000300037305 */ /* 0x000e24000021f000 */
[----:B0-----:R0:W-:Y:S01]  /*3a40*/  STG.E.U16 [R16.64], R3 ;  /* 0x0000000310007986 */ /* 0x0011e2000c101524 */
[----:B------:R-:W-:Y:S05]  /*3a50*/  BRA `(.L_x_945) ;  /* 0x0000061000007947 */ /* 0x000fea0003800000 */
.L_x_964:
[----:B------:R-:W-:Y:S01]  /*3a60*/  HADD2.F32 R3, -RZ, R0.H0_H0 ;  /* 0x20000000ff037230 */ /* 0x000fe20000004100 */
[----:B------:R-:W-:Y:S01]  /*3a70*/  BSSY B0, `(.L_x_965) ;  /* 0x0000014000007945 */ /* 0x000fe20003800000 */
[----:B------:R-:W-:-:S03]  /*3a80*/  IMAD.MOV.U32 R8, RZ, RZ, 0x80 ;  /* 0x00000080ff087424 */ /* 0x000fc600078e00ff */
        /* <DEDUP_REMOVED lines=14> */
.L_x_967:
[----:B------:R-:W-:-:S04]  /*3b70*/  LOP3.LUT R2, R3, 0x80000000, RZ, 0xc0, !PT ;  /* 0x8000000003027812 */ /* 0x000fc800078ec0ff */
[----:B------:R-:W-:-:S04]  /*3b80*/  SHF.R.U32.HI R3, RZ, 0x18, R2 ;  /* 0x00000018ff037819 */ /* 0x000fc80000011602 */
[----:B------:R-:W-:-:S04]  /*3b90*/  LOP3.LUT R0, R0, R3, RZ, 0xfc, !PT ;  /* 0x0000000300007212 */ /* 0x000fc800078efcff */
[----:B------:R-:W-:Y:S02]  /*3ba0*/  PRMT R8, R0, 0x7610, R8 ;  /* 0x0000761000087816 */ /* 0x000fe40000000008 */
.L_x_966:
[----:B------:R-:W-:Y:S05]  /*3bb0*/  BSYNC B0 ;  /* 0x0000000000007941 */ /* 0x000fea0003800000 */
.L_x_965:
[----:B------:R0:W-:Y:S01]  /*3bc0*/  STG.E.U8 [R16.64], R8 ;  /* 0x0000000810007986 */ /* 0x0001e2000c101124 */
[----:B------:R-:W-:Y:S05]  /*3bd0*/  BRA `(.L_x_945) ;  /* 0x0000049000007947 */ /* 0x000fea0003800000 */
.L_x_963:
        /* <DEDUP_REMOVED lines=17> */
.L_x_970:
[----:B------:R-:W-:-:S04]  /*3cf0*/  LOP3.LUT R2, R3, 0x80000000, RZ, 0xc0, !PT ;  /* 0x8000000003027812 */ /* 0x000fc800078ec0ff */
[----:B------:R-:W-:-:S04]  /*3d00*/  SHF.R.U32.HI R3, RZ, 0x18, R2 ;  /* 0x00000018ff037819 */ /* 0x000fc80000011602 */
[----:B------:R-:W-:-:S04]  /*3d10*/  LOP3.LUT R0, R0, R3, RZ, 0xfc, !PT ;  /* 0x0000000300007212 */ /* 0x000fc800078efcff */
[----:B------:R-:W-:Y:S02]  /*3d20*/  PRMT R8, R0, 0x7610, R8 ;  /* 0x0000761000087816 */ /* 0x000fe40000000008 */
.L_x_969:
[----:B------:R-:W-:Y:S05]  /*3d30*/  BSYNC B0 ;  /* 0x0000000000007941 */ /* 0x000fea0003800000 */
.L_x_968:
[----:B------:R0:W-:Y:S01]  /*3d40*/  STG.E.U8 [R16.64], R8 ;  /* 0x0000000810007986 */ /* 0x0001e2000c101124 */
[----:B------:R-:W-:Y:S05]  /*3d50*/  BRA `(.L_x_945) ;  /* 0x0000031000007947 */ /* 0x000fea0003800000 */
.L_x_962:
[----:B------:R-:W-:-:S13]  /*3d60*/  ISETP.NE.AND P0, PT, R2, 0x1c, PT ;  /* 0x0000001c0200780c */ /* 0x000fda0003f05270 */
[----:B------:R-:W-:Y:S05]  /*3d70*/  @!P0 BRA `(.L_x_971) ;  /* 0x000002c000008947 */ /* 0x000fea0003800000 */
[----:B------:R-:W-:-:S13]  /*3d80*/  ISETP.NE.AND P0, PT, R2, 0x1d, PT ;  /* 0x0000001d0200780c */ /* 0x000fda0003f05270 */
[----:B------:R-:W-:Y:S05]  /*3d90*/  @!P0 BRA `(.L_x_972) ;  /* 0x0000026000008947 */ /* 0x000fea0003800000 */
[----:B------:R-:W-:-:S13]  /*3da0*/  ISETP.NE.AND P0, PT, R2, 0x2c, PT ;  /* 0x0000002c0200780c */ /* 0x000fda0003f05270 */
[----:B------:R-:W-:Y:S05]  /*3db0*/  @P0 BRA `(.L_x_944) ;  /* 0x0000010000000947 */ /* 0x000fea0003800000 */
[----:B------:R-:W-:Y:S01]  /*3dc0*/  HADD2.F32 R3, -RZ, R0.H0_H0 ;  /* 0x20000000ff037230 */ /* 0x000fe20000004100 */
[----:B------:R-:W-:-:S04]  /*3dd0*/  PLOP3.LUT P0, PT, PT, PT, PT, 0x80, 0x0 ;  /* 0x000000000000781c */ /* 0x000fc80003f0f070 */
        /* <DEDUP_REMOVED lines=14> */
.L_x_944:
        /* <DEDUP_REMOVED lines=20> */
.L_x_972:
[----:B------:R-:W-:-:S06]  /*4000*/  HADD2.F32 R2, -RZ, R0.H0_H0 ;  /* 0x20000000ff027230 */ /* 0x000fcc0000004100 */
[----:B------:R-:W0:Y:S02]  /*4010*/  F2I.U64.TRUNC R2, R2 ;  /* 0x0000000200027311 */ /* 0x000e24000020d800 */
[----:B0-----:R0:W-:Y:S01]  /*4020*/  STG.E.64 [R16.64], R2 ;  /* 0x0000000210007986 */ /* 0x0011e2000c101b24 */
[----:B------:R-:W-:Y:S05]  /*4030*/  BRA `(.L_x_945) ;  /* 0x0000003000007947 */ /* 0x000fea0003800000 */
.L_x_971:
[----:B------:R-:W-:-:S04]  /*4040*/  HADD2.F32 R0, -RZ, R0.H0_H0 ;  /* 0x20000000ff007230 */ /* 0x000fc80000004100 */
[----:B------:R-:W0:Y:S02]  /*4050*/  F2I.FTZ.U32.TRUNC.NTZ R3, R0 ;  /* 0x0000000000037305 */ /* 0x000e24000021f000 */
[----:B0-----:R0:W-:Y:S02]  /*4060*/  STG.E [R16.64], R3 ;  /* 0x0000000310007986 */ /* 0x0011e4000c101924 */
.L_x_945:
[----:B------:R-:W-:-:S05]  /*4070*/  IMAD R18, R19, 0x200, R18 ;  /* 0x0000020013127824 */ /* 0x000fca00078e0212 */
[----:B------:R-:W-:Y:S02]  /*4080*/  IADD3 R23, R18, 0x80, RZ ;  /* 0x0000008012177810 */ /* 0x000fe40007ffe0ff */
.L_x_874:
[----:B------:R-:W-:Y:S05]  /*4090*/  BSYNC B6 ;  /* 0x0000000000067941 */ /* 0x000fea0003800000 */
.L_x_873:
        /* <DEDUP_REMOVED lines=258> */
.L_x_975:
        /* <DEDUP_REMOVED lines=21> */
.L_x_979:
[----:B------:R-:W2:Y:S02]  /*5210*/  LDG.E.U8 R2, [R2.64] ;  /* 0x0000002402027981 */ /* 0x000ea4000c1e1100 */
[----:B--2---:R-:W0:Y:S02]  /*5220*/  I2F.U16 R0, R2 ;  /* 0x0000000200007306 */ /* 0x004e240000101000 */
[----:B0-----:R-:W-:-:S04]  /*5230*/  F2FP.PACK_AB R0, RZ, R0 ;  /* 0x00000000ff00723e */ /* 0x001fc800000000ff */
[----:B------:R-:W-:Y:S01]  /*5240*/  PRMT R19, R0, 0x7610, R19 ;  /* 0x0000761000137816 */ /* 0x000fe20000000013 */
[----:B------:R-:W-:Y:S05]  /*5250*/  BRA `(.L_x_981) ;  /* 0x00000ed000007947 */ /* 0x000fea0003800000 */
.L_x_978:
        /* <DEDUP_REMOVED lines=11> */
.L_x_983:
[----:B------:R-:W2:Y:S02]  /*5310*/  LDG.E R2, [R2.64] ;  /* 0x0000002402027981 */ /* 0x000ea4000c1e1900 */
[----:B--2---:R-:W0:Y:S02]  /*5320*/  I2F R0, R2 ;  /* 0x0000000200007306 */ /* 0x004e240000201400 */
[----:B0-----:R-:W-:-:S04]  /*5330*/  F2FP.PACK_AB R0, RZ, R0 ;  /* 0x00000000ff00723e */ /* 0x001fc800000000ff */
[----:B------:R-:W-:Y:S01]  /*5340*/  PRMT R19, R0, 0x7610, R19 ;  /* 0x0000761000137816 */ /* 0x000fe20000000013 */
[----:B------:R-:W-:Y:S05]  /*5350*/  BRA `(.L_x_981) ;  /* 0x00000dd000007947 */ /* 0x000fea0003800000 */
.L_x_982:
[----:B------:R-:W2:Y:S02]  /*5360*/  LDG.E.U16 R2, [R2.64] ;  /* 0x0000002402027981 */ /* 0x000ea4000c1e1500 */
[----:B--2---:R-:W0:Y:S02]  /*5370*/  I2F.S16 R0, R2 ;  /* 0x0000000200007306 */ /* 0x004e240000101400 */
[----:B0-----:R-:W-:-:S04]  /*5380*/  F2FP.PACK_AB R0, RZ, R0 ;  /* 0x00000000ff00723e */ /* 0x001fc800000000ff */
[----:B------:R-:W-:Y:S01]  /*5390*/  PRMT R19, R0, 0x7610, R19 ;  /* 0x0000761000137816 */ /* 0x000fe20000000013 */
[----:B------:R-:W-:Y:S05]  /*53a0*/  BRA `(.L_x_981) ;  /* 0x00000d8000007947 */ /* 0x000fea0003800000 */
.L_x_977:
        /* <DEDUP_REMOVED lines=9> */
.L_x_985:
[----:B------:R0:W5:Y:S01]  /*5440*/  LDG.E.U16 R19, [R2.64] ;  /* 0x0000002402137981 */ /* 0x000162000c1e1500 */
[----:B------:R-:W-:Y:S05]  /*5450*/  BRA `(.L_x_981) ;  /* 0x00000cd000007947 */ /* 0x000fea0003800000 */
.L_x_984:
        /* <DEDUP_REMOVED lines=9> */
.L_x_987:
[----:B------:R0:W5:Y:S01]  /*54f0*/  LDG.E.U16 R19, [R2.64] ;  /* 0x0000002402137981 */ /* 0x000162000c1e1500 */
[----:B------:R-:W-:Y:S05]  /*5500*/  BRA `(.L_x_981) ;  /* 0x00000c2000007947 */ /* 0x000fea0003800000 */
.L_x_986:
[----:B------:R-:W2:Y:S02]  /*5510*/  LDG.E.64 R2, [R2.64] ;  /* 0x0000002402027981 */ /* 0x000ea4000c1e1b00 */
[----:B--2---:R-:W0:Y:S01]  /*5520*/  F2F.F32.F64 R0, R2 ;  /* 0x0000000200007310 */ /* 0x004e220000301000 */
[----:B------:R-:W0:-:S14]  /*5530*/  DSETP.GEU.AND P0, PT, |R2|, c[0x2][0x0], PT ;  /* 0x008000000200762a */ /* 0x000e1c0003f0e200 */
[----:B0-----:R-:W-:-:S05]  /*5540*/  @!P0 FMUL R0, R0, 1.175494350822287508e-38 ;  /* 0x0080000000008820 */ /* 0x001fca0000400000 */
[----:B------:R-:W-:-:S04]  /*5550*/  F2FP.PACK_AB R0, RZ, R0 ;  /* 0x00000000ff00723e */ /* 0x000fc800000000ff */
[----:B------:R-:W-:Y:S01]  /*5560*/  PRMT R19, R0, 0x7610, R19 ;  /* 0x0000761000137816 */ /* 0x000fe20000000013 */
[----:B------:R-:W-:Y:S05]  /*5570*/  BRA `(.L_x_981) ;  /* 0x00000bb000007947 */ /* 0x000fea0003800000 */
.L_x_976:
        /* <DEDUP_REMOVED lines=14> */
.L_x_990:
[----:B------:R-:W2:Y:S02]  /*5660*/  LDG.E.64 R2, [R2.64] ;  /* 0x0000002402027981 */ /* 0x000ea4000c1e1b00 */
[----:B--2---:R-:W0:Y:S01]  /*5670*/  F2F.F32.F64 R0, R2 ;  /* 0x0000000200007310 */ /* 0x004e220000301000 */
[----:B------:R-:W0:-:S14]  /*5680*/  DSETP.GEU.AND P0, PT, |R2|, c[0x2][0x0], PT ;  /* 0x008000000200762a */ /* 0x000e1c0003f0e200 */
[----:B0-----:R-:W-:-:S05]  /*5690*/  @!P0 FMUL R0, R0, 1.175494350822287508e-38 ;  /* 0x0080000000008820 */ /* 0x001fca0000400000 */
[----:B------:R-:W-:-:S04]  /*56a0*/  F2FP.PACK_AB R0, RZ, R0 ;  /* 0x00000000ff00723e */ /* 0x000fc800000000ff */
[----:B------:R-:W-:Y:S01]  /*56b0*/  PRMT R19, R0, 0x7610, R19 ;  /* 0x0000761000137816 */ /* 0x000fe20000000013 */
[----:B------:R-:W-:Y:S05]  /*56c0*/  BRA `(.L_x_981) ;  /* 0x00000a6000007947 */ /* 0x000fea0003800000 */
.L_x_989:
        /* <DEDUP_REMOVED lines=28> */
.L_x_992:
        /* <DEDUP_REMOVED lines=15> */
.L_x_991:
[----:B------:R-:W2:Y:S02]  /*5980*/  LDG.E.U16 R0, [R2.64] ;  /* 0x0000002402007981 */ /* 0x000ea4000c1e1500 */
[----:B--2---:R-:W-:-:S04]  /*5990*/  PRMT R0, RZ, 0x5410, R0 ;  /* 0x00005410ff007816 */ /* 0x004fc80000000000 */
[----:B------:R-:W-:-:S04]  /*59a0*/  F2FP.PACK_AB R0, RZ, R0 ;  /* 0x00000000ff00723e */ /* 0x000fc800000000ff */
[----:B------:R-:W-:Y:S01]  /*59b0*/  PRMT R19, R0, 0x7610, R19 ;  /* 0x0000761000137816 */ /* 0x000fe20000000013 */
[----:B------:R-:W-:Y:S05]  /*59c0*/  BRA `(.L_x_981) ;  /* 0x0000076000007947 */ /* 0x000fea0003800000 */
.L_x_988:
        /* <DEDUP_REMOVED lines=12> */
.L_x_995:
        /* <DEDUP_REMOVED lines=21> */
.L_x_999:
[----:B------:R-:W-:Y:S05]  /*5be0*/  BSYNC B1 ;  /* 0x0000000000017941 */ /* 0x000fea0003800000 */
.L_x_998:
[----:B------:R-:W-:Y:S01]  /*5bf0*/  LEA R3, R0, 0x3b800000, 0x17 ;  /* 0x3b80000000037811 */ /* 0x000fe200078eb8ff */
[----:B------:R-:W-:-:S05]  /*5c00*/  IMAD.SHL.U32 R0, R2, 0x100000, RZ ;  /* 0x0010000002007824 */ /* 0x000fca00078e00ff */
[----:B------:R-:W-:Y:S02]  /*5c10*/  LOP3.LUT R0, R3, R0, R4, 0xfe, !PT ;  /* 0x0000000003007212 */ /* 0x000fe400078efe04 */
.L_x_997:
[----:B------:R-:W-:Y:S05]  /*5c20*/  BSYNC B0 ;  /* 0x0000000000007941 */ /* 0x000fea0003800000 */
.L_x_996:
[----:B------:R-:W-:-:S04]  /*5c30*/  F2FP.PACK_AB R0, RZ, R0 ;  /* 0x00000000ff00723e */ /* 0x000fc800000000ff */
[----:B------:R-:W-:Y:S01]  /*5c40*/  PRMT R19, R0, 0x7610, R19 ;  /* 0x0000761000137816 */ /* 0x000fe20000000013 */
[----:B------:R-:W-:Y:S05]  /*5c50*/  BRA `(.L_x_981) ;  /* 0x000004d000007947 */ /* 0x000fea0003800000 */
.L_x_994:
        /* <DEDUP_REMOVED lines=21> */
.L_x_1003:
[----:B------:R-:W-:Y:S05]  /*5db0*/  BSYNC B1 ;  /* 0x0000000000017941 */ /* 0x000fea0003800000 */
.L_x_1002:
[----:B------:R-:W-:Y:S01]  /*5dc0*/  LEA R3, R0, 0x37800000, 0x17 ;  /* 0x3780000000037811 */ /* 0x000fe200078eb8ff */
[----:B------:R-:W-:-:S05]  /*5dd0*/  IMAD.SHL.U32 R0, R2, 0x200000, RZ ;  /* 0x0020000002007824 */ /* 0x000fca00078e00ff */
[----:B------:R-:W-:Y:S02]  /*5de0*/  LOP3.LUT R0, R3, R0, R4, 0xfe, !PT ;  /* 0x0000000003007212 */ /* 0x000fe400078efe04 */
.L_x_1001:
[----:B------:R-:W-:Y:S05]  /*5df0*/  BSYNC B0 ;  /* 0x0000000000007941 */ /* 0x000fea0003800000 */
.L_x_1000:
[----:B------:R-:W-:-:S04]  /*5e00*/  F2FP.PACK_AB R0, RZ, R0 ;  /* 0x00000000ff00723e */ /* 0x000fc800000000ff */
[----:B------:R-:W-:Y:S01]  /*5e10*/  PRMT R19, R0, 0x7610, R19 ;  /* 0x0000761000137816 */ /* 0x000fe20000000013 */
[----:B------:R-:W-:Y:S05]  /*5e20*/  BRA `(.L_x_981) ;  /* 0x0000030000007947 */ /* 0x000fea0003800000 */
.L_x_993:
        /* <DEDUP_REMOVED lines=14> */
.L_x_1007:
[----:B------:R-:W-:Y:S05]  /*5f10*/  BSYNC B0 ;  /* 0x0000000000007941 */ /* 0x000fea0003800000 */
.L_x_1006:
[----:B------:R-:W-:-:S04]  /*5f20*/  F2FP.PACK_AB R0, RZ, R0 ;  /* 0x00000000ff00723e */ /* 0x000fc800000000ff */
[----:B------:R-:W-:Y:S01]  /*5f30*/  PRMT R19, R0, 0x7610, R19 ;  /* 0x0000761000137816 */ /* 0x000fe20000000013 */
[----:B------:R-:W-:Y:S05]  /*5f40*/  BRA `(.L_x_981) ;  /* 0x000001e000007947 */ /* 0x000fea0003800000 */
.L_x_980:
        /* <DEDUP_REMOVED lines=21> */
.L_x_1005:
[----:B------:R-:W2:Y:S02]  /*60a0*/  LDG.E.64 R2, [R2.64] ;  /* 0x0000002402027981 */ /* 0x000ea4000c1e1b00 */
[----:B--2---:R-:W0:Y:S02]  /*60b0*/  I2F.U64 R0, R2 ;  /* 0x0000000200007312 */ /* 0x004e240000301000 */
[----:B0-----:R-:W-:-:S04]  /*60c0*/  F2FP.PACK_AB R0, RZ, R0 ;  /* 0x00000000ff00723e */ /* 0x001fc800000000ff */
[----:B------:R-:W-:Y:S01]  /*60d0*/  PRMT R19, R0, 0x7610, R19 ;  /* 0x0000761000137816 */ /* 0x000fe20000000013 */
[----:B------:R-:W-:Y:S05]  /*60e0*/  BRA `(.L_x_981) ;  /* 0x0000004000007947 */ /* 0x000fea0003800000 */
.L_x_1004:
[----:B------:R-:W2:Y:S02]  /*60f0*/  LDG.E R2, [R2.64] ;  /* 0x0000002402027981 */ /* 0x000ea4000c1e1900 */
[----:B--2---:R-:W0:Y:S02]  /*6100*/  I2F.U32 R0, R2 ;  /* 0x0000000200007306 */ /* 0x004e240000201000 */
[----:B0-----:R-:W-:-:S04]  /*6110*/  F2FP.PACK_AB R0, RZ, R0 ;  /* 0x00000000ff00723e */ /* 0x001fc800000000ff */
[----:B------:R-:W-:Y:S02]  /*6120*/  PRMT R19, R0, 0x7610, R19 ;  /* 0x0000761000137816 */ /* 0x000fe40000000013 */
.L_x_981:
        /* <DEDUP_REMOVED lines=18> */
.L_x_1011:
[----:B------:R-:W2:Y:S02]  /*6250*/  LDG.E.U8 R2, [R2.64] ;  /* 0x0000002402027981 */ /* 0x000ea4000c1e1100 */
[----:B--2---:R-:W0:Y:S02]  /*6260*/  I2F.U16 R0, R2 ;  /* 0x0000000200007306 */ /* 0x004e240000101000 */
[----:B0-----:R-:W-:Y:S01]  /*6270*/  F2FP.PACK_AB R0, RZ, R0 ;  /* 0x00000000ff00723e */ /* 0x001fe200000000ff */
[----:B------:R-:W-:Y:S05]  /*6280*/  BRA `(.L_x_1013) ;  /* 0x00000e1000007947 */ /* 0x000fea0003800000 */
.L_x_1010:
        /* <DEDUP_REMOVED lines=10> */
.L_x_1015:
[----:B------:R-:W2:Y:S02]  /*6330*/  LDG.E R2, [R2.64] ;  /* 0x0000002402027981 */ /* 0x000ea4000c1e1900 */
[----:B--2---:R-:W0:Y:S02]  /*6340*/  I2F R0, R2 ;  /* 0x0000000200007306 */ /* 0x004e240000201400 */
[----:B0-----:R-:W-:Y:S01]  /*6350*/  F2FP.PACK_AB R0, RZ, R0 ;  /* 0x00000000ff00723e */ /* 0x001fe200000000ff */
[----:B------:R-:W-:Y:S05]  /*6360*/  BRA `(.L_x_1013) ;  /* 0x00000d3000007947 */ /* 0x000fea0003800000 */
.L_x_1014:
[----:B------:R-:W2:Y:S02]  /*6370*/  LDG.E.U16 R2, [R2.64] ;  /* 0x0000002402027981 */ /* 0x000ea4000c1e1500 */
[----:B--2---:R-:W0:Y:S02]  /*6380*/  I2F.S16 R0, R2 ;  /* 0x0000000200007306 */ /* 0x004e240000101400 */
[----:B0-----:R-:W-:Y:S01]  /*6390*/  F2FP.PACK_AB R0, RZ, R0 ;  /* 0x00000000ff00723e */ /* 0x001fe200000000ff */
[----:B------:R-:W-:Y:S05]  /*63a0*/  BRA `(.L_x_1013) ;  /* 0x00000cf000007947 */ /* 0x000fea0003800000 */
.L_x_1009:
        /* <DEDUP_REMOVED lines=9> */
.L_x_1017:
[----:B------:R0:W5:Y:S01]  /*6440*/  LDG.E.U16 R0, [R2.64] ;  /* 0x0000002402007981 */ /* 0x000162000c1e1500 */
[----:B------:R-:W-:Y:S05]  /*6450*/  BRA `(.L_x_1013) ;  /* 0x00000c4000007947 */ /* 0x000fea0003800000 */
.L_x_1016:
        /* <DEDUP_REMOVED lines=9> */
.L_x_1019:
[----:B------:R0:W5:Y:S01]  /*64f0*/  LDG.E.U16 R0, [R2.64] ;  /* 0x0000002402007981 */ /* 0x000162000c1e1500 */
[----:B------:R-:W-:Y:S05]  /*6500*/  BRA `(.L_x_1013) ;  /* 0x00000b9000007947 */ /* 0x000fea0003800000 */
.L_x_1018:
[----:B------:R-:W2:Y:S02]  /*6510*/  LDG.E.64 R2, [R2.64] ;  /* 0x0000002402027981 */ /* 0x000ea4000c1e1b00 */
[----:B--2---:R-:W0:Y:S01]  /*6520*/  F2F.F32.F64 R0, R2 ;  /* 0x0000000200007310 */ /* 0x004e220000301000 */
[----:B------:R-:W0:-:S14]  /*6530*/  DSETP.GEU.AND P0, PT, |R2|, c[0x2][0x0], PT ;  /* 0x008000000200762a */ /* 0x000e1c0003f0e200 */
[----:B0-----:R-:W-:-:S05]  /*6540*/  @!P0 FMUL R0, R0, 1.175494350822287508e-38 ;  /* 0x0080000000008820 */ /* 0x001fca0000400000 */
[----:B------:R-:W-:Y:S01]  /*6550*/  F2FP.PACK_AB R0, RZ, R0 ;  /* 0x00000000ff00723e */ /* 0x000fe200000000ff */
[----:B------:R-:W-:Y:S05]  /*6560*/  BRA `(.L_x_1013) ;  /* 0x00000b3000007947 */ /* 0x000fea0003800000 */
.L_x_1008:
        /* <DEDUP_REMOVED lines=13> */
.L_x_1022:
[----:B------:R-:W2:Y:S02]  /*6640*/  LDG.E.64 R2, [R2.64] ;  /* 0x0000002402027981 */ /* 0x000ea4000c1e1b00 */
[----:B--2---:R-:W0:Y:S01]  /*6650*/  F2F.F32.F64 R0, R2 ;  /* 0x0000000200007310 */ /* 0x004e220000301000 */
[----:B------:R-:W0:-:S14]  /*6660*/  DSETP.GEU.AND P0, PT, |R2|, c[0x2][0x0], PT ;  /* 0x008000000200762a */ /* 0x000e1c0003f0e200 */
[----:B0-----:R-:W-:-:S05]  /*6670*/  @!P0 FMUL R0, R0, 1.175494350822287508e-38 ;  /* 0x0080000000008820 */ /* 0x001fca0000400000 */
[----:B------:R-:W-:Y:S01]  /*6680*/  F2FP.PACK_AB R0, RZ, R0 ;  /* 0x00000000ff00723e */ /* 0x000fe200000000ff */
[----:B------:R-:W-:Y:S05]  /*6690*/  BRA `(.L_x_1013) ;  /* 0x00000a0000007947 */ /* 0x000fea0003800000 */
.L_x_1021:
        /* <DEDUP_REMOVED lines=28> */
.L_x_1024:
        /* <DEDUP_REMOVED lines=15> */
.L_x_1023:
[----:B------:R-:W2:Y:S02]  /*6950*/  LDG.E.U16 R0, [R2.64] ;  /* 0x0000002402007981 */ /* 0x000ea4000c1e1500 */
[----:B--2---:R-:W-:-:S04]  /*6960*/  PRMT R0, RZ, 0x5410, R0 ;  /* 0x00005410ff007816 */ /* 0x004fc80000000000 */
[----:B------:R-:W-:Y:S01]  /*6970*/  F2FP.PACK_AB R0, RZ, R0 ;  /* 0x00000000ff00723e */ /* 0x000fe200000000ff */
[----:B------:R-:W-:Y:S05]  /*6980*/  BRA `(.L_x_1013) ;  /* 0x0000071000007947 */ /* 0x000fea0003800000 */
.L_x_1020:
        /* <DEDUP_REMOVED lines=12> */
.L_x_1027:
        /* <DEDUP_REMOVED lines=21> */
.L_x_1031:
[----:B------:R-:W-:Y:S05]  /*6ba0*/  BSYNC B1 ;  /* 0x0000000000017941 */ /* 0x000fea0003800000 */
.L_x_1030:
[----:B------:R-:W-:Y:S01]  /*6bb0*/  LEA R3, R0, 0x3b800000, 0x17 ;  /* 0x3b80000000037811 */ /* 0x000fe200078eb8ff */
[----:B------:R-:W-:-:S05]  /*6bc0*/  IMAD.SHL.U32 R0, R2, 0x100000, RZ ;  /* 0x0010000002007824 */ /* 0x000fca00078e00ff */
[----:B------:R-:W-:Y:S02]  /*6bd0*/  LOP3.LUT R0, R3, R0, R4, 0xfe, !PT ;  /* 0x0000000003007212 */ /* 0x000fe400078efe04 */
.L_x_1029:
[----:B------:R-:W-:Y:S05]  /*6be0*/  BSYNC B0 ;  /* 0x0000000000007941 */ /* 0x000fea0003800000 */
.L_x_1028:
[----:B------:R-:W-:Y:S01]  /*6bf0*/  F2FP.PACK_AB R0, RZ, R0 ;  /* 0x00000000ff00723e */ /* 0x000fe200000000ff */
[----:B------:R-:W-:Y:S05]  /*6c00*/  BRA `(.L_x_1013) ;  /* 0x0000049000007947 */ /* 0x000fea0003800000 */
.L_x_1026:
        /* <DEDUP_REMOVED lines=21> */
.L_x_1035:
[----:B------:R-:W-:Y:S05]  /*6d60*/  BSYNC B1 ;  /* 0x0000000000017941 */ /* 0x000fea0003800000 */
.L_x_1034:
[----:B------:R-:W-:Y:S01]  /*6d70*/  LEA R3, R0, 0x37800000, 0x17 ;  /* 0x3780000000037811 */ /* 0x000fe200078eb8ff */
[----:B------:R-:W-:-:S05]  /*6d80*/  IMAD.SHL.U32 R0, R2, 0x200000, RZ ;  /* 0x0020000002007824 */ /* 0x000fca00078e00ff */
[----:B------:R-:W-:Y:S02]  /*6d90*/  LOP3.LUT R0, R3, R0, R4, 0xfe, !PT ;  /* 0x0000000003007212 */ /* 0x000fe400078efe04 */
.L_x_1033:
[----:B------:R-:W-:Y:S05]  /*6da0*/  BSYNC B0 ;  /* 0x0000000000007941 */ /* 0x000fea0003800000 */
.L_x_1032:
[----:B------:R-:W-:Y:S01]  /*6db0*/  F2FP.PACK_AB R0, RZ, R0 ;  /* 0x00000000ff00723e */ /* 0x000fe200000000ff */
[----:B------:R-:W-:Y:S05]  /*6dc0*/  BRA `(.L_x_1013) ;  /* 0x000002d000007947 */ /* 0x000fea0003800000 */
.L_x_1025:
        /* <DEDUP_REMOVED lines=14> */
.L_x_1039:
[----:B------:R-:W-:Y:S05]  /*6eb0*/  BSYNC B0 ;  /* 0x0000000000007941 */ /* 0x000fea0003800000 */
.L_x_1038:
[----:B------:R-:W-:Y:S01]  /*6ec0*/  F2FP.PACK_AB R0, RZ, R0 ;  /* 0x00000000ff00723e */ /* 0x000fe200000000ff */
[----:B------:R-:W-:Y:S05]  /*6ed0*/  BRA `(.L_x_1013) ;  /* 0x000001c000007947 */ /* 0x000fea0003800000 */
.L_x_1012:
        /* <DEDUP_REMOVED lines=21> */
.L_x_1037:
[----:B------:R-:W2:Y:S02]  /*7030*/  LDG.E.64 R2, [R2.64] ;  /* 0x0000002402027981 */ /* 0x000ea4000c1e1b00 */
[----:B--2---:R-:W0:Y:S02]  /*7040*/  I2F.U64 R0, R2 ;  /* 0x0000000200007312 */ /* 0x004e240000301000 */
[----:B0-----:R-:W-:Y:S01]  /*7050*/  F2FP.PACK_AB R0, RZ, R0 ;  /* 0x00000000ff00723e */ /* 0x001fe200000000ff */
[----:B------:R-:W-:Y:S05]  /*7060*/  BRA `(.L_x_1013) ;  /* 0x0000003000007947 */ /* 0x000fea0003800000 */
.L_x_1036:
[----:B------:R-:W2:Y:S02]  /*7070*/  LDG.E R2, [R2.64] ;  /* 0x0000002402027981 */ /* 0x000ea4000c1e1900 */
[----:B--2---:R-:W0:Y:S02]  /*7080*/  I2F.U32 R0, R2 ;  /* 0x0000000200007306 */ /* 0x004e240000201000 */
[----:B0-----:R-:W-:-:S06]  /*7090*/  F2FP.PACK_AB R0, RZ, R0 ;  /* 0x00000000ff00723e */ /* 0x001fcc00000000ff */
.L_x_1013:
        /* <DEDUP_REMOVED lines=26> */
.L_x_1043:
[----:B------:R-:W-:-:S06]  /*7240*/  HADD2.F32 R3, -RZ, R0.H0_H0 ;  /* 0x20000000ff037230 */ /* 0x000fcc0000004100 */
[----:B------:R-:W0:Y:S02]  /*7250*/  F2I.S64.TRUNC R2, R3 ;  /* 0x0000000300027311 */ /* 0x000e24000020d900 */
[----:B0-----:R0:W-:Y:S01]  /*7260*/  STG.E.U8 [R16.64], R2 ;  /* 0x0000000210007986 */ /* 0x0011e2000c101124 */
[----:B------:R-:W-:Y:S05]  /*7270*/  BRA `(.L_x_1045) ;  /* 0x00000e4000007947 */ /* 0x000fea0003800000 */
.L_x_1042:
        /* <DEDUP_REMOVED lines=10> */
.L_x_1047:
[----:B------:R-:W-:-:S04]  /*7320*/  HADD2.F32 R0, -RZ, R0.H0_H0 ;  /* 0x20000000ff007230 */ /* 0x000fc80000004100 */
[----:B------:R-:W0:Y:S02]  /*7330*/  F2I.FTZ.TRUNC.NTZ R3, R0 ;  /* 0x0000000000037305 */ /* 0x000e24000021f100 */
[----:B0-----:R0:W-:Y:S01]  /*7340*/  STG.E [R16.64], R3 ;  /* 0x0000000310007986 */ /* 0x0011e2000c101924 */
[----:B------:R-:W-:Y:S05]  /*7350*/  BRA `(.L_x_1045) ;  /* 0x00000d6000007947 */ /* 0x000fea0003800000 */
.L_x_1046:
[----:B------:R-:W-:-:S04]  /*7360*/  HADD2.F32 R0, -RZ, R0.H0_H0 ;  /* 0x20000000ff007230 */ /* 0x000fc80000004100 */
[----:B------:R-:W0:Y:S02]  /*7370*/  F2I.FTZ.TRUNC.NTZ R3, R0 ;  /* 0x0000000000037305 */ /* 0x000e24000021f100 */
[----:B0-----:R0:W-:Y:S01]  /*7380*/  STG.E.U16 [R16.64], R3 ;  /* 0x0000000310007986 */ /* 0x0011e2000c101524 */
[----:B------:R-:W-:Y:S05]  /*7390*/  BRA `(.L_x_1045) ;  /* 0x00000d2000007947 */ /* 0x000fea0003800000 */
.L_x_1041:
        /* <DEDUP_REMOVED lines=9> */
.L_x_1049:
[----:B------:R0:W-:Y:S01]  /*7430*/  STG.E.U16 [R16.64], R0 ;  /* 0x0000000010007986 */ /* 0x0001e2000c101524 */
[----:B------:R-:W-:Y:S05]  /*7440*/  BRA `(.L_x_1045) ;  /* 0x00000c7000007947 */ /* 0x000fea0003800000 */
.L_x_1048:
        /* <DEDUP_REMOVED lines=10> */
.L_x_1051:
[----:B------:R-:W-:-:S05]  /*74f0*/  HADD2.F32 R0, -RZ, R0.H0_H0 ;  /* 0x20000000ff007230 */ /* 0x000fca0000004100 */
[----:B------:R-:W-:-:S04]  /*7500*/  F2FP.PACK_AB R0, RZ, R0 ;  /* 0x00000000ff00723e */ /* 0x000fc800000000ff */
[----:B------:R-:W-:-:S05]  /*7510*/  PRMT R0, R0, 0x5410, RZ ;  /* 0x0000541000007816 */ /* 0x000fca00000000ff */
[----:B------:R0:W-:Y:S01]  /*7520*/  STG.E [R16.64], R0 ;  /* 0x0000000010007986 */ /* 0x0001e2000c101924 */
[----:B------:R-:W-:Y:S05]  /*7530*/  BRA `(.L_x_1045) ;  /* 0x00000b8000007947 */ /* 0x000fea0003800000 */
.L_x_1050:
[----:B------:R-:W-:-:S05]  /*7540*/  HADD2.F32 R2, -RZ, R0.H0_H0 ;  /* 0x20000000ff027230 */ /* 0x000fca0000004100 */
[----:B------:R-:W-:-:S06]  /*7550*/  FMUL.FTZ R2, R2, 1 ;  /* 0x3f80000002027820 */ /* 0x000fcc0000410000 */
[----:B------:R-:W0:Y:S02]  /*7560*/  F2F.F64.F32 R2, R2 ;  /* 0x0000000200027310 */ /* 0x000e240000201800 */
[----:B0-----:R0:W-:Y:S01]  /*7570*/  STG.E.64 [R16.64], R2 ;  /* 0x0000000210007986 */ /* 0x0011e2000c101b24 */
[----:B------:R-:W-:Y:S05]  /*7580*/  BRA `(.L_x_1045) ;  /* 0x00000b3000007947 */ /* 0x000fea0003800000 */
.L_x_1040:
        /* <DEDUP_REMOVED lines=13> */
.L_x_1054:
[----:B------:R-:W-:Y:S01]  /*7660*/  HADD2.F32 R0, -RZ, R0.H0_H0 ;  /* 0x20000000ff007230 */ /* 0x000fe20000004100 */
[----:B------:R-:W-:-:S04]  /*7670*/  CS2R R6, SRZ ;  /* 0x0000000000067805 */ /* 0x000fc8000001ff00 */
[----:B------:R-:W-:-:S04]  /*7680*/  FMUL.FTZ R0, R0, 1 ;  /* 0x3f80000000007820 */ /* 0x000fc80000410000 */
[----:B------:R-:W0:Y:S02]  /*7690*/  F2F.F64.F32 R4, R0 ;  /* 0x0000000000047310 */ /* 0x000e240000201800 */
[----:B0-----:R0:W-:Y:S01]  /*76a0*/  STG.E.128 [R16.64], R4 ;  /* 0x0000000410007986 */ /* 0x0011e2000c101d24 */
[----:B------:R-:W-:Y:S05]  /*76b0*/  BRA `(.L_x_1045) ;  /* 0x00000a0000007947 */ /* 0x000fea0003800000 */
.L_x_1053:
        /* <DEDUP_REMOVED lines=21> */
.L_x_1058:
[----:B------:R-:W-:Y:S05]  /*7810*/  BSYNC B0 ;  /* 0x0000000000007941 */ /* 0x000fea0003800000 */
.L_x_1057:
[----:B------:R-:W-:-:S05]  /*7820*/  LOP3.LUT R3, R0, R3, RZ, 0xfc, !PT ;  /* 0x0000000300037212 */ /* 0x000fca00078efcff */
[----:B------:R0:W-:Y:S01]  /*7830*/  STG.E.U8 [R16.64], R3 ;  /* 0x0000000310007986 */ /* 0x0001e2000c101124 */
[----:B------:R-:W-:Y:S05]  /*7840*/  BRA `(.L_x_1045) ;  /* 0x0000087000007947 */ /* 0x000fea0003800000 */
.L_x_1056:
        /* <DEDUP_REMOVED lines=13> */
.L_x_1060:
[----:B------:R-:W-:Y:S01]  /*7920*/  IMAD.MOV.U32 R0, RZ, RZ, 0x7f ;  /* 0x0000007fff007424 */ /* 0x000fe200078e00ff */
[----:B------:R-:W-:-:S04]  /*7930*/  ISETP.GT.U32.AND P0, PT, R2, 0x7f800000, PT ;  /* 0x7f8000000200780c */ /* 0x000fc80003f04070 */
[----:B------:R-:W-:-:S04]  /*7940*/  SEL R0, R0, 0x7c, P0 ;  /* 0x0000007c00007807 */ /* 0x000fc80000000000 */
.L_x_1061:
[----:B------:R-:W-:Y:S05]  /*7950*/  BSYNC B0 ;  /* 0x0000000000007941 */ /* 0x000fea0003800000 */
.L_x_1059:
[----:B------:R-:W-:-:S04]  /*7960*/  LOP3.LUT R2, R3, 0x80000000, RZ, 0xc0, !PT ;  /* 0x8000000003027812 */ /* 0x000fc800078ec0ff */
[----:B------:R-:W-:-:S04]  /*7970*/  SHF.R.U32.HI R3, RZ, 0x18, R2 ;  /* 0x00000018ff037819 */ /* 0x000fc80000011602 */
[----:B------:R-:W-:-:S05]  /*7980*/  LOP3.LUT R3, R0, R3, RZ, 0xfc, !PT ;  /* 0x0000000300037212 */ /* 0x000fca00078efcff */
[----:B------:R0:W-:Y:S01]  /*7990*/  STG.E.U8 [R16.64], R3 ;  /* 0x0000000310007986 */ /* 0x0001e2000c101124 */
[----:B------:R-:W-:Y:S05]  /*79a0*/  BRA `(.L_x_1045) ;  /* 0x0000071000007947 */ /* 0x000fea0003800000 */
.L_x_1055:
[----:B------:R-:W-:-:S05]  /*79b0*/  HADD2.F32 R0, -RZ, R0.H0_H0 ;  /* 0x20000000ff007230 */ /* 0x000fca0000004100 */
[----:B------:R-:W-:-:S05]  /*79c0*/  F2FP.BF16.PACK_AB R0, RZ, R0 ;  /* 0x00000000ff00723e */ /* 0x000fca00000010ff */
[----:B------:R0:W-:Y:S01]  /*79d0*/  STG.E.U16 [R16.64], R0 ;  /* 0x0000000010007986 */ /* 0x0001e2000c101524 */
[----:B------:R-:W-:Y:S05]  /*79e0*/  BRA `(.L_x_1045) ;  /* 0x000006d000007947 */ /* 0x000fea0003800000 */
.L_x_1052:
        /* <DEDUP_REMOVED lines=12> */
.L_x_1064:
        /* <DEDUP_REMOVED lines=17> */
.L_x_1067:
[----:B------:R-:W-:-:S04]  /*7bc0*/  LOP3.LUT R2, R3, 0x80000000, RZ, 0xc0, !PT ;  /* 0x8000000003027812 */ /* 0x000fc800078ec0ff */
[----:B------:R-:W-:-:S04]  /*7bd0*/  SHF.R.U32.HI R3, RZ, 0x18, R2 ;  /* 0x00000018ff037819 */ /* 0x000fc80000011602 */
[----:B------:R-:W-:-:S04]  /*7be0*/  LOP3.LUT R0, R0, R3, RZ, 0xfc, !PT ;  /* 0x0000000300007212 */ /* 0x000fc800078efcff */
[----:B------:R-:W-:Y:S02]  /*7bf0*/  PRMT R8, R0, 0x7610, R8 ;  /* 0x0000761000087816 */ /* 0x000fe40000000008 */
.L_x_1066:
[----:B------:R-:W-:Y:S05]  /*7c00*/  BSYNC B0 ;  /* 0x0000000000007941 */ /* 0x000fea0003800000 */
.L_x_1065:
[----:B------:R0:W-:Y:S01]  /*7c10*/  STG.E.U8 [R16.64], R8 ;  /* 0x0000000810007986 */ /* 0x0001e2000c101124 */
[----:B------:R-:W-:Y:S05]  /*7c20*/  BRA `(.L_x_1045) ;  /* 0x0000049000007947 */ /* 0x000fea0003800000 */
.L_x_1063:
        /* <DEDUP_REMOVED lines=17> */
.L_x_1070:
[----:B------:R-:W-:-:S04]  /*7d40*/  LOP3.LUT R2, R3, 0x80000000, RZ, 0xc0, !PT ;  /* 0x8000000003027812 */ /* 0x000fc800078ec0ff */
[----:B------:R-:W-:-:S04]  /*7d50*/  SHF.R.U32.HI R3, RZ, 0x18, R2 ;  /* 0x00000018ff037819 */ /* 0x000fc80000011602 */
[----:B------:R-:W-:-:S04]  /*7d60*/  LOP3.LUT R0, R0, R3, RZ, 0xfc, !PT ;  /* 0x0000000300007212 */ /* 0x000fc800078efcff */
[----:B------:R-:W-:Y:S02]  /*7d70*/  PRMT R8, R0, 0x7610, R8 ;  /* 0x0000761000087816 */ /* 0x000fe40000000008 */
.L_x_1069:
[----:B------:R-:W-:Y:S05]  /*7d80*/  BSYNC B0 ;  /* 0x0000000000007941 */ /* 0x000fea0003800000 */
.L_x_1068:
[----:B------:R0:W-:Y:S01]  /*7d90*/  STG.E.U8 [R16.64], R8 ;  /* 0x0000000810007986 */ /* 0x0001e2000c101124 */
[----:B------:R-:W-:Y:S05]  /*7da0*/  BRA `(.L_x_1045) ;  /* 0x0000031000007947 */ /* 0x000fea0003800000 */
.L_x_1062:
        /* <DEDUP_REMOVED lines=22> */
.L_x_1044:
        /* <DEDUP_REMOVED lines=20> */
.L_x_1072:
[----:B------:R-:W-:-:S06]  /*8050*/  HADD2.F32 R2, -RZ, R0.H0_H0 ;  /* 0x20000000ff027230 */ /* 0x000fcc0000004100 */
[----:B------:R-:W0:Y:S02]  /*8060*/  F2I.U64.TRUNC R2, R2 ;  /* 0x0000000200027311 */ /* 0x000e24000020d800 */
[----:B0-----:R0:W-:Y:S01]  /*8070*/  STG.E.64 [R16.64], R2 ;  /* 0x0000000210007986 */ /* 0x0011e2000c101b24 */
[----:B------:R-:W-:Y:S05]  /*8080*/  BRA `(.L_x_1045) ;  /* 0x0000003000007947 */ /* 0x000fea0003800000 */
.L_x_1071:
[----:B------:R-:W-:-:S04]  /*8090*/  HADD2.F32 R0, -RZ, R0.H0_H0 ;  /* 0x20000000ff007230 */ /* 0x000fc80000004100 */
[----:B------:R-:W0:Y:S02]  /*80a0*/  F2I.FTZ.U32.TRUNC.NTZ R3, R0 ;  /* 0x0000000000037305 */ /* 0x000e24000021f000 */
[----:B0-----:R0:W-:Y:S02]  /*80b0*/  STG.E [R16.64], R3 ;  /* 0x0000000310007986 */ /* 0x0011e4000c101924 */
.L_x_1045:
        /* <DEDUP_REMOVED lines=258> */
.L_x_1073:
        /* <DEDUP_REMOVED lines=21> */
.L_x_1077:
[----:B------:R-:W2:Y:S02]  /*9230*/  LDG.E.U8 R2, [R2.64] ;  /* 0x0000002402027981 */ /* 0x000ea4000c1e1100 */
[----:B--2---:R-:W0:Y:S02]  /*9240*/  I2F.U16 R0, R2 ;  /* 0x0000000200007306 */ /* 0x004e240000101000 */
[----:B0-----:R-:W-:-:S04]  /*9250*/  F2FP.PACK_AB R0, RZ, R0 ;  /* 0x00000000ff00723e */ /* 0x001fc800000000ff */
[----:B------:R-:W-:Y:S01]  /*9260*/  PRMT R19, R0, 0x7610, R19 ;  /* 0x0000761000137816 */ /* 0x000fe20000000013 */
[----:B------:R-:W-:Y:S05]  /*9270*/  BRA `(.L_x_1079) ;  /* 0x00000ed000007947 */ /* 0x000fea0003800000 */
.L_x_1076:
        /* <DEDUP_REMOVED lines=11> */
.L_x_1081:
[----:B------:R-:W2:Y:S02]  /*9330*/  LDG.E R2, [R2.64] ;  /* 0x0000002402027981 */ /* 0x000ea4000c1e1900 */
[----:B--2---:R-:W0:Y:S02]  /*9340*/  I2F R0, R2 ;  /* 0x0000000200007306 */ /* 0x004e240000201400 */
[----:B0-----:R-:W-:-:S04]  /*9350*/  F2FP.PACK_AB R0, RZ, R0 ;  /* 0x00000000ff00723e */ /* 0x001fc800000000ff */
[----:B------:R-:W-:Y:S01]  /*9360*/  PRMT R19, R0, 0x7610, R19 ;  /* 0x0000761000137816 */ /* 0x000fe20000000013 */
[----:B------:R-:W-:Y:S05]  /*9370*/  BRA `(.L_x_1079) ;  /* 0x00000dd000007947 */ /* 0x000fea0003800000 */
.L_x_1080:
[----:B------:R-:W2:Y:S02]  /*9380*/  LDG.E.U16 R2, [R2.64] ;  /* 0x0000002402027981 */ /* 0x000ea4000c1e1500 */
[----:B--2---:R-:W0:Y:S02]  /*9390*/  I2F.S16 R0, R2 ;  /* 0x0000000200007306 */ /* 0x004e240000101400 */
[----:B0-----:R-:W-:-:S04]  /*93a0*/  F2FP.PACK_AB R0, RZ, R0 ;  /* 0x00000000ff00723e */ /* 0x001fc800000000ff */
[----:B------:R-:W-:Y:S01]  /*93b0*/  PRMT R19, R0, 0x7610, R19 ;  /* 0x0000761000137816 */ /* 0x000fe20000000013 */
[----:B------:R-:W-:Y:S05]  /*93c0*/  BRA `(.L_x_1079) ;  /* 0x00000d8000007947 */ /* 0x000fea0003800000 */
.L_x_1075:
        /* <DEDUP_REMOVED lines=9> */
.L_x_1083:
[----:B------:R0:W5:Y:S01]  /*9460*/  LDG.E.U16 R19, [R2.64] ;  /* 0x0000002402137981 */ /* 0x000162000c1e1500 */
[----:B------:R-:W-:Y:S05]  /*9470*/  BRA `(.L_x_1079) ;  /* 0x00000cd000007947 */ /* 0x000fea0003800000 */
.L_x_1082:
        /* <DEDUP_REMOVED lines=9> */
.L_x_1085:
[----:B------:R0:W5:Y:S01]  /*9510*/  LDG.E.U16 R19, [R2.64] ;  /* 0x0000002402137981 */ /* 0x000162000c1e1500 */
[----:B------:R-:W-:Y:S05]  /*9520*/  BRA `(.L_x_1079) ;  /* 0x00000c2000007947 */ /* 0x000fea0003800000 */
.L_x_1084:
[----:B------:R-:W2:Y:S02]  /*9530*/  LDG.E.64 R2, [R2.64] ;  /* 0x0000002402027981 */ /* 0x000ea4000c1e1b00 */
[----:B--2---:R-:W0:Y:S01]  /*9540*/  F2F.F32.F64 R0, R2 ;  /* 0x0000000200007310 */ /* 0x004e220000301000 */
[----:B------:R-:W0:-:S14]  /*9550*/  DSETP.GEU.AND P0, PT, |R2|, c[0x2][0x0], PT ;  /* 0x008000000200762a */ /* 0x000e1c0003f0e200 */
[----:B0-----:R-:W-:-:S05]  /*9560*/  @!P0 FMUL R0, R0, 1.175494350822287508e-38 ;  /* 0x0080000000008820 */ /* 0x001fca0000400000 */
[----:B------:R-:W-:-:S04]  /*9570*/  F2FP.PACK_AB R0, RZ, R0 ;  /* 0x00000000ff00723e */ /* 0x000fc800000000ff */
[----:B------:R-:W-:Y:S01]  /*9580*/  PRMT R19, R0, 0x7610, R19 ;  /* 0x0000761000137816 */ /* 0x000fe20000000013 */
[----:B------:R-:W-:Y:S05]  /*9590*/  BRA `(.L_x_1079) ;  /* 0x00000bb000007947 */ /* 0x000fea0003800000 */
.L_x_1074:
        /* <DEDUP_REMOVED lines=14> */
.L_x_1088:
[----:B------:R-:W2:Y:S02]  /*9680*/  LDG.E.64 R2, [R2.64] ;  /* 0x0000002402027981 */ /* 0x000ea4000c1e1b00 */
[----:B--2---:R-:W0:Y:S01]  /*9690*/  F2F.F32.F64 R0, R2 ;  /* 0x0000000200007310 */ /* 0x004e220000301000 */
[----:B------:R-:W0:-:S14]  /*96a0*/  DSETP.GEU.AND P0, PT, |R2|, c[0x2][0x0], PT ;  /* 0x008000000200762a */ /* 0x000e1c0003f0e200 */
[----:B0-----:R-:W-:-:S05]  /*96b0*/  @!P0 FMUL R0, R0, 1.175494350822287508e-38 ;  /* 0x0080000000008820 */ /* 0x001fca0000400000 */
[----:B------:R-:W-:-:S04]  /*96c0*/  F2FP.PACK_AB R0, RZ, R0 ;  /* 0x00000000ff00723e */ /* 0x000fc800000000ff */
[----:B------:R-:W-:Y:S01]  /*96d0*/  PRMT R19, R0, 0x7610, R19 ;  /* 0x0000761000137816 */ /* 0x000fe20000000013 */
[----:B------:R-:W-:Y:S05]  /*96e0*/  BRA `(.L_x_1079) ;  /* 0x00000a6000007947 */ /* 0x000fea0003800000 */
.L_x_1087:
        /* <DEDUP_REMOVED lines=28> */
.L_x_1090:
        /* <DEDUP_REMOVED lines=15> */
.L_x_1089:
[----:B------:R-:W2:Y:S02]  /*99a0*/  LDG.E.U16 R0, [R2.64] ;  /* 0x0000002402007981 */ /* 0x000ea4000c1e1500 */
[----:B--2---:R-:W-:-:S04]  /*99b0*/  PRMT R0, RZ, 0x5410, R0 ;  /* 0x00005410ff007816 */ /* 0x004fc80000000000 */
[----:B------:R-:W-:-:S04]  /*99c0*/  F2FP.PACK_AB R0, RZ, R0 ;  /* 0x00000000ff00723e */ /* 0x000fc800000000ff */
[----:B------:R-:W-:Y:S01]  /*99d0*/  PRMT R19, R0, 0x7610, R19 ;  /* 0x0000761000137816 */ /* 0x000fe20000000013 */
[----:B------:R-:W-:Y:S05]  /*99e0*/  BRA `(.L_x_1079) ;  /* 0x0000076000007947 */ /* 0x000fea0003800000 */
.L_x_1086:
        /* <DEDUP_REMOVED lines=12> */
.L_x_1093:
        /* <DEDUP_REMOVED lines=21> */
.L_x_1097:
[----:B------:R-:W-:Y:S05]  /*9c00*/  BSYNC B1 ;  /* 0x0000000000017941 */ /* 0x000fea0003800000 */
.L_x_1096:
[----:B------:R-:W-:Y:S01]  /*9c10*/  LEA R3, R0, 0x3b800000, 0x17 ;  /* 0x3b80000000037811 */ /* 0x000fe200078eb8ff */
[----:B------:R-:W-:-:S05]  /*9c20*/  IMAD.SHL.U32 R0, R2, 0x100000, RZ ;  /* 0x0010000002007824 */ /* 0x000fca00078e00ff */
[----:B------:R-:W-:Y:S02]  /*9c30*/  LOP3.LUT R0, R3, R0, R4, 0xfe, !PT ;  /* 0x0000000003007212 */ /* 0x000fe400078efe04 */
.L_x_1095:
[----:B------:R-:W-:Y:S05]  /*9c40*/  BSYNC B0 ;  /* 0x0000000000007941 */ /* 0x000fea0003800000 */
.L_x_1094:
[----:B------:R-:W-:-:S04]  /*9c50*/  F2FP.PACK_AB R0, RZ, R0 ;  /* 0x00000000ff00723e */ /* 0x000fc800000000ff */
[----:B------:R-:W-:Y:S01]  /*9c60*/  PRMT R19, R0, 0x7610, R19 ;  /* 0x0000761000137816 */ /* 0x000fe20000000013 */
[----:B------:R-:W-:Y:S05]  /*9c70*/  BRA `(.L_x_1079) ;  /* 0x000004d000007947 */ /* 0x000fea0003800000 */
.L_x_1092:
        /* <DEDUP_REMOVED lines=21> */
.L_x_1101:
[----:B------:R-:W-:Y:S05]  /*9dd0*/  BSYNC B1 ;  /* 0x0000000000017941 */ /* 0x000fea0003800000 */
.L_x_1100:
[----:B------:R-:W-:Y:S01]  /*9de0*/  LEA R3, R0, 0x37800000, 0x17 ;  /* 0x3780000000037811 */ /* 0x000fe200078eb8ff */
[----:B------:R-:W-:-:S05]  /*9df0*/  IMAD.SHL.U32 R0, R2, 0x200000, RZ ;  /* 0x0020000002007824 */ /* 0x000fca00078e00ff */
[----:B------:R-:W-:Y:S02]  /*9e00*/  LOP3.LUT R0, R3, R0, R4, 0xfe, !PT ;  /* 0x0000000003007212 */ /* 0x000fe400078efe04 */
.L_x_1099:
[----:B------:R-:W-:Y:S05]  /*9e10*/  BSYNC B0 ;  /* 0x0000000000007941 */ /* 0x000fea0003800000 */
.L_x_1098:
[----:B------:R-:W-:-:S04]  /*9e20*/  F2FP.PACK_AB R0, RZ, R0 ;  /* 0x00000000ff00723e */ /* 0x000fc800000000ff */
[----:B------:R-:W-:Y:S01]  /*9e30*/  PRMT R19, R0, 0x7610, R19 ;  /* 0x0000761000137816 */ /* 0x000fe20000000013 */
[----:B------:R-:W-:Y:S05]  /*9e40*/  BRA `(.L_x_1079) ;  /* 0x0000030000007947 */ /* 0x000fea0003800000 */
.L_x_1091:
        /* <DEDUP_REMOVED lines=14> */
.L_x_1105:
[----:B------:R-:W-:Y:S05]  /*9f30*/  BSYNC B0 ;  /* 0x0000000000007941 */ /* 0x000fea0003800000 */
.L_x_1104:
[----:B------:R-:W-:-:S04]  /*9f40*/  F2FP.PACK_AB R0, RZ, R0 ;  /* 0x00000000ff00723e */ /* 0x000fc800000000ff */
[----:B------:R-:W-:Y:S01]  /*9f50*/  PRMT R19, R0, 0x7610, R19 ;  /* 0x0000761000137816 */ /* 0x000fe20000000013 */
[----:B------:R-:W-:Y:S05]  /*9f60*/  BRA `(.L_x_1079) ;  /* 0x000001e000007947 */ /* 0x000fea0003800000 */
.L_x_1078:
        /* <DEDUP_REMOVED lines=21> */
.L_x_1103:
[----:B------:R-:W2:Y:S02]  /*a0c0*/  LDG.E.64 R2, [R2.64] ;  /* 0x0000002402027981 */ /* 0x000ea4000c1e1b00 */
[----:B--2---:R-:W0:Y:S02]  /*a0d0*/  I2F.U64 R0, R2 ;  /* 0x0000000200007312 */ /* 0x004e240000301000 */
[----:B0-----:R-:W-:-:S04]  /*a0e0*/  F2FP.PACK_AB R0, RZ, R0 ;  /* 0x00000000ff00723e */ /* 0x001fc800000000ff */
[----:B------:R-:W-:Y:S01]  /*a0f0*/  PRMT R19, R0, 0x7610, R19 ;  /* 0x0000761000137816 */ /* 0x000fe20000000013 */
[----:B------:R-:W-:Y:S05]  /*a100*/  BRA `(.L_x_1079) ;  /* 0x0000004000007947 */ /* 0x000fea0003800000 */
.L_x_1102:
[----:B------:R-:W2:Y:S02]  /*a110*/  LDG.E R2, [R2.64] ;  /* 0x0000002402027981 */ /* 0x000ea4000c1e1900 */
[----:B--2---:R-:W0:Y:S02]  /*a120*/  I2F.U32 R0, R2 ;  /* 0x0000000200007306 */ /* 0x004e240000201000 */
[----:B0-----:R-:W-:-:S04]  /*a130*/  F2FP.PACK_AB R0, RZ, R0 ;  /* 0x00000000ff00723e */ /* 0x001fc800000000ff */
[----:B------:R-:W-:Y:S02]  /*a140*/  PRMT R19, R0, 0x7610, R19 ;  /* 0x0000761000137816 */ /* 0x000fe40000000013 */
.L_x_1079:
        /* <DEDUP_REMOVED lines=18> */
.L_x_1109:
[----:B------:R-:W2:Y:S02]  /*a270*/  LDG.E.U8 R2, [R2.64] ;  /* 0x0000002402027981 */ /* 0x000ea4000c1e1100 */
[----:B--2---:R-:W0:Y:S02]  /*a280*/  I2F.U16 R0, R2 ;  /* 0x0000000200007306 */ /* 0x004e240000101000 */
[----:B0-----:R-:W-:Y:S01]  /*a290*/  F2FP.PACK_AB R0, RZ, R0 ;  /* 0x00000000ff00723e */ /* 0x001fe200000000ff */
[----:B------:R-:W-:Y:S05]  /*a2a0*/  BRA `(.L_x_1111) ;  /* 0x00000e1000007947 */ /* 0x000fea0003800000 */
.L_x_1108:
        /* <DEDUP_REMOVED lines=10> */
.L_x_1113:
[----:B------:R-:W2:Y:S02]  /*a350*/  LDG.E R2, [R2.64] ;  /* 0x0000002402027981 */ /* 0x000ea4000c1e1900 */
[----:B--2---:R-:W0:Y:S02]  /*a360*/  I2F R0, R2 ;  /* 0x0000000200007306 */ /* 0x004e240000201400 */
[----:B0-----:R-:W-:Y:S01]  /*a370*/  F2FP.PACK_AB R0, RZ, R0 ;  /* 0x00000000ff00723e */ /* 0x001fe200000000ff */
[----:B------:R-:W-:Y:S05]  /*a380*/  BRA `(.L_x_1111) ;  /* 0x00000d3000007947 */ /* 0x000fea0003800000 */
.L_x_1112:
[----:B------:R-:W2:Y:S02]  /*a390*/  LDG.E.U16 R2, [R2.64] ;  /* 0x0000002402027981 */ /* 0x000ea4000c1e1500 */
[----:B--2---:R-:W0:Y:S02]  /*a3a0*/  I2F.S16 R0, R2 ;  /* 0x0000000200007306 */ /* 0x004e240000101400 */
[----:B0-----:R-:W-:Y:S01]  /*a3b0*/  F2FP.PACK_AB R0, RZ, R0 ;  /* 0x00000000ff00723e */ /* 0x001fe200000000ff */
[----:B------:R-:W-:Y:S05]  /*a3c0*/  BRA `(.L_x_1111) ;  /* 0x00000cf000007947 */ /* 0x000fea0003800000 */
.L_x_1107:
        /* <DEDUP_REMOVED lines=9> */
.L_x_1115:
[----:B------:R0:W5:Y:S01]  /*a460*/  LDG.E.U16 R0, [R2.64] ;  /* 0x0000002402007981 */ /* 0x000162000c1e1500 */
[----:B------:R-:W-:Y:S05]  /*a470*/  BRA `(.L_x_1111) ;  /* 0x00000c4000007947 */ /* 0x000fea0003800000 */
.L_x_1114:
        /* <DEDUP_REMOVED lines=9> */
.L_x_1117:
[----:B------:R0:W5:Y:S01]  /*a510*/  LDG.E.U16 R0, [R2.64] ;  /* 0x0000002402007981 */ /* 0x000162000c1e1500 */
[----:B------:R-:W-:Y:S05]  /*a520*/  BRA `(.L_x_1111) ;  /* 0x00000b9000007947 */ /* 0x000fea0003800000 */
.L_x_1116:
[----:B------:R-:W2:Y:S02]  /*a530*/  LDG.E.64 R2, [R2.64] ;  /* 0x0000002402027981 */ /* 0x000ea4000c1e1b00 */
[----:B--2---:R-:W0:Y:S01]  /*a540*/  F2F.F32.F64 R0, R2 ;  /* 0x0000000200007310 */ /* 0x004e220000301000 */
[----:B------:R-:W0:-:S14]  /*a550*/  DSETP.GEU.AND P0, PT, |R2|, c[0x2][0x0], PT ;  /* 0x008000000200762a */ /* 0x000e1c0003f0e200 */
[----:B0-----:R-:W-:-:S05]  /*a560*/  @!P0 FMUL R0, R0, 1.175494350822287508e-38 ;  /* 0x0080000000008820 */ /* 0x001fca0000400000 */
[----:B------:R-:W-:Y:S01]  /*a570*/  F2FP.PACK_AB R0, RZ, R0 ;  /* 0x00000000ff00723e */ /* 0x000fe200000000ff */
[----:B------:R-:W-:Y:S05]  /*a580*/  BRA `(.L_x_1111) ;  /* 0x00000b3000007947 */ /* 0x000fea0003800000 */
.L_x_1106:
        /* <DEDUP_REMOVED lines=13> */
.L_x_1120:
[----:B------:R-:W2:Y:S02]  /*a660*/  LDG.E.64 R2, [R2.64] ;  /* 0x0000002402027981 */ /* 0x000ea4000c1e1b00 */
[----:B--2---:R-:W0:Y:S01]  /*a670*/  F2F.F32.F64 R0, R2 ;  /* 0x0000000200007310 */ /* 0x004e220000301000 */
[----:B------:R-:W0:-:S14]  /*a680*/  DSETP.GEU.AND P0, PT, |R2|, c[0x2][0x0], PT ;  /* 0x008000000200762a */ /* 0x000e1c0003f0e200 */
[----:B0-----:R-:W-:-:S05]  /*a690*/  @!P0 FMUL R0, R0, 1.175494350822287508e-38 ;  /* 0x0080000000008820 */ /* 0x001fca0000400000 */
[----:B------:R-:W-:Y:S01]  /*a6a0*/  F2FP.PACK_AB R0, RZ, R0 ;  /* 0x00000000ff00723e */ /* 0x000fe200000000ff */
[----:B------:R-:W-:Y:S05]  /*a6b0*/  BRA `(.L_x_1111) ;  /* 0x00000a0000007947 */ /* 0x000fea0003800000 */
.L_x_1119:
        /* <DEDUP_REMOVED lines=28> */
.L_x_1122:
        /* <DEDUP_REMOVED lines=15> */
.L_x_1121:
[----:B------:R-:W2:Y:S02]  /*a970*/  LDG.E.U16 R0, [R2.64] ;  /* 0x0000002402007981 */ /* 0x000ea4000c1e1500 */
[----:B--2---:R-:W-:-:S04]  /*a980*/  PRMT R0, RZ, 0x5410, R0 ;  /* 0x00005410ff007816 */ /* 0x004fc80000000000 */
[----:B------:R-:W-:Y:S01]  /*a990*/  F2FP.PACK_AB R0, RZ, R0 ;  /* 0x00000000ff00723e */ /* 0x000fe200000000ff */
[----:B------:R-:W-:Y:S05]  /*a9a0*/  BRA `(.L_x_1111) ;  /* 0x0000071000007947 */ /* 0x000fea0003800000 */
.L_x_1118:
        /* <DEDUP_REMOVED lines=12> */
.L_x_1125:
        /* <DEDUP_REMOVED lines=21> */
.L_x_1129:
[----:B------:R-:W-:Y:S05]  /*abc0*/  BSYNC B1 ;  /* 0x0000000000017941 */ /* 0x000fea0003800000 */
.L_x_1128:
[----:B------:R-:W-:Y:S01]  /*abd0*/  LEA R3, R0, 0x3b800000, 0x17 ;  /* 0x3b80000000037811 */ /* 0x000fe200078eb8ff */
[----:B------:R-:W-:-:S05]  /*abe0*/  IMAD.SHL.U32 R0, R2, 0x100000, RZ ;  /* 0x0010000002007824 */ /* 0x000fca00078e00ff */
[----:B------:R-:W-:Y:S02]  /*abf0*/  LOP3.LUT R0, R3, R0, R4, 0xfe, !PT ;  /* 0x0000000003007212 */ /* 0x000fe400078efe04 */
.L_x_1127:
[----:B------:R-:W-:Y:S05]  /*ac00*/  BSYNC B0 ;  /* 0x0000000000007941 */ /* 0x000fea0003800000 */
.L_x_1126:
[----:B------:R-:W-:Y:S01]  /*ac10*/  F2FP.PACK_AB R0, RZ, R0 ;  /* 0x00000000ff00723e */ /* 0x000fe200000000ff */
[----:B------:R-:W-:Y:S05]  /*ac20*/  BRA `(.L_x_1111) ;  /* 0x0000049000007947 */ /* 0x000fea0003800000 */
.L_x_1124:
        /* <DEDUP_REMOVED lines=21> */
.L_x_1133:
[----:B------:R-:W-:Y:S05]  /*ad80*/  BSYNC B1 ;  /* 0x0000000000017941 */ /* 0x000fea0003800000 */
.L_x_1132:
[----:B------:R-:W-:Y:S01]  /*ad90*/  LEA R3, R0, 0x37800000, 0x17 ;  /* 0x3780000000037811 */ /* 0x000fe200078eb8ff */
[----:B------:R-:W-:-:S05]  /*ada0*/  IMAD.SHL.U32 R0, R2, 0x200000, RZ ;  /* 0x0020000002007824 */ /* 0x000fca00078e00ff */
[----:B------:R-:W-:Y:S02]  /*adb0*/  LOP3.LUT R0, R3, R0, R4, 0xfe, !PT ;  /* 0x0000000003007212 */ /* 0x000fe400078efe04 */
.L_x_1131:
[----:B------:R-:W-:Y:S05]  /*adc0*/  BSYNC B0 ;  /* 0x0000000000007941 */ /* 0x000fea0003800000 */
.L_x_1130:
[----:B------:R-:W-:Y:S01]  /*add0*/  F2FP.PACK_AB R0, RZ, R0 ;  /* 0x00000000ff00723e */ /* 0x000fe200000000ff */
[----:B------:R-:W-:Y:S05]  /*ade0*/  BRA `(.L_x_1111) ;  /* 0x000002d000007947 */ /* 0x000fea0003800000 */
.L_x_1123:
        /* <DEDUP_REMOVED lines=14> */
.L_x_1137:
[----:B------:R-:W-:Y:S05]  /*aed0*/  BSYNC B0 ;  /* 0x0000000000007941 */ /* 0x000fea0003800000 */
.L_x_1136:
[----:B------:R-:W-:Y:S01]  /*aee0*/  F2FP.PACK_AB R0, RZ, R0 ;  /* 0x00000000ff00723e */ /* 0x000fe200000000ff */
[----:B------:R-:W-:Y:S05]  /*aef0*/  BRA `(.L_x_1111) ;  /* 0x000001c000007947 */ /* 0x000fea0003800000 */
.L_x_1110:
        /* <DEDUP_REMOVED lines=21> */
.L_x_1135:
[----:B------:R-:W2:Y:S02]  /*b050*/  LDG.E.64 R2, [R2.64] ;  /* 0x0000002402027981 */ /* 0x000ea4000c1e1b00 */
[----:B--2---:R-:W0:Y:S02]  /*b060*/  I2F.U64 R0, R2 ;  /* 0x0000000200007312 */ /* 0x004e240000301000 */
[----:B0-----:R-:W-:Y:S01]  /*b070*/  F2FP.PACK_AB R0, RZ, R0 ;  /* 0x00000000ff00723e */ /* 0x001fe200000000ff */
[----:B------:R-:W-:Y:S05]  /*b080*/  BRA `(.L_x_1111) ;  /* 0x0000003000007947 */ /* 0x000fea0003800000 */
.L_x_1134:
[----:B------:R-:W2:Y:S02]  /*b090*/  LDG.E R2, [R2.64] ;  /* 0x0000002402027981 */ /* 0x000ea4000c1e1900 */
[----:B--2---:R-:W0:Y:S02]  /*b0a0*/  I2F.U32 R0, R2 ;  /* 0x0000000200007306 */ /* 0x004e240000201000 */
[----:B0-----:R-:W-:-:S06]  /*b0b0*/  F2FP.PACK_AB R0, RZ, R0 ;  /* 0x00000000ff00723e */ /* 0x001fcc00000000ff */
.L_x_1111:
        /* <DEDUP_REMOVED lines=26> */
.L_x_1141:
[----:B------:R-:W-:-:S06]  /*b260*/  HADD2.F32 R3, -RZ, R0.H0_H0 ;  /* 0x20000000ff037230 */ /* 0x000fcc0000004100 */
[----:B------:R-:W0:Y:S02]  /*b270*/  F2I.S64.TRUNC R2, R3 ;  /* 0x0000000300027311 */ /* 0x000e24000020d900 */
[----:B0-----:R0:W-:Y:S01]  /*b280*/  STG.E.U8 [R16.64], R2 ;  /* 0x0000000210007986 */ /* 0x0011e2000c101124 */
[----:B------:R-:W-:Y:S05]  /*b290*/  BRA `(.L_x_1143) ;  /* 0x00000e4000007947 */ /* 0x000fea0003800000 */
.L_x_1140:
        /* <DEDUP_REMOVED lines=10> */
.L_x_1145:
[----:B------:R-:W-:-:S04]  /*b340*/  HADD2.F32 R0, -RZ, R0.H0_H0 ;  /* 0x20000000ff007230 */ /* 0x000fc80000004100 */
[----:B------:R-:W0:Y:S02]  /*b350*/  F2I.FTZ.TRUNC.NTZ R3, R0 ;  /* 0x0000000000037305 */ /* 0x000e24000021f100 */
[----:B0-----:R0:W-:Y:S01]  /*b360*/  STG.E [R16.64], R3 ;  /* 0x0000000310007986 */ /* 0x0011e2000c101924 */
[----:B------:R-:W-:Y:S05]  /*b370*/  BRA `(.L_x_1143) ;  /* 0x00000d6000007947 */ /* 0x000fea0003800000 */
.L_x_1144:
[----:B------:R-:W-:-:S04]  /*b380*/  HADD2.F32 R0, -RZ, R0.H0_H0 ;  /* 0x20000000ff007230 */ /* 0x000fc80000004100 */
[----:B------:R-:W0:Y:S02]  /*b390*/  F2I.FTZ.TRUNC.NTZ R3, R0 ;  /* 0x0000000000037305 */ /* 0x000e24000021f100 */
[----:B0-----:R0:W-:Y:S01]  /*b3a0*/  STG.E.U16 [R16.64], R3 ;  /* 0x0000000310007986 */ /* 0x0011e2000c101524 */
[----:B------:R-:W-:Y:S05]  /*b3b0*/  BRA `(.L_x_1143) ;  /* 0x00000d2000007947 */ /* 0x000fea0003800000 */
.L_x_1139:
        /* <DEDUP_REMOVED lines=9> */
.L_x_1147:
[----:B------:R0:W-:Y:S01]  /*b450*/  STG.E.U16 [R16.64], R0 ;  /* 0x0000000010007986 */ /* 0x0001e2000c101524 */
[----:B------:R-:W-:Y:S05]  /*b460*/  BRA `(.L_x_1143) ;  /* 0x00000c7000007947 */ /* 0x000fea0003800000 */
.L_x_1146:
        /* <DEDUP_REMOVED lines=10> */
.L_x_1149:
[----:B------:R-:W-:-:S05]  /*b510*/  HADD2.F32 R0, -RZ, R0.H0_H0 ;  /* 0x20000000ff007230 */ /* 0x000fca0000004100 */
[----:B------:R-:W-:-:S04]  /*b520*/  F2FP.PACK_AB R0, RZ, R0 ;  /* 0x00000000ff00723e */ /* 0x000fc800000000ff */
[----:B------:R-:W-:-:S05]  /*b530*/  PRMT R0, R0, 0x5410, RZ ;  /* 0x0000541000007816 */ /* 0x000fca00000000ff */
[----:B------:R0:W-:Y:S01]  /*b540*/  STG.E [R16.64], R0 ;  /* 0x0000000010007986 */ /* 0x0001e2000c101924 */
[----:B------:R-:W-:Y:S05]  /*b550*/  BRA `(.L_x_1143) ;  /* 0x00000b8000007947 */ /* 0x000fea0003800000 */
.L_x_1148:
[----:B------:R-:W-:-:S05]  /*b560*/  HADD2.F32 R2, -RZ, R0.H0_H0 ;  /* 0x20000000ff027230 */ /* 0x000fca0000004100 */
[----:B------:R-:W-:-:S06]  /*b570*/  FMUL.FTZ R2, R2, 1 ;  /* 0x3f80000002027820 */ /* 0x000fcc0000410000 */
[----:B------:R-:W0:Y:S02]  /*b580*/  F2F.F64.F32 R2, R2 ;  /* 0x0000000200027310 */ /* 0x000e240000201800 */
[----:B0-----:R0:W-:Y:S01]  /*b590*/  STG.E.64 [R16.64], R2 ;  /* 0x0000000210007986 */ /* 0x0011e2000c101b24 */
[----:B------:R-:W-:Y:S05]  /*b5a0*/  BRA `(.L_x_1143) ;  /* 0x00000b3000007947 */ /* 0x000fea0003800000 */
.L_x_1138:
        /* <DEDUP_REMOVED lines=13> */
.L_x_1152:
[----:B------:R-:W-:Y:S01]  /*b680*/  HADD2.F32 R0, -RZ, R0.H0_H0 ;  /* 0x20000000ff007230 */ /* 0x000fe20000004100 */
[----:B------:R-:W-:-:S04]  /*b690*/  CS2R R6, SRZ ;  /* 0x0000000000067805 */ /* 0x000fc8000001ff00 */
[----:B------:R-:W-:-:S04]  /*b6a0*/  FMUL.FTZ R0, R0, 1 ;  /* 0x3f80000000007820 */ /* 0x000fc80000410000 */
[----:B------:R-:W0:Y:S02]  /*b6b0*/  F2F.F64.F32 R4, R0 ;  /* 0x0000000000047310 */ /* 0x000e240000201800 */
[----:B0-----:R0:W-:Y:S01]  /*b6c0*/  STG.E.128 [R16.64], R4 ;  /* 0x0000000410007986 */ /* 0x0011e2000c101d24 */
[----:B------:R-:W-:Y:S05]  /*b6d0*/  BRA `(.L_x_1143) ;  /* 0x00000a0000007947 */ /* 0x000fea0003800000 */
.L_x_1151:
        /* <DEDUP_REMOVED lines=21> */
.L_x_1156:
[----:B------:R-:W-:Y:S05]  /*b830*/  BSYNC B0 ;  /* 0x0000000000007941 */ /* 0x000fea0003800000 */
.L_x_1155:
[----:B------:R-:W-:-:S05]  /*b840*/  LOP3.LUT R3, R0, R3, RZ, 0xfc, !PT ;  /* 0x0000000300037212 */ /* 0x000fca00078efcff */
[----:B------:R0:W-:Y:S01]  /*b850*/  STG.E.U8 [R16.64], R3 ;  /* 0x0000000310007986 */ /* 0x0001e2000c101124 */
[----:B------:R-:W-:Y:S05]  /*b860*/  BRA `(.L_x_1143) ;  /* 0x0000087000007947 */ /* 0x000fea0003800000 */
.L_x_1154:
        /* <DEDUP_REMOVED lines=13> */
.L_x_1158:
[----:B------:R-:W-:Y:S01]  /*b940*/  IMAD.MOV.U32 R0, RZ, RZ, 0x7f ;  /* 0x0000007fff007424 */ /* 0x000fe200078e00ff */
[----:B------:R-:W-:-:S04]  /*b950*/  ISETP.GT.U32.AND P0, PT, R2, 0x7f800000, PT ;  /* 0x7f8000000200780c */ /* 0x000fc80003f04070 */
[----:B------:R-:W-:-:S04]  /*b960*/  SEL R0, R0, 0x7c, P0 ;  /* 0x0000007c00007807 */ /* 0x000fc80000000000 */
.L_x_1159:
[----:B------:R-:W-:Y:S05]  /*b970*/  BSYNC B0 ;  /* 0x0000000000007941 */ /* 0x000fea0003800000 */
.L_x_1157:
[----:B------:R-:W-:-:S04]  /*b980*/  LOP3.LUT R2, R3, 0x80000000, RZ, 0xc0, !PT ;  /* 0x8000000003027812 */ /* 0x000fc800078ec0ff */
[----:B------:R-:W-:-:S04]  /*b990*/  SHF.R.U32.HI R3, RZ, 0x18, R2 ;  /* 0x00000018ff037819 */ /* 0x000fc80000011602 */
[----:B------:R-:W-:-:S05]  /*b9a0*/  LOP3.LUT R3, R0, R3, RZ, 0xfc, !PT ;  /* 0x0000000300037212 */ /* 0x000fca00078efcff */
[----:B------:R0:W-:Y:S01]  /*b9b0*/  STG.E.U8 [R16.64], R3 ;  /* 0x0000000310007986 */ /* 0x0001e2000c101124 */
[----:B------:R-:W-:Y:S05]  /*b9c0*/  BRA `(.L_x_1143) ;  /* 0x0000071000007947 */ /* 0x000fea0003800000 */
.L_x_1153:
[----:B------:R-:W-:-:S05]  /*b9d0*/  HADD2.F32 R0, -RZ, R0.H0_H0 ;  /* 0x20000000ff007230 */ /* 0x000fca0000004100 */
[----:B------:R-:W-:-:S05]  /*b9e0*/  F2FP.BF16.PACK_AB R0, RZ, R0 ;  /* 0x00000000ff00723e */ /* 0x000fca00000010ff */
[----:B------:R0:W-:Y:S01]  /*b9f0*/  STG.E.U16 [R16.64], R0 ;  /* 0x0000000010007986 */ /* 0x0001e2000c101524 */
[----:B------:R-:W-:Y:S05]  /*ba00*/  BRA `(.L_x_1143) ;  /* 0x000006d000007947 */ /* 0x000fea0003800000 */
.L_x_1150:
        /* <DEDUP_REMOVED lines=12> */
.L_x_1162:
        /* <DEDUP_REMOVED lines=17> */
.L_x_1165:
[----:B------:R-:W-:-:S04]  /*bbe0*/  LOP3.LUT R2, R3, 0x80000000, RZ, 0xc0, !PT ;  /* 0x8000000003027812 */ /* 0x000fc800078ec0ff */
[----:B------:R-:W-:-:S04]  /*bbf0*/  SHF.R.U32.HI R3, RZ, 0x18, R2 ;  /* 0x00000018ff037819 */ /* 0x000fc80000011602 */
[----:B------:R-:W-:-:S04]  /*bc00*/  LOP3.LUT R0, R0, R3, RZ, 0xfc, !PT ;  /* 0x0000000300007212 */ /* 0x000fc800078efcff */
[----:B------:R-:W-:Y:S02]  /*bc10*/  PRMT R8, R0, 0x7610, R8 ;  /* 0x0000761000087816 */ /* 0x000fe40000000008 */
.L_x_1164:
[----:B------:R-:W-:Y:S05]  /*bc20*/  BSYNC B0 ;  /* 0x0000000000007941 */ /* 0x000fea0003800000 */
.L_x_1163:
[----:B------:R0:W-:Y:S01]  /*bc30*/  STG.E.U8 [R16.64], R8 ;  /* 0x0000000810007986 */ /* 0x0001e2000c101124 */
[----:B------:R-:W-:Y:S05]  /*bc40*/  BRA `(.L_x_1143) ;  /* 0x0000049000007947 */ /* 0x000fea0003800000 */
.L_x_1161:
        /* <DEDUP_REMOVED lines=17> */
.L_x_1168:
[----:B------:R-:W-:-:S04]  /*bd60*/  LOP3.LUT R2, R3, 0x80000000, RZ, 0xc0, !PT ;  /* 0x8000000003027812 */ /* 0x000fc800078ec0ff */
[----:B------:R-:W-:-:S04]  /*bd70*/  SHF.R.U32.HI R3, RZ, 0x18, R2 ;  /* 0x00000018ff037819 */ /* 0x000fc80000011602 */
[----:B------:R-:W-:-:S04]  /*bd80*/  LOP3.LUT R0, R0, R3, RZ, 0xfc, !PT ;  /* 0x0000000300007212 */ /* 0x000fc800078efcff */
[----:B------:R-:W-:Y:S02]  /*bd90*/  PRMT R8, R0, 0x7610, R8 ;  /* 0x0000761000087816 */ /* 0x000fe40000000008 */
.L_x_1167:
[----:B------:R-:W-:Y:S05]  /*bda0*/  BSYNC B0 ;  /* 0x0000000000007941 */ /* 0x000fea0003800000 */
.L_x_1166:
[----:B------:R0:W-:Y:S01]  /*bdb0*/  STG.E.U8 [R16.64], R8 ;  /* 0x0000000810007986 */ /* 0x0001e2000c101124 */
[----:B------:R-:W-:Y:S05]  /*bdc0*/  BRA `(.L_x_1143) ;  /* 0x0000031000007947 */ /* 0x000fea0003800000 */
.L_x_1160:
        /* <DEDUP_REMOVED lines=22> */
.L_x_1142:
        /* <DEDUP_REMOVED lines=20> */
.L_x_1170:
[----:B------:R-:W-:-:S06]  /*c070*/  HADD2.F32 R2, -RZ, R0.H0_H0 ;  /* 0x20000000ff027230 */ /* 0x000fcc0000004100 */
[----:B------:R-:W0:Y:S02]  /*c080*/  F2I.U64.TRUNC R2, R2 ;  /* 0x0000000200027311 */ /* 0x000e24000020d800 */
[----:B0-----:R0:W-:Y:S01]  /*c090*/  STG.E.64 [R16.64], R2 ;  /* 0x0000000210007986 */ /* 0x0011e2000c101b24 */
[----:B------:R-:W-:Y:S05]  /*c0a0*/  BRA `(.L_x_1143) ;  /* 0x0000003000007947 */ /* 0x000fea0003800000 */
.L_x_1169:
[----:B------:R-:W-:-:S04]  /*c0b0*/  HADD2.F32 R0, -RZ, R0.H0_H0 ;  /* 0x20000000ff007230 */ /* 0x000fc80000004100 */
[----:B------:R-:W0:Y:S02]  /*c0c0*/  F2I.FTZ.U32.TRUNC.NTZ R3, R0 ;  /* 0x0000000000037305 */ /* 0x000e24000021f000 */
[----:B0-----:R0:W-:Y:S02]  /*c0d0*/  STG.E [R16.64], R3 ;  /* 0x0000000310007986 */ /* 0x0011e4000c101924 */
.L_x_1143:
[----:B------:R-:W-:Y:S02]  /*c0e0*/  IADD3 R23, R23, 0x80, RZ ;  /* 0x0000008017177810 */ /* 0x000fe40007ffe0ff */
.L_x_974:
[----:B------:R-:W-:Y:S05]  /*c0f0*/  BSYNC B6 ;  /* 0x0000000000067941 */ /* 0x000fea0003800000 */
.L_x_973:
        /* <DEDUP_REMOVED lines=257> */
.L_x_1171:
        /* <DEDUP_REMOVED lines=21> */
.L_x_1175:
[----:B------:R-:W2:Y:S02]  /*d260*/  LDG.E.U8 R2, [R2.64] ;  /* 0x0000002402027981 */ /* 0x000ea4000c1e1100 */
[----:B--2---:R-:W0:Y:S02]  /*d270*/  I2F.U16 R0, R2 ;  /* 0x0000000200007306 */ /* 0x004e240000101000 */
[----:B0-----:R-:W-:-:S04]  /*d280*/  F2FP.PACK_AB R0, RZ, R0 ;  /* 0x00000000ff00723e */ /* 0x001fc800000000ff */
[----:B------:R-:W-:Y:S01]  /*d290*/  PRMT R19, R0, 0x7610, R19 ;  /* 0x0000761000137816 */ /* 0x000fe20000000013 */
[----:B------:R-:W-:Y:S05]  /*d2a0*/  BRA `(.L_x_1177) ;  /* 0x00000ed000007947 */ /* 0x000fea0003800000 */
.L_x_1174:
        /* <DEDUP_REMOVED lines=11> */
.L_x_1179:
[----:B------:R-:W2:Y:S02]  /*d360*/  LDG.E R2, [R2.64] ;  /* 0x0000002402027981 */ /* 0x000ea4000c1e1900 */
[----:B--2---:R-:W0:Y:S02]  /*d370*/  I2F R0, R2 ;  /* 0x0000000200007306 */ /* 0x004e240000201400 */
[----:B0-----:R-:W-:-:S04]  /*d380*/  F2FP.PACK_AB R0, RZ, R0 ;  /* 0x00000000ff00723e */ /* 0x001fc800000000ff */
[----:B------:R-:W-:Y:S01]  /*d390*/  PRMT R19, R0, 0x7610, R19 ;  /* 0x0000761000137816 */ /* 0x000fe20000000013 */
[----:B------:R-:W-:Y:S05]  /*d3a0*/  BRA `(.L_x_1177) ;  /* 0x00000dd000007947 */ /* 0x000fea0003800000 */
.L_x_1178:
[----:B------:R-:W2:Y:S02]  /*d3b0*/  LDG.E.U16 R2, [R2.64] ;  /* 0x0000002402027981 */ /* 0x000ea4000c1e1500 */
[----:B--2---:R-:W0:Y:S02]  /*d3c0*/  I2F.S16 R0, R2 ;  /* 0x0000000200007306 */ /* 0x004e240000101400 */
[----:B0-----:R-:W-:-:S04]  /*d3d0*/  F2FP.PACK_AB R0, RZ, R0 ;  /* 0x00000000ff00723e */ /* 0x001fc800000000ff */
[----:B------:R-:W-:Y:S01]  /*d3e0*/  PRMT R19, R0, 0x7610, R19 ;  /* 0x0000761000137816 */ /* 0x000fe20000000013 */
[----:B------:R-:W-:Y:S05]  /*d3f0*/  BRA `(.L_x_1177) ;  /* 0x00000d8000007947 */ /* 0x000fea0003800000 */
.L_x_1173:
        /* <DEDUP_REMOVED lines=9> */
.L_x_1181:
[----:B------:R0:W5:Y:S01]  /*d490*/  LDG.E.U16 R19, [R2.64] ;  /* 0x0000002402137981 */ /* 0x000162000c1e1500 */
[----:B------:R-:W-:Y:S05]  /*d4a0*/  BRA `(.L_x_1177) ;  /* 0x00000cd000007947 */ /* 0x000fea0003800000 */
.L_x_1180:
        /* <DEDUP_REMOVED lines=9> */
.L_x_1183:
[----:B------:R0:W5:Y:S01]  /*d540*/  LDG.E.U16 R19, [R2.64] ;  /* 0x0000002402137981 */ /* 0x000162000c1e1500 */
[----:B------:R-:W-:Y:S05]  /*d550*/  BRA `(.L_x_1177) ;  /* 0x00000c2000007947 */ /* 0x000fea0003800000 */
.L_x_1182:
[----:B------:R-:W2:Y:S02]  /*d560*/  LDG.E.64 R2, [R2.64] ;  /* 0x0000002402027981 */ /* 0x000ea4000c1e1b00 */
[----:B--2---:R-:W0:Y:S01]  /*d570*/  F2F.F32.F64 R0, R2 ;  /* 0x0000000200007310 */ /* 0x004e220000301000 */
[----:B------:R-:W0:-:S14]  /*d580*/  DSETP.GEU.AND P0, PT, |R2|, c[0x2][0x0], PT ;  /* 0x008000000200762a */ /* 0x000e1c0003f0e200 */
[----:B0-----:R-:W-:-:S05]  /*d590*/  @!P0 FMUL R0, R0, 1.175494350822287508e-38 ;  /* 0x0080000000008820 */ /* 0x001fca0000400000 */
[----:B------:R-:W-:-:S04]  /*d5a0*/  F2FP.PACK_AB R0, RZ, R0 ;  /* 0x00000000ff00723e */ /* 0x000fc800000000ff */
[----:B------:R-:W-:Y:S01]  /*d5b0*/  PRMT R19, R0, 0x7610, R19 ;  /* 0x0000761000137816 */ /* 0x000fe20000000013 */
[----:B------:R-:W-:Y:S05]  /*d5c0*/  BRA `(.L_x_1177) ;  /* 0x00000bb000007947 */ /* 0x000fea0003800000 */
.L_x_1172:
        /* <DEDUP_REMOVED lines=14> */
.L_x_1186:
[----:B------:R-:W2:Y:S02]  /*d6b0*/  LDG.E.64 R2, [R2.64] ;  /* 0x0000002402027981 */ /* 0x000ea4000c1e1b00 */
[----:B--2---:R-:W0:Y:S01]  /*d6c0*/  F2F.F32.F64 R0, R2 ;  /* 0x0000000200007310 */ /* 0x004e220000301000 */
[----:B------:R-:W0:-:S14]  /*d6d0*/  DSETP.GEU.AND P0, PT, |R2|, c[0x2][0x0], PT ;  /* 0x008000000200762a */ /* 0x000e1c0003f0e200 */
[----:B0-----:R-:W-:-:S05]  /*d6e0*/  @!P0 FMUL R0, R0, 1.175494350822287508e-38 ;  /* 0x0080000000008820 */ /* 0x001fca0000400000 */
[----:B------:R-:W-:-:S04]  /*d6f0*/  F2FP.PACK_AB R0, RZ, R0 ;  /* 0x00000000ff00723e */ /* 0x000fc800000000ff */
[----:B------:R-:W-:Y:S01]  /*d700*/  PRMT R19, R0, 0x7610, R19 ;  /* 0x0000761000137816 */ /* 0x000fe20000000013 */
[----:B------:R-:W-:Y:S05]  /*d710*/  BRA `(.L_x_1177) ;  /* 0x00000a6000007947 */ /* 0x000fea0003800000 */
.L_x_1185:
        /* <DEDUP_REMOVED lines=28> */
.L_x_1188:
        /* <DEDUP_REMOVED lines=15> */
.L_x_1187:
[----:B------:R-:W2:Y:S02]  /*d9d0*/  LDG.E.U16 R0, [R2.64] ;  /* 0x0000002402007981 */ /* 0x000ea4000c1e1500 */
[----:B--2---:R-:W-:-:S04]  /*d9e0*/  PRMT R0, RZ, 0x5410, R0 ;  /* 0x00005410ff007816 */ /* 0x004fc80000000000 */
[----:B------:R-:W-:-:S04]  /*d9f0*/  F2FP.PACK_AB R0, RZ, R0 ;  /* 0x00000000ff00723e */ /* 0x000fc800000000ff */
[----:B------:R-:W-:Y:S01]  /*da00*/  PRMT R19, R0, 0x7610, R19 ;  /* 0x0000761000137816 */ /* 0x000fe20000000013 */
[----:B------:R-:W-:Y:S05]  /*da10*/  BRA `(.L_x_1177) ;  /* 0x0000076000007947 */ /* 0x000fea0003800000 */
.L_x_1184:
        /* <DEDUP_REMOVED lines=12> */
.L_x_1191:
        /* <DEDUP_REMOVED lines=21> */
.L_x_1195:
[----:B------:R-:W-:Y:S05]  /*dc30*/  BSYNC B1 ;  /* 0x0000000000017941 */ /* 0x000fea0003800000 */
.L_x_1194:
[----:B------:R-:W-:Y:S01]  /*dc40*/  LEA R3, R0, 0x3b800000, 0x17 ;  /* 0x3b80000000037811 */ /* 0x000fe200078eb8ff */
[----:B------:R-:W-:-:S05]  /*dc50*/  IMAD.SHL.U32 R0, R2, 0x100000, RZ ;  /* 0x0010000002007824 */ /* 0x000fca00078e00ff */
[----:B------:R-:W-:Y:S02]  /*dc60*/  LOP3.LUT R0, R3, R0, R4, 0xfe, !PT ;  /* 0x0000000003007212 */ /* 0x000fe400078efe04 */
.L_x_1193:
[----:B------:R-:W-:Y:S05]  /*dc70*/  BSYNC B0 ;  /* 0x0000000000007941 */ /* 0x000fea0003800000 */
.L_x_1192:
[----:B------:R-:W-:-:S04]  /*dc80*/  F2FP.PACK_AB R0, RZ, R0 ;  /* 0x00000000ff00723e */ /* 0x000fc800000000ff */
[----:B------:R-:W-:Y:S01]  /*dc90*/  PRMT R19, R0, 0x7610, R19 ;  /* 0x0000761000137816 */ /* 0x000fe20000000013 */
[----:B------:R-:W-:Y:S05]  /*dca0*/  BRA `(.L_x_1177) ;  /* 0x000004d000007947 */ /* 0x000fea0003800000 */
.L_x_1190:
        /* <DEDUP_REMOVED lines=21> */
.L_x_1199:
[----:B------:R-:W-:Y:S05]  /*de00*/  BSYNC B1 ;  /* 0x0000000000017941 */ /* 0x000fea0003800000 */
.L_x_1198:
[----:B------:R-:W-:Y:S01]  /*de10*/  LEA R3, R0, 0x37800000, 0x17 ;  /* 0x3780000000037811 */ /* 0x000fe200078eb8ff */
[----:B------:R-:W-:-:S05]  /*de20*/  IMAD.SHL.U32 R0, R2, 0x200000, RZ ;  /* 0x0020000002007824 */ /* 0x000fca00078e00ff */
[----:B------:R-:W-:Y:S02]  /*de30*/  LOP3.LUT R0, R3, R0, R4, 0xfe, !PT ;  /* 0x0000000003007212 */ /* 0x000fe400078efe04 */
.L_x_1197:
[----:B------:R-:W-:Y:S05]  /*de40*/  BSYNC B0 ;  /* 0x0000000000007941 */ /* 0x000fea0003800000 */
.L_x_1196:
[----:B------:R-:W-:-:S04]  /*de50*/  F2FP.PACK_AB R0, RZ, R0 ;  /* 0x00000000ff00723e */ /* 0x000fc800000000ff */
[----:B------:R-:W-:Y:S01]  /*de60*/  PRMT R19, R0, 0x7610, R19 ;  /* 0x0000761000137816 */ /* 0x000fe20000000013 */
[----:B------:R-:W-:Y:S05]  /*de70*/  BRA `(.L_x_1177) ;  /* 0x0000030000007947 */ /* 0x000fea0003800000 */
.L_x_1189:
        /* <DEDUP_REMOVED lines=14> */
.L_x_1203:
[----:B------:R-:W-:Y:S05]  /*df60*/  BSYNC B0 ;  /* 0x0000000000007941 */ /* 0x000fea0003800000 */
.L_x_1202:
[----:B------:R-:W-:-:S04]  /*df70*/  F2FP.PACK_AB R0, RZ, R0 ;  /* 0x00000000ff00723e */ /* 0x000fc800000000ff */
[----:B------:R-:W-:Y:S01]  /*df80*/  PRMT R19, R0, 0x7610, R19 ;  /* 0x0000761000137816 */ /* 0x000fe20000000013 */
[----:B------:R-:W-:Y:S05]  /*df90*/  BRA `(.L_x_1177) ;  /* 0x000001e000007947 */ /* 0x000fea0003800000 */
.L_x_1176:
        /* <DEDUP_REMOVED lines=21> */
.L_x_1201:
[----:B------:R-:W2:Y:S02]  /*e0f0*/  LDG.E.64 R2, [R2.64] ;  /* 0x0000002402027981 */ /* 0x000ea4000c1e1b00 */
[----:B--2---:R-:W0:Y:S02]  /*e100*/  I2F.U64 R0, R2 ;  /* 0x0000000200007312 */ /* 0x004e240000301000 */
[----:B0-----:R-:W-:-:S04]  /*e110*/  F2FP.PACK_AB R0, RZ, R0 ;  /* 0x00000000ff00723e */ /* 0x001fc800000000ff */
[----:B------:R-:W-:Y:S01]  /*e120*/  PRMT R19, R0, 0x7610, R19 ;  /* 0x0000761000137816 */ /* 0x000fe20000000013 */
[----:B------:R-:W-:Y:S05]  /*e130*/  BRA `(.L_x_1177) ;  /* 0x0000004000007947 */ /* 0x000fea0003800000 */
.L_x_1200:
[----:B------:R-:W2:Y:S02]  /*e140*/  LDG.E R2, [R2.64] ;  /* 0x0000002402027981 */ /* 0x000ea4000c1e1900 */
[----:B--2---:R-:W0:Y:S02]  /*e150*/  I2F.U32 R0, R2 ;  /* 0x0000000200007306 */ /* 0x004e240000201000 */
[----:B0-----:R-:W-:-:S04]  /*e160*/  F2FP.PACK_AB R0, RZ, R0 ;  /* 0x00000000ff00723e */ /* 0x001fc800000000ff */
[----:B------:R-:W-:Y:S02]  /*e170*/  PRMT R19, R0, 0x7610, R19 ;  /* 0x0000761000137816 */ /* 0x000fe40000000013 */
.L_x_1177:
        /* <DEDUP_REMOVED lines=18> */
.L_x_1207:
[----:B------:R-:W2:Y:S02]  /*e2a0*/  LDG.E.U8 R2, [R2.64] ;  /* 0x0000002402027981 */ /* 0x000ea4000c1e1100 */
[----:B--2---:R-:W0:Y:S02]  /*e2b0*/  I2F.U16 R0, R2 ;  /* 0x0000000200007306 */ /* 0x004e240000101000 */
[----:B0-----:R-:W-:Y:S01]  /*e2c0*/  F2FP.PACK_AB R0, RZ, R0 ;  /* 0x00000000ff00723e */ /* 0x001fe200000000ff */
[----:B------:R-:W-:Y:S05]  /*e2d0*/  BRA `(.L_x_1209) ;  /* 0x00000e1000007947 */ /* 0x000fea0003800000 */
.L_x_1206:
        /* <DEDUP_REMOVED lines=10> */
.L_x_1211:
[----:B------:R-:W2:Y:S02]  /*e380*/  LDG.E R2, [R2.64] ;  /* 0x0000002402027981 */ /* 0x000ea4000c1e1900 */
[----:B--2---:R-:W0:Y:S02]  /*e390*/  I2F R0, R2 ;  /* 0x0000000200007306 */ /* 0x004e240000201400 */
[----:B0-----:R-:W-:Y:S01]  /*e3a0*/  F2FP.PACK_AB R0, RZ, R0 ;  /* 0x00000000ff00723e */ /* 0x001fe200000000ff */
[----:B------:R-:W-:Y:S05]  /*e3b0*/  BRA `(.L_x_1209) ;  /* 0x00000d3000007947 */ /* 0x000fea0003800000 */
.L_x_1210:
[----:B------:R-:W2:Y:S02]  /*e3c0*/  LDG.E.U16 R2, [R2.64] ;  /* 0x0000002402027981 */ /* 0x000ea4000c1e1500 */
[----:B--2---:R-:W0:Y:S02]  /*e3d0*/  I2F.S16 R0, R2 ;  /* 0x0000000200007306 */ /* 0x004e240000101400 */
[----:B0-----:R-:W-:Y:S01]  /*e3e0*/  F2FP.PACK_AB R0, RZ, R0 ;  /* 0x00000000ff00723e */ /* 0x001fe200000000ff */
[----:B------:R-:W-:Y:S05]  /*e3f0*/  BRA `(.L_x_1209) ;  /* 0x00000cf000007947 */ /* 0x000fea0003800000 */
.L_x_1205:
        /* <DEDUP_REMOVED lines=9> */
.L_x_1213:
[----:B------:R0:W5:Y:S01]  /*e490*/  LDG.E.U16 R0, [R2.64] ;  /* 0x0000002402007981 */ /* 0x000162000c1e1500 */
[----:B------:R-:W-:Y:S05]  /*e4a0*/  BRA `(.L_x_1209) ;  /* 0x00000c4000007947 */ /* 0x000fea0003800000 */
.L_x_1212:
        /* <DEDUP_REMOVED lines=9> */
.L_x_1215:
[----:B------:R0:W5:Y:S01]  /*e540*/  LDG.E.U16 R0, [R2.64] ;  /* 0x0000002402007981 */ /* 0x000162000c1e1500 */
[----:B------:R-:W-:Y:S05]  /*e550*/  BRA `(.L_x_1209) ;  /* 0x00000b9000007947 */ /* 0x000fea0003800000 */
.L_x_1214:
[----:B------:R-:W2:Y:S02]  /*e560*/  LDG.E.64 R2, [R2.64] ;  /* 0x0000002402027981 */ /* 0x000ea4000c1e1b00 */
[----:B--2---:R-:W0:Y:S01]  /*e570*/  F2F.F32.F64 R0, R2 ;  /* 0x0000000200007310 */ /* 0x004e220000301000 */
[----:B------:R-:W0:-:S14]  /*e580*/  DSETP.GEU.AND P0, PT, |R2|, c[0x2][0x0], PT ;  /* 0x008000000200762a */ /* 0x000e1c0003f0e200 */
[----:B0-----:R-:W-:-:S05]  /*e590*/  @!P0 FMUL R0, R0, 1.175494350822287508e-38 ;  /* 0x0080000000008820 */ /* 0x001fca0000400000 */
[----:B------:R-:W-:Y:S01]  /*e5a0*/  F2FP.PACK_AB R0, RZ, R0 ;  /* 0x00000000ff00723e */ /* 0x000fe200000000ff */
[----:B------:R-:W-:Y:S05]  /*e5b0*/  BRA `(.L_x_1209) ;  /* 0x00000b3000007947 */ /* 0x000fea0003800000 */
.L_x_1204:
        /* <DEDUP_REMOVED lines=13> */
.L_x_1218:
[----:B------:R-:W2:Y:S02]  /*e690*/  LDG.E.64 R2, [R2.64] ;  /* 0x0000002402027981 */ /* 0x000ea4000c1e1b00 */
[----:B--2---:R-:W0:Y:S01]  /*e6a0*/  F2F.F32.F64 R0, R2 ;  /* 0x0000000200007310 */ /* 0x004e220000301000 */
[----:B------:R-:W0:-:S14]  /*e6b0*/  DSETP.GEU.AND P0, PT, |R2|, c[0x2][0x0], PT ;  /* 0x008000000200762a */ /* 0x000e1c0003f0e200 */
[----:B0-----:R-:W-:-:S05]  /*e6c0*/  @!P0 FMUL R0, R0, 1.175494350822287508e-38 ;  /* 0x0080000000008820 */ /* 0x001fca0000400000 */
[----:B------:R-:W-:Y:S01]  /*e6d0*/  F2FP.PACK_AB R0, RZ, R0 ;  /* 0x00000000ff00723e */ /* 0x000fe200000000ff */
[----:B------:R-:W-:Y:S05]  /*e6e0*/  BRA `(.L_x_1209) ;  /* 0x00000a0000007947 */ /* 0x000fea0003800000 */
.L_x_1217:
        /* <DEDUP_REMOVED lines=28> */
.L_x_1220:
        /* <DEDUP_REMOVED lines=15> */
.L_x_1219:
[----:B------:R-:W2:Y:S02]  /*e9a0*/  LDG.E.U16 R0, [R2.64] ;  /* 0x0000002402007981 */ /* 0x000ea4000c1e1500 */
[----:B--2---:R-:W-:-:S04]  /*e9b0*/  PRMT R0, RZ, 0x5410, R0 ;  /* 0x00005410ff007816 */ /* 0x004fc80000000000 */
[----:B------:R-:W-:Y:S01]  /*e9c0*/  F2FP.PACK_AB R0, RZ, R0 ;  /* 0x00000000ff00723e */ /* 0x000fe200000000ff */
[----:B------:R-:W-:Y:S05]  /*e9d0*/  BRA `(.L_x_1209) ;  /* 0x0000071000007947 */ /* 0x000fea0003800000 */
.L_x_1216:
        /* <DEDUP_REMOVED lines=12> */
.L_x_1223:
        /* <DEDUP_REMOVED lines=21> */
.L_x_1227:
[----:B------:R-:W-:Y:S05]  /*ebf0*/  BSYNC B1 ;  /* 0x0000000000017941 */ /* 0x000fea0003800000 */
.L_x_1226:
[----:B------:R-:W-:Y:S01]  /*ec00*/  LEA R3, R0, 0x3b800000, 0x17 ;  /* 0x3b80000000037811 */ /* 0x000fe200078eb8ff */
[----:B------:R-:W-:-:S05]  /*ec10*/  IMAD.SHL.U32 R0, R2, 0x100000, RZ ;  /* 0x0010000002007824 */ /* 0x000fca00078e00ff */
[----:B------:R-:W-:Y:S02]  /*ec20*/  LOP3.LUT R0, R3, R0, R4, 0xfe, !PT ;  /* 0x0000000003007212 */ /* 0x000fe400078efe04 */
.L_x_1225:
[----:B------:R-:W-:Y:S05]  /*ec30*/  BSYNC B0 ;  /* 0x0000000000007941 */ /* 0x000fea0003800000 */
.L_x_1224:
[----:B------:R-:W-:Y:S01]  /*ec40*/  F2FP.PACK_AB R0, RZ, R0 ;  /* 0x00000000ff00723e */ /* 0x000fe200000000ff */
[----:B------:R-:W-:Y:S05]  /*ec50*/  BRA `(.L_x_1209) ;  /* 0x0000049000007947 */ /* 0x000fea0003800000 */
.L_x_1222:
        /* <DEDUP_REMOVED lines=21> */
.L_x_1231:
[----:B------:R-:W-:Y:S05]  /*edb0*/  BSYNC B1 ;  /* 0x0000000000017941 */ /* 0x000fea0003800000 */
.L_x_1230:
[----:B------:R-:W-:Y:S01]  /*edc0*/  LEA R3, R0, 0x37800000, 0x17 ;  /* 0x3780000000037811 */ /* 0x000fe200078eb8ff */
[----:B------:R-:W-:-:S05]  /*edd0*/  IMAD.SHL.U32 R0, R2, 0x200000, RZ ;  /* 0x0020000002007824 */ /* 0x000fca00078e00ff */
[----:B------:R-:W-:Y:S02]  /*ede0*/  LOP3.LUT R0, R3, R0, R4, 0xfe, !PT ;  /* 0x0000000003007212 */ /* 0x000fe400078efe04 */
.L_x_1229:
[----:B------:R-:W-:Y:S05]  /*edf0*/  BSYNC B0 ;  /* 0x0000000000007941 */ /* 0x000fea0003800000 */
.L_x_1228:
[----:B------:R-:W-:Y:S01]  /*ee00*/  F2FP.PACK_AB R0, RZ, R0 ;  /* 0x00000000ff00723e */ /* 0x000fe200000000ff */
[----:B------:R-:W-:Y:S05]  /*ee10*/  BRA `(.L_x_1209) ;  /* 0x000002d000007947 */ /* 0x000fea0003800000 */
.L_x_1221:
        /* <DEDUP_REMOVED lines=14> */
.L_x_1235:
[----:B------:R-:W-:Y:S05]  /*ef00*/  BSYNC B0 ;  /* 0x0000000000007941 */ /* 0x000fea0003800000 */
.L_x_1234:
[----:B------:R-:W-:Y:S01]  /*ef10*/  F2FP.PACK_AB R0, RZ, R0 ;  /* 0x00000000ff00723e */ /* 0x000fe200000000ff */
[----:B------:R-:W-:Y:S05]  /*ef20*/  BRA `(.L_x_1209) ;  /* 0x000001c000007947 */ /* 0x000fea0003800000 */
.L_x_1208:
        /* <DEDUP_REMOVED lines=21> */
.L_x_1233:
[----:B------:R-:W2:Y:S02]  /*f080*/  LDG.E.64 R2, [R2.64] ;  /* 0x0000002402027981 */ /* 0x000ea4000c1e1b00 */
[----:B--2---:R-:W0:Y:S02]  /*f090*/  I2F.U64 R0, R2 ;  /* 0x0000000200007312 */ /* 0x004e240000301000 */
[----:B0-----:R-:W-:Y:S01]  /*f0a0*/  F2FP.PACK_AB R0, RZ, R0 ;  /* 0x00000000ff00723e */ /* 0x001fe200000000ff */
[----:B------:R-:W-:Y:S05]  /*f0b0*/  BRA `(.L_x_1209) ;  /* 0x0000003000007947 */ /* 0x000fea0003800000 */
.L_x_1232:
[----:B------:R-:W2:Y:S02]  /*f0c0*/  LDG.E R2, [R2.64] ;  /* 0x0000002402027981 */ /* 0x000ea4000c1e1900 */
[----:B--2---:R-:W0:Y:S02]  /*f0d0*/  I2F.U32 R0, R2 ;  /* 0x0000000200007306 */ /* 0x004e240000201000 */
[----:B0-----:R-:W-:-:S06]  /*f0e0*/  F2FP.PACK_AB R0, RZ, R0 ;  /* 0x00000000ff00723e */ /* 0x001fcc00000000ff */
.L_x_1209:
        /* <DEDUP_REMOVED lines=24> */
[----:B0-----:R-:W-:Y:S01]  /*f270*/  STG.E.U8 [R16.64], R3 ;  /* 0x0000000310007986 */ /* 0x001fe2000c101124 */
[----:B------:R-:W-:Y:S05]  /*f280*/  EXIT ;  /* 0x000000000000794d */ /* 0x000fea0003800000 */
.L_x_1239:
[----:B------:R-:W-:-:S06]  /*f290*/  HADD2.F32 R3, -RZ, R0.H0_H0 ;  /* 0x20000000ff037230 */ /* 0x000fcc0000004100 */
[----:B------:R-:W0:Y:S02]  /*f2a0*/  F2I.S64.TRUNC R2, R3 ;  /* 0x0000000300027311 */ /* 0x000e24000020d900 */
[----:B0-----:R-:W-:Y:S01]  /*f2b0*/  STG.E.U8 [R16.64], R2 ;  /* 0x0000000210007986 */ /* 0x001fe2000c101124 */
[----:B------:R-:W-:Y:S05]  /*f2c0*/  EXIT ;  /* 0x000000000000794d */ /* 0x000fea0003800000 */
.L_x_1238:
        /* <DEDUP_REMOVED lines=8> */
[----:B0-----:R-:W-:Y:S01]  /*f350*/  STG.E.64 [R16.64], R2 ;  /* 0x0000000210007986 */ /* 0x001fe2000c101b24 */
[----:B------:R-:W-:Y:S05]  /*f360*/  EXIT ;  /* 0x000000000000794d */ /* 0x000fea0003800000 */
.L_x_1242:
[----:B------:R-:W-:-:S04]  /*f370*/  HADD2.F32 R0, -RZ, R0.H0_H0 ;  /* 0x20000000ff007230 */ /* 0x000fc80000004100 */
[----:B------:R-:W0:Y:S02]  /*f380*/  F2I.FTZ.TRUNC.NTZ R3, R0 ;  /* 0x0000000000037305 */ /* 0x000e24000021f100 */
[----:B0-----:R-:W-:Y:S01]  /*f390*/  STG.E [R16.64], R3 ;  /* 0x0000000310007986 */ /* 0x001fe2000c101924 */
[----:B------:R-:W-:Y:S05]  /*f3a0*/  EXIT ;  /* 0x000000000000794d */ /* 0x000fea0003800000 */
.L_x_1241:
[----:B------:R-:W-:-:S04]  /*f3b0*/  HADD2.F32 R0, -RZ, R0.H0_H0 ;  /* 0x20000000ff007230 */ /* 0x000fc80000004100 */
[----:B------:R-:W0:Y:S02]  /*f3c0*/  F2I.FTZ.TRUNC.NTZ R3, R0 ;  /* 0x0000000000037305 */ /* 0x000e24000021f100 */
[----:B0-----:R-:W-:Y:S01]  /*f3d0*/  STG.E.U16 [R16.64], R3 ;  /* 0x0000000310007986 */ /* 0x001fe2000c101524 */
[----:B------:R-:W-:Y:S05]  /*f3e0*/  EXIT ;  /* 0x000000000000794d */ /* 0x000fea0003800000 */
.L_x_1237:
[----:B------:R-:W-:-:S13]  /*f3f0*/  ISETP.GT.AND P0, PT, R2, 0x6, PT ;  /* 0x000000060200780c */ /* 0x000fda0003f04270 */
[----:B------:R-:W-:Y:S05]  /*f400*/  @P0 BRA `(.L_x_1243) ;  /* 0x0000009000000947 */ /* 0x000fea0003800000 */
[----:B------:R-:W-:-:S13]  /*f410*/  ISETP.NE.AND P0, PT, R2, 0x5, PT ;  /* 0x000000050200780c */ /* 0x000fda0003f05270 */
[----:B------:R-:W-:Y:S05]  /*f420*/  @!P0 BRA `(.L_x_1244) ;  /* 0x0000005000008947 */ /* 0x000fea0003800000 */
[----:B------:R-:W-:-:S13]  /*f430*/  ISETP.NE.AND P0, PT, R2, 0x6, PT ;  /* 0x000000060200780c */ /* 0x000fda0003f05270 */
[----:B------:R-:W-:Y:S05]  /*f440*/  @P0 BRA `(.L_x_1240) ;  /* 0x00000b1000000947 */ /* 0x000fea0003800000 */
[----:B------:R-:W-:-:S05]  /*f450*/  HADD2.F32 R3, -RZ, R0.H0_H0 ;  /* 0x20000000ff037230 */ /* 0x000fca0000004100 */
[----:B------:R-:W-:Y:S01]  /*f460*/  STG.E [R16.64], R3 ;  /* 0x0000000310007986 */ /* 0x000fe2000c101924 */
[----:B------:R-:W-:Y:S05]  /*f470*/  EXIT ;  /* 0x000000000000794d */ /* 0x000fea0003800000 */
.L_x_1244:
[----:B------:R-:W-:Y:S01]  /*f480*/  STG.E.U16 [R16.64], R0 ;  /* 0x0000000010007986 */ /* 0x000fe2000c101524 */
[----:B------:R-:W-:Y:S05]  /*f490*/  EXIT ;  /* 0x000000000000794d */ /* 0x000fea0003800000 */
.L_x_1243:
        /* <DEDUP_REMOVED lines=8> */
[----:B------:R-:W-:Y:S01]  /*f520*/  STG.E.64 [R16.64], R2 ;  /* 0x0000000210007986 */ /* 0x000fe2000c101b24 */
[----:B------:R-:W-:Y:S05]  /*f530*/  EXIT ;  /* 0x000000000000794d */ /* 0x000fea0003800000 */
.L_x_1246:
[----:B------:R-:W-:-:S05]  /*f540*/  HADD2.F32 R0, -RZ, R0.H0_H0 ;  /* 0x20000000ff007230 */ /* 0x000fca0000004100 */
[----:B------:R-:W-:-:S04]  /*f550*/  F2FP.PACK_AB R0, RZ, R0 ;  /* 0x00000000ff00723e */ /* 0x000fc800000000ff */
[----:B------:R-:W-:-:S05]  /*f560*/  PRMT R0, R0, 0x5410, RZ ;  /* 0x0000541000007816 */ /* 0x000fca00000000ff */
[----:B------:R-:W-:Y:S01]  /*f570*/  STG.E [R16.64], R0 ;  /* 0x0000000010007986 */ /* 0x000fe2000c101924 */
[----:B------:R-:W-:Y:S05]  /*f580*/  EXIT ;  /* 0x000000000000794d */ /* 0x000fea0003800000 */
.L_x_1245:
[----:B------:R-:W-:-:S05]  /*f590*/  HADD2.F32 R2, -RZ, R0.H0_H0 ;  /* 0x20000000ff027230 */ /* 0x000fca0000004100 */
[----:B------:R-:W-:-:S06]  /*f5a0*/  FMUL.FTZ R2, R2, 1 ;  /* 0x3f80000002027820 */ /* 0x000fcc0000410000 */
[----:B------:R-:W0:Y:S02]  /*f5b0*/  F2F.F64.F32 R2, R2 ;  /* 0x0000000200027310 */ /* 0x000e240000201800 */
[----:B0-----:R-:W-:Y:S01]  /*f5c0*/  STG.E.64 [R16.64], R2 ;  /* 0x0000000210007986 */ /* 0x001fe2000c101b24 */
[----:B------:R-:W-:Y:S05]  /*f5d0*/  EXIT ;  /* 0x000000000000794d */ /* 0x000fea0003800000 */
.L_x_1236:
        /* <DEDUP_REMOVED lines=11> */
[----:B------:R-:W-:Y:S01]  /*f690*/  STG.E.U8 [R16.64], R3 ;  /* 0x0000000310007986 */ /* 0x000fe2000c101124 */
[----:B------:R-:W-:Y:S05]  /*f6a0*/  EXIT ;  /* 0x000000000000794d */ /* 0x000fea0003800000 */
.L_x_1249:
[----:B------:R-:W-:Y:S01]  /*f6b0*/  HADD2.F32 R0, -RZ, R0.H0_H0 ;  /* 0x20000000ff007230 */ /* 0x000fe20000004100 */
[----:B------:R-:W-:-:S04]  /*f6c0*/  CS2R R6, SRZ ;  /* 0x0000000000067805 */ /* 0x000fc8000001ff00 */
[----:B------:R-:W-:-:S04]  /*f6d0*/  FMUL.FTZ R0, R0, 1 ;  /* 0x3f80000000007820 */ /* 0x000fc80000410000 */
[----:B------:R-:W0:Y:S02]  /*f6e0*/  F2F.F64.F32 R4, R0 ;  /* 0x0000000000047310 */ /* 0x000e240000201800 */
[----:B0-----:R-:W-:Y:S01]  /*f6f0*/  STG.E.128 [R16.64], R4 ;  /* 0x0000000410007986 */ /* 0x001fe2000c101d24 */
[----:B------:R-:W-:Y:S05]  /*f700*/  EXIT ;  /* 0x000000000000794d */ /* 0x000fea0003800000 */
.L_x_1248:
        /* <DEDUP_REMOVED lines=21> */
.L_x_1253:
[----:B------:R-:W-:Y:S05]  /*f860*/  BSYNC B0 ;  /* 0x0000000000007941 */ /* 0x000fea0003800000 */
.L_x_1252:
[----:B------:R-:W-:-:S05]  /*f870*/  LOP3.LUT R3, R0, R3, RZ, 0xfc, !PT ;  /* 0x0000000300037212 */ /* 0x000fca00078efcff */
[----:B------:R-:W-:Y:S01]  /*f880*/  STG.E.U8 [R16.64], R3 ;  /* 0x0000000310007986 */ /* 0x000fe2000c101124 */
[----:B------:R-:W-:Y:S05]  /*f890*/  EXIT ;  /* 0x000000000000794d */ /* 0x000fea0003800000 */
.L_x_1251:
        /* <DEDUP_REMOVED lines=13> */
.L_x_1255:
[----:B------:R-:W-:Y:S01]  /*f970*/  IMAD.MOV.U32 R0, RZ, RZ, 0x7f ;  /* 0x0000007fff007424 */ /* 0x000fe200078e00ff */
[----:B------:R-:W-:-:S04]  /*f980*/  ISETP.GT.U32.AND P0, PT, R2, 0x7f800000, PT ;  /* 0x7f8000000200780c */ /* 0x000fc80003f04070 */
[----:B------:R-:W-:-:S04]  /*f990*/  SEL R0, R0, 0x7c, P0 ;  /* 0x0000007c00007807 */ /* 0x000fc80000000000 */
.L_x_1256:
[----:B------:R-:W-:Y:S05]  /*f9a0*/  BSYNC B0 ;  /* 0x0000000000007941 */ /* 0x000fea0003800000 */
.L_x_1254:
[----:B------:R-:W-:-:S04]  /*f9b0*/  LOP3.LUT R2, R3, 0x80000000, RZ, 0xc0, !PT ;  /* 0x8000000003027812 */ /* 0x000fc800078ec0ff */
[----:B------:R-:W-:-:S04]  /*f9c0*/  SHF.R.U32.HI R3, RZ, 0x18, R2 ;  /* 0x00000018ff037819 */ /* 0x000fc80000011602 */
[----:B------:R-:W-:-:S05]  /*f9d0*/  LOP3.LUT R3, R0, R3, RZ, 0xfc, !PT ;  /* 0x0000000300037212 */ /* 0x000fca00078efcff */
[----:B------:R-:W-:Y:S01]  /*f9e0*/  STG.E.U8 [R16.64], R3 ;  /* 0x0000000310007986 */ /* 0x000fe2000c101124 */
[----:B------:R-:W-:Y:S05]  /*f9f0*/  EXIT ;  /* 0x000000000000794d */ /* 0x000fea0003800000 */
.L_x_1250:
[----:B------:R-:W-:-:S05]  /*fa00*/  HADD2.F32 R0, -RZ, R0.H0_H0 ;  /* 0x20000000ff007230 */ /* 0x000fca0000004100 */
[----:B------:R-:W-:-:S05]  /*fa10*/  F2FP.BF16.PACK_AB R0, RZ, R0 ;  /* 0x00000000ff00723e */ /* 0x000fca00000010ff */
[----:B------:R-:W-:Y:S01]  /*fa20*/  STG.E.U16 [R16.64], R0 ;  /* 0x0000000010007986 */ /* 0x000fe2000c101524 */
[----:B------:R-:W-:Y:S05]  /*fa30*/  EXIT ;  /* 0x000000000000794d */ /* 0x000fea0003800000 */
.L_x_1247:
        /* <DEDUP_REMOVED lines=10> */
[----:B0-----:R-:W-:Y:S01]  /*fae0*/  STG.E.U16 [R16.64], R3 ;  /* 0x0000000310007986 */ /* 0x001fe2000c101524 */
[----:B------:R-:W-:Y:S05]  /*faf0*/  EXIT ;  /* 0x000000000000794d */ /* 0x000fea0003800000 */
.L_x_1259:
        /* <DEDUP_REMOVED lines=17> */
.L_x_1262:
[----:B------:R-:W-:-:S04]  /*fc10*/  LOP3.LUT R2, R3, 0x80000000, RZ, 0xc0, !PT ;  /* 0x8000000003027812 */ /* 0x000fc800078ec0ff */
[----:B------:R-:W-:-:S04]  /*fc20*/  SHF.R.U32.HI R3, RZ, 0x18, R2 ;  /* 0x00000018ff037819 */ /* 0x000fc80000011602 */
[----:B------:R-:W-:-:S04]  /*fc30*/  LOP3.LUT R0, R0, R3, RZ, 0xfc, !PT ;  /* 0x0000000300007212 */ /* 0x000fc800078efcff */
[----:B------:R-:W-:Y:S02]  /*fc40*/  PRMT R8, R0, 0x7610, R8 ;  /* 0x0000761000087816 */ /* 0x000fe40000000008 */
.L_x_1261:
[----:B------:R-:W-:Y:S05]  /*fc50*/  BSYNC B0 ;  /* 0x0000000000007941 */ /* 0x000fea0003800000 */
.L_x_1260:
[----:B------:R-:W-:Y:S01]  /*fc60*/  STG.E.U8 [R16.64], R8 ;  /* 0x0000000810007986 */ /* 0x000fe2000c101124 */
[----:B------:R-:W-:Y:S05]  /*fc70*/  EXIT ;  /* 0x000000000000794d */ /* 0x000fea0003800000 */
.L_x_1258:
        /* <DEDUP_REMOVED lines=17> */
.L_x_1265:
[----:B------:R-:W-:-:S04]  /*fd90*/  LOP3.LUT R2, R3, 0x80000000, RZ, 0xc0, !PT ;  /* 0x8000000003027812 */ /* 0x000fc800078ec0ff */
[----:B------:R-:W-:-:S04]  /*fda0*/  SHF.R.U32.HI R3, RZ, 0x18, R2 ;  /* 0x00000018ff037819 */ /* 0x000fc80000011602 */
[----:B------:R-:W-:-:S04]  /*fdb0*/  LOP3.LUT R0, R0, R3, RZ, 0xfc, !PT ;  /* 0x0000000300007212 */ /* 0x000fc800078efcff */
[----:B------:R-:W-:Y:S02]  /*fdc0*/  PRMT R8, R0, 0x7610, R8 ;  /* 0x0000761000087816 */ /* 0x000fe40000000008 */
.L_x_1264:
[----:B------:R-:W-:Y:S05]  /*fdd0*/  BSYNC B0 ;  /* 0x0000000000007941 */ /* 0x000fea0003800000 */
.L_x_1263:
[----:B------:R-:W-:Y:S01]  /*fde0*/  STG.E.U8 [R16.64], R8 ;  /* 0x0000000810007986 */ /* 0x000fe2000c101124 */
[----:B------:R-:W-:Y:S05]  /*fdf0*/  EXIT ;  /* 0x000000000000794d */ /* 0x000fea0003800000 */
.L_x_1257:
        /* <DEDUP_REMOVED lines=22> */
.L_x_1240:
        /* <DEDUP_REMOVED lines=20> */
.L_x_1267:
[----:B------:R-:W-:-:S06]  /*100a0*/  HADD2.F32 R2, -RZ, R0.H0_H0 ;  /* 0x20000000ff027230 */ /* 0x000fcc0000004100 */
[----:B------:R-:W0:Y:S02]  /*100b0*/  F2I.U64.TRUNC R2, R2 ;  /* 0x0000000200027311 */ /* 0x000e24000020d800 */
[----:B0-----:R-:W-:Y:S01]  /*100c0*/  STG.E.64 [R16.64], R2 ;  /* 0x0000000210007986 */ /* 0x001fe2000c101b24 */
[----:B------:R-:W-:Y:S05]  /*100d0*/  EXIT ;  /* 0x000000000000794d */ /* 0x000fea0003800000 */
.L_x_1266:
[----:B------:R-:W-:-:S04]  /*100e0*/  HADD2.F32 R0, -RZ, R0.H0_H0 ;  /* 0x20000000ff007230 */ /* 0x000fc80000004100 */
[----:B------:R-:W0:Y:S02]  /*100f0*/  F2I.FTZ.U32.TRUNC.NTZ R3, R0 ;  /* 0x0000000000037305 */ /* 0x000e24000021f000 */
[----:B0-----:R-:W-:Y:S01]  /*10100*/  STG.E [R16.64], R3 ;  /* 0x0000000310007986 */ /* 0x001fe2000c101924 */
[----:B------:R-:W-:Y:S05]  /*10110*/  EXIT ;  /* 0x000000000000794d */ /* 0x000fea0003800000 */
.L_x_1268:
        /* <DEDUP_REMOVED lines=14> */
.L_x_13749:


//--------------------- .text._ZN2at6native27unrolled_elementwise_kernelIZZZNS0_25tanh_backward_kernel_cudaERNS_18TensorIteratorBaseEENKUlvE0_clEvENKUlvE1_clEvEUlN3c104HalfES7_E_St5arrayIPcLm3EELi4E23TrivialOffsetCalculatorILi2EjESC_ILi1EjENS0_6memory12LoadWithCastILi2EEENSF_13StoreWithCastILi1EEEEEviT_T0_T2_T3_T4_T5_ --------------------------
	.section	.text._ZN2at6native27unrolled_elementwise_kernelIZZZNS0_25tanh_backward_kernel_cudaERNS_18TensorIteratorBaseEENKUlvE0_clEvENKUlvE1_clEvEUlN3c104HalfES7_E_St5arrayIPcLm3EELi4E23TrivialOffsetCalculatorILi2EjESC_ILi1EjENS0_6memory12LoadWithCastILi2EEENSF_13StoreWithCastILi1EEEEEviT_T0_T2_T3_T4_T5_,"ax",@progbits
	.sectioninfo	@"SHI_REGISTERS=32"
	.align	128
        .global         _ZN2at6native27unrolled_elementwise_kernelIZZZNS0_25tanh_backward_kernel_cudaERNS_18TensorIteratorBaseEENKUlvE0_clEvENKUlvE1_clEvEUlN3c104HalfES7_E_St5arrayIPcLm3EELi4E23TrivialOffsetCalculatorILi2EjESC_ILi1EjENS0_6memory12LoadWithCastILi2EEENSF_13StoreWithCastILi1EEEEEviT_T0_T2_T3_T4_T5_
        .type           _ZN2at6native27unrolled_elementwise_kernelIZZZNS0_25tanh_backward_kernel_cudaERNS_18TensorIteratorBaseEENKUlvE0_clEvENKUlvE1_clEvEUlN3c104HalfES7_E_St5arrayIPcLm3EELi4E23TrivialOffsetCalculatorILi2EjESC_ILi1EjENS0_6memory12LoadWithCastILi2EEENSF_13StoreWithCastILi1EEEEEviT_T0_T2_T3_T4_T5_,@function
        .size           _ZN2at6native27unrolled_elementwise_kernelIZZZNS0_25tanh_backward_kernel_cudaERNS_18TensorIteratorBaseEENKUlvE0_clEvENKUlvE1_clEvEUlN3c104HalfES7_E_St5arrayIPcLm3EELi4E23TrivialOffsetCalculatorILi2EjESC_ILi1EjENS0_6memory12LoadWithCastILi2EEENSF_13StoreWithCastILi1EEEEEviT_T0_T2_T3_T4_T5_,(.L_x_13750 - _ZN2at6native27unrolled_elementwise_kernelIZZZNS0_25tanh_backward_kernel_cudaERNS_18TensorIteratorBaseEENKUlvE0_clEvENKUlvE1_clEvEUlN3c104HalfES7_E_St5arrayIPcLm3EELi4E23TrivialOffsetCalculatorILi2EjESC_ILi1EjENS0_6memory12LoadWithCastILi2EEENSF_13StoreWithCastILi1EEEEEviT_T0_T2_T3_T4_T5_)
        .other          _ZN2at6native27unrolled_elementwise_kernelIZZZNS0_25tanh_backward_kernel_cudaERNS_18TensorIteratorBaseEENKUlvE0_clEvENKUlvE1_clEvEUlN3c104HalfES7_E_St5arrayIPcLm3EELi4E23TrivialOffsetCalculatorILi2EjESC_ILi1EjENS0_6memory12LoadWithCastILi2EEENSF_13StoreWithCastILi1EEEEEviT_T0_T2_T3_T4_T5_,@"STO_CUDA_ENTRY STV_DEFAULT"
_ZN2at6native27unrolled_elementwise_kernelIZZZNS0_25tanh_backward_kernel_cudaERNS_18TensorIteratorBaseEENKUlvE0_clEvENKUlvE1_clEvEUlN3c104HalfES7_E_St5arrayIPcLm3EELi4E23TrivialOffsetCalculatorILi2EjESC_ILi1EjENS0_6memory12LoadWithCastILi2EEENSF_13StoreWithCastILi1EEEEEviT_T0_T2_T3_T4_T5_:
.text._ZN2at6native27unrolled_elementwise_kernelIZZZNS0_25tanh_backward_kernel_cudaERNS_18TensorIteratorBaseEENKUlvE0_clEvENKUlvE1_clEvEUlN3c104HalfES7_E_St5arrayIPcLm3EELi4E23TrivialOffsetCalculatorILi2EjESC_ILi1EjENS0_6memory12LoadWithCastILi2EEENSF_13StoreWithCastILi1EEEEEviT_T0_T2_T3_T4_T5_:
        /* <DEDUP_REMOVED lines=34> */
.L_x_1274:
[----:B------:R-:W2:Y:S02]  /*0220*/  LDG.E.U8 R2, [R2.64] ;  /* 0x0000002402027981 */ /* 0x000ea4000c1e1100 */
[----:B--2---:R-:W0:Y:S02]  /*0230*/  I2F.U16 R0, R2 ;  /* 0x0000000200007306 */ /* 0x004e240000101000 */
[----:B0-----:R-:W-:-:S04]  /*0240*/  F2FP.PACK_AB R0, RZ, R0 ;  /* 0x00000000ff00723e */ /* 0x001fc800000000ff */
[----:B------:R-:W-:Y:S01]  /*0250*/  PRMT R24, R0, 0x7610, R24 ;  /* 0x0000761000187816 */ /* 0x000fe20000000018 */
[----:B------:R-:W-:Y:S05]  /*0260*/  BRA `(.L_x_1276) ;  /* 0x00000ed000007947 */ /* 0x000fea0003800000 */
.L_x_1273:
        /* <DEDUP_REMOVED lines=11> */
.L_x_1278:
[----:B------:R-:W2:Y:S02]  /*0320*/  LDG.E R2, [R2.64] ;  /* 0x0000002402027981 */ /* 0x000ea4000c1e1900 */
[----:B--2---:R-:W0:Y:S02]  /*0330*/  I2F R0, R2 ;  /* 0x0000000200007306 */ /* 0x004e240000201400 */
[----:B0-----:R-:W-:-:S04]  /*0340*/  F2FP.PACK_AB R0, RZ, R0 ;  /* 0x00000000ff00723e */ /* 0x001fc800000000ff */
[----:B------:R-:W-:Y:S01]  /*0350*/  PRMT R24, R0, 0x7610, R24 ;  /* 0x0000761000187816 */ /* 0x000fe20000000018 */
[----:B------:R-:W-:Y:S05]  /*0360*/  BRA `(.L_x_1276) ;  /* 0x00000dd000007947 */ /* 0x000fea0003800000 */
.L_x_1277:
[----:B------:R-:W2:Y:S02]  /*0370*/  LDG.E.U16 R2, [R2.64] ;  /* 0x0000002402027981 */ /* 0x000ea4000c1e1500 */
[----:B--2---:R-:W0:Y:S02]  /*0380*/  I2F.S16 R0, R2 ;  /* 0x0000000200007306 */ /* 0x004e240000101400 */
[----:B0-----:R-:W-:-:S04]  /*0390*/  F2FP.PACK_AB R0, RZ, R0 ;  /* 0x00000000ff00723e */ /* 0x001fc800000000ff */
[----:B------:R-:W-:Y:S01]  /*03a0*/  PRMT R24, R0, 0x7610, R24 ;  /* 0x0000761000187816 */ /* 0x000fe20000000018 */
[----:B------:R-:W-:Y:S05]  /*03b0*/  BRA `(.L_x_1276) ;  /* 0x00000d8000007947 */ /* 0x000fea0003800000 */
.L_x_1272:
        /* <DEDUP_REMOVED lines=9> */
.L_x_1280:
[----:B------:R0:W5:Y:S01]  /*0450*/  LDG.E.U16 R24, [R2.64] ;  /* 0x0000002402187981 */ /* 0x000162000c1e1500 */
[----:B------:R-:W-:Y:S05]  /*0460*/  BRA `(.L_x_1276) ;  /* 0x00000cd000007947 */ /* 0x000fea0003800000 */
.L_x_1279:
        /* <DEDUP_REMOVED lines=9> */
.L_x_1282:
[----:B------:R0:W5:Y:S01]  /*0500*/  LDG.E.U16 R24, [R2.64] ;  /* 0x0000002402187981 */ /* 0x000162000c1e1500 */
[----:B------:R-:W-:Y:S05]  /*0510*/  BRA `(.L_x_1276) ;  /* 0x00000c2000007947 */ /* 0x000fea0003800000 */
.L_x_1281:
[----:B------:R-:W2:Y:S02]  /*0520*/  LDG.E.64 R2, [R2.64] ;  /* 0x0000002402027981 */ /* 0x000ea4000c1e1b00 */
[----:B--2---:R-:W0:Y:S01]  /*0530*/  F2F.F32.F64 R0, R2 ;  /* 0x0000000200007310 */ /* 0x004e220000301000 */
[----:B------:R-:W0:-:S14]  /*0540*/  DSETP.GEU.AND P0, PT, |R2|, c[0x2][0x0], PT ;  /* 0x008000000200762a */ /* 0x000e1c0003f0e200 */
[----:B0-----:R-:W-:-:S05]  /*0550*/  @!P0 FMUL R0, R0, 1.175494350822287508e-38 ;  /* 0x0080000000008820 */ /* 0x001fca0000400000 */
[----:B------:R-:W-:-:S04]  /*0560*/  F2FP.PACK_AB R0, RZ, R0 ;  /* 0x00000000ff00723e */ /* 0x000fc800000000ff */
[----:B------:R-:W-:Y:S01]  /*0570*/  PRMT R24, R0, 0x7610, R24 ;  /* 0x0000761000187816 */ /* 0x000fe20000000018 */
[----:B------:R-:W-:Y:S05]  /*0580*/  BRA `(.L_x_1276) ;  /* 0x00000bb000007947 */ /* 0x000fea0003800000 */
.L_x_1271:
        /* <DEDUP_REMOVED lines=14> */
.L_x_1285:
[----:B------:R-:W2:Y:S02]  /*0670*/  LDG.E.64 R2, [R2.64] ;  /* 0x0000002402027981 */ /* 0x000ea4000c1e1b00 */
[----:B--2---:R-:W0:Y:S01]  /*0680*/  F2F.F32.F64 R0, R2 ;  /* 0x0000000200007310 */ /* 0x004e220000301000 */
[----:B------:R-:W0:-:S14]  /*0690*/  DSETP.GEU.AND P0, PT, |R2|, c[0x2][0x0], PT ;  /* 0x008000000200762a */ /* 0x000e1c0003f0e200 */
[----:B0-----:R-:W-:-:S05]  /*06a0*/  @!P0 FMUL R0, R0, 1.175494350822287508e-38 ;  /* 0x0080000000008820 */ /* 0x001fca0000400000 */
[----:B------:R-:W-:-:S04]  /*06b0*/  F2FP.PACK_AB R0, RZ, R0 ;  /* 0x00000000ff00723e */ /* 0x000fc800000000ff */
[----:B------:R-:W-:Y:S01]  /*06c0*/  PRMT R24, R0, 0x7610, R24 ;  /* 0x0000761000187816 */ /* 0x000fe20000000018 */
[----:B------:R-:W-:Y:S05]  /*06d0*/  BRA `(.L_x_1276) ;  /* 0x00000a6000007947 */ /* 0x000fea0003800000 */
.L_x_1284:
        /* <DEDUP_REMOVED lines=28> */
.L_x_1287:
        /* <DEDUP_REMOVED lines=15> */
.L_x_1286:
[----:B------:R-:W2:Y:S02]  /*0990*/  LDG.E.U16 R0, [R2.64] ;  /* 0x0000002402007981 */ /* 0x000ea4000c1e1500 */
[----:B--2---:R-:W-:-:S04]  /*09a0*/  PRMT R0, RZ, 0x5410, R0 ;  /* 0x00005410ff007816 */ /* 0x004fc80000000000 */
[----:B------:R-:W-:-:S04]  /*09b0*/  F2FP.PACK_AB R0, RZ, R0 ;  /* 0x00000000ff00723e */ /* 0x000fc800000000ff */
[----:B------:R-:W-:Y:S01]  /*09c0*/  PRMT R24, R0, 0x7610, R24 ;  /* 0x0000761000187816 */ /* 0x000fe20000000018 */
[----:B------:R-:W-:Y:S05]  /*09d0*/  BRA `(.L_x_1276) ;  /* 0x0000076000007947 */ /* 0x000fea0003800000 */
.L_x_1283:
        /* <DEDUP_REMOVED lines=12> */
.L_x_1290:
        /* <DEDUP_REMOVED lines=21> */
.L_x_1294:
[----:B------:R-:W-:Y:S05]  /*0bf0*/  BSYNC B1 ;  /* 0x0000000000017941 */ /* 0x000fea0003800000 */
.L_x_1293:
[----:B------:R-:W-:Y:S01]  /*0c00*/  LEA R3, R0, 0x3b800000, 0x17 ;  /* 0x3b80000000037811 */ /* 0x000fe200078eb8ff */
[----:B------:R-:W-:-:S05]  /*0c10*/  IMAD.SHL.U32 R0, R2, 0x100000, RZ ;  /* 0x0010000002007824 */ /* 0x000fca00078e00ff */
[----:B------:R-:W-:Y:S02]  /*0c20*/  LOP3.LUT R0, R3, R0, R4, 0xfe, !PT ;  /* 0x0000000003007212 */ /* 0x000fe400078efe04 */
.L_x_1292:
[----:B------:R-:W-:Y:S05]  /*0c30*/  BSYNC B0 ;  /* 0x0000000000007941 */ /* 0x000fea0003800000 */
.L_x_1291:
[----:B------:R-:W-:-:S04]  /*0c40*/  F2FP.PACK_AB R0, RZ, R0 ;  /* 0x00000000ff00723e */ /* 0x000fc800000000ff */
[----:B------:R-:W-:Y:S01]  /*0c50*/  PRMT R24, R0, 0x7610, R24 ;  /* 0x0000761000187816 */ /* 0x000fe20000000018 */
[----:B------:R-:W-:Y:S05]  /*0c60*/  BRA `(.L_x_1276) ;  /* 0x000004d000007947 */ /* 0x000fea0003800000 */
.L_x_1289:
        /* <DEDUP_REMOVED lines=21> */
.L_x_1298:
[----:B------:R-:W-:Y:S05]  /*0dc0*/  BSYNC B1 ;  /* 0x0000000000017941 */ /* 0x000fea0003800000 */
.L_x_1297:
[----:B------:R-:W-:Y:S01]  /*0dd0*/  LEA R3, R0, 0x37800000, 0x17 ;  /* 0x3780000000037811 */ /* 0x000fe200078eb8ff */
[----:B------:R-:W-:-:S05]  /*0de0*/  IMAD.SHL.U32 R0, R2, 0x200000, RZ ;  /* 0x0020000002007824 */ /* 0x000fca00078e00ff */
[----:B------:R-:W-:Y:S02]  /*0df0*/  LOP3.LUT R0, R3, R0, R4, 0xfe, !PT ;  /* 0x0000000003007212 */ /* 0x000fe400078efe04 */
.L_x_1296:
[----:B------:R-:W-:Y:S05]  /*0e00*/  BSYNC B0 ;  /* 0x0000000000007941 */ /* 0x000fea0003800000 */
.L_x_1295:
[----:B------:R-:W-:-:S04]  /*0e10*/  F2FP.PACK_AB R0, RZ, R0 ;  /* 0x00000000ff00723e */ /* 0x000fc800000000ff */
[----:B------:R-:W-:Y:S01]  /*0e20*/  PRMT R24, R0, 0x7610, R24 ;  /* 0x0000761000187816 */ /* 0x000fe20000000018 */
[----:B------:R-:W-:Y:S05]  /*0e30*/  BRA `(.L_x_1276) ;  /* 0x0000030000007947 */ /* 0x000fea0003800000 */
.L_x_1288:
        /* <DEDUP_REMOVED lines=14> */
.L_x_1302:
[----:B------:R-:W-:Y:S05]  /*0f20*/  BSYNC B0 ;  /* 0x0000000000007941 */ /* 0x000fea0003800000 */
.L_x_1301:
[----:B------:R-:W-:-:S04]  /*0f30*/  F2FP.PACK_AB R0, RZ, R0 ;  /* 0x00000000ff00723e */ /* 0x000fc800000000ff */
[----:B------:R-:W-:Y:S01]  /*0f40*/  PRMT R24, R0, 0x7610, R24 ;  /* 0x0000761000187816 */ /* 0x000fe20000000018 */
[----:B------:R-:W-:Y:S05]  /*0f50*/  BRA `(.L_x_1276) ;  /* 0x000001e000007947 */ /* 0x000fea0003800000 */
.L_x_1275:
        /* <DEDUP_REMOVED lines=21> */
.L_x_1300:
[----:B------:R-:W2:Y:S02]  /*10b0*/  LDG.E.64 R2, [R2.64] ;  /* 0x0000002402027981 */ /* 0x000ea4000c1e1b00 */
[----:B--2---:R-:W0:Y:S02]  /*10c0*/  I2F.U64 R0, R2 ;  /* 0x0000000200007312 */ /* 0x004e240000301000 */
[----:B0-----:R-:W-:-:S04]  /*10d0*/  F2FP.PACK_AB R0, RZ, R0 ;  /* 0x00000000ff00723e */ /* 0x001fc800000000ff */
[----:B------:R-:W-:Y:S01]  /*10e0*/  PRMT R24, R0, 0x7610, R24 ;  /* 0x0000761000187816 */ /* 0x000fe20000000018 */
[----:B------:R-:W-:Y:S05]  /*10f0*/  BRA `(.L_x_1276) ;  /* 0x0000004000007947 */ /* 0x000fea0003800000 */
.L_x_1299:
[----:B------:R-:W2:Y:S02]  /*1100*/  LDG.E R2, [R2.64] ;  /* 0x0000002402027981 */ /* 0x000ea4000c1e1900 */
[----:B--2---:R-:W0:Y:S02]  /*1110*/  I2F.U32 R0, R2 ;  /* 0x0000000200007306 */ /* 0x004e240000201000 */
[----:B0-----:R-:W-:-:S04]  /*1120*/  F2FP.PACK_AB R0, RZ, R0 ;  /* 0x00000000ff00723e */ /* 0x001fc800000000ff */
[----:B------:R-:W-:Y:S02]  /*1130*/  PRMT R24, R0, 0x7610, R24 ;  /* 0x0000761000187816 */ /* 0x000fe40000000018 */
.L_x_1276:
        /* <DEDUP_REMOVED lines=19> */
.L_x_1306:
[----:B------:R-:W2:Y:S02]  /*1270*/  LDG.E.U8 R2, [R2.64] ;  /* 0x0000002402027981 */ /* 0x000ea4000c1e1100 */
[----:B--2---:R-:W0:Y:S02]  /*1280*/  I2F.U16 R0, R2 ;  /* 0x0000000200007306 */ /* 0x004e240000101000 */
[----:B0-----:R-:W-:-:S04]  /*1290*/  F2FP.PACK_AB R0, RZ, R0 ;  /* 0x00000000ff00723e */ /* 0x001fc800000000ff */
[----:B------:R-:W-:Y:S01]  /*12a0*/  PRMT R25, R0, 0x7610, R25 ;  /* 0x0000761000197816 */ /* 0x000fe20000000019 */
[----:B------:R-:W-:Y:S05]  /*12b0*/  BRA `(.L_x_1308) ;  /* 0x00000ed000007947 */ /* 0x000fea0003800000 */
.L_x_1305:
        /* <DEDUP_REMOVED lines=11> */
.L_x_1310:
[----:B------:R-:W2:Y:S02]  /*1370*/  LDG.E R2, [R2.64] ;  /* 0x0000002402027981 */ /* 0x000ea4000c1e1900 */
[----:B--2---:R-:W0:Y:S02]  /*1380*/  I2F R0, R2 ;  /* 0x0000000200007306 */ /* 0x004e240000201400 */
[----:B0-----:R-:W-:-:S04]  /*1390*/  F2FP.PACK_AB R0, RZ, R0 ;  /* 0x00000000ff00723e */ /* 0x001fc800000000ff */
[----:B------:R-:W-:Y:S01]  /*13a0*/  PRMT R25, R0, 0x7610, R25 ;  /* 0x0000761000197816 */ /* 0x000fe20000000019 */
[----:B------:R-:W-:Y:S05]  /*13b0*/  BRA `(.L_x_1308) ;  /* 0x00000dd000007947 */ /* 0x000fea0003800000 */
.L_x_1309:
[----:B------:R-:W2:Y:S02]  /*13c0*/  LDG.E.U16 R2, [R2.64] ;  /* 0x0000002402027981 */ /* 0x000ea4000c1e1500 */
[----:B--2---:R-:W0:Y:S02]  /*13d0*/  I2F.S16 R0, R2 ;  /* 0x0000000200007306 */ /* 0x004e240000101400 */
[----:B0-----:R-:W-:-:S04]  /*13e0*/  F2FP.PACK_AB R0, RZ, R0 ;  /* 0x00000000ff00723e */ /* 0x001fc800000000ff */
[----:B------:R-:W-:Y:S01]  /*13f0*/  PRMT R25, R0, 0x7610, R25 ;  /* 0x0000761000197816 */ /* 0x000fe20000000019 */
[----:B------:R-:W-:Y:S05]  /*1400*/  BRA `(.L_x_1308) ;  /* 0x00000d8000007947 */ /* 0x000fea0003800000 */
.L_x_1304:
        /* <DEDUP_REMOVED lines=9> */
.L_x_1312:
[----:B------:R0:W5:Y:S01]  /*14a0*/  LDG.E.U16 R25, [R2.64] ;  /* 0x0000002402197981 */ /* 0x000162000c1e1500 */
[----:B------:R-:W-:Y:S05]  /*14b0*/  BRA `(.L_x_1308) ;  /* 0x00000cd000007947 */ /* 0x000fea0003800000 */
.L_x_1311:
        /* <DEDUP_REMOVED lines=9> */
.L_x_1314:
[----:B------:R0:W5:Y:S01]  /*1550*/  LDG.E.U16 R25, [R2.64] ;  /* 0x0000002402197981 */ /* 0x000162000c1e1500 */
[----:B------:R-:W-:Y:S05]  /*1560*/  BRA `(.L_x_1308) ;  /* 0x00000c2000007947 */ /* 0x000fea0003800000 */
.L_x_1313:
[----:B------:R-:W2:Y:S02]  /*1570*/  LDG.E.64 R2, [R2.64] ;  /* 0x0000002402027981 */ /* 0x000ea4000c1e1b00 */
[----:B--2---:R-:W0:Y:S01]  /*1580*/  F2F.F32.F64 R0, R2 ;  /* 0x0000000200007310 */ /* 0x004e220000301000 */
[----:B------:R-:W0:-:S14]  /*1590*/  DSETP.GEU.AND P0, PT, |R2|, c[0x2][0x0], PT ;  /* 0x008000000200762a */ /* 0x000e1c0003f0e200 */
[----:B0-----:R-:W-:-:S05]  /*15a0*/  @!P0 FMUL R0, R0, 1.175494350822287508e-38 ;  /* 0x0080000000008820 */ /* 0x001fca0000400000 */
[----:B------:R-:W-:-:S04]  /*15b0*/  F2FP.PACK_AB R0, RZ, R0 ;  /* 0x00000000ff00723e */ /* 0x000fc800000000ff */
[----:B------:R-:W-:Y:S01]  /*15c0*/  PRMT R25, R0, 0x7610, R25 ;  /* 0x0000761000197816 */ /* 0x000fe20000000019 */
[----:B------:R-:W-:Y:S05]  /*15d0*/  BRA `(.L_x_1308) ;  /* 0x00000bb000007947 */ /* 0x000fea0003800000 */
.L_x_1303:
        /* <DEDUP_REMOVED lines=14> */
.L_x_1317:
[----:B------:R-:W2:Y:S02]  /*16c0*/  LDG.E.64 R2, [R2.64] ;  /* 0x0000002402027981 */ /* 0x000ea4000c1e1b00 */
[----:B--2---:R-:W0:Y:S01]  /*16d0*/  F2F.F32.F64 R0, R2 ;  /* 0x0000000200007310 */ /* 0x004e220000301000 */
[----:B------:R-:W0:-:S14]  /*16e0*/  DSETP.GEU.AND P0, PT, |R2|, c[0x2][0x0], PT ;  /* 0x008000000200762a */ /* 0x000e1c0003f0e200 */
[----:B0-----:R-:W-:-:S05]  /*16f0*/  @!P0 FMUL R0, R0, 1.175494350822287508e-38 ;  /* 0x0080000000008820 */ /* 0x001fca0000400000 */
[----:B------:R-:W-:-:S04]  /*1700*/  F2FP.PACK_AB R0, RZ, R0 ;  /* 0x00000000ff00723e */ /* 0x000fc800000000ff */
[----:B------:R-:W-:Y:S01]  /*1710*/  PRMT R25, R0, 0x7610, R25 ;  /* 0x0000761000197816 */ /* 0x000fe20000000019 */
[----:B------:R-:W-:Y:S05]  /*1720*/  BRA `(.L_x_1308) ;  /* 0x00000a6000007947 */ /* 0x000fea0003800000 */
.L_x_1316:
        /* <DEDUP_REMOVED lines=28> */
.L_x_1319:
        /* <DEDUP_REMOVED lines=15> */
.L_x_1318:
[----:B------:R-:W2:Y:S02]  /*19e0*/  LDG.E.U16 R0, [R2.64] ;  /* 0x0000002402007981 */ /* 0x000ea4000c1e1500 */
[----:B--2---:R-:W-:-:S04]  /*19f0*/  PRMT R0, RZ, 0x5410, R0 ;  /* 0x00005410ff007816 */ /* 0x004fc80000000000 */
[----:B------:R-:W-:-:S04]  /*1a00*/  F2FP.PACK_AB R0, RZ, R0 ;  /* 0x00000000ff00723e */ /* 0x000fc800000000ff */
[----:B------:R-:W-:Y:S01]  /*1a10*/  PRMT R25, R0, 0x7610, R25 ;  /* 0x0000761000197816 */ /* 0x000fe20000000019 */
[----:B------:R-:W-:Y:S05]  /*1a20*/  BRA `(.L_x_1308) ;  /* 0x0000076000007947 */ /* 0x000fea0003800000 */
.L_x_1315:
        /* <DEDUP_REMOVED lines=12> */
.L_x_1322:
        /* <DEDUP_REMOVED lines=21> */
.L_x_1326:
[----:B------:R-:W-:Y:S05]  /*1c40*/  BSYNC B1 ;  /* 0x0000000000017941 */ /* 0x000fea0003800000 */
.L_x_1325:
[----:B------:R-:W-:Y:S01]  /*1c50*/  LEA R3, R0, 0x3b800000, 0x17 ;  /* 0x3b80000000037811 */ /* 0x000fe200078eb8ff */
[----:B------:R-:W-:-:S05]  /*1c60*/  IMAD.SHL.U32 R0, R2, 0x100000, RZ ;  /* 0x0010000002007824 */ /* 0x000fca00078e00ff */
[----:B------:R-:W-:Y:S02]  /*1c70*/  LOP3.LUT R0, R3, R0, R4, 0xfe, !PT ;  /* 0x0000000003007212 */ /* 0x000fe400078efe04 */
.L_x_1324:
[----:B------:R-:W-:Y:S05]  /*1c80*/  BSYNC B0 ;  /* 0x0000000000007941 */ /* 0x000fea0003800000 */
.L_x_1323:
[----:B------:R-:W-:-:S04]  /*1c90*/  F2FP.PACK_AB R0, RZ, R0 ;  /* 0x00000000ff00723e */ /* 0x000fc800000000ff */
[----:B------:R-:W-:Y:S01]  /*1ca0*/  PRMT R25, R0, 0x7610, R25 ;  /* 0x0000761000197816 */ /* 0x000fe20000000019 */
[----:B------:R-:W-:Y:S05]  /*1cb0*/  BRA `(.L_x_1308) ;  /* 0x000004d000007947 */ /* 0x000fea0003800000 */
.L_x_1321:
        /* <DEDUP_REMOVED lines=21> */
.L_x_1330:
[----:B------:R-:W-:Y:S05]  /*1e10*/  BSYNC B1 ;  /* 0x0000000000017941 */ /* 0x000fea0003800000 */
.L_x_1329:
[----:B------:R-:W-:Y:S01]  /*1e20*/  LEA R3, R0, 0x37800000, 0x17 ;  /* 0x3780000000037811 */ /* 0x000fe200078eb8ff */
[----:B------:R-:W-:-:S05]  /*1e30*/  IMAD.SHL.U32 R0, R2, 0x200000, RZ ;  /* 0x0020000002007824 */ /* 0x000fca00078e00ff */
[----:B------:R-:W-:Y:S02]  /*1e40*/  LOP3.LUT R0, R3, R0, R4, 0xfe, !PT ;  /* 0x0000000003007212 */ /* 0x000fe400078efe04 */
.L_x_1328:
[----:B------:R-:W-:Y:S05]  /*1e50*/  BSYNC B0 ;  /* 0x0000000000007941 */ /* 0x000fea0003800000 */
.L_x_1327:
[----:B------:R-:W-:-:S04]  /*1e60*/  F2FP.PACK_AB R0, RZ, R0 ;  /* 0x00000000ff00723e */ /* 0x000fc800000000ff */
[----:B------:R-:W-:Y:S01]  /*1e70*/  PRMT R25, R0, 0x7610, R25 ;  /* 0x0000761000197816 */ /* 0x000fe20000000019 */
[----:B------:R-:W-:Y:S05]  /*1e80*/  BRA `(.L_x_1308) ;  /* 0x0000030000007947 */ /* 0x000fea0003800000 */
.L_x_1320:
        /* <DEDUP_REMOVED lines=14> */
.L_x_1334:
[----:B------:R-:W-:Y:S05]  /*1f70*/  BSYNC B0 ;  /* 0x0000000000007941 */ /* 0x000fea0003800000 */
.L_x_1333:
[----:B------:R-:W-:-:S04]  /*1f80*/  F2FP.PACK_AB R0, RZ, R0 ;  /* 0x00000000ff00723e */ /* 0x000fc800000000ff */
[----:B------:R-:W-:Y:S01]  /*1f90*/  PRMT R25, R0, 0x7610, R25 ;  /* 0x0000761000197816 */ /* 0x000fe20000000019 */
[----:B------:R-:W-:Y:S05]  /*1fa0*/  BRA `(.L_x_1308) ;  /* 0x000001e000007947 */ /* 0x000fea0003800000 */
.L_x_1307:
        /* <DEDUP_REMOVED lines=21> */
.L_x_1332:
[----:B------:R-:W2:Y:S02]  /*2100*/  LDG.E.64 R2, [R2.64] ;  /* 0x0000002402027981 */ /* 0x000ea4000c1e1b00 */
[----:B--2---:R-:W0:Y:S02]  /*2110*/  I2F.U64 R0, R2 ;  /* 0x0000000200007312 */ /* 0x004e240000301000 */
[----:B0-----:R-:W-:-:S04]  /*2120*/  F2FP.PACK_AB R0, RZ, R0 ;  /* 0x00000000ff00723e */ /* 0x001fc800000000ff */
[----:B------:R-:W-:Y:S01]  /*2130*/  PRMT R25, R0, 0x7610, R25 ;  /* 0x0000761000197816 */ /* 0x000fe20000000019 */
[----:B------:R-:W-:Y:S05]  /*2140*/  BRA `(.L_x_1308) ;  /* 0x0000004000007947 */ /* 0x000fea0003800000 */
.L_x_1331:
[----:B------:R-:W2:Y:S02]  /*2150*/  LDG.E R2, [R2.64] ;  /* 0x0000002402027981 */ /* 0x000ea4000c1e1900 */
[----:B--2---:R-:W0:Y:S02]  /*2160*/  I2F.U32 R0, R2 ;  /* 0x0000000200007306 */ /* 0x004e240000201000 */
[----:B0-----:R-:W-:-:S04]  /*2170*/  F2FP.PACK_AB R0, RZ, R0 ;  /* 0x00000000ff00723e */ /* 0x001fc800000000ff */
[----:B------:R-:W-:Y:S02]  /*2180*/  PRMT R25, R0, 0x7610, R25 ;  /* 0x0000761000197816 */ /* 0x000fe40000000019 */
.L_x_1308:
[----:B------:R-:W-:-:S05]  /*2190*/  IADD3 R17, R17, 0x80, RZ ;  /* 0x0000008011117810 */ /* 0x000fca0007ffe0ff */
.L_x_1270:
[----:B-1-3--:R-:W-:Y:S05]  /*21a0*/  BSYNC B6 ;  /* 0x0000000000067941 */ /* 0x00afea0003800000 */
.L_x_1269:
        /* <DEDUP_REMOVED lines=24> */
.L_x_1340:
[----:B------:R-:W2:Y:S02]  /*2330*/  LDG.E.U8 R2, [R2.64] ;  /* 0x0000002402027981 */ /* 0x000ea4000c1e1100 */
[----:B--2---:R-:W0:Y:S02]  /*2340*/  I2F.U16 R0, R2 ;  /* 0x0000000200007306 */ /* 0x004e240000101000 */
[----:B0-----:R-:W-:-:S04]  /*2350*/  F2FP.PACK_AB R0, RZ, R0 ;  /* 0x00000000ff00723e */ /* 0x001fc800000000ff */
[----:B------:R-:W-:Y:S01]  /*2360*/  PRMT R23, R0, 0x7610, R23 ;  /* 0x0000761000177816 */ /* 0x000fe20000000017 */
[----:B------:R-:W-:Y:S05]  /*2370*/  BRA `(.L_x_1342) ;  /* 0x00000ee000007947 */ /* 0x000fea0003800000 */
.L_x_1339:
        /* <DEDUP_REMOVED lines=11> */
.L_x_1344:
[----:B------:R-:W2:Y:S02]  /*2430*/  LDG.E R2, [R2.64] ;  /* 0x0000002402027981 */ /* 0x000ea4000c1e1900 */
[----:B--2---:R-:W0:Y:S02]  /*2440*/  I2F R0, R2 ;  /* 0x0000000200007306 */ /* 0x004e240000201400 */
[----:B0-----:R-:W-:-:S04]  /*2450*/  F2FP.PACK_AB R0, RZ, R0 ;  /* 0x00000000ff00723e */ /* 0x001fc800000000ff */
[----:B------:R-:W-:Y:S01]  /*2460*/  PRMT R23, R0, 0x7610, R23 ;  /* 0x0000761000177816 */ /* 0x000fe20000000017 */
[----:B------:R-:W-:Y:S05]  /*2470*/  BRA `(.L_x_1342) ;  /* 0x00000de000007947 */ /* 0x000fea0003800000 */
.L_x_1343:
[----:B------:R-:W2:Y:S02]  /*2480*/  LDG.E.U16 R2, [R2.64] ;  /* 0x0000002402027981 */ /* 0x000ea4000c1e1500 */
[----:B--2---:R-:W0:Y:S02]  /*2490*/  I2F.S16 R0, R2 ;  /* 0x0000000200007306 */ /* 0x004e240000101400 */
[----:B0-----:R-:W-:-:S04]  /*24a0*/  F2FP.PACK_AB R0, RZ, R0 ;  /* 0x00000000ff00723e */ /* 0x001fc800000000ff */
[----:B------:R-:W-:Y:S01]  /*24b0*/  PRMT R23, R0, 0x7610, R23 ;  /* 0x0000761000177816 */ /* 0x000fe20000000017 */
[----:B------:R-:W-:Y:S05]  /*24c0*/  BRA `(.L_x_1342) ;  /* 0x00000d9000007947 */ /* 0x000fea0003800000 */
.L_x_1338:
        /* <DEDUP_REMOVED lines=9> */
.L_x_1346:
[----:B------:R0:W5:Y:S01]  /*2560*/  LDG.E.U16 R23, [R2.64] ;  /* 0x0000002402177981 */ /* 0x000162000c1e1500 */
[----:B------:R-:W-:Y:S05]  /*2570*/  BRA `(.L_x_1342) ;  /* 0x00000ce000007947 */ /* 0x000fea0003800000 */
.L_x_1345:
        /* <DEDUP_REMOVED lines=9> */
.L_x_1348:
[----:B------:R0:W5:Y:S01]  /*2610*/  LDG.E.U16 R23, [R2.64] ;  /* 0x0000002402177981 */ /* 0x000162000c1e1500 */
[----:B------:R-:W-:Y:S05]  /*2620*/  BRA `(.L_x_1342) ;  /* 0x00000c3000007947 */ /* 0x000fea0003800000 */
.L_x_1347:
[----:B------:R-:W2:Y:S02]  /*2630*/  LDG.E.64 R2, [R2.64] ;  /* 0x0000002402027981 */ /* 0x000ea4000c1e1b00 */
[----:B--2---:R-:W0:Y:S01]  /*2640*/  F2F.F32.F64 R0, R2 ;  /* 0x0000000200007310 */ /* 0x004e220000301000 */
[----:B------:R-:W0:-:S14]  /*2650*/  DSETP.GEU.AND P0, PT, |R2|, c[0x2][0x0], PT ;  /* 0x008000000200762a */ /* 0x000e1c0003f0e200 */
[----:B0-----:R-:W-:-:S05]  /*2660*/  @!P0 FMUL R0, R0, 1.175494350822287508e-38 ;  /* 0x0080000000008820 */ /* 0x001fca0000400000 */
[----:B------:R-:W-:-:S04]  /*2670*/  F2FP.PACK_AB R0, RZ, R0 ;  /* 0x00000000ff00723e */ /* 0x000fc800000000ff */
[----:B------:R-:W-:Y:S01]  /*2680*/  PRMT R23, R0, 0x7610, R23 ;  /* 0x0000761000177816 */ /* 0x000fe20000000017 */
[----:B------:R-:W-:Y:S05]  /*2690*/  BRA `(.L_x_1342) ;  /* 0x00000bc000007947 */ /* 0x000fea0003800000 */
.L_x_1337:
        /* <DEDUP_REMOVED lines=14> */
.L_x_1351:
[----:B------:R-:W2:Y:S02]  /*2780*/  LDG.E.64 R2, [R2.64] ;  /* 0x0000002402027981 */ /* 0x000ea4000c1e1b00 */
[----:B--2---:R-:W0:Y:S01]  /*2790*/  F2F.F32.F64 R0, R2 ;  /* 0x0000000200007310 */ /* 0x004e220000301000 */
[----:B------:R-:W0:-:S14]  /*27a0*/  DSETP.GEU.AND P0, PT, |R2|, c[0x2][0x0], PT ;  /* 0x008000000200762a */ /* 0x000e1c0003f0e200 */
[----:B0-----:R-:W-:-:S05]  /*27b0*/  @!P0 FMUL R0, R0, 1.175494350822287508e-38 ;  /* 0x0080000000008820 */ /* 0x001fca0000400000 */
[----:B------:R-:W-:-:S04]  /*27c0*/  F2FP.PACK_AB R0, RZ, R0 ;  /* 0x00000000ff00723e */ /* 0x000fc800000000ff */
[----:B------:R-:W-:Y:S01]  /*27d0*/  PRMT R23, R0, 0x7610, R23 ;  /* 0x0000761000177816 */ /* 0x000fe20000000017 */
[----:B------:R-:W-:Y:S05]  /*27e0*/  BRA `(.L_x_1342) ;  /* 0x00000a7000007947 */ /* 0x000fea0003800000 */
.L_x_1350:
        /* <DEDUP_REMOVED lines=28> */
.L_x_1353:
        /* <DEDUP_REMOVED lines=16> */
.L_x_1352:
[----:B------:R-:W2:Y:S02]  /*2ab0*/  LDG.E.U16 R0, [R2.64] ;  /* 0x0000002402007981 */ /* 0x000ea4000c1e1500 */
[----:B--2---:R-:W-:-:S04]  /*2ac0*/  PRMT R0, RZ, 0x5410, R0 ;  /* 0x00005410ff007816 */ /* 0x004fc80000000000 */
[----:B------:R-:W-:-:S04]  /*2ad0*/  F2FP.PACK_AB R0, RZ, R0 ;  /* 0x00000000ff00723e */ /* 0x000fc800000000ff */
[----:B------:R-:W-:Y:S01]  /*2ae0*/  PRMT R23, R0, 0x7610, R23 ;  /* 0x0000761000177816 */ /* 0x000fe20000000017 */
[----:B------:R-:W-:Y:S05]  /*2af0*/  BRA `(.L_x_1342) ;  /* 0x0000076000007947 */ /* 0x000fea0003800000 */
.L_x_1349:
        /* <DEDUP_REMOVED lines=12> */
.L_x_1356:
        /* <DEDUP_REMOVED lines=21> */
.L_x_1360:
[----:B------:R-:W-:Y:S05]  /*2d10*/  BSYNC B1 ;  /* 0x0000000000017941 */ /* 0x000fea0003800000 */
.L_x_1359:
[----:B------:R-:W-:Y:S01]  /*2d20*/  LEA R3, R0, 0x3b800000, 0x17 ;  /* 0x3b80000000037811 */ /* 0x000fe200078eb8ff */
[----:B------:R-:W-:-:S05]  /*2d30*/  IMAD.SHL.U32 R0, R2, 0x100000, RZ ;  /* 0x0010000002007824 */ /* 0x000fca00078e00ff */
[----:B------:R-:W-:Y:S02]  /*2d40*/  LOP3.LUT R0, R3, R0, R4, 0xfe, !PT ;  /* 0x0000000003007212 */ /* 0x000fe400078efe04 */
.L_x_1358:
[----:B------:R-:W-:Y:S05]  /*2d50*/  BSYNC B0 ;  /* 0x0000000000007941 */ /* 0x000fea0003800000 */
.L_x_1357:
[----:B------:R-:W-:-:S04]  /*2d60*/  F2FP.PACK_AB R0, RZ, R0 ;  /* 0x00000000ff00723e */ /* 0x000fc800000000ff */
[----:B------:R-:W-:Y:S01]  /*2d70*/  PRMT R23, R0, 0x7610, R23 ;  /* 0x0000761000177816 */ /* 0x000fe20000000017 */
[----:B------:R-:W-:Y:S05]  /*2d80*/  BRA `(.L_x_1342) ;  /* 0x000004d000007947 */ /* 0x000fea0003800000 */
.L_x_1355:
        /* <DEDUP_REMOVED lines=21> */
.L_x_1364:
[----:B------:R-:W-:Y:S05]  /*2ee0*/  BSYNC B1 ;  /* 0x0000000000017941 */ /* 0x000fea0003800000 */
.L_x_1363:
[----:B------:R-:W-:Y:S01]  /*2ef0*/  LEA R3, R0, 0x37800000, 0x17 ;  /* 0x3780000000037811 */ /* 0x000fe200078eb8ff */
[----:B------:R-:W-:-:S05]  /*2f00*/  IMAD.SHL.U32 R0, R2, 0x200000, RZ ;  /* 0x0020000002007824 */ /* 0x000fca00078e00ff */
[----:B------:R-:W-:Y:S02]  /*2f10*/  LOP3.LUT R0, R3, R0, R4, 0xfe, !PT ;  /* 0x0000000003007212 */ /* 0x000fe400078efe04 */
.L_x_1362:
[----:B------:R-:W-:Y:S05]  /*2f20*/  BSYNC B0 ;  /* 0x0000000000007941 */ /* 0x000fea0003800000 */
.L_x_1361:
[----:B------:R-:W-:-:S04]  /*2f30*/  F2FP.PACK_AB R0, RZ, R0 ;  /* 0x00000000ff00723e */ /* 0x000fc800000000ff */
[----:B------:R-:W-:Y:S01]  /*2f40*/  PRMT R23, R0, 0x7610, R23 ;  /* 0x0000761000177816 */ /* 0x000fe20000000017 */
[----:B------:R-:W-:Y:S05]  /*2f50*/  BRA `(.L_x_1342) ;  /* 0x0000030000007947 */ /* 0x000fea0003800000 */
.L_x_1354:
        /* <DEDUP_REMOVED lines=14> */
.L_x_1368:
[----:B------:R-:W-:Y:S05]  /*3040*/  BSYNC B0 ;  /* 0x0000000000007941 */ /* 0x000fea0003800000 */
.L_x_1367:
[----:B------:R-:W-:-:S04]  /*3050*/  F2FP.PACK_AB R0, RZ, R0 ;  /* 0x00000000ff00723e */ /* 0x000fc800000000ff */
[----:B------:R-:W-:Y:S01]  /*3060*/  PRMT R23, R0, 0x7610, R23 ;  /* 0x0000761000177816 */ /* 0x000fe20000000017 */
[----:B------:R-:W-:Y:S05]  /*3070*/  BRA `(.L_x_1342) ;  /* 0x000001e000007947 */ /* 0x000fea0003800000 */
.L_x_1341:
        /* <DEDUP_REMOVED lines=21> */
.L_x_1366:
[----:B------:R-:W2:Y:S02]  /*31d0*/  LDG.E.64 R2, [R2.64] ;  /* 0x0000002402027981 */ /* 0x000ea4000c1e1b00 */
[----:B--2---:R-:W0:Y:S02]  /*31e0*/  I2F.U64 R0, R2 ;  /* 0x0000000200007312 */ /* 0x004e240000301000 */
[----:B0-----:R-:W-:-:S04]  /*31f0*/  F2FP.PACK_AB R0, RZ, R0 ;  /* 0x00000000ff00723e */ /* 0x001fc800000000ff */
[----:B------:R-:W-:Y:S01]  /*3200*/  PRMT R23, R0, 0x7610, R23 ;  /* 0x0000761000177816 */ /* 0x000fe20000000017 */
[----:B------:R-:W-:Y:S05]  /*3210*/  BRA `(.L_x_1342) ;  /* 0x0000004000007947 */ /* 0x000fea0003800000 */
.L_x_1365:
[----:B------:R-:W2:Y:S02]  /*3220*/  LDG.E R2, [R2.64] ;  /* 0x0000002402027981 */ /* 0x000ea4000c1e1900 */
[----:B--2---:R-:W0:Y:S02]  /*3230*/  I2F.U32 R0, R2 ;  /* 0x0000000200007306 */ /* 0x004e240000201000 */
[----:B0-----:R-:W-:-:S04]  /*3240*/  F2FP.PACK_AB R0, RZ, R0 ;  /* 0x00000000ff00723e */ /* 0x001fc800000000ff */
[----:B------:R-:W-:Y:S02]  /*3250*/  PRMT R23, R0, 0x7610, R23 ;  /* 0x0000761000177816 */ /* 0x000fe40000000017 */
.L_x_1342:
        /* <DEDUP_REMOVED lines=19> */
.L_x_1372:
[----:B------:R-:W2:Y:S02]  /*3390*/  LDG.E.U8 R2, [R2.64] ;  /* 0x0000002402027981 */ /* 0x000ea4000c1e1100 */
[----:B--2---:R-:W0:Y:S02]  /*33a0*/  I2F.U16 R0, R2 ;  /* 0x0000000200007306 */ /* 0x004e240000101000 */
[----:B0-----:R-:W-:-:S04]  /*33b0*/  F2FP.PACK_AB R0, RZ, R0 ;  /* 0x00000000ff00723e */ /* 0x001fc800000000ff */
[----:B------:R-:W-:Y:S01]  /*33c0*/  PRMT R26, R0, 0x7610, R26 ;  /* 0x00007610001a7816 */ /* 0x000fe2000000001a */
[----:B------:R-:W-:Y:S05]  /*33d0*/  BRA `(.L_x_1374) ;  /* 0x00000ed000007947 */ /* 0x000fea0003800000 */
.L_x_1371:
        /* <DEDUP_REMOVED lines=11> */
.L_x_1376:
[----:B------:R-:W2:Y:S02]  /*3490*/  LDG.E R2, [R2.64] ;  /* 0x0000002402027981 */ /* 0x000ea4000c1e1900 */
[----:B--2---:R-:W0:Y:S02]  /*34a0*/  I2F R0, R2 ;  /* 0x0000000200007306 */ /* 0x004e240000201400 */
[----:B0-----:R-:W-:-:S04]  /*34b0*/  F2FP.PACK_AB R0, RZ, R0 ;  /* 0x00000000ff00723e */ /* 0x001fc800000000ff */
[----:B------:R-:W-:Y:S01]  /*34c0*/  PRMT R26, R0, 0x7610, R26 ;  /* 0x00007610001a7816 */ /* 0x000fe2000000001a */
[----:B------:R-:W-:Y:S05]  /*34d0*/  BRA `(.L_x_1374) ;  /* 0x00000dd000007947 */ /* 0x000fea0003800000 */
.L_x_1375:
[----:B------:R-:W2:Y:S02]  /*34e0*/  LDG.E.U16 R2, [R2.64] ;  /* 0x0000002402027981 */ /* 0x000ea4000c1e1500 */
[----:B--2---:R-:W0:Y:S02]  /*34f0*/  I2F.S16 R0, R2 ;  /* 0x0000000200007306 */ /* 0x004e240000101400 */
[----:B0-----:R-:W-:-:S04]  /*3500*/  F2FP.PACK_AB R0, RZ, R0 ;  /* 0x00000000ff00723e */ /* 0x001fc800000000ff */
[----:B------:R-:W-:Y:S01]  /*3510*/  PRMT R26, R0, 0x7610, R26 ;  /* 0x00007610001a7816 */ /* 0x000fe2000000001a */
[----:B------:R-:W-:Y:S05]  /*3520*/  BRA `(.L_x_1374) ;  /* 0x00000d8000007947 */ /* 0x000fea0003800000 */
.L_x_1370:
        /* <DEDUP_REMOVED lines=9> */
.L_x_1378:
[----:B------:R0:W5:Y:S01]  /*35c0*/  LDG.E.U16 R26, [R2.64] ;  /* 0x00000024021a7981 */ /* 0x000162000c1e1500 */
[----:B------:R-:W-:Y:S05]  /*35d0*/  BRA `(.L_x_1374) ;  /* 0x00000cd000007947 */ /* 0x000fea0003800000 */
.L_x_1377:
        /* <DEDUP_REMOVED lines=9> */
.L_x_1380:
[----:B------:R0:W5:Y:S01]  /*3670*/  LDG.E.U16 R26, [R2.64] ;  /* 0x00000024021a7981 */ /* 0x000162000c1e1500 */
[----:B------:R-:W-:Y:S05]  /*3680*/  BRA `(.L_x_1374) ;  /* 0x00000c2000007947 */ /* 0x000fea0003800000 */
.L_x_1379:
[----:B------:R-:W2:Y:S02]  /*3690*/  LDG.E.64 R2, [R2.64] ;  /* 0x0000002402027981 */ /* 0x000ea4000c1e1b00 */
[----:B--2---:R-:W0:Y:S01]  /*36a0*/  F2F.F32.F64 R0, R2 ;  /* 0x0000000200007310 */ /* 0x004e220000301000 */
[----:B------:R-:W0:-:S14]  /*36b0*/  DSETP.GEU.AND P0, PT, |R2|, c[0x2][0x0], PT ;  /* 0x008000000200762a */ /* 0x000e1c0003f0e200 */
[----:B0-----:R-:W-:-:S05]  /*36c0*/  @!P0 FMUL R0, R0, 1.175494350822287508e-38 ;  /* 0x0080000000008820 */ /* 0x001fca0000400000 */
[----:B------:R-:W-:-:S04]  /*36d0*/  F2FP.PACK_AB R0, RZ, R0 ;  /* 0x00000000ff00723e */ /* 0x000fc800000000ff */
[----:B------:R-:W-:Y:S01]  /*36e0*/  PRMT R26, R0, 0x7610, R26 ;  /* 0x00007610001a7816 */ /* 0x000fe2000000001a */
[----:B------:R-:W-:Y:S05]  /*36f0*/  BRA `(.L_x_1374) ;  /* 0x00000bb000007947 */ /* 0x000fea0003800000 */
.L_x_1369:
        /* <DEDUP_REMOVED lines=14> */
.L_x_1383:
[----:B------:R-:W2:Y:S02]  /*37e0*/  LDG.E.64 R2, [R2.64] ;  /* 0x0000002402027981 */ /* 0x000ea4000c1e1b00 */
[----:B--2---:R-:W0:Y:S01]  /*37f0*/  F2F.F32.F64 R0, R2 ;  /* 0x0000000200007310 */ /* 0x004e220000301000 */
[----:B------:R-:W0:-:S14]  /*3800*/  DSETP.GEU.AND P0, PT, |R2|, c[0x2][0x0], PT ;  /* 0x008000000200762a */ /* 0x000e1c0003f0e200 */
[----:B0-----:R-:W-:-:S05]  /*3810*/  @!P0 FMUL R0, R0, 1.175494350822287508e-38 ;  /* 0x0080000000008820 */ /* 0x001fca0000400000 */
[----:B------:R-:W-:-:S04]  /*3820*/  F2FP.PACK_AB R0, RZ, R0 ;  /* 0x00000000ff00723e */ /* 0x000fc800000000ff */
[----:B------:R-:W-:Y:S01]  /*3830*/  PRMT R26, R0, 0x7610, R26 ;  /* 0x00007610001a7816 */ /* 0x000fe2000000001a */
[----:B------:R-:W-:Y:S05]  /*3840*/  BRA `(.L_x_1374) ;  /* 0x00000a6000007947 */ /* 0x000fea0003800000 */
.L_x_1382:
        /* <DEDUP_REMOVED lines=28> */
.L_x_1385:
        /* <DEDUP_REMOVED lines=15> */
.L_x_1384:
[----:B------:R-:W2:Y:S02]  /*3b00*/  LDG.E.U16 R0, [R2.64] ;  /* 0x0000002402007981 */ /* 0x000ea4000c1e1500 */
[----:B--2---:R-:W-:-:S04]  /*3b10*/  PRMT R0, RZ, 0x5410, R0 ;  /* 0x00005410ff007816 */ /* 0x004fc80000000000 */
[----:B------:R-:W-:-:S04]  /*3b20*/  F2FP.PACK_AB R0, RZ, R0 ;  /* 0x00000000ff00723e */ /* 0x000fc800000000ff */
[----:B------:R-:W-:Y:S01]  /*3b30*/  PRMT R26, R0, 0x7610, R26 ;  /* 0x00007610001a7816 */ /* 0x000fe2000000001a */
[----:B------:R-:W-:Y:S05]  /*3b40*/  BRA `(.L_x_1374) ;  /* 0x0000076000007947 */ /* 0x000fea0003800000 */
.L_x_1381:
        /* <DEDUP_REMOVED lines=12> */
.L_x_1388:
        /* <DEDUP_REMOVED lines=21> */
.L_x_1392:
[----:B------:R-:W-:Y:S05]  /*3d60*/  BSYNC B1 ;  /* 0x0000000000017941 */ /* 0x000fea0003800000 */
.L_x_1391:
[----:B------:R-:W-:Y:S01]  /*3d70*/  LEA R3, R0, 0x3b800000, 0x17 ;  /* 0x3b80000000037811 */ /* 0x000fe200078eb8ff */
[----:B------:R-:W-:-:S05]  /*3d80*/  IMAD.SHL.U32 R0, R2, 0x100000, RZ ;  /* 0x0010000002007824 */ /* 0x000fca00078e00ff */
[----:B------:R-:W-:Y:S02]  /*3d90*/  LOP3.LUT R0, R3, R0, R4, 0xfe, !PT ;  /* 0x0000000003007212 */ /* 0x000fe400078efe04 */
.L_x_1390:
[----:B------:R-:W-:Y:S05]  /*3da0*/  BSYNC B0 ;  /* 0x0000000000007941 */ /* 0x000fea0003800000 */
.L_x_1389:
[----:B------:R-:W-:-:S04]  /*3db0*/  F2FP.PACK_AB R0, RZ, R0 ;  /* 0x00000000ff00723e */ /* 0x000fc800000000ff */
[----:B------:R-:W-:Y:S01]  /*3dc0*/  PRMT R26, R0, 0x7610, R26 ;  /* 0x00007610001a7816 */ /* 0x000fe2000000001a */
[----:B------:R-:W-:Y:S05]  /*3dd0*/  BRA `(.L_x_1374) ;  /* 0x000004d000007947 */ /* 0x000fea0003800000 */
.L_x_1387:
        /* <DEDUP_REMOVED lines=21> */
.L_x_1396:
[----:B------:R-:W-:Y:S05]  /*3f30*/  BSYNC B1 ;  /* 0x0000000000017941 */ /* 0x000fea0003800000 */
.L_x_1395:
[----:B------:R-:W-:Y:S01]  /*3f40*/  LEA R3, R0, 0x37800000, 0x17 ;  /* 0x3780000000037811 */ /* 0x000fe200078eb8ff */
[----:B------:R-:W-:-:S05]  /*3f50*/  IMAD.SHL.U32 R0, R2, 0x200000, RZ ;  /* 0x0020000002007824 */ /* 0x000fca00078e00ff */
[----:B------:R-:W-:Y:S02]  /*3f60*/  LOP3.LUT R0, R3, R0, R4, 0xfe, !PT ;  /* 0x0000000003007212 */ /* 0x000fe400078efe04 */
.L_x_1394:
[----:B------:R-:W-:Y:S05]  /*3f70*/  BSYNC B0 ;  /* 0x0000000000007941 */ /* 0x000fea0003800000 */
.L_x_1393:
[----:B------:R-:W-:-:S04]  /*3f80*/  F2FP.PACK_AB R0, RZ, R0 ;  /* 0x00000000ff00723e */ /* 0x000fc800000000ff */
[----:B------:R-:W-:Y:S01]  /*3f90*/  PRMT R26, R0, 0x7610, R26 ;  /* 0x00007610001a7816 */ /* 0x000fe2000000001a */
[----:B------:R-:W-:Y:S05]  /*3fa0*/  BRA `(.L_x_1374) ;  /* 0x0000030000007947 */ /* 0x000fea0003800000 */
.L_x_1386:
        /* <DEDUP_REMOVED lines=14> */
.L_x_1400:
[----:B------:R-:W-:Y:S05]  /*4090*/  BSYNC B0 ;  /* 0x0000000000007941 */ /* 0x000fea0003800000 */
.L_x_1399:
[----:B------:R-:W-:-:S04]  /*40a0*/  F2FP.PACK_AB R0, RZ, R0 ;  /* 0x00000000ff00723e */ /* 0x000fc800000000ff */
[----:B------:R-:W-:Y:S01]  /*40b0*/  PRMT R26, R0, 0x7610, R26 ;  /* 0x00007610001a7816 */ /* 0x000fe2000000001a */
[----:B------:R-:W-:Y:S05]  /*40c0*/  BRA `(.L_x_1374) ;  /* 0x000001e000007947 */ /* 0x000fea0003800000 */
.L_x_1373:
        /* <DEDUP_REMOVED lines=21> */
.L_x_1398:
[----:B------:R-:W2:Y:S02]  /*4220*/  LDG.E.64 R2, [R2.64] ;  /* 0x0000002402027981 */ /* 0x000ea4000c1e1b00 */
[----:B--2---:R-:W0:Y:S02]  /*4230*/  I2F.U64 R0, R2 ;  /* 0x0000000200007312 */ /* 0x004e240000301000 */
[----:B0-----:R-:W-:-:S04]  /*4240*/  F2FP.PACK_AB R0, RZ, R0 ;  /* 0x00000000ff00723e */ /* 0x001fc800000000ff */
[----:B------:R-:W-:Y:S01]  /*4250*/  PRMT R26, R0, 0x7610, R26 ;  /* 0x00007610001a7816 */ /* 0x000fe2000000001a */
[----:B------:R-:W-:Y:S05]  /*4260*/  BRA `(.L_x_1374) ;  /* 0x0000004000007947 */ /* 0x000fea0003800000 */
.L_x_1397:
[----:B------:R-:W2:Y:S02]  /*4270*/  LDG.E R2, [R2.64] ;  /* 0x0000002402027981 */ /* 0x000ea4000c1e1900 */
[----:B--2---:R-:W0:Y:S02]  /*4280*/  I2F.U32 R0, R2 ;  /* 0x0000000200007306 */ /* 0x004e240000201000 */
[----:B0-----:R-:W-:-:S04]  /*4290*/  F2FP.PACK_AB R0, RZ, R0 ;  /* 0x00000000ff00723e */ /* 0x001fc800000000ff */
[----:B------:R-:W-:Y:S02]  /*42a0*/  PRMT R26, R0, 0x7610, R26 ;  /* 0x00007610001a7816 */ /* 0x000fe4000000001a */
.L_x_1374:
[----:B------:R-:W-:-:S05]  /*42b0*/  IADD3 R17, R17, 0x80, RZ ;  /* 0x0000008011117810 */ /* 0x000fca0007ffe0ff */
.L_x_1336:
[----:B------:R-:W-:Y:S05]  /*42c0*/  BSYNC B6 ;  /* 0x0000000000067941 */ /* 0x000fea0003800000 */
.L_x_1335:
        /* <DEDUP_REMOVED lines=26> */
.L_x_1406:
[----:B------:R-:W2:Y:S02]  /*4470*/  LDG.E.U8 R4, [R4.64] ;  /* 0x0000002404047981 */ /* 0x000ea4000c1e1100 */
[----:B--2---:R-:W0:Y:S02]  /*4480*/  I2F.U16 R0, R4 ;  /* 0x0000000400007306 */ /* 0x004e240000101000 */
[----:B0-----:R-:W-:-:S04]  /*4490*/  F2FP.PACK_AB R0, RZ, R0 ;  /* 0x00000000ff00723e */ /* 0x001fc800000000ff */
[----:B------:R-:W-:Y:S01]  /*44a0*/  PRMT R28, R0, 0x7610, R28 ;  /* 0x00007610001c7816 */ /* 0x000fe2000000001c */
[----:B------:R-:W-:Y:S05]  /*44b0*/  BRA `(.L_x_1408) ;  /* 0x00000ed000007947 */ /* 0x000fea0003800000 */
.L_x_1405:
        /* <DEDUP_REMOVED lines=11> */
.L_x_1410:
[----:B------:R-:W2:Y:S02]  /*4570*/  LDG.E R4, [R4.64] ;  /* 0x0000002404047981 */ /* 0x000ea4000c1e1900 */
[----:B--2---:R-:W0:Y:S02]  /*4580*/  I2F R0, R4 ;  /* 0x0000000400007306 */ /* 0x004e240000201400 */
[----:B0-----:R-:W-:-:S04]  /*4590*/  F2FP.PACK_AB R0, RZ, R0 ;  /* 0x00000000ff00723e */ /* 0x001fc800000000ff */
[----:B------:R-:W-:Y:S01]  /*45a0*/  PRMT R28, R0, 0x7610, R28 ;  /* 0x00007610001c7816 */ /* 0x000fe2000000001c */
[----:B------:R-:W-:Y:S05]  /*45b0*/  BRA `(.L_x_1408) ;  /* 0x00000dd000007947 */ /* 0x000fea0003800000 */
.L_x_1409:
[----:B------:R-:W2:Y:S02]  /*45c0*/  LDG.E.U16 R4, [R4.64] ;  /* 0x0000002404047981 */ /* 0x000ea4000c1e1500 */
[----:B--2---:R-:W0:Y:S02]  /*45d0*/  I2F.S16 R0, R4 ;  /* 0x0000000400007306 */ /* 0x004e240000101400 */
[----:B0-----:R-:W-:-:S04]  /*45e0*/  F2FP.PACK_AB R0, RZ, R0 ;  /* 0x00000000ff00723e */ /* 0x001fc800000000ff */
[----:B------:R-:W-:Y:S01]  /*45f0*/  PRMT R28, R0, 0x7610, R28 ;  /* 0x00007610001c7816 */ /* 0x000fe2000000001c */
[----:B------:R-:W-:Y:S05]  /*4600*/  BRA `(.L_x_1408) ;  /* 0x00000d8000007947 */ /* 0x000fea0003800000 */
.L_x_1404:
        /* <DEDUP_REMOVED lines=9> */
.L_x_1412:
[----:B------:R0:W5:Y:S01]  /*46a0*/  LDG.E.U16 R28, [R4.64] ;  /* 0x00000024041c7981 */ /* 0x000162000c1e1500 */
[----:B------:R-:W-:Y:S05]  /*46b0*/  BRA `(.L_x_1408) ;  /* 0x00000cd000007947 */ /* 0x000fea0003800000 */
.L_x_1411:
        /* <DEDUP_REMOVED lines=9> */
.L_x_1414:
[----:B------:R0:W5:Y:S01]  /*4750*/  LDG.E.U16 R28, [R4.64] ;  /* 0x00000024041c7981 */ /* 0x000162000c1e1500 */
[----:B------:R-:W-:Y:S05]  /*4760*/  BRA `(.L_x_1408) ;  /* 0x00000c2000007947 */ /* 0x000fea0003800000 */
.L_x_1413:
[----:B------:R-:W2:Y:S02]  /*4770*/  LDG.E.64 R4, [R4.64] ;  /* 0x0000002404047981 */ /* 0x000ea4000c1e1b00 */
[----:B--2---:R-:W0:Y:S01]  /*4780*/  F2F.F32.F64 R0, R4 ;  /* 0x0000000400007310 */ /* 0x004e220000301000 */
[----:B------:R-:W0:-:S14]  /*4790*/  DSETP.GEU.AND P0, PT, |R4|, c[0x2][0x0], PT ;  /* 0x008000000400762a */ /* 0x000e1c0003f0e200 */
[----:B0-----:R-:W-:-:S05]  /*47a0*/  @!P0 FMUL R0, R0, 1.175494350822287508e-38 ;  /* 0x0080000000008820 */ /* 0x001fca0000400000 */
[----:B------:R-:W-:-:S04]  /*47b0*/  F2FP.PACK_AB R0, RZ, R0 ;  /* 0x00000000ff00723e */ /* 0x000fc800000000ff */
[----:B------:R-:W-:Y:S01]  /*47c0*/  PRMT R28, R0, 0x7610, R28 ;  /* 0x00007610001c7816 */ /* 0x000fe2000000001c */
[----:B------:R-:W-:Y:S05]  /*47d0*/  BRA `(.L_x_1408) ;  /* 0x00000bb000007947 */ /* 0x000fea0003800000 */
.L_x_1403:
        /* <DEDUP_REMOVED lines=14> */
.L_x_1417:
[----:B------:R-:W2:Y:S02]  /*48c0*/  LDG.E.64 R4, [R4.64] ;  /* 0x0000002404047981 */ /* 0x000ea4000c1e1b00 */
[----:B--2---:R-:W0:Y:S01]  /*48d0*/  F2F.F32.F64 R0, R4 ;  /* 0x0000000400007310 */ /* 0x004e220000301000 */
[----:B------:R-:W0:-:S14]  /*48e0*/  DSETP.GEU.AND P0, PT, |R4|, c[0x2][0x0], PT ;  /* 0x008000000400762a */ /* 0x000e1c0003f0e200 */
[----:B0-----:R-:W-:-:S05]  /*48f0*/  @!P0 FMUL R0, R0, 1.175494350822287508e-38 ;  /* 0x0080000000008820 */ /* 0x001fca0000400000 */
[----:B------:R-:W-:-:S04]  /*4900*/  F2FP.PACK_AB R0, RZ, R0 ;  /* 0x00000000ff00723e */ /* 0x000fc800000000ff */
[----:B------:R-:W-:Y:S01]  /*4910*/  PRMT R28, R0, 0x7610, R28 ;  /* 0x00007610001c7816 */ /* 0x000fe2000000001c */
[----:B------:R-:W-:Y:S05]  /*4920*/  BRA `(.L_x_1408) ;  /* 0x00000a6000007947 */ /* 0x000fea0003800000 */
.L_x_1416:
        /* <DEDUP_REMOVED lines=28> */
.L_x_1419:
        /* <DEDUP_REMOVED lines=12> */
[----:B------:R-:W-:-:S04]  /*4bb0*/  F2FP.PACK_AB R0, RZ, R0 ;  /* 0x00000000ff00723e */ /* 0x000fc800000000ff */
[----:B------:R-:W-:Y:S01]  /*4bc0*/  PRMT R28, R0, 0x7610, R28 ;  /* 0x00007610001c7816 */ /* 0x000fe2000000001c */
[----:B------:R-:W-:Y:S05]  /*4bd0*/  BRA `(.L_x_1408) ;  /* 0x000007b000007947 */ /* 0x000fea0003800000 */
.L_x_1418:
[----:B------:R-:W2:Y:S02]  /*4be0*/  LDG.E.U16 R0, [R4.64] ;  /* 0x0000002404007981 */ /* 0x000ea4000c1e1500 */
[----:B--2---:R-:W-:-:S04]  /*4bf0*/  PRMT R0, RZ, 0x5410, R0 ;  /* 0x00005410ff007816 */ /* 0x004fc80000000000 */
[----:B------:R-:W-:-:S04]  /*4c00*/  F2FP.PACK_AB R0, RZ, R0 ;  /* 0x00000000ff00723e */ /* 0x000fc800000000ff */
[----:B------:R-:W-:Y:S01]  /*4c10*/  PRMT R28, R0, 0x7610, R28 ;  /* 0x00007610001c7816 */ /* 0x000fe2000000001c */
[----:B------:R-:W-:Y:S05]  /*4c20*/  BRA `(.L_x_1408) ;  /* 0x0000076000007947 */ /* 0x000fea0003800000 */
.L_x_1415:
        /* <DEDUP_REMOVED lines=12> */
.L_x_1422:
        /* <DEDUP_REMOVED lines=21> */
.L_x_1426:
[----:B------:R-:W-:Y:S05]  /*4e40*/  BSYNC B1 ;  /* 0x0000000000017941 */ /* 0x000fea0003800000 */
.L_x_1425:
[----:B------:R-:W-:Y:S01]  /*4e50*/  LEA R5, R0, 0x3b800000, 0x17 ;  /* 0x3b80000000057811 */ /* 0x000fe200078eb8ff */
[----:B------:R-:W-:-:S05]  /*4e60*/  IMAD.SHL.U32 R0, R3, 0x100000, RZ ;  /* 0x0010000003007824 */ /* 0x000fca00078e00ff */
[----:B------:R-:W-:Y:S02]  /*4e70*/  LOP3.LUT R0, R5, R0, R6, 0xfe, !PT ;  /* 0x0000000005007212 */ /* 0x000fe400078efe06 */
.L_x_1424:
[----:B------:R-:W-:Y:S05]  /*4e80*/  BSYNC B0 ;  /* 0x0000000000007941 */ /* 0x000fea0003800000 */
.L_x_1423:
[----:B------:R-:W-:-:S04]  /*4e90*/  F2FP.PACK_AB R0, RZ, R0 ;  /* 0x00000000ff00723e */ /* 0x000fc800000000ff */
[----:B------:R-:W-:Y:S01]  /*4ea0*/  PRMT R28, R0, 0x7610, R28 ;  /* 0x00007610001c7816 */ /* 0x000fe2000000001c */
[----:B------:R-:W-:Y:S05]  /*4eb0*/  BRA `(.L_x_1408) ;  /* 0x000004d000007947 */ /* 0x000fea0003800000 */
.L_x_1421:
        /* <DEDUP_REMOVED lines=21> */
.L_x_1430:
[----:B------:R-:W-:Y:S05]  /*5010*/  BSYNC B1 ;  /* 0x0000000000017941 */ /* 0x000fea0003800000 */
.L_x_1429:
[----:B------:R-:W-:Y:S01]  /*5020*/  LEA R5, R0, 0x37800000, 0x17 ;  /* 0x3780000000057811 */ /* 0x000fe200078eb8ff */
[----:B------:R-:W-:-:S05]  /*5030*/  IMAD.SHL.U32 R0, R3, 0x200000, RZ ;  /* 0x0020000003007824 */ /* 0x000fca00078e00ff */
[----:B------:R-:W-:Y:S02]  /*5040*/  LOP3.LUT R0, R5, R0, R6, 0xfe, !PT ;  /* 0x0000000005007212 */ /* 0x000fe400078efe06 */
.L_x_1428:
[----:B------:R-:W-:Y:S05]  /*5050*/  BSYNC B0 ;  /* 0x0000000000007941 */ /* 0x000fea0003800000 */
.L_x_1427:
[----:B------:R-:W-:-:S04]  /*5060*/  F2FP.PACK_AB R0, RZ, R0 ;  /* 0x00000000ff00723e */ /* 0x000fc800000000ff */
[----:B------:R-:W-:Y:S01]  /*5070*/  PRMT R28, R0, 0x7610, R28 ;  /* 0x00007610001c7816 */ /* 0x000fe2000000001c */
[----:B------:R-:W-:Y:S05]  /*5080*/  BRA `(.L_x_1408) ;  /* 0x0000030000007947 */ /* 0x000fea0003800000 */
.L_x_1420:
        /* <DEDUP_REMOVED lines=14> */
.L_x_1434:
[----:B------:R-:W-:Y:S05]  /*5170*/  BSYNC B0 ;  /* 0x0000000000007941 */ /* 0x000fea0003800000 */
.L_x_1433:
[----:B------:R-:W-:-:S04]  /*5180*/  F2FP.PACK_AB R0, RZ, R0 ;  /* 0x00000000ff00723e */ /* 0x000fc800000000ff */
[----:B------:R-:W-:Y:S01]  /*5190*/  PRMT R28, R0, 0x7610, R28 ;  /* 0x00007610001c7816 */ /* 0x000fe2000000001c */
[----:B------:R-:W-:Y:S05]  /*51a0*/  BRA `(.L_x_1408) ;  /* 0x000001e000007947 */ /* 0x000fea0003800000 */
.L_x_1407:
        /* <DEDUP_REMOVED lines=21> */
.L_x_1432:
[----:B------:R-:W2:Y:S02]  /*5300*/  LDG.E.64 R4, [R4.64] ;  /* 0x0000002404047981 */ /* 0x000ea4000c1e1b00 */
[----:B--2---:R-:W0:Y:S02]  /*5310*/  I2F.U64 R0, R4 ;  /* 0x0000000400007312 */ /* 0x004e240000301000 */
[----:B0-----:R-:W-:-:S04]  /*5320*/  F2FP.PACK_AB R0, RZ, R0 ;  /* 0x00000000ff00723e */ /* 0x001fc800000000ff */
[----:B------:R-:W-:Y:S01]  /*5330*/  PRMT R28, R0, 0x7610, R28 ;  /* 0x00007610001c7816 */ /* 0x000fe2000000001c */
[----:B------:R-:W-:Y:S05]  /*5340*/  BRA `(.L_x_1408) ;  /* 0x0000004000007947 */ /* 0x000fea0003800000 */
.L_x_1431:
[----:B------:R-:W2:Y:S02]  /*5350*/  LDG.E R4, [R4.64] ;  /* 0x0000002404047981 */ /* 0x000ea4000c1e1900 */
[----:B--2---:R-:W0:Y:S02]  /*5360*/  I2F.U32 R0, R4 ;  /* 0x0000000400007306 */ /* 0x004e240000201000 */
[----:B0-----:R-:W-:-:S04]  /*5370*/  F2FP.PACK_AB R0, RZ, R0 ;  /* 0x00000000ff00723e */ /* 0x001fc800000000ff */
[----:B------:R-:W-:Y:S02]  /*5380*/  PRMT R28, R0, 0x7610, R28 ;  /* 0x00007610001c7816 */ /* 0x000fe4000000001c */
.L_x_1408:
        /* <DEDUP_REMOVED lines=19> */
.L_x_1438:
[----:B------:R-:W2:Y:S02]  /*54c0*/  LDG.E.U8 R4, [R4.64] ;  /* 0x0000002404047981 */ /* 0x000ea4000c1e1100 */
[----:B--2---:R-:W0:Y:S02]  /*54d0*/  I2F.U16 R0, R4 ;  /* 0x0000000400007306 */ /* 0x004e240000101000 */
[----:B0-----:R-:W-:-:S04]  /*54e0*/  F2FP.PACK_AB R0, RZ, R0 ;  /* 0x00000000ff00723e */ /* 0x001fc800000000ff */
[----:B------:R-:W-:Y:S01]  /*54f0*/  PRMT R2, R0, 0x7610, R2 ;  /* 0x0000761000027816 */ /* 0x000fe20000000002 */
[----:B------:R-:W-:Y:S05]  /*5500*/  BRA `(.L_x_1440) ;  /* 0x00000ec000007947 */ /* 0x000fea0003800000 */
.L_x_1437:
        /* <DEDUP_REMOVED lines=11> */
.L_x_1442:
[----:B------:R-:W2:Y:S02]  /*55c0*/  LDG.E R4, [R4.64] ;  /* 0x0000002404047981 */ /* 0x000ea4000c1e1900 */
[----:B--2---:R-:W0:Y:S02]  /*55d0*/  I2F R0, R4 ;  /* 0x0000000400007306 */ /* 0x004e240000201400 */
[----:B0-----:R-:W-:-:S04]  /*55e0*/  F2FP.PACK_AB R0, RZ, R0 ;  /* 0x00000000ff00723e */ /* 0x001fc800000000ff */
[----:B------:R-:W-:Y:S01]  /*55f0*/  PRMT R2, R0, 0x7610, R2 ;  /* 0x0000761000027816 */ /* 0x000fe20000000002 */
[----:B------:R-:W-:Y:S05]  /*5600*/  BRA `(.L_x_1440) ;  /* 0x00000dc000007947 */ /* 0x000fea0003800000 */
.L_x_1441:
[----:B------:R-:W2:Y:S02]  /*5610*/  LDG.E.U16 R4, [R4.64] ;  /* 0x0000002404047981 */ /* 0x000ea4000c1e1500 */
[----:B--2---:R-:W0:Y:S02]  /*5620*/  I2F.S16 R0, R4 ;  /* 0x0000000400007306 */ /* 0x004e240000101400 */
[----:B0-----:R-:W-:-:S04]  /*5630*/  F2FP.PACK_AB R0, RZ, R0 ;  /* 0x00000000ff00723e */ /* 0x001fc800000000ff */
[----:B------:R-:W-:Y:S01]  /*5640*/  PRMT R2, R0, 0x7610, R2 ;  /* 0x0000761000027816 */ /* 0x000fe20000000002 */
[----:B------:R-:W-:Y:S05]  /*5650*/  BRA `(.L_x_1440) ;  /* 0x00000d7000007947 */ /* 0x000fea0003800000 */
.L_x_1436:
        /* <DEDUP_REMOVED lines=9> */
.L_x_1444:
[----:B------:R0:W5:Y:S01]  /*56f0*/  LDG.E.U16 R2, [R4.64] ;  /* 0x0000002404027981 */ /* 0x000162000c1e1500 */
[----:B------:R-:W-:Y:S05]  /*5700*/  BRA `(.L_x_1440) ;  /* 0x00000cc000007947 */ /* 0x000fea0003800000 */
.L_x_1443:
        /* <DEDUP_REMOVED lines=9> */
.L_x_1446:
[----:B------:R0:W5:Y:S01]  /*57a0*/  LDG.E.U16 R2, [R4.64] ;  /* 0x0000002404027981 */ /* 0x000162000c1e1500 */
[----:B------:R-:W-:Y:S05]  /*57b0*/  BRA `(.L_x_1440) ;  /* 0x00000c1000007947 */ /* 0x000fea0003800000 */
.L_x_1445:
[----:B------:R-:W2:Y:S02]  /*57c0*/  LDG.E.64 R4, [R4.64] ;  /* 0x0000002404047981 */ /* 0x000ea4000c1e1b00 */
[----:B--2---:R-:W0:Y:S01]  /*57d0*/  F2F.F32.F64 R0, R4 ;  /* 0x0000000400007310 */ /* 0x004e220000301000 */
[----:B------:R-:W0:-:S14]  /*57e0*/  DSETP.GEU.AND P0, PT, |R4|, c[0x2][0x0], PT ;  /* 0x008000000400762a */ /* 0x000e1c0003f0e200 */
[----:B0-----:R-:W-:-:S05]  /*57f0*/  @!P0 FMUL R0, R0, 1.175494350822287508e-38 ;  /* 0x0080000000008820 */ /* 0x001fca0000400000 */
[----:B------:R-:W-:-:S04]  /*5800*/  F2FP.PACK_AB R0, RZ, R0 ;  /* 0x00000000ff00723e */ /* 0x000fc800000000ff */
[----:B------:R-:W-:Y:S01]  /*5810*/  PRMT R2, R0, 0x7610, R2 ;  /* 0x0000761000027816 */ /* 0x000fe20000000002 */
[----:B------:R-:W-:Y:S05]  /*5820*/  BRA `(.L_x_1440) ;  /* 0x00000ba000007947 */ /* 0x000fea0003800000 */
.L_x_1435:
        /* <DEDUP_REMOVED lines=14> */
.L_x_1449:
[----:B------:R-:W2:Y:S02]  /*5910*/  LDG.E.64 R4, [R4.64] ;  /* 0x0000002404047981 */ /* 0x000ea4000c1e1b00 */
[----:B--2---:R-:W0:Y:S01]  /*5920*/  F2F.F32.F64 R0, R4 ;  /* 0x0000000400007310 */ /* 0x004e220000301000 */
[----:B------:R-:W0:-:S14]  /*5930*/  DSETP.GEU.AND P0, PT, |R4|, c[0x2][0x0], PT ;  /* 0x008000000400762a */ /* 0x000e1c0003f0e200 */
[----:B0-----:R-:W-:-:S05]  /*5940*/  @!P0 FMUL R0, R0, 1.175494350822287508e-38 ;  /* 0x0080000000008820 */ /* 0x001fca0000400000 */
[----:B------:R-:W-:-:S04]  /*5950*/  F2FP.PACK_AB R0, RZ, R0 ;  /* 0x00000000ff00723e */ /* 0x000fc800000000ff */
[----:B------:R-:W-:Y:S01]  /*5960*/  PRMT R2, R0, 0x7610, R2 ;  /* 0x0000761000027816 */ /* 0x000fe20000000002 */
[----:B------:R-:W-:Y:S05]  /*5970*/  BRA `(.L_x_1440) ;  /* 0x00000a5000007947 */ /* 0x000fea0003800000 */
.L_x_1448:
        /* <DEDUP_REMOVED lines=25> */
[----:B------:R-:W-:-:S04]  /*5b10*/  F2FP.PACK_AB R3, RZ, R3 ;  /* 0x00000003ff03723e */ /* 0x000fc800000000ff */
[----:B------:R-:W-:Y:S01]  /*5b20*/  PRMT R2, R3, 0x7610, R2 ;  /* 0x0000761003027816 */ /* 0x000fe20000000002 */
[----:B------:R-:W-:Y:S05]  /*5b30*/  BRA `(.L_x_1440) ;  /* 0x0000089000007947 */ /* 0x000fea0003800000 */
.L_x_1451:
        /* <DEDUP_REMOVED lines=12> */
[----:B------:R-:W-:Y:S01]  /*5c00*/  F2FP.PACK_AB R2, RZ, R2 ;  /* 0x00000002ff02723e */ /* 0x000fe200000000ff */
[----:B------:R-:W-:Y:S05]  /*5c10*/  BRA `(.L_x_1440) ;  /* 0x000007b000007947 */ /* 0x000fea0003800000 */
.L_x_1450:
[----:B------:R-:W2:Y:S02]  /*5c20*/  LDG.E.U16 R0, [R4.64] ;  /* 0x0000002404007981 */ /* 0x000ea4000c1e1500 */
[----:B--2---:R-:W-:-:S04]  /*5c30*/  PRMT R0, RZ, 0x5410, R0 ;  /* 0x00005410ff007816 */ /* 0x004fc80000000000 */
[----:B------:R-:W-:-:S04]  /*5c40*/  F2FP.PACK_AB R0, RZ, R0 ;  /* 0x00000000ff00723e */ /* 0x000fc800000000ff */
[----:B------:R-:W-:Y:S01]  /*5c50*/  PRMT R2, R0, 0x7610, R2 ;  /* 0x0000761000027816 */ /* 0x000fe20000000002 */
[----:B------:R-:W-:Y:S05]  /*5c60*/  BRA `(.L_x_1440) ;  /* 0x0000076000007947 */ /* 0x000fea0003800000 */
.L_x_1447:
        /* <DEDUP_REMOVED lines=12> */
.L_x_1454:
        /* <DEDUP_REMOVED lines=21> */
.L_x_1458:
[----:B------:R-:W-:Y:S05]  /*5e80*/  BSYNC B1 ;  /* 0x0000000000017941 */ /* 0x000fea0003800000 */
.L_x_1457:
[----:B------:R-:W-:Y:S01]  /*5e90*/  LEA R3, R0, 0x3b800000, 0x17 ;  /* 0x3b80000000037811 */ /* 0x000fe200078eb8ff */
[----:B------:R-:W-:-:S05]  /*5ea0*/  IMAD.SHL.U32 R0, R2, 0x100000, RZ ;  /* 0x0010000002007824 */ /* 0x000fca00078e00ff */
[----:B------:R-:W-:Y:S02]  /*5eb0*/  LOP3.LUT R0, R3, R0, R4, 0xfe, !PT ;  /* 0x0000000003007212 */ /* 0x000fe400078efe04 */
.L_x_1456:
[----:B------:R-:W-:Y:S05]  /*5ec0*/  BSYNC B0 ;  /* 0x0000000000007941 */ /* 0x000fea0003800000 */
.L_x_1455:
[----:B------:R-:W-:-:S04]  /*5ed0*/  F2FP.PACK_AB R0, RZ, R0 ;  /* 0x00000000ff00723e */ /* 0x000fc800000000ff */
[----:B------:R-:W-:Y:S01]  /*5ee0*/  PRMT R2, R0, 0x7610, R2 ;  /* 0x0000761000027816 */ /* 0x000fe20000000002 */
[----:B------:R-:W-:Y:S05]  /*5ef0*/  BRA `(.L_x_1440) ;  /* 0x000004d000007947 */ /* 0x000fea0003800000 */
.L_x_1453:
        /* <DEDUP_REMOVED lines=21> */
.L_x_1462:
[----:B------:R-:W-:Y:S05]  /*6050*/  BSYNC B1 ;  /* 0x0000000000017941 */ /* 0x000fea0003800000 */
.L_x_1461:
[----:B------:R-:W-:Y:S01]  /*6060*/  LEA R3, R0, 0x37800000, 0x17 ;  /* 0x3780000000037811 */ /* 0x000fe200078eb8ff */
[----:B------:R-:W-:-:S05]  /*6070*/  IMAD.SHL.U32 R0, R2, 0x200000, RZ ;  /* 0x0020000002007824 */ /* 0x000fca00078e00ff */
[----:B------:R-:W-:Y:S02]  /*6080*/  LOP3.LUT R0, R3, R0, R4, 0xfe, !PT ;  /* 0x0000000003007212 */ /* 0x000fe400078efe04 */
.L_x_1460:
[----:B------:R-:W-:Y:S05]  /*6090*/  BSYNC B0 ;  /* 0x0000000000007941 */ /* 0x000fea0003800000 */
.L_x_1459:
[----:B------:R-:W-:-:S04]  /*60a0*/  F2FP.PACK_AB R0, RZ, R0 ;  /* 0x00000000ff00723e */ /* 0x000fc800000000ff */
[----:B------:R-:W-:Y:S01]  /*60b0*/  PRMT R2, R0, 0x7610, R2 ;  /* 0x0000761000027816 */ /* 0x000fe20000000002 */
[----:B------:R-:W-:Y:S05]  /*60c0*/  BRA `(.L_x_1440) ;  /* 0x0000030000007947 */ /* 0x000fea0003800000 */
.L_x_1452:
        /* <DEDUP_REMOVED lines=14> */
.L_x_1466:
[----:B------:R-:W-:Y:S05]  /*61b0*/  BSYNC B0 ;  /* 0x0000000000007941 */ /* 0x000fea0003800000 */
.L_x_1465:
[----:B------:R-:W-:-:S04]  /*61c0*/  F2FP.PACK_AB R0, RZ, R0 ;  /* 0x00000000ff00723e */ /* 0x000fc800000000ff */
[----:B------:R-:W-:Y:S01]  /*61d0*/  PRMT R2, R0, 0x7610, R2 ;  /* 0x0000761000027816 */ /* 0x000fe20000000002 */
[----:B------:R-:W-:Y:S05]  /*61e0*/  BRA `(.L_x_1440) ;  /* 0x000001e000007947 */ /* 0x000fea0003800000 */
.L_x_1439:
        /* <DEDUP_REMOVED lines=21> */
.L_x_1464:
[----:B------:R-:W2:Y:S02]  /*6340*/  LDG.E.64 R4, [R4.64] ;  /* 0x0000002404047981 */ /* 0x000ea4000c1e1b00 */
[----:B--2---:R-:W0:Y:S02]  /*6350*/  I2F.U64 R0, R4 ;  /* 0x0000000400007312 */ /* 0x004e240000301000 */
[----:B0-----:R-:W-:-:S04]  /*6360*/  F2FP.PACK_AB R0, RZ, R0 ;  /* 0x00000000ff00723e */ /* 0x001fc800000000ff */
[----:B------:R-:W-:Y:S01]  /*6370*/  PRMT R2, R0, 0x7610, R2 ;  /* 0x0000761000027816 */ /* 0x000fe20000000002 */
[----:B------:R-:W-:Y:S05]  /*6380*/  BRA `(.L_x_1440) ;  /* 0x0000004000007947 */ /* 0x000fea0003800000 */
.L_x_1463:
[----:B------:R-:W2:Y:S02]  /*6390*/  LDG.E R4, [R4.64] ;  /* 0x0000002404047981 */ /* 0x000ea4000c1e1900 */
[----:B--2---:R-:W0:Y:S02]  /*63a0*/  I2F.U32 R0, R4 ;  /* 0x0000000400007306 */ /* 0x004e240000201000 */
[----:B0-----:R-:W-:-:S04]  /*63b0*/  F2FP.PACK_AB R0, RZ, R0 ;  /* 0x00000000ff00723e */ /* 0x001fc800000000ff */
[----:B------:R-:W-:Y:S02]  /*63c0*/  PRMT R2, R0, 0x7610, R2 ;  /* 0x0000761000027816 */ /* 0x000fe40000000002 */
.L_x_1440:
[----:B------:R-:W-:-:S05]  /*63d0*/  IADD3 R17, R17, 0x80, RZ ;  /* 0x0000008011117810 */ /* 0x000fca0007ffe0ff */
.L_x_1402:
[----:B------:R-:W-:Y:S05]  /*63e0*/  BSYNC B6 ;  /* 0x0000000000067941 */ /* 0x000fea0003800000 */
.L_x_1401:
        /* <DEDUP_REMOVED lines=24> */
.L_x_1472:
[----:B------:R-:W2:Y:S02]  /*6570*/  LDG.E.U8 R4, [R4.64] ;  /* 0x0000002404047981 */ /* 0x000ea4000c1e1100 */
[----:B--2---:R-:W0:Y:S02]  /*6580*/  I2F.U16 R0, R4 ;  /* 0x0000000400007306 */ /* 0x004e240000101000 */
[----:B0-----:R-:W-:-:S04]  /*6590*/  F2FP.PACK_AB R0, RZ, R0 ;  /* 0x00000000ff00723e */ /* 0x001fc800000000ff */
[----:B------:R-:W-:Y:S01]  /*65a0*/  PRMT R27, R0, 0x7610, R27 ;  /* 0x00007610001b7816 */ /* 0x000fe2000000001b */
[----:B------:R-:W-:Y:S05]  /*65b0*/  BRA `(.L_x_1474) ;  /* 0x00000ed000007947 */ /* 0x000fea0003800000 */
.L_x_1471:
        /* <DEDUP_REMOVED lines=11> */
.L_x_1476:
[----:B------:R-:W2:Y:S02]  /*6670*/  LDG.E R4, [R4.64] ;  /* 0x0000002404047981 */ /* 0x000ea4000c1e1900 */
[----:B--2---:R-:W0:Y:S02]  /*6680*/  I2F R0, R4 ;  /* 0x0000000400007306 */ /* 0x004e240000201400 */
[----:B0-----:R-:W-:-:S04]  /*6690*/  F2FP.PACK_AB R0, RZ, R0 ;  /* 0x00000000ff00723e */ /* 0x001fc800000000ff */
[----:B------:R-:W-:Y:S01]  /*66a0*/  PRMT R27, R0, 0x7610, R27 ;  /* 0x00007610001b7816 */ /* 0x000fe2000000001b */
[----:B------:R-:W-:Y:S05]  /*66b0*/  BRA `(.L_x_1474) ;  /* 0x00000dd000007947 */ /* 0x000fea0003800000 */
.L_x_1475:
[----:B------:R-:W2:Y:S02]  /*66c0*/  LDG.E.U16 R4, [R4.64] ;  /* 0x0000002404047981 */ /* 0x000ea4000c1e1500 */
[----:B--2---:R-:W0:Y:S02]  /*66d0*/  I2F.S16 R0, R4 ;  /* 0x0000000400007306 */ /* 0x004e240000101400 */
[----:B0-----:R-:W-:-:S04]  /*66e0*/  F2FP.PACK_AB R0, RZ, R0 ;  /* 0x00000000ff00723e */ /* 0x001fc800000000ff */
[----:B------:R-:W-:Y:S01]  /*66f0*/  PRMT R27, R0, 0x7610, R27 ;  /* 0x00007610001b7816 */ /* 0x000fe2000000001b */
[----:B------:R-:W-:Y:S05]  /*6700*/  BRA `(.L_x_1474) ;  /* 0x00000d8000007947 */ /* 0x000fea0003800000 */
.L_x_1470:
        /* <DEDUP_REMOVED lines=9> */
.L_x_1478:
[----:B------:R0:W5:Y:S01]  /*67a0*/  LDG.E.U16 R27, [R4.64] ;  /* 0x00000024041b7981 */ /* 0x000162000c1e1500 */
[----:B------:R-:W-:Y:S05]  /*67b0*/  BRA `(.L_x_1474) ;  /* 0x00000cd000007947 */ /* 0x000fea0003800000 */
.L_x_1477:
        /* <DEDUP_REMOVED lines=9> */
.L_x_1480:
[----:B------:R0:W5:Y:S01]  /*6850*/  LDG.E.U16 R27, [R4.64] ;  /* 0x00000024041b7981 */ /* 0x000162000c1e1500 */
[----:B------:R-:W-:Y:S05]  /*6860*/  BRA `(.L_x_1474) ;  /* 0x00000c2000007947 */ /* 0x000fea0003800000 */
.L_x_1479:
[----:B------:R-:W2:Y:S02]  /*6870*/  LDG.E.64 R4, [R4.64] ;  /* 0x0000002404047981 */ /* 0x000ea4000c1e1b00 */
[----:B--2---:R-:W0:Y:S01]  /*6880*/  F2F.F32.F64 R0, R4 ;  /* 0x0000000400007310 */ /* 0x004e220000301000 */
[----:B------:R-:W0:-:S14]  /*6890*/  DSETP.GEU.AND P0, PT, |R4|, c[0x2][0x0], PT ;  /* 0x008000000400762a */ /* 0x000e1c0003f0e200 */
[----:B0-----:R-:W-:-:S05]  /*68a0*/  @!P0 FMUL R0, R0, 1.175494350822287508e-38 ;  /* 0x0080000000008820 */ /* 0x001fca0000400000 */
[----:B------:R-:W-:-:S04]  /*68b0*/  F2FP.PACK_AB R0, RZ, R0 ;  /* 0x00000000ff00723e */ /* 0x000fc800000000ff */
[----:B------:R-:W-:Y:S01]  /*68c0*/  PRMT R27, R0, 0x7610, R27 ;  /* 0x00007610001b7816 */ /* 0x000fe2000000001b */
[----:B------:R-:W-:Y:S05]  /*68d0*/  BRA `(.L_x_1474) ;  /* 0x00000bb000007947 */ /* 0x000fea0003800000 */
.L_x_1469:
        /* <DEDUP_REMOVED lines=14> */
.L_x_1483:
[----:B------:R-:W2:Y:S02]  /*69c0*/  LDG.E.64 R4, [R4.64] ;  /* 0x0000002404047981 */ /* 0x000ea4000c1e1b00 */
[----:B--2---:R-:W0:Y:S01]  /*69d0*/  F2F.F32.F64 R0, R4 ;  /* 0x0000000400007310 */ /* 0x004e220000301000 */
[----:B------:R-:W0:-:S14]  /*69e0*/  DSETP.GEU.AND P0, PT, |R4|, c[0x2][0x0], PT ;  /* 0x008000000400762a */ /* 0x000e1c0003f0e200 */
[----:B0-----:R-:W-:-:S05]  /*69f0*/  @!P0 FMUL R0, R0, 1.175494350822287508e-38 ;  /* 0x0080000000008820 */ /* 0x001fca0000400000 */
[----:B------:R-:W-:-:S04]  /*6a00*/  F2FP.PACK_AB R0, RZ, R0 ;  /* 0x00000000ff00723e */ /* 0x000fc800000000ff */
[----:B------:R-:W-:Y:S01]  /*6a10*/  PRMT R27, R0, 0x7610, R27 ;  /* 0x00007610001b7816 */ /* 0x000fe2000000001b */
[----:B------:R-:W-:Y:S05]  /*6a20*/  BRA `(.L_x_1474) ;  /* 0x00000a6000007947 */ /* 0x000fea0003800000 */
.L_x_1482:
        /* <DEDUP_REMOVED lines=28> */
.L_x_1485:
        /* <DEDUP_REMOVED lines=15> */
.L_x_1484:
[----:B------:R-:W2:Y:S02]  /*6ce0*/  LDG.E.U16 R0, [R4.64] ;  /* 0x0000002404007981 */ /* 0x000ea4000c1e1500 */
[----:B--2---:R-:W-:-:S04]  /*6cf0*/  PRMT R0, RZ, 0x5410, R0 ;  /* 0x00005410ff007816 */ /* 0x004fc80000000000 */
[----:B------:R-:W-:-:S04]  /*6d00*/  F2FP.PACK_AB R0, RZ, R0 ;  /* 0x00000000ff00723e */ /* 0x000fc800000000ff */
[----:B------:R-:W-:Y:S01]  /*6d10*/  PRMT R27, R0, 0x7610, R27 ;  /* 0x00007610001b7816 */ /* 0x000fe2000000001b */
[----:B------:R-:W-:Y:S05]  /*6d20*/  BRA `(.L_x_1474) ;  /* 0x0000076000007947 */ /* 0x000fea0003800000 */
.L_x_1481:
        /* <DEDUP_REMOVED lines=12> */
.L_x_1488:
        /* <DEDUP_REMOVED lines=21> */
.L_x_1492:
[----:B------:R-:W-:Y:S05]  /*6f40*/  BSYNC B1 ;  /* 0x0000000000017941 */ /* 0x000fea0003800000 */
.L_x_1491:
[----:B------:R-:W-:Y:S01]  /*6f50*/  LEA R5, R0, 0x3b800000, 0x17 ;  /* 0x3b80000000057811 */ /* 0x000fe200078eb8ff */
[----:B------:R-:W-:-:S05]  /*6f60*/  IMAD.SHL.U32 R0, R3, 0x100000, RZ ;  /* 0x0010000003007824 */ /* 0x000fca00078e00ff */
[----:B------:R-:W-:Y:S02]  /*6f70*/  LOP3.LUT R0, R5, R0, R6, 0xfe, !PT ;  /* 0x0000000005007212 */ /* 0x000fe400078efe06 */
.L_x_1490:
[----:B------:R-:W-:Y:S05]  /*6f80*/  BSYNC B0 ;  /* 0x0000000000007941 */ /* 0x000fea0003800000 */
.L_x_1489:
[----:B------:R-:W-:-:S04]  /*6f90*/  F2FP.PACK_AB R0, RZ, R0 ;  /* 0x00000000ff00723e */ /* 0x000fc800000000ff */
[----:B------:R-:W-:Y:S01]  /*6fa0*/  PRMT R27, R0, 0x7610, R27 ;  /* 0x00007610001b7816 */ /* 0x000fe2000000001b */
[----:B------:R-:W-:Y:S05]  /*6fb0*/  BRA `(.L_x_1474) ;  /* 0x000004d000007947 */ /* 0x000fea0003800000 */
.L_x_1487:
        /* <DEDUP_REMOVED lines=21> */
.L_x_1496:
[----:B------:R-:W-:Y:S05]  /*7110*/  BSYNC B1 ;  /* 0x0000000000017941 */ /* 0x000fea0003800000 */
.L_x_1495:
[----:B------:R-:W-:Y:S01]  /*7120*/  LEA R5, R0, 0x37800000, 0x17 ;  /* 0x3780000000057811 */ /* 0x000fe200078eb8ff */
[----:B------:R-:W-:-:S05]  /*7130*/  IMAD.SHL.U32 R0, R3, 0x200000, RZ ;  /* 0x0020000003007824 */ /* 0x000fca00078e00ff */
[----:B------:R-:W-:Y:S02]  /*7140*/  LOP3.LUT R0, R5, R0, R6, 0xfe, !PT ;  /* 0x0000000005007212 */ /* 0x000fe400078efe06 */
.L_x_1494:
[----:B------:R-:W-:Y:S05]  /*7150*/  BSYNC B0 ;  /* 0x0000000000007941 */ /* 0x000fea0003800000 */
.L_x_1493:
[----:B------:R-:W-:-:S04]  /*7160*/  F2FP.PACK_AB R0, RZ, R0 ;  /* 0x00000000ff00723e */ /* 0x000fc800000000ff */
[----:B------:R-:W-:Y:S01]  /*7170*/  PRMT R27, R0, 0x7610, R27 ;  /* 0x00007610001b7816 */ /* 0x000fe2000000001b */
[----:B------:R-:W-:Y:S05]  /*7180*/  BRA `(.L_x_1474) ;  /* 0x0000030000007947 */ /* 0x000fea0003800000 */
.L_x_1486:
        /* <DEDUP_REMOVED lines=14> */
.L_x_1500:
[----:B------:R-:W-:Y:S05]  /*7270*/  BSYNC B0 ;  /* 0x0000000000007941 */ /* 0x000fea0003800000 */
.L_x_1499:
[----:B------:R-:W-:-:S04]  /*7280*/  F2FP.PACK_AB R0, RZ, R0 ;  /* 0x00000000ff00723e */ /* 0x000fc800000000ff */
[----:B------:R-:W-:Y:S01]  /*7290*/  PRMT R27, R0, 0x7610, R27 ;  /* 0x00007610001b7816 */ /* 0x000fe2000000001b */
[----:B------:R-:W-:Y:S05]  /*72a0*/  BRA `(.L_x_1474) ;  /* 0x000001e000007947 */ /* 0x000fea0003800000 */
.L_x_1473:
        /* <DEDUP_REMOVED lines=21> */
.L_x_1498:
[----:B------:R-:W2:Y:S02]  /*7400*/  LDG.E.64 R4, [R4.64] ;  /* 0x0000002404047981 */ /* 0x000ea4000c1e1b00 */
[----:B--2---:R-:W0:Y:S02]  /*7410*/  I2F.U64 R0, R4 ;  /* 0x0000000400007312 */ /* 0x004e240000301000 */
[----:B0-----:R-:W-:-:S04]  /*7420*/  F2FP.PACK_AB R0, RZ, R0 ;  /* 0x00000000ff00723e */ /* 0x001fc800000000ff */
[----:B------:R-:W-:Y:S01]  /*7430*/  PRMT R27, R0, 0x7610, R27 ;  /* 0x00007610001b7816 */ /* 0x000fe2000000001b */
[----:B------:R-:W-:Y:S05]  /*7440*/  BRA `(.L_x_1474) ;  /* 0x0000004000007947 */ /* 0x000fea0003800000 */
.L_x_1497:
[----:B------:R-:W2:Y:S02]  /*7450*/  LDG.E R4, [R4.64] ;  /* 0x0000002404047981 */ /* 0x000ea4000c1e1900 */
[----:B--2---:R-:W0:Y:S02]  /*7460*/  I2F.U32 R0, R4 ;  /* 0x0000000400007306 */ /* 0x004e240000201000 */
[----:B0-----:R-:W-:-:S04]  /*7470*/  F2FP.PACK_AB R0, RZ, R0 ;  /* 0x00000000ff00723e */ /* 0x001fc800000000ff */
[----:B------:R-:W-:Y:S02]  /*7480*/  PRMT R27, R0, 0x7610, R27 ;  /* 0x00007610001b7816 */ /* 0x000fe4000000001b */
.L_x_1474:
        /* <DEDUP_REMOVED lines=18> */
.L_x_1504:
[----:B------:R-:W2:Y:S02]  /*75b0*/  LDG.E.U8 R4, [R4.64] ;  /* 0x0000002404047981 */ /* 0x000ea4000c1e1100 */
[----:B--2---:R-:W0:Y:S02]  /*75c0*/  I2F.U16 R0, R4 ;  /* 0x0000000400007306 */ /* 0x004e240000101000 */
[----:B0-----:R-:W-:Y:S01]  /*75d0*/  F2FP.PACK_AB R0, RZ, R0 ;  /* 0x00000000ff00723e */ /* 0x001fe200000000ff */
[----:B------:R-:W-:Y:S05]  /*75e0*/  BRA `(.L_x_1468) ;  /* 0x00000e0000007947 */ /* 0x000fea0003800000 */
.L_x_1503:
        /* <DEDUP_REMOVED lines=10> */
.L_x_1507:
[----:B------:R-:W2:Y:S02]  /*7690*/  LDG.E R4, [R4.64] ;  /* 0x0000002404047981 */ /* 0x000ea4000c1e1900 */
[----:B--2---:R-:W0:Y:S02]  /*76a0*/  I2F R0, R4 ;  /* 0x0000000400007306 */ /* 0x004e240000201400 */
[----:B0-----:R-:W-:Y:S01]  /*76b0*/  F2FP.PACK_AB R0, RZ, R0 ;  /* 0x00000000ff00723e */ /* 0x001fe200000000ff */
[----:B------:R-:W-:Y:S05]  /*76c0*/  BRA `(.L_x_1468) ;  /* 0x00000d2000007947 */ /* 0x000fea0003800000 */
.L_x_1506:
[----:B------:R-:W2:Y:S02]  /*76d0*/  LDG.E.U16 R4, [R4.64] ;  /* 0x0000002404047981 */ /* 0x000ea4000c1e1500 */
[----:B--2---:R-:W0:Y:S02]  /*76e0*/  I2F.S16 R0, R4 ;  /* 0x0000000400007306 */ /* 0x004e240000101400 */
[----:B0-----:R-:W-:Y:S01]  /*76f0*/  F2FP.PACK_AB R0, RZ, R0 ;  /* 0x00000000ff00723e */ /* 0x001fe200000000ff */
[----:B------:R-:W-:Y:S05]  /*7700*/  BRA `(.L_x_1468) ;  /* 0x00000ce000007947 */ /* 0x000fea0003800000 */
.L_x_1502:
        /* <DEDUP_REMOVED lines=9> */
.L_x_1509:
[----:B------:R0:W5:Y:S01]  /*77a0*/  LDG.E.U16 R0, [R4.64] ;  /* 0x0000002404007981 */ /* 0x000162000c1e1500 */
[----:B------:R-:W-:Y:S05]  /*77b0*/  BRA `(.L_x_1468) ;  /* 0x00000c3000007947 */ /* 0x000fea0003800000 */
.L_x_1508:
        /* <DEDUP_REMOVED lines=9> */
.L_x_1511:
[----:B------:R0:W5:Y:S01]  /*7850*/  LDG.E.U16 R0, [R4.64] ;  /* 0x0000002404007981 */ /* 0x000162000c1e1500 */
[----:B------:R-:W-:Y:S05]  /*7860*/  BRA `(.L_x_1468) ;  /* 0x00000b8000007947 */ /* 0x000fea0003800000 */
.L_x_1510:
[----:B------:R-:W2:Y:S02]  /*7870*/  LDG.E.64 R4, [R4.64] ;  /* 0x0000002404047981 */ /* 0x000ea4000c1e1b00 */
[----:B--2---:R-:W0:Y:S01]  /*7880*/  F2F.F32.F64 R0, R4 ;  /* 0x0000000400007310 */ /* 0x004e220000301000 */
[----:B------:R-:W0:-:S14]  /*7890*/  DSETP.GEU.AND P0, PT, |R4|, c[0x2][0x0], PT ;  /* 0x008000000400762a */ /* 0x000e1c0003f0e200 */
[----:B0-----:R-:W-:-:S05]  /*78a0*/  @!P0 FMUL R0, R0, 1.175494350822287508e-38 ;  /* 0x0080000000008820 */ /* 0x001fca0000400000 */
[----:B------:R-:W-:Y:S01]  /*78b0*/  F2FP.PACK_AB R0, RZ, R0 ;  /* 0x00000000ff00723e */ /* 0x000fe200000000ff */
[----:B------:R-:W-:Y:S05]  /*78c0*/  BRA `(.L_x_1468) ;  /* 0x00000b2000007947 */ /* 0x000fea0003800000 */
.L_x_1501:
        /* <DEDUP_REMOVED lines=13> */
.L_x_1514:
[----:B------:R-:W2:Y:S02]  /*79a0*/  LDG.E.64 R4, [R4.64] ;  /* 0x0000002404047981 */ /* 0x000ea4000c1e1b00 */
[----:B--2---:R-:W0:Y:S01]  /*79b0*/  F2F.F32.F64 R0, R4 ;  /* 0x0000000400007310 */ /* 0x004e220000301000 */
[----:B------:R-:W0:-:S14]  /*79c0*/  DSETP.GEU.AND P0, PT, |R4|, c[0x2][0x0], PT ;  /* 0x008000000400762a */ /* 0x000e1c0003f0e200 */
[----:B0-----:R-:W-:-:S05]  /*79d0*/  @!P0 FMUL R0, R0, 1.175494350822287508e-38 ;  /* 0x0080000000008820 */ /* 0x001fca0000400000 */
[----:B------:R-:W-:Y:S01]  /*79e0*/  F2FP.PACK_AB R0, RZ, R0 ;  /* 0x00000000ff00723e */ /* 0x000fe200000000ff */
[----:B------:R-:W-:Y:S05]  /*79f0*/  BRA `(.L_x_1468) ;  /* 0x000009f000007947 */ /* 0x000fea0003800000 */
.L_x_1513:
        /* <DEDUP_REMOVED lines=28> */
.L_x_1516:
        /* <DEDUP_REMOVED lines=12> */
[----:B------:R-:W-:Y:S01]  /*7c80*/  F2FP.PACK_AB R0, RZ, R0 ;  /* 0x00000000ff00723e */ /* 0x000fe200000000ff */
[----:B------:R-:W-:Y:S05]  /*7c90*/  BRA `(.L_x_1468) ;  /* 0x0000075000007947 */ /* 0x000fea0003800000 */
.L_x_1515:
[----:B------:R-:W2:Y:S02]  /*7ca0*/  LDG.E.U16 R0, [R4.64] ;  /* 0x0000002404007981 */ /* 0x000ea4000c1e1500 */
[----:B--2---:R-:W-:-:S04]  /*7cb0*/  PRMT R0, RZ, 0x5410, R0 ;  /* 0x00005410ff007816 */ /* 0x004fc80000000000 */
[----:B------:R-:W-:Y:S01]  /*7cc0*/  F2FP.PACK_AB R0, RZ, R0 ;  /* 0x00000000ff00723e */ /* 0x000fe200000000ff */
[----:B------:R-:W-:Y:S05]  /*7cd0*/  BRA `(.L_x_1468) ;  /* 0x0000071000007947 */ /* 0x000fea0003800000 */
.L_x_1512:
        /* <DEDUP_REMOVED lines=12> */
.L_x_1519:
        /* <DEDUP_REMOVED lines=21> */
.L_x_1523:
[----:B------:R-:W-:Y:S05]  /*7ef0*/  BSYNC B1 ;  /* 0x0000000000017941 */ /* 0x000fea0003800000 */
.L_x_1522:
[----:B------:R-:W-:Y:S01]  /*7f00*/  LEA R5, R0, 0x3b800000, 0x17 ;  /* 0x3b80000000057811 */ /* 0x000fe200078eb8ff */
[----:B------:R-:W-:-:S05]  /*7f10*/  IMAD.SHL.U32 R0, R3, 0x100000, RZ ;  /* 0x0010000003007824 */ /* 0x000fca00078e00ff */
[----:B------:R-:W-:Y:S02]  /*7f20*/  LOP3.LUT R0, R5, R0, R6, 0xfe, !PT ;  /* 0x0000000005007212 */ /* 0x000fe400078efe06 */
.L_x_1521:
[----:B------:R-:W-:Y:S05]  /*7f30*/  BSYNC B0 ;  /* 0x0000000000007941 */ /* 0x000fea0003800000 */
.L_x_1520:
[----:B------:R-:W-:Y:S01]  /*7f40*/  F2FP.PACK_AB R0, RZ, R0 ;  /* 0x00000000ff00723e */ /* 0x000fe200000000ff */
[----:B------:R-:W-:Y:S05]  /*7f50*/  BRA `(.L_x_1468) ;  /* 0x0000049000007947 */ /* 0x000fea0003800000 */
.L_x_1518:
        /* <DEDUP_REMOVED lines=21> */
.L_x_1527:
[----:B------:R-:W-:Y:S05]  /*80b0*/  BSYNC B1 ;  /* 0x0000000000017941 */ /* 0x000fea0003800000 */
.L_x_1526:
[----:B------:R-:W-:Y:S01]  /*80c0*/  LEA R5, R0, 0x37800000, 0x17 ;  /* 0x3780000000057811 */ /* 0x000fe200078eb8ff */
[----:B------:R-:W-:-:S05]  /*80d0*/  IMAD.SHL.U32 R0, R3, 0x200000, RZ ;  /* 0x0020000003007824 */ /* 0x000fca00078e00ff */
[----:B------:R-:W-:Y:S02]  /*80e0*/  LOP3.LUT R0, R5, R0, R6, 0xfe, !PT ;  /* 0x0000000005007212 */ /* 0x000fe400078efe06 */
.L_x_1525:
[----:B------:R-:W-:Y:S05]  /*80f0*/  BSYNC B0 ;  /* 0x0000000000007941 */ /* 0x000fea0003800000 */
.L_x_1524:
[----:B------:R-:W-:Y:S01]  /*8100*/  F2FP.PACK_AB R0, RZ, R0 ;  /* 0x00000000ff00723e */ /* 0x000fe200000000ff */
[----:B------:R-:W-:Y:S05]  /*8110*/  BRA `(.L_x_1468) ;  /* 0x000002d000007947 */ /* 0x000fea0003800000 */
.L_x_1517:
        /* <DEDUP_REMOVED lines=14> */
.L_x_1531:
[----:B------:R-:W-:Y:S05]  /*8200*/  BSYNC B0 ;  /* 0x0000000000007941 */ /* 0x000fea0003800000 */
.L_x_1530:
[----:B------:R-:W-:Y:S01]  /*8210*/  F2FP.PACK_AB R0, RZ, R0 ;  /* 0x00000000ff00723e */ /* 0x000fe200000000ff */
[----:B------:R-:W-:Y:S05]  /*8220*/  BRA `(.L_x_1468) ;  /* 0x000001c000007947 */ /* 0x000fea0003800000 */
.L_x_1505:
        /* <DEDUP_REMOVED lines=21> */
.L_x_1529:
[----:B------:R-:W2:Y:S02]  /*8380*/  LDG.E.64 R4, [R4.64] ;  /* 0x0000002404047981 */ /* 0x000ea4000c1e1b00 */
[----:B--2---:R-:W0:Y:S02]  /*8390*/  I2F.U64 R0, R4 ;  /* 0x0000000400007312 */ /* 0x004e240000301000 */
[----:B0-----:R-:W-:Y:S01]  /*83a0*/  F2FP.PACK_AB R0, RZ, R0 ;  /* 0x00000000ff00723e */ /* 0x001fe200000000ff */
[----:B------:R-:W-:Y:S05]  /*83b0*/  BRA `(.L_x_1468) ;  /* 0x0000003000007947 */ /* 0x000fea0003800000 */
.L_x_1528:
[----:B------:R-:W2:Y:S02]  /*83c0*/  LDG.E R4, [R4.64] ;  /* 0x0000002404047981 */ /* 0x000ea4000c1e1900 */
[----:B--2---:R-:W0:Y:S02]  /*83d0*/  I2F.U32 R0, R4 ;  /* 0x0000000400007306 */ /* 0x004e240000201000 */
[----:B0-----:R-:W-:-:S06]  /*83e0*/  F2FP.PACK_AB R0, RZ, R0 ;  /* 0x00000000ff00723e */ /* 0x001fcc00000000ff */
.L_x_1468:
[----:B------:R-:W-:Y:S05]  /*83f0*/  BSYNC B6 ;  /* 0x0000000000067941 */ /* 0x000fea0003800000 */
.L_x_1467:
        /* <DEDUP_REMOVED lines=11> */
[----:B--2--5:R-:W-:Y:S02]  /*84b0*/  HADD2.F32 R25, -RZ, R25.H0_H0 ;  /* 0x20000019ff197230 */ /* 0x024fe40000004100 */
[----:B------:R-:W-:-:S03]  /*84c0*/  HADD2.F32 R24, -RZ, R24.H0_H0 ;  /* 0x20000018ff187230 */ /* 0x000fc60000004100 */
[----:B------:R-:W-:-:S05]  /*84d0*/  FMUL.FTZ R25, R25, R25 ;  /* 0x0000001919197220 */ /* 0x000fca0000410000 */
[----:B------:R-:W-:-:S05]  /*84e0*/  F2FP.PACK_AB R25, RZ, R25 ;  /* 0x00000019ff19723e */ /* 0x000fca00000000ff */
[----:B------:R-:W-:-:S05]  /*84f0*/  HADD2.F32 R25, -RZ, R25.H0_H0 ;  /* 0x20000019ff197230 */ /* 0x000fca0000004100 */
[----:B------:R-:W-:-:S05]  /*8500*/  FADD.FTZ R25, -R25, 1 ;  /* 0x3f80000019197421 */ /* 0x000fca0000010100 */
[----:B------:R-:W-:-:S05]  /*8510*/  F2FP.PACK_AB R25, RZ, R25 ;  /* 0x00000019ff19723e */ /* 0x000fca00000000ff */
[----:B------:R-:W-:-:S05]  /*8520*/  HADD2.F32 R25, -RZ, R25.H0_H0 ;  /* 0x20000019ff197230 */ /* 0x000fca0000004100 */
[----:B------:R-:W-:-:S05]  /*8530*/  FMUL.FTZ R4, R24, R25 ;  /* 0x0000001918047220 */ /* 0x000fca0000410000 */
[----:B------:R-:W-:Y:S02]  /*8540*/  F2FP.PACK_AB R4, RZ, R4 ;  /* 0x00000004ff04723e */ /* 0x000fe400000000ff */
.L_x_1533:
[----:B--2---:R-:W-:Y:S05]  /*8550*/  BSYNC B0 ;  /* 0x0000000000007941 */ /* 0x004fea0003800000 */
.L_x_1532:
[----:B------:R-:W-:Y:S01]  /*8560*/  BSSY B0, `(.L_x_1534) ;  /* 0x000000c000007945 */ /* 0x000fe20003800000 */
[----:B------:R-:W-:Y:S05]  /*8570*/  @P0 BRA `(.L_x_1535) ;  /* 0x000000a000000947 */ /* 0x000fea0003800000 */
[----:B-----5:R-:W-:Y:S02]  /*8580*/  HADD2.F32 R26, -RZ, R26.H0_H0 ;  /* 0x2000001aff1a7230 */ /* 0x020fe40000004100 */
        /* <DEDUP_REMOVED lines=9> */
.L_x_1535:
[----:B------:R-:W-:Y:S05]  /*8620*/  BSYNC B0 ;  /* 0x0000000000007941 */ /* 0x000fea0003800000 */
.L_x_1534:
        /* <DEDUP_REMOVED lines=12> */
.L_x_1537:
[----:B------:R-:W-:Y:S05]  /*86f0*/  BSYNC B0 ;  /* 0x0000000000007941 */ /* 0x000fea0003800000 */
.L_x_1536:
        /* <DEDUP_REMOVED lines=12> */
.L_x_1539:
[----:B------:R-:W-:Y:S05]  /*87c0*/  BSYNC B0 ;  /* 0x0000000000007941 */ /* 0x000fea0003800000 */
.L_x_1538:
        /* <DEDUP_REMOVED lines=17> */
[----:B------:R-:W-:Y:S01]  /*88e0*/  HADD2.F32 R4, -RZ, R4.H0_H0 ;  /* 0x20000004ff047230 */ /* 0x000fe20000004100 */
[----:B------:R-:W-:-:S03]  /*88f0*/  IMAD.MOV.U32 R29, RZ, RZ, R19 ;  /* 0x000000ffff1d7224 */ /* 0x000fc600078e0013 */
[----:B------:R-:W0:Y:S02]  /*8900*/  F2I.FTZ.TRUNC.NTZ R5, R4 ;  /* 0x0000000400057305 */ /* 0x000e24000021f100 */
[----:B0-----:R0:W-:Y:S01]  /*8910*/  STG.E.U8 [R2.64], R5 ;  /* 0x0000000502007986 */ /* 0x0011e2000c101124 */
[----:B------:R-:W-:Y:S05]  /*8920*/  BRA `(.L_x_1541) ;  /* 0x00000fd000007947 */ /* 0x000fea0003800000 */
.L_x_1545:
[----:B------:R-:W-:Y:S01]  /*8930*/  HADD2.F32 R5, -RZ, R4.H0_H0 ;  /* 0x20000004ff057230 */ /* 0x000fe20000004100 */
[----:B------:R-:W-:-:S05]  /*8940*/  IMAD.MOV.U32 R29, RZ, RZ, R19 ;  /* 0x000000ffff1d7224 */ /* 0x000fca00078e0013 */
[----:B------:R-:W0:Y:S02]  /*8950*/  F2I.S64.TRUNC R4, R5 ;  /* 0x0000000500047311 */ /* 0x000e24000020d900 */
[----:B0-----:R0:W-:Y:S01]  /*8960*/  STG.E.U8 [R2.64], R4 ;  /* 0x0000000402007986 */ /* 0x0011e2000c101124 */
[----:B------:R-:W-:Y:S05]  /*8970*/  BRA `(.L_x_1541) ;  /* 0x00000f8000007947 */ /* 0x000fea0003800000 */
.L_x_1544:
[----:B------:R-:W-:-:S13]  /*8980*/  ISETP.NE.AND P0, PT, R0, 0x2, PT ;  /* 0x000000020000780c */ /* 0x000fda0003f05270 */
[----:B------:R-:W-:Y:S05]  /*8990*/  @!P0 BRA `(.L_x_1547) ;  /* 0x000000e000008947 */ /* 0x000fea0003800000 */
[----:B------:R-:W-:-:S13]  /*89a0*/  ISETP.NE.AND P0, PT, R0, 0x3, PT ;  /* 0x000000030000780c */ /* 0x000fda0003f05270 */
[----:B------:R-:W-:Y:S05]  /*89b0*/  @!P0 BRA `(.L_x_1548) ;  /* 0x0000007000008947 */ /* 0x000fea0003800000 */
[----:B------:R-:W-:-:S13]  /*89c0*/  ISETP.NE.AND P0, PT, R0, 0x4, PT ;  /* 0x000000040000780c */ /* 0x000fda0003f05270 */
[----:B------:R-:W-:Y:S05]  /*89d0*/  @P0 BRA `(.L_x_1546) ;  /* 0x00000d4000000947 */ /* 0x000fea0003800000 */
[----:B------:R-:W-:Y:S01]  /*89e0*/  HADD2.F32 R4, -RZ, R4.H0_H0 ;  /* 0x20000004ff047230 */ /* 0x000fe20000004100 */
[----:B------:R-:W-:-:S05]  /*89f0*/  IMAD.MOV.U32 R29, RZ, RZ, R19 ;  /* 0x000000ffff1d7224 */ /* 0x000fca00078e0013 */
[----:B------:R-:W0:Y:S02]  /*8a00*/  F2I.S64.TRUNC R4, R4 ;  /* 0x0000000400047311 */ /* 0x000e24000020d900 */
[----:B0-----:R0:W-:Y:S01]  /*8a10*/  STG.E.64 [R2.64], R4 ;  /* 0x0000000402007986 */ /* 0x0011e2000c101b24 */
[----:B------:R-:W-:Y:S05]  /*8a20*/  BRA `(.L_x_1541) ;  /* 0x00000ed000007947 */ /* 0x000fea0003800000 */
.L_x_1548:
[----:B------:R-:W-:Y:S01]  /*8a30*/  HADD2.F32 R4, -RZ, R4.H0_H0 ;  /* 0x20000004ff047230 */ /* 0x000fe20000004100 */
[----:B------:R-:W-:-:S03]  /*8a40*/  IMAD.MOV.U32 R29, RZ, RZ, R19 ;  /* 0x000000ffff1d7224 */ /* 0x000fc600078e0013 */
[----:B------:R-:W0:Y:S02]  /*8a50*/  F2I.FTZ.TRUNC.NTZ R5, R4 ;  /* 0x0000000400057305 */ /* 0x000e24000021f100 */
[----:B0-----:R0:W-:Y:S01]  /*8a60*/  STG.E [R2.64], R5 ;  /* 0x0000000502007986 */ /* 0x0011e2000c101924 */
[----:B------:R-:W-:Y:S05]  /*8a70*/  BRA `(.L_x_1541) ;  /* 0x00000e8000007947 */ /* 0x000fea0003800000 */
.L_x_1547:
[----:B------:R-:W-:Y:S01]  /*8a80*/  HADD2.F32 R4, -RZ, R4.H0_H0 ;  /* 0x20000004ff047230 */ /* 0x000fe20000004100 */
[----:B------:R-:W-:-:S03]  /*8a90*/  IMAD.MOV.U32 R29, RZ, RZ, R19 ;  /* 0x000000ffff1d7224 */ /* 0x000fc600078e0013 */
[----:B------:R-:W0:Y:S02]  /*8aa0*/  F2I.FTZ.TRUNC.NTZ R5, R4 ;  /* 0x0000000400057305 */ /* 0x000e24000021f100 */
[----:B0-----:R0:W-:Y:S01]  /*8ab0*/  STG.E.U16 [R2.64], R5 ;  /* 0x0000000502007986 */ /* 0x0011e2000c101524 */
[----:B------:R-:W-:Y:S05]  /*8ac0*/  BRA `(.L_x_1541) ;  /* 0x00000e3000007947 */ /* 0x000fea0003800000 */
.L_x_1543:
[----:B------:R-:W-:-:S13]  /*8ad0*/  ISETP.GT.AND P0, PT, R0, 0x6, PT ;  /* 0x000000060000780c */ /* 0x000fda0003f04270 */
[----:B------:R-:W-:Y:S05]  /*8ae0*/  @P0 BRA `(.L_x_1549) ;  /* 0x000000b000000947 */ /* 0x000fea0003800000 */
[----:B------:R-:W-:-:S13]  /*8af0*/  ISETP.NE.AND P0, PT, R0, 0x5, PT ;  /* 0x000000050000780c */ /* 0x000fda0003f05270 */
[----:B------:R-:W-:Y:S05]  /*8b00*/  @!P0 BRA `(.L_x_1550) ;  /* 0x0000006000008947 */ /* 0x000fea0003800000 */
[----:B------:R-:W-:-:S13]  /*8b10*/  ISETP.NE.AND P0, PT, R0, 0x6, PT ;  /* 0x000000060000780c */ /* 0x000fda0003f05270 */
[----:B------:R-:W-:Y:S05]  /*8b20*/  @P0 BRA `(.L_x_1546) ;  /* 0x00000bf000000947 */ /* 0x000fea0003800000 */
[----:B------:R-:W-:Y:S01]  /*8b30*/  HADD2.F32 R5, -RZ, R4.H0_H0 ;  /* 0x20000004ff057230 */ /* 0x000fe20000004100 */
[----:B------:R-:W-:-:S04]  /*8b40*/  IMAD.MOV.U32 R29, RZ, RZ, R19 ;  /* 0x000000ffff1d7224 */ /* 0x000fc800078e0013 */
[----:B------:R0:W-:Y:S01]  /*8b50*/  STG.E [R2.64], R5 ;  /* 0x0000000502007986 */ /* 0x0001e2000c101924 */
[----:B------:R-:W-:Y:S05]  /*8b60*/  BRA `(.L_x_1541) ;  /* 0x00000d9000007947 */ /* 0x000fea0003800000 */
.L_x_1550:
[----:B------:R0:W-:Y:S01]  /*8b70*/  STG.E.U16 [R2.64], R4 ;  /* 0x0000000402007986 */ /* 0x0001e2000c101524 */
[----:B------:R-:W-:Y:S01]  /*8b80*/  IMAD.MOV.U32 R29, RZ, RZ, R19 ;  /* 0x000000ffff1d7224 */ /* 0x000fe200078e0013 */
[----:B------:R-:W-:Y:S05]  /*8b90*/  BRA `(.L_x_1541) ;  /* 0x00000d6000007947 */ /* 0x000fea0003800000 */
.L_x_1549:
[----:B------:R-:W-:-:S13]  /*8ba0*/  ISETP.NE.AND P0, PT, R0, 0x7, PT ;  /* 0x000000070000780c */ /* 0x000fda0003f05270 */
[----:B------:R-:W-:Y:S05]  /*8bb0*/  @!P0 BRA `(.L_x_1551) ;  /* 0x000000f000008947 */ /* 0x000fea0003800000 */
[----:B------:R-:W-:-:S13]  /*8bc0*/  ISETP.NE.AND P0, PT, R0, 0x8, PT ;  /* 0x000000080000780c */ /* 0x000fda0003f05270 */
[----:B------:R-:W-:Y:S05]  /*8bd0*/  @!P0 BRA `(.L_x_1552) ;  /* 0x0000007000008947 */ /* 0x000fea0003800000 */
[----:B------:R-:W-:-:S13]  /*8be0*/  ISETP.NE.AND P0, PT, R0, 0x9, PT ;  /* 0x000000090000780c */ /* 0x000fda0003f05270 */
[----:B------:R-:W-:Y:S05]  /*8bf0*/  @P0 BRA `(.L_x_1546) ;  /* 0x00000b2000000947 */ /* 0x000fea0003800000 */
[----:B------:R-:W-:Y:S01]  /*8c00*/  HADD2.F32 R4, -RZ, R4.H0_H0 ;  /* 0x20000004ff047230 */ /* 0x000fe20000004100 */
[----:B------:R-:W-:Y:S02]  /*8c10*/  IMAD.MOV.U32 R5, RZ, RZ, RZ ;  /* 0x000000ffff057224 */ /* 0x000fe400078e00ff */
[----:B------:R-:W-:-:S03]  /*8c20*/  IMAD.MOV.U32 R29, RZ, RZ, R19 ;  /* 0x000000ffff1d7224 */ /* 0x000fc600078e0013 */
[----:B------:R0:W-:Y:S01]  /*8c30*/  STG.E.64 [R2.64], R4 ;  /* 0x0000000402007986 */ /* 0x0001e2000c101b24 */
[----:B------:R-:W-:Y:S05]  /*8c40*/  BRA `(.L_x_1541) ;  /* 0x00000cb000007947 */ /* 0x000fea0003800000 */
.L_x_1552:
[----:B------:R-:W-:Y:S01]  /*8c50*/  HADD2.F32 R0, -RZ, R4.H0_H0 ;  /* 0x20000004ff007230 */ /* 0x000fe20000004100 */
[----:B------:R-:W-:-:S04]  /*8c60*/  IMAD.MOV.U32 R29, RZ, RZ, R19 ;  /* 0x000000ffff1d7224 */ /* 0x000fc800078e0013 */
[----:B------:R-:W-:-:S04]  /*8c70*/  F2FP.PACK_AB R0, RZ, R0 ;  /* 0x00000000ff00723e */ /* 0x000fc800000000ff */
[----:B------:R-:W-:-:S05]  /*8c80*/  PRMT R0, R0, 0x5410, RZ ;  /* 0x0000541000007816 */ /* 0x000fca00000000ff */
[----:B------:R0:W-:Y:S01]  /*8c90*/  STG.E [R2.64], R0 ;  /* 0x0000000002007986 */ /* 0x0001e2000c101924 */
[----:B------:R-:W-:Y:S05]  /*8ca0*/  BRA `(.L_x_1541) ;  /* 0x00000c5000007947 */ /* 0x000fea0003800000 */
.L_x_1551:
[----:B------:R-:W-:Y:S01]  /*8cb0*/  HADD2.F32 R4, -RZ, R4.H0_H0 ;  /* 0x20000004ff047230 */ /* 0x000fe20000004100 */
[----:B------:R-:W-:-:S04]  /*8cc0*/  IMAD.MOV.U32 R29, RZ, RZ, R19 ;  /* 0x000000ffff1d7224 */ /* 0x000fc800078e0013 */
[----:B------:R-:W-:-:S06]  /*8cd0*/  FMUL.FTZ R4, R4, 1 ;  /* 0x3f80000004047820 */ /* 0x000fcc0000410000 */
[----:B------:R-:W0:Y:S02]  /*8ce0*/  F2F.F64.F32 R4, R4 ;  /* 0x0000000400047310 */ /* 0x000e240000201800 */
[----:B0-----:R0:W-:Y:S01]  /*8cf0*/  STG.E.64 [R2.64], R4 ;  /* 0x0000000402007986 */ /* 0x0011e2000c101b24 */
[----:B------:R-:W-:Y:S05]  /*8d00*/  BRA `(.L_x_1541) ;  /* 0x00000bf000007947 */ /* 0x000fea0003800000 */
.L_x_1542:
        /* <DEDUP_REMOVED lines=10> */
[----:B------:R-:W-:-:S04]  /*8db0*/  FSETP.NEU.FTZ.AND P0, PT, R4, RZ, PT ;  /* 0x000000ff0400720b */ /* 0x000fc80003f1d000 */
[----:B------:R-:W-:-:S05]  /*8dc0*/  SEL R5, RZ, 0x1, !P0 ;  /* 0x00000001ff057807 */ /* 0x000fca0004000000 */
[----:B------:R0:W-:Y:S01]  /*8dd0*/  STG.E.U8 [R2.64], R5 ;  /* 0x0000000502007986 */ /* 0x0001e2000c101124 */
[----:B------:R-:W-:Y:S05]  /*8de0*/  BRA `(.L_x_1541) ;  /* 0x00000b1000007947 */ /* 0x000fea0003800000 */
.L_x_1555:
[----:B------:R-:W-:Y:S01]  /*8df0*/  HADD2.F32 R4, -RZ, R4.H0_H0 ;  /* 0x20000004ff047230 */ /* 0x000fe20000004100 */
[----:B------:R-:W-:Y:S01]  /*8e00*/  CS2R R6, SRZ ;  /* 0x0000000000067805 */ /* 0x000fe2000001ff00 */
[----:B------:R-:W-:-:S03]  /*8e10*/  IMAD.MOV.U32 R29, RZ, RZ, R19 ;  /* 0x000000ffff1d7224 */ /* 0x000fc600078e0013 */
[----:B------:R-:W-:-:S06]  /*8e20*/  FMUL.FTZ R4, R4, 1 ;  /* 0x3f80000004047820 */ /* 0x000fcc0000410000 */
[----:B------:R-:W0:Y:S02]  /*8e30*/  F2F.F64.F32 R4, R4 ;  /* 0x0000000400047310 */ /* 0x000e240000201800 */
[----:B0-----:R0:W-:Y:S01]  /*8e40*/  STG.E.128 [R2.64], R4 ;  /* 0x0000000402007986 */ /* 0x0011e2000c101d24 */
[----:B------:R-:W-:Y:S05]  /*8e50*/  BRA `(.L_x_1541) ;  /* 0x00000aa000007947 */ /* 0x000fea0003800000 */
.L_x_1554:
        /* <DEDUP_REMOVED lines=21> */
.L_x_1559:
[----:B------:R-:W-:Y:S05]  /*8fb0*/  BSYNC B0 ;  /* 0x0000000000007941 */ /* 0x000fea0003800000 */
.L_x_1558:
[----:B------:R-:W-:Y:S01]  /*8fc0*/  LOP3.LUT R5, R0, R5, RZ, 0xfc, !PT ;  /* 0x0000000500057212 */ /* 0x000fe200078efcff */
[----:B------:R-:W-:-:S04]  /*8fd0*/  IMAD.MOV.U32 R29, RZ, RZ, R19 ;  /* 0x000000ffff1d7224 */ /* 0x000fc800078e0013 */
[----:B------:R0:W-:Y:S01]  /*8fe0*/  STG.E.U8 [R2.64], R5 ;  /* 0x0000000502007986 */ /* 0x0001e2000c101124 */
[----:B------:R-:W-:Y:S05]  /*8ff0*/  BRA `(.L_x_1541) ;  /* 0x0000090000007947 */ /* 0x000fea0003800000 */
.L_x_1557:
        /* <DEDUP_REMOVED lines=13> */
.L_x_1561:
[----:B------:R-:W-:Y:S01]  /*90d0*/  IMAD.MOV.U32 R0, RZ, RZ, 0x7f ;  /* 0x0000007fff007424 */ /* 0x000fe200078e00ff */
[----:B------:R-:W-:-:S04]  /*90e0*/  ISETP.GT.U32.AND P0, PT, R4, 0x7f800000, PT ;  /* 0x7f8000000400780c */ /* 0x000fc80003f04070 */
[----:B------:R-:W-:-:S04]  /*90f0*/  SEL R0, R0, 0x7c, P0 ;  /* 0x0000007c00007807 */ /* 0x000fc80000000000 */
.L_x_1562:
[----:B------:R-:W-:Y:S05]  /*9100*/  BSYNC B0 ;  /* 0x0000000000007941 */ /* 0x000fea0003800000 */
.L_x_1560:
[----:B------:R-:W-:Y:S01]  /*9110*/  LOP3.LUT R4, R5, 0x80000000, RZ, 0xc0, !PT ;  /* 0x8000000005047812 */ /* 0x000fe200078ec0ff */
[----:B------:R-:W-:-:S03]  /*9120*/  IMAD.MOV.U32 R29, RZ, RZ, R19 ;  /* 0x000000ffff1d7224 */ /* 0x000fc600078e0013 */
[----:B------:R-:W-:-:S04]  /*9130*/  SHF.R.U32.HI R5, RZ, 0x18, R4 ;  /* 0x00000018ff057819 */ /* 0x000fc80000011604 */
[----:B------:R-:W-:-:S05]  /*9140*/  LOP3.LUT R5, R0, R5, RZ, 0xfc, !PT ;  /* 0x0000000500057212 */ /* 0x000fca00078efcff */
[----:B------:R0:W-:Y:S01]  /*9150*/  STG.E.U8 [R2.64], R5 ;  /* 0x0000000502007986 */ /* 0x0001e2000c101124 */
[----:B------:R-:W-:Y:S05]  /*9160*/  BRA `(.L_x_1541) ;  /* 0x0000079000007947 */ /* 0x000fea0003800000 */
.L_x_1556:
[----:B------:R-:W-:Y:S01]  /*9170*/  HADD2.F32 R0, -RZ, R4.H0_H0 ;  /* 0x20000004ff007230 */ /* 0x000fe20000004100 */
[----:B------:R-:W-:-:S04]  /*9180*/  IMAD.MOV.U32 R29, RZ, RZ, R19 ;  /* 0x000000ffff1d7224 */ /* 0x000fc800078e0013 */
[----:B------:R-:W-:-:S05]  /*9190*/  F2FP.BF16.PACK_AB R0, RZ, R0 ;  /* 0x00000000ff00723e */ /* 0x000fca00000010ff */
[----:B------:R0:W-:Y:S01]  /*91a0*/  STG.E.U16 [R2.64], R0 ;  /* 0x0000000002007986 */ /* 0x0001e2000c101524 */
[----:B------:R-:W-:Y:S05]  /*91b0*/  BRA `(.L_x_1541) ;  /* 0x0000074000007947 */ /* 0x000fea0003800000 */
.L_x_1553:
        /* <DEDUP_REMOVED lines=10> */
[----:B------:R-:W0:Y:S02]  /*9260*/  F2I.FTZ.U32.TRUNC.NTZ R5, R5 ;  /* 0x0000000500057305 */ /* 0x000e24000021f000 */
[----:B0-----:R0:W-:Y:S01]  /*9270*/  STG.E.U16 [R2.64], R5 ;  /* 0x0000000502007986 */ /* 0x0011e2000c101524 */
[----:B------:R-:W-:Y:S05]  /*9280*/  BRA `(.L_x_1541) ;  /* 0x0000067000007947 */ /* 0x000fea0003800000 */
.L_x_1565:
        /* <DEDUP_REMOVED lines=17> */
.L_x_1568:
[----:B------:R-:W-:-:S04]  /*93a0*/  LOP3.LUT R0, R7, 0x80000000, RZ, 0xc0, !PT ;  /* 0x8000000007007812 */ /* 0x000fc800078ec0ff */
[----:B------:R-:W-:-:S04]  /*93b0*/  SHF.R.U32.HI R5, RZ, 0x18, R0 ;  /* 0x00000018ff057819 */ /* 0x000fc80000011600 */
[----:B------:R-:W-:-:S04]  /*93c0*/  LOP3.LUT R4, R4, R5, RZ, 0xfc, !PT ;  /* 0x0000000504047212 */ /* 0x000fc800078efcff */
[----:B------:R-:W-:Y:S02]  /*93d0*/  PRMT R0, R4, 0x7610, R0 ;  /* 0x0000761004007816 */ /* 0x000fe40000000000 */
.L_x_1567:
[----:B------:R-:W-:Y:S05]  /*93e0*/  BSYNC B0 ;  /* 0x0000000000007941 */ /* 0x000fea0003800000 */
.L_x_1566:
[----:B------:R0:W-:Y:S01]  /*93f0*/  STG.E.U8 [R2.64], R0 ;  /* 0x0000000002007986 */ /* 0x0001e2000c101124 */
[----:B------:R-:W-:Y:S01]  /*9400*/  IMAD.MOV.U32 R29, RZ, RZ, R19 ;  /* 0x000000ffff1d7224 */ /* 0x000fe200078e0013 */
[----:B------:R-:W-:Y:S05]  /*9410*/  BRA `(.L_x_1541) ;  /* 0x000004e000007947 */ /* 0x000fea0003800000 */
.L_x_1564:
        /* <DEDUP_REMOVED lines=17> */
.L_x_1571:
[----:B------:R-:W-:-:S04]  /*9530*/  LOP3.LUT R0, R7, 0x80000000, RZ, 0xc0, !PT ;  /* 0x8000000007007812 */ /* 0x000fc800078ec0ff */
[----:B------:R-:W-:-:S04]  /*9540*/  SHF.R.U32.HI R5, RZ, 0x18, R0 ;  /* 0x00000018ff057819 */ /* 0x000fc80000011600 */
[----:B------:R-:W-:-:S04]  /*9550*/  LOP3.LUT R4, R4, R5, RZ, 0xfc, !PT ;  /* 0x0000000504047212 */ /* 0x000fc800078efcff */
[----:B------:R-:W-:Y:S02]  /*9560*/  PRMT R0, R4, 0x7610, R0 ;  /* 0x0000761004007816 */ /* 0x000fe40000000000 */
.L_x_1570:
[----:B------:R-:W-:Y:S05]  /*9570*/  BSYNC B0 ;  /* 0x0000000000007941 */ /* 0x000fea0003800000 */
.L_x_1569:
[----:B------:R0:W-:Y:S01]  /*9580*/  STG.E.U8 [R2.64], R0 ;  /* 0x0000000002007986 */ /* 0x0001e2000c101124 */
[----:B------:R-:W-:Y:S01]  /*9590*/  IMAD.MOV.U32 R29, RZ, RZ, R19 ;  /* 0x000000ffff1d7224 */ /* 0x000fe200078e0013 */
[----:B------:R-:W-:Y:S05]  /*95a0*/  BRA `(.L_x_1541) ;  /* 0x0000035000007947 */ /* 0x000fea0003800000 */
.L_x_1563:
[----:B------:R-:W-:-:S13]  /*95b0*/  ISETP.NE.AND P0, PT, R0, 0x1c, PT ;  /* 0x0000001c0000780c */ /* 0x000fda0003f05270 */
[----:B------:R-:W-:Y:S05]  /*95c0*/  @!P0 BRA `(.L_x_1572) ;  /* 0x000002f000008947 */ /* 0x000fea0003800000 */
[----:B------:R-:W-:-:S13]  /*95d0*/  ISETP.NE.AND P0, PT, R0, 0x1d, PT ;  /* 0x0000001d0000780c */ /* 0x000fda0003f05270 */
[----:B------:R-:W-:Y:S05]  /*95e0*/  @!P0 BRA `(.L_x_1573) ;  /* 0x0000028000008947 */ /* 0x000fea0003800000 */
[----:B------:R-:W-:-:S13]  /*95f0*/  ISETP.NE.AND P0, PT, R0, 0x2c, PT ;  /* 0x0000002c0000780c */ /* 0x000fda0003f05270 */
[----:B------:R-:W-:Y:S05]  /*9600*/  @P0 BRA `(.L_x_1546) ;  /* 0x0000011000000947 */ /* 0x000fea0003800000 */
[----:B------:R-:W-:Y:S01]  /*9610*/  HADD2.F32 R5, -RZ, R4.H0_H0 ;  /* 0x20000004ff057230 */ /* 0x000fe20000004100 */
[----:B------:R-:W-:Y:S01]  /*9620*/  PLOP3.LUT P0, PT, PT, PT, PT, 0x80, 0x0 ;  /* 0x000000000000781c */ /* 0x000fe20003f0f070 */
[----:B------:R-:W-:-:S03]  /*9630*/  IMAD.MOV.U32 R29, RZ, RZ, R19 ;  /* 0x000000ffff1d7224 */ /* 0x000fc600078e0013 */
        /* <DEDUP_REMOVED lines=14> */
.L_x_1546:
        /* <DEDUP_REMOVED lines=21> */
.L_x_1573:
[----:B------:R-:W-:Y:S01]  /*9870*/  HADD2.F32 R4, -RZ, R4.H0_H0 ;  /* 0x20000004ff047230 */ /* 0x000fe20000004100 */
[----:B------:R-:W-:-:S05]  /*9880*/  IMAD.MOV.U32 R29, RZ, RZ, R19 ;  /* 0x000000ffff1d7224 */ /* 0x000fca00078e0013 */
[----:B------:R-:W0:Y:S02]  /*9890*/  F2I.U64.TRUNC R4, R4 ;  /* 0x0000000400047311 */ /* 0x000e24000020d800 */
[----:B0-----:R0:W-:Y:S01]  /*98a0*/  STG.E.64 [R2.64], R4 ;  /* 0x0000000402007986 */ /* 0x0011e2000c101b24 */
[----:B------:R-:W-:Y:S05]  /*98b0*/  BRA `(.L_x_1541) ;  /* 0x0000004000007947 */ /* 0x000fea0003800000 */
.L_x_1572:
[----:B------:R-:W-:Y:S01]  /*98c0*/  HADD2.F32 R4, -RZ, R4.H0_H0 ;  /* 0x20000004ff047230 */ /* 0x000fe20000004100 */
[----:B------:R-:W-:-:S03]  /*98d0*/  IMAD.MOV.U32 R29, RZ, RZ, R19 ;  /* 0x000000ffff1d7224 */ /* 0x000fc600078e0013 */
[----:B------:R-:W0:Y:S02]  /*98e0*/  F2I.FTZ.U32.TRUNC.NTZ R5, R4 ;  /* 0x0000000400057305 */ /* 0x000e24000021f000 */
[----:B0-----:R0:W-:Y:S02]  /*98f0*/  STG.E [R2.64], R5 ;  /* 0x0000000502007986 */ /* 0x0011e4000c101924 */
.L_x_1541:
[----:B------:R-:W-:Y:S05]  /*9900*/  BSYNC B6 ;  /* 0x0000000000067941 */ /* 0x000fea0003800000 */
.L_x_1540:
        /* <DEDUP_REMOVED lines=23> */
.L_x_1579:
[----:B------:R-:W-:-:S06]  /*9a80*/  HADD2.F32 R5, -RZ, R24.H0_H0 ;  /* 0x20000018ff057230 */ /* 0x000fcc0000004100 */
[----:B------:R-:W0:Y:S02]  /*9a90*/  F2I.S64.TRUNC R4, R5 ;  /* 0x0000000500047311 */ /* 0x000e24000020d900 */
[----:B0-----:R0:W-:Y:S01]  /*9aa0*/  STG.E.U8 [R2.64], R4 ;  /* 0x0000000402007986 */ /* 0x0011e2000c101124 */
[----:B------:R-:W-:Y:S05]  /*9ab0*/  BRA `(.L_x_1581) ;  /* 0x00000e4000007947 */ /* 0x000fea0003800000 */
.L_x_1578:
        /* <DEDUP_REMOVED lines=10> */
.L_x_1583:
[----:B------:R-:W-:-:S04]  /*9b60*/  HADD2.F32 R24, -RZ, R24.H0_H0 ;  /* 0x20000018ff187230 */ /* 0x000fc80000004100 */
[----:B------:R-:W0:Y:S02]  /*9b70*/  F2I.FTZ.TRUNC.NTZ R5, R24 ;  /* 0x0000001800057305 */ /* 0x000e24000021f100 */
[----:B0-----:R0:W-:Y:S01]  /*9b80*/  STG.E [R2.64], R5 ;  /* 0x0000000502007986 */ /* 0x0011e2000c101924 */
[----:B------:R-:W-:Y:S05]  /*9b90*/  BRA `(.L_x_1581) ;  /* 0x00000d6000007947 */ /* 0x000fea0003800000 */
.L_x_1582:
[----:B------:R-:W-:-:S04]  /*9ba0*/  HADD2.F32 R24, -RZ, R24.H0_H0 ;  /* 0x20000018ff187230 */ /* 0x000fc80000004100 */
[----:B------:R-:W0:Y:S02]  /*9bb0*/  F2I.FTZ.TRUNC.NTZ R5, R24 ;  /* 0x0000001800057305 */ /* 0x000e24000021f100 */
[----:B0-----:R0:W-:Y:S01]  /*9bc0*/  STG.E.U16 [R2.64], R5 ;  /* 0x0000000502007986 */ /* 0x0011e2000c101524 */
[----:B------:R-:W-:Y:S05]  /*9bd0*/  BRA `(.L_x_1581) ;  /* 0x00000d2000007947 */ /* 0x000fea0003800000 */
.L_x_1577:
        /* <DEDUP_REMOVED lines=9> */
.L_x_1585:
[----:B------:R0:W-:Y:S01]  /*9c70*/  STG.E.U16 [R2.64], R24 ;  /* 0x0000001802007986 */ /* 0x0001e2000c101524 */
[----:B------:R-:W-:Y:S05]  /*9c80*/  BRA `(.L_x_1581) ;  /* 0x00000c7000007947 */ /* 0x000fea0003800000 */
.L_x_1584:
        /* <DEDUP_REMOVED lines=10> */
.L_x_1587:
[----:B------:R-:W-:-:S05]  /*9d30*/  HADD2.F32 R0, -RZ, R24.H0_H0 ;  /* 0x20000018ff007230 */ /* 0x000fca0000004100 */
[----:B------:R-:W-:-:S04]  /*9d40*/  F2FP.PACK_AB R0, RZ, R0 ;  /* 0x00000000ff00723e */ /* 0x000fc800000000ff */
[----:B------:R-:W-:-:S05]  /*9d50*/  PRMT R0, R0, 0x5410, RZ ;  /* 0x0000541000007816 */ /* 0x000fca00000000ff */
[----:B------:R0:W-:Y:S01]  /*9d60*/  STG.E [R2.64], R0 ;  /* 0x0000000002007986 */ /* 0x0001e2000c101924 */
[----:B------:R-:W-:Y:S05]  /*9d70*/  BRA `(.L_x_1581) ;  /* 0x00000b8000007947 */ /* 0x000fea0003800000 */
.L_x_1586:
[----:B------:R-:W-:-:S05]  /*9d80*/  HADD2.F32 R4, -RZ, R24.H0_H0 ;  /* 0x20000018ff047230 */ /* 0x000fca0000004100 */
[----:B------:R-:W-:-:S06]  /*9d90*/  FMUL.FTZ R4, R4, 1 ;  /* 0x3f80000004047820 */ /* 0x000fcc0000410000 */
[----:B------:R-:W0:Y:S02]  /*9da0*/  F2F.F64.F32 R4, R4 ;  /* 0x0000000400047310 */ /* 0x000e240000201800 */
[----:B0-----:R0:W-:Y:S01]  /*9db0*/  STG.E.64 [R2.64], R4 ;  /* 0x0000000402007986 */ /* 0x0011e2000c101b24 */
[----:B------:R-:W-:Y:S05]  /*9dc0*/  BRA `(.L_x_1581) ;  /* 0x00000b3000007947 */ /* 0x000fea0003800000 */
.L_x_1576:
        /* <DEDUP_REMOVED lines=13> */
.L_x_1590:
[----:B------:R-:W-:Y:S01]  /*9ea0*/  HADD2.F32 R24, -RZ, R24.H0_H0 ;  /* 0x20000018ff187230 */ /* 0x000fe20000004100 */
[----:B------:R-:W-:-:S04]  /*9eb0*/  CS2R R6, SRZ ;  /* 0x0000000000067805 */ /* 0x000fc8000001ff00 */
[----:B------:R-:W-:-:S06]  /*9ec0*/  FMUL.FTZ R4, R24, 1 ;  /* 0x3f80000018047820 */ /* 0x000fcc0000410000 */
[----:B------:R-:W0:Y:S02]  /*9ed0*/  F2F.F64.F32 R4, R4 ;  /* 0x0000000400047310 */ /* 0x000e240000201800 */
[----:B0-----:R0:W-:Y:S01]  /*9ee0*/  STG.E.128 [R2.64], R4 ;  /* 0x0000000402007986 */ /* 0x0011e2000c101d24 */
[----:B------:R-:W-:Y:S05]  /*9ef0*/  BRA `(.L_x_1581) ;  /* 0x00000a0000007947 */ /* 0x000fea0003800000 */
.L_x_1589:
        /* <DEDUP_REMOVED lines=21> */
.L_x_1594:
[----:B------:R-:W-:Y:S05]  /*a050*/  BSYNC B0 ;  /* 0x0000000000007941 */ /* 0x000fea0003800000 */
.L_x_1593:
[----:B------:R-:W-:-:S05]  /*a060*/  LOP3.LUT R5, R0, R5, RZ, 0xfc, !PT ;  /* 0x0000000500057212 */ /* 0x000fca00078efcff */
[----:B------:R0:W-:Y:S01]  /*a070*/  STG.E.U8 [R2.64], R5 ;  /* 0x0000000502007986 */ /* 0x0001e2000c101124 */
[----:B------:R-:W-:Y:S05]  /*a080*/  BRA `(.L_x_1581) ;  /* 0x0000087000007947 */ /* 0x000fea0003800000 */
.L_x_1592:
        /* <DEDUP_REMOVED lines=13> */
.L_x_1596:
[----:B------:R-:W-:Y:S01]  /*a160*/  IMAD.MOV.U32 R0, RZ, RZ, 0x7f ;  /* 0x0000007fff007424 */ /* 0x000fe200078e00ff */
[----:B------:R-:W-:-:S04]  /*a170*/  ISETP.GT.U32.AND P0, PT, R4, 0x7f800000, PT ;  /* 0x7f8000000400780c */ /* 0x000fc80003f04070 */
[----:B------:R-:W-:-:S04]  /*a180*/  SEL R0, R0, 0x7c, P0 ;  /* 0x0000007c00007807 */ /* 0x000fc80000000000 */
.L_x_1597:
[----:B------:R-:W-:Y:S05]  /*a190*/  BSYNC B0 ;  /* 0x0000000000007941 */ /* 0x000fea0003800000 */
.L_x_1595:
[----:B------:R-:W-:-:S04]  /*a1a0*/  LOP3.LUT R4, R5, 0x80000000, RZ, 0xc0, !PT ;  /* 0x8000000005047812 */ /* 0x000fc800078ec0ff */
[----:B------:R-:W-:-:S04]  /*a1b0*/  SHF.R.U32.HI R5, RZ, 0x18, R4 ;  /* 0x00000018ff057819 */ /* 0x000fc80000011604 */
[----:B------:R-:W-:-:S05]  /*a1c0*/  LOP3.LUT R5, R0, R5, RZ, 0xfc, !PT ;  /* 0x0000000500057212 */ /* 0x000fca00078efcff */
[----:B------:R0:W-:Y:S01]  /*a1d0*/  STG.E.U8 [R2.64], R5 ;  /* 0x0000000502007986 */ /* 0x0001e2000c101124 */
[----:B------:R-:W-:Y:S05]  /*a1e0*/  BRA `(.L_x_1581) ;  /* 0x0000071000007947 */ /* 0x000fea0003800000 */
.L_x_1591:
[----:B------:R-:W-:-:S05]  /*a1f0*/  HADD2.F32 R0, -RZ, R24.H0_H0 ;  /* 0x20000018ff007230 */ /* 0x000fca0000004100 */
[----:B------:R-:W-:-:S05]  /*a200*/  F2FP.BF16.PACK_AB R0, RZ, R0 ;  /* 0x00000000ff00723e */ /* 0x000fca00000010ff */
[----:B------:R0:W-:Y:S01]  /*a210*/  STG.E.U16 [R2.64], R0 ;  /* 0x0000000002007986 */ /* 0x0001e2000c101524 */
[----:B------:R-:W-:Y:S05]  /*a220*/  BRA `(.L_x_1581) ;  /* 0x000006d000007947 */ /* 0x000fea0003800000 */
.L_x_1588:
        /* <DEDUP_REMOVED lines=12> */
.L_x_1600:
        /* <DEDUP_REMOVED lines=17> */
.L_x_1603:
[----:B------:R-:W-:-:S04]  /*a400*/  LOP3.LUT R0, R7, 0x80000000, RZ, 0xc0, !PT ;  /* 0x8000000007007812 */ /* 0x000fc800078ec0ff */
[----:B------:R-:W-:-:S04]  /*a410*/  SHF.R.U32.HI R5, RZ, 0x18, R0 ;  /* 0x00000018ff057819 */ /* 0x000fc80000011600 */
[----:B------:R-:W-:-:S04]  /*a420*/  LOP3.LUT R4, R4, R5, RZ, 0xfc, !PT ;  /* 0x0000000504047212 */ /* 0x000fc800078efcff */
[----:B------:R-:W-:Y:S02]  /*a430*/  PRMT R0, R4, 0x7610, R0 ;  /* 0x0000761004007816 */ /* 0x000fe40000000000 */
.L_x_1602:
[----:B------:R-:W-:Y:S05]  /*a440*/  BSYNC B0 ;  /* 0x0000000000007941 */ /* 0x000fea0003800000 */
.L_x_1601:
[----:B------:R0:W-:Y:S01]  /*a450*/  STG.E.U8 [R2.64], R0 ;  /* 0x0000000002007986 */ /* 0x0001e2000c101124 */
[----:B------:R-:W-:Y:S05]  /*a460*/  BRA `(.L_x_1581) ;  /* 0x0000049000007947 */ /* 0x000fea0003800000 */
.L_x_1599:
        /* <DEDUP_REMOVED lines=17> */
.L_x_1606:
[----:B------:R-:W-:-:S04]  /*a580*/  LOP3.LUT R0, R7, 0x80000000, RZ, 0xc0, !PT ;  /* 0x8000000007007812 */ /* 0x000fc800078ec0ff */
[----:B------:R-:W-:-:S04]  /*a590*/  SHF.R.U32.HI R5, RZ, 0x18, R0 ;  /* 0x00000018ff057819 */ /* 0x000fc80000011600 */
[----:B------:R-:W-:-:S04]  /*a5a0*/  LOP3.LUT R4, R4, R5, RZ, 0xfc, !PT ;  /* 0x0000000504047212 */ /* 0x000fc800078efcff */
[----:B------:R-:W-:Y:S02]  /*a5b0*/  PRMT R0, R4, 0x7610, R0 ;  /* 0x0000761004007816 */ /* 0x000fe40000000000 */
.L_x_1605:
[----:B------:R-:W-:Y:S05]  /*a5c0*/  BSYNC B0 ;  /* 0x0000000000007941 */ /* 0x000fea0003800000 */
.L_x_1604:
[----:B------:R0:W-:Y:S01]  /*a5d0*/  STG.E.U8 [R2.64], R0 ;  /* 0x0000000002007986 */ /* 0x0001e2000c101124 */
[----:B------:R-:W-:Y:S05]  /*a5e0*/  BRA `(.L_x_1581) ;  /* 0x0000031000007947 */ /* 0x000fea0003800000 */
.L_x_1598:
        /* <DEDUP_REMOVED lines=22> */
.L_x_1580:
        /* <DEDUP_REMOVED lines=20> */
.L_x_1608:
[----:B------:R-:W-:-:S06]  /*a890*/  HADD2.F32 R4, -RZ, R24.H0_H0 ;  /* 0x20000018ff047230 */ /* 0x000fcc0000004100 */
[----:B------:R-:W0:Y:S02]  /*a8a0*/  F2I.U64.TRUNC R4, R4 ;  /* 0x0000000400047311 */ /* 0x000e24000020d800 */
[----:B0-----:R0:W-:Y:S01]  /*a8b0*/  STG.E.64 [R2.64], R4 ;  /* 0x0000000402007986 */ /* 0x0011e2000c101b24 */
[----:B------:R-:W-:Y:S05]  /*a8c0*/  BRA `(.L_x_1581) ;  /* 0x0000003000007947 */ /* 0x000fea0003800000 */
.L_x_1607:
[----:B------:R-:W-:-:S04]  /*a8d0*/  HADD2.F32 R24, -RZ, R24.H0_H0 ;  /* 0x20000018ff187230 */ /* 0x000fc80000004100 */
[----:B------:R-:W0:Y:S02]  /*a8e0*/  F2I.FTZ.U32.TRUNC.NTZ R5, R24 ;  /* 0x0000001800057305 */ /* 0x000e24000021f000 */
[----:B0-----:R0:W-:Y:S02]  /*a8f0*/  STG.E [R2.64], R5 ;  /* 0x0000000502007986 */ /* 0x0011e4000c101924 */
.L_x_1581:
        /* <DEDUP_REMOVED lines=23> */
.L_x_1612:
[----:B------:R-:W-:-:S06]  /*aa70*/  HADD2.F32 R5, -RZ, R18.H0_H0 ;  /* 0x20000012ff057230 */ /* 0x000fcc0000004100 */
[----:B------:R-:W0:Y:S02]  /*aa80*/  F2I.S64.TRUNC R4, R5 ;  /* 0x0000000500047311 */ /* 0x000e24000020d900 */
[----:B0-----:R0:W-:Y:S01]  /*aa90*/  STG.E.U8 [R2.64], R4 ;  /* 0x0000000402007986 */ /* 0x0011e2000c101124 */
[----:B------:R-:W-:Y:S05]  /*aaa0*/  BRA `(.L_x_1614) ;  /* 0x00000e4000007947 */ /* 0x000fea0003800000 */
.L_x_1611:
        /* <DEDUP_REMOVED lines=10> */
.L_x_1616:
[----:B------:R-:W-:-:S04]  /*ab50*/  HADD2.F32 R18, -RZ, R18.H0_H0 ;  /* 0x20000012ff127230 */ /* 0x000fc80000004100 */
[----:B------:R-:W0:Y:S02]  /*ab60*/  F2I.FTZ.TRUNC.NTZ R5, R18 ;  /* 0x0000001200057305 */ /* 0x000e24000021f100 */
[----:B0-----:R0:W-:Y:S01]  /*ab70*/  STG.E [R2.64], R5 ;  /* 0x0000000502007986 */ /* 0x0011e2000c101924 */
[----:B------:R-:W-:Y:S05]  /*ab80*/  BRA `(.L_x_1614) ;  /* 0x00000d6000007947 */ /* 0x000fea0003800000 */
.L_x_1615:
[----:B------:R-:W-:-:S04]  /*ab90*/  HADD2.F32 R18, -RZ, R18.H0_H0 ;  /* 0x20000012ff127230 */ /* 0x000fc80000004100 */
[----:B------:R-:W0:Y:S02]  /*aba0*/  F2I.FTZ.TRUNC.NTZ R5, R18 ;  /* 0x0000001200057305 */ /* 0x000e24000021f100 */
[----:B0-----:R0:W-:Y:S01]  /*abb0*/  STG.E.U16 [R2.64], R5 ;  /* 0x0000000502007986 */ /* 0x0011e2000c101524 */
[----:B------:R-:W-:Y:S05]  /*abc0*/  BRA `(.L_x_1614) ;  /* 0x00000d2000007947 */ /* 0x000fea0003800000 */
.L_x_1610:
        /* <DEDUP_REMOVED lines=9> */
.L_x_1618:
[----:B------:R0:W-:Y:S01]  /*ac60*/  STG.E.U16 [R2.64], R18 ;  /* 0x0000001202007986 */ /* 0x0001e2000c101524 */
[----:B------:R-:W-:Y:S05]  /*ac70*/  BRA `(.L_x_1614) ;  /* 0x00000c7000007947 */ /* 0x000fea0003800000 */
.L_x_1617:
        /* <DEDUP_REMOVED lines=10> */
.L_x_1620:
[----:B------:R-:W-:-:S05]  /*ad20*/  HADD2.F32 R0, -RZ, R18.H0_H0 ;  /* 0x20000012ff007230 */ /* 0x000fca0000004100 */
[----:B------:R-:W-:-:S04]  /*ad30*/  F2FP.PACK_AB R0, RZ, R0 ;  /* 0x00000000ff00723e */ /* 0x000fc800000000ff */
[----:B------:R-:W-:-:S05]  /*ad40*/  PRMT R0, R0, 0x5410, RZ ;  /* 0x0000541000007816 */ /* 0x000fca00000000ff */
[----:B------:R0:W-:Y:S01]  /*ad50*/  STG.E [R2.64], R0 ;  /* 0x0000000002007986 */ /* 0x0001e2000c101924 */
[----:B------:R-:W-:Y:S05]  /*ad60*/  BRA `(.L_x_1614) ;  /* 0x00000b8000007947 */ /* 0x000fea0003800000 */
.L_x_1619:
[----:B------:R-:W-:-:S05]  /*ad70*/  HADD2.F32 R4, -RZ, R18.H0_H0 ;  /* 0x20000012ff047230 */ /* 0x000fca0000004100 */
[----:B------:R-:W-:-:S06]  /*ad80*/  FMUL.FTZ R4, R4, 1 ;  /* 0x3f80000004047820 */ /* 0x000fcc0000410000 */
[----:B------:R-:W0:Y:S02]  /*ad90*/  F2F.F64.F32 R4, R4 ;  /* 0x0000000400047310 */ /* 0x000e240000201800 */
[----:B0-----:R0:W-:Y:S01]  /*ada0*/  STG.E.64 [R2.64], R4 ;  /* 0x0000000402007986 */ /* 0x0011e2000c101b24 */
[----:B------:R-:W-:Y:S05]  /*adb0*/  BRA `(.L_x_1614) ;  /* 0x00000b3000007947 */ /* 0x000fea0003800000 */
.L_x_1609:
        /* <DEDUP_REMOVED lines=13> */
.L_x_1623:
[----:B------:R-:W-:Y:S01]  /*ae90*/  HADD2.F32 R18, -RZ, R18.H0_H0 ;  /* 0x20000012ff127230 */ /* 0x000fe20000004100 */
[----:B------:R-:W-:-:S04]  /*aea0*/  CS2R R6, SRZ ;  /* 0x0000000000067805 */ /* 0x000fc8000001ff00 */
[----:B------:R-:W-:-:S06]  /*aeb0*/  FMUL.FTZ R4, R18, 1 ;  /* 0x3f80000012047820 */ /* 0x000fcc0000410000 */
[----:B------:R-:W0:Y:S02]  /*aec0*/  F2F.F64.F32 R4, R4 ;  /* 0x0000000400047310 */ /* 0x000e240000201800 */
[----:B0-----:R0:W-:Y:S01]  /*aed0*/  STG.E.128 [R2.64], R4 ;  /* 0x0000000402007986 */ /* 0x0011e2000c101d24 */
[----:B------:R-:W-:Y:S05]  /*aee0*/  BRA `(.L_x_1614) ;  /* 0x00000a0000007947 */ /* 0x000fea0003800000 */
.L_x_1622:
        /* <DEDUP_REMOVED lines=21> */
.L_x_1627:
[----:B------:R-:W-:Y:S05]  /*b040*/  BSYNC B0 ;  /* 0x0000000000007941 */ /* 0x000fea0003800000 */
.L_x_1626:
[----:B------:R-:W-:-:S05]  /*b050*/  LOP3.LUT R5, R0, R5, RZ, 0xfc, !PT ;  /* 0x0000000500057212 */ /* 0x000fca00078efcff */
[----:B------:R0:W-:Y:S01]  /*b060*/  STG.E.U8 [R2.64], R5 ;  /* 0x0000000502007986 */ /* 0x0001e2000c101124 */
[----:B------:R-:W-:Y:S05]  /*b070*/  BRA `(.L_x_1614) ;  /* 0x0000087000007947 */ /* 0x000fea0003800000 */
.L_x_1625:
        /* <DEDUP_REMOVED lines=13> */
.L_x_1629:
[----:B------:R-:W-:Y:S01]  /*b150*/  IMAD.MOV.U32 R0, RZ, RZ, 0x7f ;  /* 0x0000007fff007424 */ /* 0x000fe200078e00ff */
[----:B------:R-:W-:-:S04]  /*b160*/  ISETP.GT.U32.AND P0, PT, R4, 0x7f800000, PT ;  /* 0x7f8000000400780c */ /* 0x000fc80003f04070 */
[----:B------:R-:W-:-:S04]  /*b170*/  SEL R0, R0, 0x7c, P0 ;  /* 0x0000007c00007807 */ /* 0x000fc80000000000 */
.L_x_1630:
[----:B------:R-:W-:Y:S05]  /*b180*/  BSYNC B0 ;  /* 0x0000000000007941 */ /* 0x000fea0003800000 */
.L_x_1628:
[----:B------:R-:W-:-:S04]  /*b190*/  LOP3.LUT R4, R5, 0x80000000, RZ, 0xc0, !PT ;  /* 0x8000000005047812 */ /* 0x000fc800078ec0ff */
[----:B------:R-:W-:-:S04]  /*b1a0*/  SHF.R.U32.HI R5, RZ, 0x18, R4 ;  /* 0x00000018ff057819 */ /* 0x000fc80000011604 */
[----:B------:R-:W-:-:S05]  /*b1b0*/  LOP3.LUT R5, R0, R5, RZ, 0xfc, !PT ;  /* 0x0000000500057212 */ /* 0x000fca00078efcff */
[----:B------:R0:W-:Y:S01]  /*b1c0*/  STG.E.U8 [R2.64], R5 ;  /* 0x0000000502007986 */ /* 0x0001e2000c101124 */
[----:B------:R-:W-:Y:S05]  /*b1d0*/  BRA `(.L_x_1614) ;  /* 0x0000071000007947 */ /* 0x000fea0003800000 */
.L_x_1624:
[----:B------:R-:W-:-:S05]  /*b1e0*/  HADD2.F32 R0, -RZ, R18.H0_H0 ;  /* 0x20000012ff007230 */ /* 0x000fca0000004100 */
[----:B------:R-:W-:-:S05]  /*b1f0*/  F2FP.BF16.PACK_AB R0, RZ, R0 ;  /* 0x00000000ff00723e */ /* 0x000fca00000010ff */
[----:B------:R0:W-:Y:S01]  /*b200*/  STG.E.U16 [R2.64], R0 ;  /* 0x0000000002007986 */ /* 0x0001e2000c101524 */
[----:B------:R-:W-:Y:S05]  /*b210*/  BRA `(.L_x_1614) ;  /* 0x000006d000007947 */ /* 0x000fea0003800000 */
.L_x_1621:
        /* <DEDUP_REMOVED lines=12> */
.L_x_1633:
        /* <DEDUP_REMOVED lines=17> */
.L_x_1636:
[----:B------:R-:W-:-:S04]  /*b3f0*/  LOP3.LUT R0, R7, 0x80000000, RZ, 0xc0, !PT ;  /* 0x8000000007007812 */ /* 0x000fc800078ec0ff */
[----:B------:R-:W-:-:S04]  /*b400*/  SHF.R.U32.HI R5, RZ, 0x18, R0 ;  /* 0x00000018ff057819 */ /* 0x000fc80000011600 */
[----:B------:R-:W-:-:S04]  /*b410*/  LOP3.LUT R4, R4, R5, RZ, 0xfc, !PT ;  /* 0x0000000504047212 */ /* 0x000fc800078efcff */
[----:B------:R-:W-:Y:S02]  /*b420*/  PRMT R0, R4, 0x7610, R0 ;  /* 0x0000761004007816 */ /* 0x000fe40000000000 */
.L_x_1635:
[----:B------:R-:W-:Y:S05]  /*b430*/  BSYNC B0 ;  /* 0x0000000000007941 */ /* 0x000fea0003800000 */
.L_x_1634:
[----:B------:R0:W-:Y:S01]  /*b440*/  STG.E.U8 [R2.64], R0 ;  /* 0x0000000002007986 */ /* 0x0001e2000c101124 */
[----:B------:R-:W-:Y:S05]  /*b450*/  BRA `(.L_x_1614) ;  /* 0x0000049000007947 */ /* 0x000fea0003800000 */
.L_x_1632:
        /* <DEDUP_REMOVED lines=17> */
.L_x_1639:
[----:B------:R-:W-:-:S04]  /*b570*/  LOP3.LUT R0, R7, 0x80000000, RZ, 0xc0, !PT ;  /* 0x8000000007007812 */ /* 0x000fc800078ec0ff */
[----:B------:R-:W-:-:S04]  /*b580*/  SHF.R.U32.HI R5, RZ, 0x18, R0 ;  /* 0x00000018ff057819 */ /* 0x000fc80000011600 */
[----:B------:R-:W-:-:S04]  /*b590*/  LOP3.LUT R4, R4, R5, RZ, 0xfc, !PT ;  /* 0x0000000504047212 */ /* 0x000fc800078efcff */
[----:B------:R-:W-:Y:S02]  /*b5a0*/  PRMT R0, R4, 0x7610, R0 ;  /* 0x0000761004007816 */ /* 0x000fe40000000000 */
.L_x_1638:
[----:B------:R-:W-:Y:S05]  /*b5b0*/  BSYNC B0 ;  /* 0x0000000000007941 */ /* 0x000fea0003800000 */
.L_x_1637:
[----:B------:R0:W-:Y:S01]  /*b5c0*/  STG.E.U8 [R2.64], R0 ;  /* 0x0000000002007986 */ /* 0x0001e2000c101124 */
[----:B------:R-:W-:Y:S05]  /*b5d0*/  BRA `(.L_x_1614) ;  /* 0x0000031000007947 */ /* 0x000fea0003800000 */
.L_x_1631:
        /* <DEDUP_REMOVED lines=22> */
.L_x_1613:
        /* <DEDUP_REMOVED lines=20> */
.L_x_1641:
[----:B------:R-:W-:-:S06]  /*b880*/  HADD2.F32 R4, -RZ, R18.H0_H0 ;  /* 0x20000012ff047230 */ /* 0x000fcc0000004100 */
[----:B------:R-:W0:Y:S02]  /*b890*/  F2I.U64.TRUNC R4, R4 ;  /* 0x0000000400047311 */ /* 0x000e24000020d800 */
[----:B0-----:R0:W-:Y:S01]  /*b8a0*/  STG.E.64 [R2.64], R4 ;  /* 0x0000000402007986 */ /* 0x0011e2000c101b24 */
[----:B------:R-:W-:Y:S05]  /*b8b0*/  BRA `(.L_x_1614) ;  /* 0x0000003000007947 */ /* 0x000fea0003800000 */
.L_x_1640:
[----:B------:R-:W-:-:S04]  /*b8c0*/  HADD2.F32 R18, -RZ, R18.H0_H0 ;  /* 0x20000012ff127230 */ /* 0x000fc80000004100 */
[----:B------:R-:W0:Y:S02]  /*b8d0*/  F2I.FTZ.U32.TRUNC.NTZ R5, R18 ;  /* 0x0000001200057305 */ /* 0x000e24000021f000 */
[----:B0-----:R0:W-:Y:S02]  /*b8e0*/  STG.E [R2.64], R5 ;  /* 0x0000000502007986 */ /* 0x0011e4000c101924 */
.L_x_1614:
[----:B------:R-:W-:Y:S02]  /*b8f0*/  IADD3 R29, R29, 0x80, RZ ;  /* 0x000000801d1d7810 */ /* 0x000fe40007ffe0ff */
.L_x_1575:
[----:B------:R-:W-:Y:S05]  /*b900*/  BSYNC B6 ;  /* 0x0000000000067941 */ /* 0x000fea0003800000 */
.L_x_1574:
        /* <DEDUP_REMOVED lines=17> */
[----:B------:R-:W-:-:S06]  /*ba20*/  HADD2.F32 R23, -RZ, R23.H0_H0 ;  /* 0x20000017ff177230 */ /* 0x000fcc0000004100 */
[----:B------:R-:W0:Y:S02]  /*ba30*/  F2I.FTZ.TRUNC.NTZ R23, R23 ;  /* 0x0000001700177305 */ /* 0x000e24000021f100 */
[----:B0-----:R-:W-:Y:S01]  /*ba40*/  STG.E.U8 [R2.64], R23 ;  /* 0x0000001702007986 */ /* 0x001fe2000c101124 */
[----:B------:R-:W-:Y:S05]  /*ba50*/  EXIT ;  /* 0x000000000000794d */ /* 0x000fea0003800000 */
.L_x_1645:
[----:B------:R-:W-:-:S06]  /*ba60*/  HADD2.F32 R5, -RZ, R23.H0_H0 ;  /* 0x20000017ff057230 */ /* 0x000fcc0000004100 */
[----:B------:R-:W0:Y:S02]  /*ba70*/  F2I.S64.TRUNC R4, R5 ;  /* 0x0000000500047311 */ /* 0x000e24000020d900 */
[----:B0-----:R-:W-:Y:S01]  /*ba80*/  STG.E.U8 [R2.64], R4 ;  /* 0x0000000402007986 */ /* 0x001fe2000c101124 */
[----:B------:R-:W-:Y:S05]  /*ba90*/  EXIT ;  /* 0x000000000000794d */ /* 0x000fea0003800000 */
.L_x_1644:
        /* <DEDUP_REMOVED lines=10> */
.L_x_1648:
[----:B------:R-:W-:-:S06]  /*bb40*/  HADD2.F32 R23, -RZ, R23.H0_H0 ;  /* 0x20000017ff177230 */ /* 0x000fcc0000004100 */
[----:B------:R-:W0:Y:S02]  /*bb50*/  F2I.FTZ.TRUNC.NTZ R23, R23 ;  /* 0x0000001700177305 */ /* 0x000e24000021f100 */
[----:B0-----:R-:W-:Y:S01]  /*bb60*/  STG.E [R2.64], R23 ;  /* 0x0000001702007986 */ /* 0x001fe2000c101924 */
[----:B------:R-:W-:Y:S05]  /*bb70*/  EXIT ;  /* 0x000000000000794d */ /* 0x000fea0003800000 */
.L_x_1647:
[----:B------:R-:W-:-:S06]  /*bb80*/  HADD2.F32 R23, -RZ, R23.H0_H0 ;  /* 0x20000017ff177230 */ /* 0x000fcc0000004100 */
[----:B------:R-:W0:Y:S02]  /*bb90*/  F2I.FTZ.TRUNC.NTZ R23, R23 ;  /* 0x0000001700177305 */ /* 0x000e24000021f100 */
[----:B0-----:R-:W-:Y:S01]  /*bba0*/  STG.E.U16 [R2.64], R23 ;  /* 0x0000001702007986 */ /* 0x001fe2000c101524 */
[----:B------:R-:W-:Y:S05]  /*bbb0*/  EXIT ;  /* 0x000000000000794d */ /* 0x000fea0003800000 */
.L_x_1643:
        /* <DEDUP_REMOVED lines=9> */
.L_x_1650:
[----:B------:R-:W-:Y:S01]  /*bc50*/  STG.E.U16 [R2.64], R23 ;  /* 0x0000001702007986 */ /* 0x000fe2000c101524 */
[----:B------:R-:W-:Y:S05]  /*bc60*/  EXIT ;  /* 0x000000000000794d */ /* 0x000fea0003800000 */
.L_x_1649:
        /* <DEDUP_REMOVED lines=10> */
.L_x_1652:
[----:B------:R-:W-:-:S05]  /*bd10*/  HADD2.F32 R0, -RZ, R23.H0_H0 ;  /* 0x20000017ff007230 */ /* 0x000fca0000004100 */
[----:B------:R-:W-:-:S04]  /*bd20*/  F2FP.PACK_AB R0, RZ, R0 ;  /* 0x00000000ff00723e */ /* 0x000fc800000000ff */
[----:B------:R-:W-:-:S05]  /*bd30*/  PRMT R0, R0, 0x5410, RZ ;  /* 0x0000541000007816 */ /* 0x000fca00000000ff */
[----:B------:R-:W-:Y:S01]  /*bd40*/  STG.E [R2.64], R0 ;  /* 0x0000000002007986 */ /* 0x000fe2000c101924 */
[----:B------:R-:W-:Y:S05]  /*bd50*/  EXIT ;  /* 0x000000000000794d */ /* 0x000fea0003800000 */
.L_x_1651:
[----:B------:R-:W-:-:S05]  /*bd60*/  HADD2.F32 R4, -RZ, R23.H0_H0 ;  /* 0x20000017ff047230 */ /* 0x000fca0000004100 */
[----:B------:R-:W-:-:S06]  /*bd70*/  FMUL.FTZ R4, R4, 1 ;  /* 0x3f80000004047820 */ /* 0x000fcc0000410000 */
[----:B------:R-:W0:Y:S02]  /*bd80*/  F2F.F64.F32 R4, R4 ;  /* 0x0000000400047310 */ /* 0x000e240000201800 */
[----:B0-----:R-:W-:Y:S01]  /*bd90*/  STG.E.64 [R2.64], R4 ;  /* 0x0000000402007986 */ /* 0x001fe2000c101b24 */
[----:B------:R-:W-:Y:S05]  /*bda0*/  EXIT ;  /* 0x000000000000794d */ /* 0x000fea0003800000 */
.L_x_1642:
        /* <DEDUP_REMOVED lines=13> */
.L_x_1655:
[----:B------:R-:W-:Y:S01]  /*be80*/  HADD2.F32 R23, -RZ, R23.H0_H0 ;  /* 0x20000017ff177230 */ /* 0x000fe20000004100 */
[----:B------:R-:W-:-:S04]  /*be90*/  CS2R R6, SRZ ;  /* 0x0000000000067805 */ /* 0x000fc8000001ff00 */
[----:B------:R-:W-:-:S06]  /*bea0*/  FMUL.FTZ R4, R23, 1 ;  /* 0x3f80000017047820 */ /* 0x000fcc0000410000 */
[----:B------:R-:W0:Y:S02]  /*beb0*/  F2F.F64.F32 R4, R4 ;  /* 0x0000000400047310 */ /* 0x000e240000201800 */
[----:B0-----:R-:W-:Y:S01]  /*bec0*/  STG.E.128 [R2.64], R4 ;  /* 0x0000000402007986 */ /* 0x001fe2000c101d24 */
[----:B------:R-:W-:Y:S05]  /*bed0*/  EXIT ;  /* 0x000000000000794d */ /* 0x000fea0003800000 */
.L_x_1654:
        /* <DEDUP_REMOVED lines=21> */
.L_x_1659:
[----:B------:R-:W-:Y:S05]  /*c030*/  BSYNC B0 ;  /* 0x0000000000007941 */ /* 0x000fea0003800000 */
.L_x_1658:
[----:B------:R-:W-:-:S05]  /*c040*/  LOP3.LUT R5, R0, R5, RZ, 0xfc, !PT ;  /* 0x0000000500057212 */ /* 0x000fca00078efcff */
[----:B------:R-:W-:Y:S01]  /*c050*/  STG.E.U8 [R2.64], R5 ;  /* 0x0000000502007986 */ /* 0x000fe2000c101124 */
[----:B------:R-:W-:Y:S05]  /*c060*/  EXIT ;  /* 0x000000000000794d */ /* 0x000fea0003800000 */
.L_x_1657:
        /* <DEDUP_REMOVED lines=13> */
.L_x_1661:
[----:B------:R-:W-:Y:S01]  /*c140*/  IMAD.MOV.U32 R0, RZ, RZ, 0x7f ;  /* 0x0000007fff007424 */ /* 0x000fe200078e00ff */
[----:B------:R-:W-:-:S04]  /*c150*/  ISETP.GT.U32.AND P0, PT, R4, 0x7f800000, PT ;  /* 0x7f8000000400780c */ /* 0x000fc80003f04070 */
[----:B------:R-:W-:-:S04]  /*c160*/  SEL R0, R0, 0x7c, P0 ;  /* 0x0000007c00007807 */ /* 0x000fc80000000000 */
.L_x_1662:
[----:B------:R-:W-:Y:S05]  /*c170*/  BSYNC B0 ;  /* 0x0000000000007941 */ /* 0x000fea0003800000 */
.L_x_1660:
[----:B------:R-:W-:-:S04]  /*c180*/  LOP3.LUT R4, R23, 0x80000000, RZ, 0xc0, !PT ;  /* 0x8000000017047812 */ /* 0x000fc800078ec0ff */
[----:B------:R-:W-:-:S04]  /*c190*/  SHF.R.U32.HI R5, RZ, 0x18, R4 ;  /* 0x00000018ff057819 */ /* 0x000fc80000011604 */
[----:B------:R-:W-:-:S05]  /*c1a0*/  LOP3.LUT R5, R0, R5, RZ, 0xfc, !PT ;  /* 0x0000000500057212 */ /* 0x000fca00078efcff */
[----:B------:R-:W-:Y:S01]  /*c1b0*/  STG.E.U8 [R2.64], R5 ;  /* 0x0000000502007986 */ /* 0x000fe2000c101124 */
[----:B------:R-:W-:Y:S05]  /*c1c0*/  EXIT ;  /* 0x000000000000794d */ /* 0x000fea0003800000 */
.L_x_1656:
[----:B------:R-:W-:-:S05]  /*c1d0*/  HADD2.F32 R0, -RZ, R23.H0_H0 ;  /* 0x20000017ff007230 */ /* 0x000fca0000004100 */
[----:B------:R-:W-:-:S05]  /*c1e0*/  F2FP.BF16.PACK_AB R0, RZ, R0 ;  /* 0x00000000ff00723e */ /* 0x000fca00000010ff */
[----:B------:R-:W-:Y:S01]  /*c1f0*/  STG.E.U16 [R2.64], R0 ;  /* 0x0000000002007986 */ /* 0x000fe2000c101524 */
[----:B------:R-:W-:Y:S05]  /*c200*/  EXIT ;  /* 0x000000000000794d */ /* 0x000fea0003800000 */
.L_x_1653:
        /* <DEDUP_REMOVED lines=12> */
.L_x_1665:
        /* <DEDUP_REMOVED lines=17> */
.L_x_1668:
[----:B------:R-:W-:-:S04]  /*c3e0*/  LOP3.LUT R0, R23, 0x80000000, RZ, 0xc0, !PT ;  /* 0x8000000017007812 */ /* 0x000fc800078ec0ff */
[----:B------:R-:W-:-:S04]  /*c3f0*/  SHF.R.U32.HI R5, RZ, 0x18, R0 ;  /* 0x00000018ff057819 */ /* 0x000fc80000011600 */
[----:B------:R-:W-:-:S04]  /*c400*/  LOP3.LUT R4, R4, R5, RZ, 0xfc, !PT ;  /* 0x0000000504047212 */ /* 0x000fc800078efcff */
[----:B------:R-:W-:Y:S02]  /*c410*/  PRMT R0, R4, 0x7610, R0 ;  /* 0x0000761004007816 */ /* 0x000fe40000000000 */
.L_x_1667:
[----:B------:R-:W-:Y:S05]  /*c420*/  BSYNC B0 ;  /* 0x0000000000007941 */ /* 0x000fea0003800000 */
.L_x_1666:
[----:B------:R-:W-:Y:S01]  /*c430*/  STG.E.U8 [R2.64], R0 ;  /* 0x0000000002007986 */ /* 0x000fe2000c101124 */
[----:B------:R-:W-:Y:S05]  /*c440*/  EXIT ;  /* 0x000000000000794d */ /* 0x000fea0003800000 */
.L_x_1664:
        /* <DEDUP_REMOVED lines=17> */
.L_x_1671:
[----:B------:R-:W-:-:S04]  /*c560*/  LOP3.LUT R0, R23, 0x80000000, RZ, 0xc0, !PT ;  /* 0x8000000017007812 */ /* 0x000fc800078ec0ff */
[----:B------:R-:W-:-:S04]  /*c570*/  SHF.R.U32.HI R5, RZ, 0x18, R0 ;  /* 0x00000018ff057819 */ /* 0x000fc80000011600 */
[----:B------:R-:W-:-:S04]  /*c580*/  LOP3.LUT R4, R4, R5, RZ, 0xfc, !PT ;  /* 0x0000000504047212 */ /* 0x000fc800078efcff */
[----:B------:R-:W-:Y:S02]  /*c590*/  PRMT R0, R4, 0x7610, R0 ;  /* 0x0000761004007816 */ /* 0x000fe40000000000 */
.L_x_1670:
[----:B------:R-:W-:Y:S05]  /*c5a0*/  BSYNC B0 ;  /* 0x0000000000007941 */ /* 0x000fea0003800000 */
.L_x_1669:
[----:B------:R-:W-:Y:S01]  /*c5b0*/  STG.E.U8 [R2.64], R0 ;  /* 0x0000000002007986 */ /* 0x000fe2000c101124 */
[----:B------:R-:W-:Y:S05]  /*c5c0*/  EXIT ;  /* 0x000000000000794d */ /* 0x000fea0003800000 */
.L_x_1663:
        /* <DEDUP_REMOVED lines=8> */
[----:B------:R-:W-:-:S03]  /*c650*/  IMAD.MOV.U32 R5, RZ, RZ, 0xff ;  /* 0x000000ffff057424 */ /* 0x000fc600078e00ff */
        /* <DEDUP_REMOVED lines=13> */
.L_x_1646:
        /* <DEDUP_REMOVED lines=20> */
.L_x_1673:
[----:B------:R-:W-:-:S06]  /*c870*/  HADD2.F32 R4, -RZ, R23.H0_H0 ;  /* 0x20000017ff047230 */ /* 0x000fcc0000004100 */
[----:B------:R-:W0:Y:S02]  /*c880*/  F2I.U64.TRUNC R4, R4 ;  /* 0x0000000400047311 */ /* 0x000e24000020d800 */
[----:B0-----:R-:W-:Y:S01]  /*c890*/  STG.E.64 [R2.64], R4 ;  /* 0x0000000402007986 */ /* 0x001fe2000c101b24 */
[----:B------:R-:W-:Y:S05]  /*c8a0*/  EXIT ;  /* 0x000000000000794d */ /* 0x000fea0003800000 */
.L_x_1672:
[----:B------:R-:W-:-:S06]  /*c8b0*/  HADD2.F32 R23, -RZ, R23.H0_H0 ;  /* 0x20000017ff177230 */ /* 0x000fcc0000004100 */
[----:B------:R-:W0:Y:S02]  /*c8c0*/  F2I.FTZ.U32.TRUNC.NTZ R23, R23 ;  /* 0x0000001700177305 */ /* 0x000e24000021f000 */
[----:B0-----:R-:W-:Y:S01]  /*c8d0*/  STG.E [R2.64], R23 ;  /* 0x0000001702007986 */ /* 0x001fe2000c101924 */
[----:B------:R-:W-:Y:S05]  /*c8e0*/  EXIT ;  /* 0x000000000000794d */ /* 0x000fea0003800000 */
.L_x_1674:
        /* <DEDUP_REMOVED lines=9> */
.L_x_13750:


//--------------------- .text._ZN2at6native18elementwise_kernelILi128ELi4EZNS0_22gpu_kernel_impl_nocastIZZZNS0_25tanh_backward_kernel_cudaERNS_18TensorIteratorBaseEENKUlvE0_clEvENKUlvE1_clEvEUlN3c104HalfES8_E_EEvS4_RKT_EUliE_EEviT1_ --------------------------
	.section	.text._ZN2at6native18elementwise_kernelILi128ELi4EZNS0_22gpu_kernel_impl_nocastIZZZNS0_25tanh_backward_kernel_cudaERNS_18TensorIteratorBaseEENKUlvE0_clEvENKUlvE1_clEvEUlN3c104HalfES8_E_EEvS4_RKT_EUliE_EEviT1_,"ax",@progbits
	.sectioninfo	@"SHI_REGISTERS=12"
	.align	128
        .global         _ZN2at6native18elementwise_kernelILi128ELi4EZNS0_22gpu_kernel_impl_nocastIZZZNS0_25tanh_backward_kernel_cudaERNS_18TensorIteratorBaseEENKUlvE0_clEvENKUlvE1_clEvEUlN3c104HalfES8_E_EEvS4_RKT_EUliE_EEviT1_
        .type           _ZN2at6native18elementwise_kernelILi128ELi4EZNS0_22gpu_kernel_impl_nocastIZZZNS0_25tanh_backward_kernel_cudaERNS_18TensorIteratorBaseEENKUlvE0_clEvENKUlvE1_clEvEUlN3c104HalfES8_E_EEvS4_RKT_EUliE_EEviT1_,@function
        .size           _ZN2at6native18elementwise_kernelILi128ELi4EZNS0_22gpu_kernel_impl_nocastIZZZNS0_25tanh_backward_kernel_cudaERNS_18TensorIteratorBaseEENKUlvE0_clEvENKUlvE1_clEvEUlN3c104HalfES8_E_EEvS4_RKT_EUliE_EEviT1_,(.L_x_13751 - _ZN2at6native18elementwise_kernelILi128ELi4EZNS0_22gpu_kernel_impl_nocastIZZZNS0_25tanh_backward_kernel_cudaERNS_18TensorIteratorBaseEENKUlvE0_clEvENKUlvE1_clEvEUlN3c104HalfES8_E_EEvS4_RKT_EUliE_EEviT1_)
        .other          _ZN2at6native18elementwise_kernelILi128ELi4EZNS0_22gpu_kernel_impl_nocastIZZZNS0_25tanh_backward_kernel_cudaERNS_18TensorIteratorBaseEENKUlvE0_clEvENKUlvE1_clEvEUlN3c104HalfES8_E_EEvS4_RKT_EUliE_EEviT1_,@"STO_CUDA_ENTRY STV_DEFAULT"
_ZN2at6native18elementwise_kernelILi128ELi4EZNS0_22gpu_kernel_impl_nocastIZZZNS0_25tanh_backward_kernel_cudaERNS_18TensorIteratorBaseEENKUlvE0_clEvENKUlvE1_clEvEUlN3c104HalfES8_E_EEvS4_RKT_EUliE_EEviT1_:
.text._ZN2at6native18elementwise_kernelILi128ELi4EZNS0_22gpu_kernel_impl_nocastIZZZNS0_25tanh_backward_kernel_cudaERNS_18TensorIteratorBaseEENKUlvE0_clEvENKUlvE1_clEvEUlN3c104HalfES8_E_EEvS4_RKT_EUliE_EEviT1_:
        /* <DEDUP_REMOVED lines=261> */
.L_x_1677:
[----:B------:R-:W-:-:S04]  /*1050*/  IADD3 R6, P0, R4, c[0x0][0x3d8], RZ ;  /* 0x0000f60004067a10 */ /* 0x000fc80007f1e0ff */
[----:B------:R-:W-:-:S05]  /*1060*/  IADD3.X R7, RZ, c[0x0][0x3dc], RZ, P0, !PT ;  /* 0x0000f700ff077a10 */ /* 0x000fca00007fe4ff */
[----:B------:R-:W2:Y:S01]  /*1070*/  LDG.E.U16 R6, [R6.64] ;  /* 0x0000000406067981 */ /* 0x000ea2000c1e1500 */
[----:B------:R-:W-:-:S04]  /*1080*/  IADD3 R4, P0, R3, c[0x0][0x3d0], RZ ;  /* 0x0000f40003047a10 */ /* 0x000fc80007f1e0ff */
[----:B------:R-:W-:-:S05]  /*1090*/  IADD3.X R5, RZ, c[0x0][0x3d4], RZ, P0, !PT ;  /* 0x0000f500ff057a10 */ /* 0x000fca00007fe4ff */
[----:B------:R-:W3:Y:S01]  /*10a0*/  LDG.E.U16 R4, [R4.64] ;  /* 0x0000000404047981 */ /* 0x000ee2000c1e1500 */
[----:B------:R-:W-:Y:S02]  /*10b0*/  IADD3 R2, P0, R2, c[0x0][0x3c8], RZ ;  /* 0x0000f20002027a10 */ /* 0x000fe40007f1e0ff */
[----:B------:R-:W-:Y:S01]  /*10c0*/  IADD3 R0, R0, 0x80, RZ ;  /* 0x0000008000007810 */ /* 0x000fe20007ffe0ff */
[----:B--2---:R-:W-:-:S05]  /*10d0*/  HADD2.F32 R3, -RZ, R6.H0_H0 ;  /* 0x20000006ff037230 */ /* 0x004fca0000004100 */
[----:B------:R-:W-:-:S05]  /*10e0*/  FMUL.FTZ R3, R3, R3 ;  /* 0x0000000303037220 */ /* 0x000fca0000410000 */
[----:B------:R-:W-:Y:S01]  /*10f0*/  F2FP.PACK_AB R3, RZ, R3 ;  /* 0x00000003ff03723e */ /* 0x000fe200000000ff */
[----:B---3--:R-:W-:-:S04]  /*1100*/  HADD2.F32 R8, -RZ, R4.H0_H0 ;  /* 0x20000004ff087230 */ /* 0x008fc80000004100 */
[----:B------:R-:W-:-:S05]  /*1110*/  HADD2.F32 R3, -RZ, R3.H0_H0 ;  /* 0x20000003ff037230 */ /* 0x000fca0000004100 */
[----:B------:R-:W-:-:S05]  /*1120*/  FADD.FTZ R3, -R3, 1 ;  /* 0x3f80000003037421 */ /* 0x000fca0000010100 */
[----:B------:R-:W-:-:S05]  /*1130*/  F2FP.PACK_AB R3, RZ, R3 ;  /* 0x00000003ff03723e */ /* 0x000fca00000000ff */
[----:B------:R-:W-:-:S05]  /*1140*/  HADD2.F32 R3, -RZ, R3.H0_H0 ;  /* 0x20000003ff037230 */ /* 0x000fca0000004100 */
[----:B------:R-:W-:-:S05]  /*1150*/  FMUL.FTZ R3, R8, R3 ;  /* 0x0000000308037220 */ /* 0x000fca0000410000 */
[----:B------:R-:W-:Y:S02]  /*1160*/  F2FP.PACK_AB R4, RZ, R3 ;  /* 0x00000003ff04723e */ /* 0x000fe400000000ff */
[----:B------:R-:W-:-:S05]  /*1170*/  IADD3.X R3, RZ, c[0x0][0x3cc], RZ, P0, !PT ;  /* 0x0000f300ff037a10 */ /* 0x000fca00007fe4ff */
[----:B------:R0:W-:Y:S02]  /*1180*/  STG.E.U16 [R2.64], R4 ;  /* 0x0000000402007986 */ /* 0x0001e4000c101504 */
.L_x_1676:
[----:B------:R-:W-:Y:S05]  /*1190*/  BSYNC B0 ;  /* 0x0000000000007941 */ /* 0x000fea0003800000 */
.L_x_1675:
        /* <DEDUP_REMOVED lines=256> */
.L_x_1680:
        /* <DEDUP_REMOVED lines=275> */
.L_x_1681:
        /* <DEDUP_REMOVED lines=20> */
.L_x_1679:
[----:B------:R-:W-:Y:S05]  /*3410*/  BSYNC B0 ;  /* 0x0000000000007941 */ /* 0x000fea0003800000 */
.L_x_1678:
        /* <DEDUP_REMOVED lines=255> */
.L_x_1682:
[----:B------:R-:W-:-:S04]  /*4410*/  IADD3 R6, P0, R4, c[0x0][0x3d8], RZ ;  /* 0x0000f60004067a10 */ /* 0x000fc80007f1e0ff */
[----:B------:R-:W-:-:S05]  /*4420*/  IADD3.X R7, RZ, c[0x0][0x3dc], RZ, P0, !PT ;  /* 0x0000f700ff077a10 */ /* 0x000fca00007fe4ff */
[----:B------:R-:W2:Y:S01]  /*4430*/  LDG.E.U16 R6, [R6.64] ;  /* 0x0000000406067981 */ /* 0x000ea2000c1e1500 */
[----:B------:R-:W-:-:S04]  /*4440*/  IADD3 R4, P0, R3, c[0x0][0x3d0], RZ ;  /* 0x0000f40003047a10 */ /* 0x000fc80007f1e0ff */
[----:B------:R-:W-:-:S05]  /*4450*/  IADD3.X R5, RZ, c[0x0][0x3d4], RZ, P0, !PT ;  /* 0x0000f500ff057a10 */ /* 0x000fca00007fe4ff */
[----:B------:R-:W3:Y:S01]  /*4460*/  LDG.E.U16 R4, [R4.64] ;  /* 0x0000000404047981 */ /* 0x000ee2000c1e1500 */
[----:B------:R-:W-:Y:S01]  /*4470*/  IADD3 R2, P0, R2, c[0x0][0x3c8], RZ ;  /* 0x0000f20002027a10 */ /* 0x000fe20007f1e0ff */
        /* <DEDUP_REMOVED lines=8> */
[----:B------:R-:W-:Y:S01]  /*4500*/  FMUL.FTZ R0, R3, R0 ;  /* 0x0000000003007220 */ /* 0x000fe20000410000 */
[----:B------:R-:W-:-:S04]  /*4510*/  IADD3.X R3, RZ, c[0x0][0x3cc], RZ, P0, !PT ;  /* 0x0000f300ff037a10 */ /* 0x000fc800007fe4ff */
[----:B------:R-:W-:-:S05]  /*4520*/  F2FP.PACK_AB R0, RZ, R0 ;  /* 0x00000000ff00723e */ /* 0x000fca00000000ff */
[----:B------:R-:W-:Y:S01]  /*4530*/  STG.E.U16 [R2.64], R0 ;  /* 0x0000000002007986 */ /* 0x000fe2000c101504 */
[----:B------:R-:W-:Y:S05]  /*4540*/  EXIT ;  /* 0x000000000000794d */ /* 0x000fea0003800000 */
.L_x_1683:
        /* <DEDUP_REMOVED lines=11> */
.L_x_13751:


//--------------------- .text._ZN2at6native27unrolled_elementwise_kernelIZZZNS0_25tanh_backward_kernel_cudaERNS_18TensorIteratorBaseEENKUlvE0_clEvENKUlvE1_clEvEUlN3c104HalfES7_E_St5arrayIPcLm3EELi4E23TrivialOffsetCalculatorILi2EjESC_ILi1EjENS0_6memory15LoadWithoutCastENSF_16StoreWithoutCastEEEviT_T0_T2_T3_T4_T5_ --------------------------
	.section	.text._ZN2at6native27unrolled_elementwise_kernelIZZZNS0_25tanh_backward_kernel_cudaERNS_18TensorIteratorBaseEENKUlvE0_clEvENKUlvE1_clEvEUlN3c104HalfES7_E_St5arrayIPcLm3EELi4E23TrivialOffsetCalculatorILi2EjESC_ILi1EjENS0_6memory15LoadWithoutCastENSF_16StoreWithoutCastEEEviT_T0_T2_T3_T4_T5_,"ax",@progbits
	.sectioninfo	@"SHI_REGISTERS=29"
	.align	128
        .global         _ZN2at6native27unrolled_elementwise_kernelIZZZNS0_25tanh_backward_kernel_cudaERNS_18TensorIteratorBaseEENKUlvE0_clEvENKUlvE1_clEvEUlN3c104HalfES7_E_St5arrayIPcLm3EELi4E23TrivialOffsetCalculatorILi2EjESC_ILi1EjENS0_6memory15LoadWithoutCastENSF_16StoreWithoutCastEEEviT_T0_T2_T3_T4_T5_
        .type           _ZN2at6native27unrolled_elementwise_kernelIZZZNS0_25tanh_backward_kernel_cudaERNS_18TensorIteratorBaseEENKUlvE0_clEvENKUlvE1_clEvEUlN3c104HalfES7_E_St5arrayIPcLm3EELi4E23TrivialOffsetCalculatorILi2EjESC_ILi1EjENS0_6memory15LoadWithoutCastENSF_16StoreWithoutCastEEEviT_T0_T2_T3_T4_T5_,@function
        .size           _ZN2at6native27unrolled_elementwise_kernelIZZZNS0_25tanh_backward_kernel_cudaERNS_18TensorIteratorBaseEENKUlvE0_clEvENKUlvE1_clEvEUlN3c104HalfES7_E_St5arrayIPcLm3EELi4E23TrivialOffsetCalculatorILi2EjESC_ILi1EjENS0_6memory15LoadWithoutCastENSF_16StoreWithoutCastEEEviT_T0_T2_T3_T4_T5_,(.L_x_13752 - _ZN2at6native27unrolled_elementwise_kernelIZZZNS0_25tanh_backward_kernel_cudaERNS_18TensorIteratorBaseEENKUlvE0_clEvENKUlvE1_clEvEUlN3c104HalfES7_E_St5arrayIPcLm3EELi4E23TrivialOffsetCalculatorILi2EjESC_ILi1EjENS0_6memory15LoadWithoutCastENSF_16StoreWithoutCastEEEviT_T0_T2_T3_T4_T5_)
        .other          _ZN2at6native27unrolled_elementwise_kernelIZZZNS0_25tanh_backward_kernel_cudaERNS_18TensorIteratorBaseEENKUlvE0_clEvENKUlvE1_clEvEUlN3c104HalfES7_E_St5arrayIPcLm3EELi4E23TrivialOffsetCalculatorILi2EjESC_ILi1EjENS0_6memory15LoadWithoutCastENSF_16StoreWithoutCastEEEviT_T0_T2_T3_T4_T5_,@"STO_CUDA_ENTRY STV_DEFAULT"
_ZN2at6native27unrolled_elementwise_kernelIZZZNS0_25tanh_backward_kernel_cudaERNS_18TensorIteratorBaseEENKUlvE0_clEvENKUlvE1_clEvEUlN3c104HalfES7_E_St5arrayIPcLm3EELi4E23TrivialOffsetCalculatorILi2EjESC_ILi1EjENS0_6memory15LoadWithoutCastENSF_16StoreWithoutCastEEEviT_T0_T2_T3_T4_T5_:
.text._ZN2at6native27unrolled_elementwise_kernelIZZZNS0_25tanh_backward_kernel_cudaERNS_18TensorIteratorBaseEENKUlvE0_clEvENKUlvE1_clEvEUlN3c104HalfES7_E_St5arrayIPcLm3EELi4E23TrivialOffsetCalculatorILi2EjESC_ILi1EjENS0_6memory15LoadWithoutCastENSF_16StoreWithoutCastEEEviT_T0_T2_T3_T4_T5_:
        /* <DEDUP_REMOVED lines=23> */
[----:B------:R-:W-:Y:S01]  /*0170*/  ISETP.GE.AND P3, PT, R3, R12, PT ;  /* 0x0000000c0300720c */ /* 0x000fe20003f66270 */
[----:B------:R-:W-:Y:S01]  /*0180*/  @!P1 IMAD.WIDE.U32 R8, R2, R5, c[0x0][0x170] ;  /* 0x00005c0002089625 */ /* 0x000fe200078e0005 */
[----:B------:R-:W-:Y:S02]  /*0190*/  PRMT R13, RZ, 0x7610, R13 ;  /* 0x00007610ff0d7816 */ /* 0x000fe4000000000d */
[----:B------:R-:W-:Y:S02]  /*01a0*/  PRMT R14, RZ, 0x7610, R14 ;  /* 0x00007610ff0e7816 */ /* 0x000fe4000000000e */
[----:B------:R1:W5:Y:S07]  /*01b0*/  @!P1 LDG.E.U16 R18, [R8.64] ;  /* 0x0000000408129981 */ /* 0x00036e000c1e1500 */
[----:B------:R-:W-:-:S02]  /*01c0*/  @!P3 LEA R6, R0, R3, 0x9 ;  /* 0x000000030006b211 */ /* 0x000fc400078e48ff */
[----:B------:R-:W-:-:S04]  /*01d0*/  @!P3 IADD3 R3, R3, 0x80, RZ ;  /* 0x000000800303b810 */ /* 0x000fc80007ffe0ff */
[----:B------:R-:W-:Y:S01]  /*01e0*/  ISETP.GE.AND P2, PT, R3, R12, PT ;  /* 0x0000000c0300720c */ /* 0x000fe20003f46270 */
[----:B------:R-:W-:Y:S01]  /*01f0*/  @!P3 IMAD.MOV.U32 R7, RZ, RZ, 0x2 ;  /* 0x00000002ff07b424 */ /* 0x000fe200078e00ff */
[----:B------:R-:W-:-:S11]  /*0200*/  PRMT R15, RZ, 0x7610, R15 ;  /* 0x00007610ff0f7816 */ /* 0x000fd6000000000f */
[----:B------:R-:W-:Y:S02]  /*0210*/  @!P2 IMAD R10, R0, 0x200, R3 ;  /* 0x00000200000aa824 */ /* 0x000fe400078e0203 */
[----:B------:R-:W-:-:S04]  /*0220*/  @!P1 IMAD.WIDE.U32 R2, R2, R5, c[0x0][0x178] ;  /* 0x00005e0002029625 */ /* 0x000fc800078e0005 */
[CC--:B------:R-:W-:Y:S01]  /*0230*/  @!P3 IMAD.WIDE.U32 R4, R6.reuse, R7.reuse, c[0x0][0x170] ;  /* 0x00005c000604b625 */ /* 0x0c0fe200078e0007 */
[----:B------:R-:W-:Y:S01]  /*0240*/  @!P2 MOV R11, 0x2 ;  /* 0x00000002000ba802 */ /* 0x000fe20000000f00 */
[----:B------:R2:W5:Y:S04]  /*0250*/  @!P1 LDG.E.U16 R17, [R2.64] ;  /* 0x0000000402119981 */ /* 0x000568000c1e1500 */
[----:B------:R3:W5:Y:S01]  /*0260*/  @!P3 LDG.E.U16 R13, [R4.64] ;  /* 0x00000004040db981 */ /* 0x000762000c1e1500 */
[----:B------:R-:W-:Y:S01]  /*0270*/  PRMT R16, RZ, 0x7610, R16 ;  /* 0x00007610ff107816 */ /* 0x000fe20000000010 */
        /* <DEDUP_REMOVED lines=12> */
[----:B------:R-:W-:Y:S01]  /*0340*/  @!P0 IMAD.MOV.U32 R3, RZ, RZ, 0x2 ;  /* 0x00000002ff038424 */ /* 0x000fe200078e00ff */
[----:B------:R-:W-:Y:S01]  /*0350*/  @!P0 LEA R2, R0, R19, 0x9 ;  /* 0x0000001300028211 */ /* 0x000fe200078e48ff */
[----:B------:R-:W-:Y:S01]  /*0360*/  BSSY B0, `(.L_x_1684) ;  /* 0x0000010000007945 */ /* 0x000fe20003800000 */
[----:B------:R-:W-:-:S02]  /*0370*/  ISETP.GE.AND P1, PT, R23, R12, PT ;  /* 0x0000000c1700720c */ /* 0x000fc40003f26270 */
[-C--:B------:R-:W-:Y:S01]  /*0380*/  ISETP.GE.AND P3, PT, R7, R12.reuse, PT ;  /* 0x0000000c0700720c */ /* 0x080fe20003f66270 */
[----:B------:R-:W-:Y:S01]  /*0390*/  @!P0 IMAD.WIDE.U32 R2, R2, R3, c[0x0][0x168] ;  /* 0x00005a0002028625 */ /* 0x000fe200078e0003 */
[----:B------:R-:W-:Y:S01]  /*03a0*/  ISETP.GE.AND P4, PT, R5, R12, PT ;  /* 0x0000000c0500720c */ /* 0x000fe20003f86270 */
[----:B------:R-:W-:Y:S07]  /*03b0*/  @P0 BRA `(.L_x_1685) ;  /* 0x000000a000000947 */ /* 0x000fee0003800000 */
[----:B0----5:R-:W-:Y:S02]  /*03c0*/  HADD2.F32 R26, -RZ, R26.H0_H0 ;  /* 0x2000001aff1a7230 */ /* 0x021fe40000004100 */
        /* <DEDUP_REMOVED lines=9> */
.L_x_1685:
[----:B0-----:R-:W-:Y:S05]  /*0460*/  BSYNC B0 ;  /* 0x0000000000007941 */ /* 0x001fea0003800000 */
.L_x_1684:
        /* <DEDUP_REMOVED lines=12> */
.L_x_1687:
[----:B------:R-:W-:Y:S05]  /*0530*/  BSYNC B0 ;  /* 0x0000000000007941 */ /* 0x000fea0003800000 */
.L_x_1686:
        /* <DEDUP_REMOVED lines=12> */
.L_x_1689:
[----:B------:R-:W-:Y:S05]  /*0600*/  BSYNC B0 ;  /* 0x0000000000007941 */ /* 0x000fea0003800000 */
.L_x_1688:
        /* <DEDUP_REMOVED lines=12> */
.L_x_1691:
[----:B------:R-:W-:Y:S05]  /*06d0*/  BSYNC B0 ;  /* 0x0000000000007941 */ /* 0x000fea0003800000 */
.L_x_1690:
        /* <DEDUP_REMOVED lines=10> */
[----:B------:R-:W-:Y:S02]  /*0780*/  @!P0 LEA R4, R0, R5, 0x9 ;  /* 0x0000000500048211 */ /* 0x000fe400078e48ff */
[----:B------:R-:W-:-:S03]  /*0790*/  @!P0 IADD3 R5, R5, 0x80, RZ ;  /* 0x0000008005058810 */ /* 0x000fc60007ffe0ff */
[----:B------:R-:W-:-:S05]  /*07a0*/  @!P0 IMAD.WIDE.U32 R6, R4, R7, c[0x0][0x168] ;  /* 0x00005a0004068625 */ /* 0x000fca00078e0007 */
[----:B-----5:R0:W-:Y:S02]  /*07b0*/  @!P0 STG.E.U16 [R6.64], R13 ;  /* 0x0000000d06008986 */ /* 0x0201e4000c101504 */
.L_x_1693:
[----:B------:R-:W-:Y:S05]  /*07c0*/  BSYNC B0 ;  /* 0x0000000000007941 */ /* 0x000fea0003800000 */
.L_x_1692:
[----:B------:R-:W-:-:S13]  /*07d0*/  ISETP.GE.AND P0, PT, R5, R12, PT ;  /* 0x0000000c0500720c */ /* 0x000fda0003f06270 */
[----:B------:R-:W-:Y:S05]  /*07e0*/  @P0 EXIT ;  /* 0x000000000000094d */ /* 0x000fea0003800000 */
[----:B0-----:R-:W-:Y:S02]  /*07f0*/  IMAD R2, R0, 0x200, R5 ;  /* 0x0000020000027824 */ /* 0x001fe400078e0205 */
[----:B------:R-:W-:-:S04]  /*0800*/  IMAD.MOV.U32 R3, RZ, RZ, 0x2 ;  /* 0x00000002ff037424 */ /* 0x000fc800078e00ff */
[----:B------:R-:W-:-:S05]  /*0810*/  IMAD.WIDE.U32 R2, R2, R3, c[0x0][0x168] ;  /* 0x00005a0002027625 */ /* 0x000fca00078e0003 */
[----:B-----5:R-:W-:Y:S01]  /*0820*/  STG.E.U16 [R2.64], R15 ;  /* 0x0000000f02007986 */ /* 0x020fe2000c101504 */
[----:B------:R-:W-:Y:S05]  /*0830*/  EXIT ;  /* 0x000000000000794d */ /* 0x000fea0003800000 */
.L_x_1694:
        /* <DEDUP_REMOVED lines=12> */
.L_x_13752:


//--------------------- .text._ZN2at6native29vectorized_elementwise_kernelILi2EZZZNS0_25tanh_backward_kernel_cudaERNS_18TensorIteratorBaseEENKUlvE0_clEvENKUlvE1_clEvEUlN3c104HalfES7_E_St5arrayIPcLm3EEEEviT0_T1_ --------------------------
	.section	.text._ZN2at6native29vectorized_elementwise_kernelILi2EZZZNS0_25tanh_backward_kernel_cudaERNS_18TensorIteratorBaseEENKUlvE0_clEvENKUlvE1_clEvEUlN3c104HalfES7_E_St5arrayIPcLm3EEEEviT0_T1_,"ax",@progbits
	.sectioninfo	@"SHI_REGISTERS=32"
	.align	128
        .global         _ZN2at6native29vectorized_elementwise_kernelILi2EZZZNS0_25tanh_backward_kernel_cudaERNS_18TensorIteratorBaseEENKUlvE0_clEvENKUlvE1_clEvEUlN3c104HalfES7_E_St5arrayIPcLm3EEEEviT0_T1_
        .type           _ZN2at6native29vectorized_elementwise_kernelILi2EZZZNS0_25tanh_backward_kernel_cudaERNS_18TensorIteratorBaseEENKUlvE0_clEvENKUlvE1_clEvEUlN3c104HalfES7_E_St5arrayIPcLm3EEEEviT0_T1_,@function
        .size           _ZN2at6native29vectorized_elementwise_kernelILi2EZZZNS0_25tanh_backward_kernel_cudaERNS_18TensorIteratorBaseEENKUlvE0_clEvENKUlvE1_clEvEUlN3c104HalfES7_E_St5arrayIPcLm3EEEEviT0_T1_,(.L_x_13753 - _ZN2at6native29vectorized_elementwise_kernelILi2EZZZNS0_25tanh_backward_kernel_cudaERNS_18TensorIteratorBaseEENKUlvE0_clEvENKUlvE1_clEvEUlN3c104HalfES7_E_St5arrayIPcLm3EEEEviT0_T1_)
        .other          _ZN2at6native29vectorized_elementwise_kernelILi2EZZZNS0_25tanh_backward_kernel_cudaERNS_18TensorIteratorBaseEENKUlvE0_clEvENKUlvE1_clEvEUlN3c104HalfES7_E_St5arrayIPcLm3EEEEviT0_T1_,@"STO_CUDA_ENTRY STV_DEFAULT"
_ZN2at6native29vectorized_elementwise_kernelILi2EZZZNS0_25tanh_backward_kernel_cudaERNS_18TensorIteratorBaseEENKUlvE0_clEvENKUlvE1_clEvEUlN3c104HalfES7_E_St5arrayIPcLm3EEEEviT0_T1_:
.text._ZN2at6native29vectorized_elementwise_kernelILi2EZZZNS0_25tanh_backward_kernel_cudaERNS_18TensorIteratorBaseEENKUlvE0_clEvENKUlvE1_clEvEUlN3c104HalfES7_E_St5arrayIPcLm3EEEEviT0_T1_:
        /* <DEDUP_REMOVED lines=15> */
[----:B------:R-:W-:Y:S02]  /*00f0*/  IMAD.WIDE.U32 R12, R2, 0x4, R6 ;  /* 0x00000004020c7825 */ /* 0x000fe400078e0006 */
[----:B------:R0:W5:Y:S04]  /*0100*/  LDG.E R6, [R14.64+0x400] ;  /* 0x000400040e067981 */ /* 0x000168000c1e1900 */
[----:B------:R1:W4:Y:S04]  /*0110*/  LDG.E R10, [R12.64] ;  /* 0x000000040c0a7981 */ /* 0x000328000c1e1900 */
[----:B------:R1:W0:Y:S04]  /*0120*/  LDG.E R4, [R12.64+0x200] ;  /* 0x000200040c047981 */ /* 0x000228000c1e1900 */
[----:B------:R1:W4:Y:S04]  /*0130*/  LDG.E R7, [R12.64+0x400] ;  /* 0x000400040c077981 */ /* 0x000328000c1e1900 */
[----:B------:R1:W4:Y:S01]  /*0140*/  LDG.E R9, [R12.64+0x600] ;  /* 0x000600040c097981 */ /* 0x000322000c1e1900 */
[----:B--2---:R-:W-:-:S02]  /*0150*/  HADD2.F32 R11, -RZ, R16.H0_H0 ;  /* 0x20000010ff0b7230 */ /* 0x004fc40000004100 */
[----:B---3--:R-:W-:-:S03]  /*0160*/  HADD2.F32 R17, -RZ, R5.H0_H0 ;  /* 0x20000005ff117230 */ /* 0x008fc60000004100 */
[----:B------:R-:W-:Y:S01]  /*0170*/  FMUL.FTZ R11, R11, R11 ;  /* 0x0000000b0b0b7220 */ /* 0x000fe20000410000 */
[----:B------:R-:W-:Y:S01]  /*0180*/  HADD2.F32 R16, -RZ, R16.H1_H1 ;  /* 0x30000010ff107230 */ /* 0x000fe20000004100 */
[----:B------:R-:W-:-:S03]  /*0190*/  FMUL.FTZ R17, R17, R17 ;  /* 0x0000001111117220 */ /* 0x000fc60000410000 */
[----:B------:R-:W-:Y:S01]  /*01a0*/  F2FP.PACK_AB R11, RZ, R11 ;  /* 0x0000000bff0b723e */ /* 0x000fe200000000ff */
[----:B------:R-:W-:Y:S01]  /*01b0*/  FMUL.FTZ R16, R16, R16 ;  /* 0x0000001010107220 */ /* 0x000fe20000410000 */
[----:B------:R-:W-:-:S03]  /*01c0*/  F2FP.PACK_AB R17, RZ, R17 ;  /* 0x00000011ff11723e */ /* 0x000fc600000000ff */
[----:B------:R-:W-:Y:S01]  /*01d0*/  HADD2.F32 R11, -RZ, R11.H0_H0 ;  /* 0x2000000bff0b7230 */ /* 0x000fe20000004100 */
[----:B------:R-:W-:Y:S01]  /*01e0*/  F2FP.PACK_AB R16, RZ, R16 ;  /* 0x00000010ff10723e */ /* 0x000fe200000000ff */
[----:B------:R-:W-:-:S03]  /*01f0*/  HADD2.F32 R17, -RZ, R17.H0_H0 ;  /* 0x20000011ff117230 */ /* 0x000fc60000004100 */
[----:B------:R-:W-:Y:S01]  /*0200*/  FADD.FTZ R11, -R11, 1 ;  /* 0x3f8000000b0b7421 */ /* 0x000fe20000010100 */
[----:B------:R-:W-:Y:S01]  /*0210*/  HADD2.F32 R16, -RZ, R16.H0_H0 ;  /* 0x20000010ff107230 */ /* 0x000fe20000004100 */
[----:B------:R-:W-:-:S03]  /*0220*/  FADD.FTZ R17, -R17, 1 ;  /* 0x3f80000011117421 */ /* 0x000fc60000010100 */
[----:B------:R-:W-:Y:S01]  /*0230*/  F2FP.PACK_AB R11, RZ, R11 ;  /* 0x0000000bff0b723e */ /* 0x000fe200000000ff */
[----:B------:R-:W-:Y:S01]  /*0240*/  FADD.FTZ R16, -R16, 1 ;  /* 0x3f80000010107421 */ /* 0x000fe20000010100 */
[----:B------:R-:W-:-:S03]  /*0250*/  F2FP.PACK_AB R17, RZ, R17 ;  /* 0x00000011ff11723e */ /* 0x000fc600000000ff */
[----:B-1----:R-:W-:Y:S01]  /*0260*/  HADD2.F32 R12, -RZ, R11.H0_H0 ;  /* 0x2000000bff0c7230 */ /* 0x002fe20000004100 */
[----:B------:R-:W-:Y:S01]  /*0270*/  F2FP.PACK_AB R16, RZ, R16 ;  /* 0x00000010ff10723e */ /* 0x000fe200000000ff */
[----:B----4-:R-:W-:Y:S02]  /*0280*/  HADD2.F32 R11, -RZ, R10.H0_H0 ;  /* 0x2000000aff0b7230 */ /* 0x010fe40000004100 */
[----:B------:R-:W-:Y:S02]  /*0290*/  HADD2.F32 R17, -RZ, R17.H0_H0 ;  /* 0x20000011ff117230 */ /* 0x000fe40000004100 */
[----:B0-----:R-:W-:Y:S02]  /*02a0*/  HADD2.F32 R14, -RZ, R4.H0_H0 ;  /* 0x20000004ff0e7230 */ /* 0x001fe40000004100 */
[----:B------:R-:W-:Y:S02]  /*02b0*/  HADD2.F32 R16, -RZ, R16.H0_H0 ;  /* 0x20000010ff107230 */ /* 0x000fe40000004100 */
[----:B------:R-:W-:Y:S01]  /*02c0*/  HADD2.F32 R13, -RZ, R10.H1_H1 ;  /* 0x3000000aff0d7230 */ /* 0x000fe20000004100 */
[----:B------:R-:W-:-:S02]  /*02d0*/  FMUL.FTZ R10, R11, R12 ;  /* 0x0000000c0b0a7220 */ /* 0x000fc40000410000 */
[----:B------:R-:W-:Y:S01]  /*02e0*/  FMUL.FTZ R12, R14, R17 ;  /* 0x000000110e0c7220 */ /* 0x000fe20000410000 */
[--C-:B------:R-:W-:Y:S01]  /*02f0*/  HADD2.F32 R14, -RZ, R8.reuse.H0_H0 ;  /* 0x20000008ff0e7230 */ /* 0x100fe20000004100 */
[----:B------:R-:W-:Y:S01]  /*0300*/  FMUL.FTZ R11, R13, R16 ;  /* 0x000000100d0b7220 */ /* 0x000fe20000410000 */
[----:B------:R-:W-:Y:S02]  /*0310*/  HADD2.F32 R8, -RZ, R8.H1_H1 ;  /* 0x30000008ff087230 */ /* 0x000fe40000004100 */
[--C-:B-----5:R-:W-:Y:S02]  /*0320*/  HADD2.F32 R13, -RZ, R6.reuse.H0_H0 ;  /* 0x20000006ff0d7230 */ /* 0x120fe40000004100 */
[----:B------:R-:W-:Y:S02]  /*0330*/  HADD2.F32 R5, -RZ, R5.H1_H1 ;  /* 0x30000005ff057230 */ /* 0x000fe40000004100 */
[----:B------:R-:W-:Y:S01]  /*0340*/  HADD2.F32 R6, -RZ, R6.H1_H1 ;  /* 0x30000006ff067230 */ /* 0x000fe20000004100 */
[----:B------:R-:W-:-:S02]  /*0350*/  FMUL.FTZ R14, R14, R14 ;  /* 0x0000000e0e0e7220 */ /* 0x000fc40000410000 */
[----:B------:R-:W-:Y:S02]  /*0360*/  FMUL.FTZ R8, R8, R8 ;  /* 0x0000000808087220 */ /* 0x000fe40000410000 */
[----:B------:R-:W-:Y:S02]  /*0370*/  FMUL.FTZ R5, R5, R5 ;  /* 0x0000000505057220 */ /* 0x000fe40000410000 */
[----:B------:R-:W-:Y:S02]  /*0380*/  FMUL.FTZ R13, R13, R13 ;  /* 0x0000000d0d0d7220 */ /* 0x000fe40000410000 */
[----:B------:R-:W-:Y:S01]  /*0390*/  FMUL.FTZ R6, R6, R6 ;  /* 0x0000000606067220 */ /* 0x000fe20000410000 */
[----:B------:R-:W-:Y:S02]  /*03a0*/  F2FP.PACK_AB R14, RZ, R14 ;  /* 0x0000000eff0e723e */ /* 0x000fe400000000ff */
[----:B------:R-:W-:Y:S02]  /*03b0*/  F2FP.PACK_AB R8, RZ, R8 ;  /* 0x00000008ff08723e */ /* 0x000fe400000000ff */
[----:B------:R-:W-:-:S02]  /*03c0*/  F2FP.PACK_AB R5, RZ, R5 ;  /* 0x00000005ff05723e */ /* 0x000fc400000000ff */
[----:B------:R-:W-:Y:S02]  /*03d0*/  F2FP.PACK_AB R13, RZ, R13 ;  /* 0x0000000dff0d723e */ /* 0x000fe400000000ff */
[----:B------:R-:W-:Y:S01]  /*03e0*/  F2FP.PACK_AB R6, RZ, R6 ;  /* 0x00000006ff06723e */ /* 0x000fe200000000ff */
[----:B------:R-:W-:Y:S02]  /*03f0*/  HADD2.F32 R14, -RZ, R14.H0_H0 ;  /* 0x2000000eff0e7230 */ /* 0x000fe40000004100 */
[----:B------:R-:W-:Y:S02]  /*0400*/  HADD2.F32 R8, -RZ, R8.H0_H0 ;  /* 0x20000008ff087230 */ /* 0x000fe40000004100 */
[----:B------:R-:W-:Y:S02]  /*0410*/  HADD2.F32 R5, -RZ, R5.H0_H0 ;  /* 0x20000005ff057230 */ /* 0x000fe40000004100 */
[----:B------:R-:W-:Y:S02]  /*0420*/  HADD2.F32 R13, -RZ, R13.H0_H0 ;  /* 0x2000000dff0d7230 */ /* 0x000fe40000004100 */
[----:B------:R-:W-:Y:S01]  /*0430*/  HADD2.F32 R6, -RZ, R6.H0_H0 ;  /* 0x20000006ff067230 */ /* 0x000fe20000004100 */
[----:B------:R-:W-:-:S02]  /*0440*/  FADD.FTZ R14, -R14, 1 ;  /* 0x3f8000000e0e7421 */ /* 0x000fc40000010100 */
[----:B------:R-:W-:Y:S02]  /*0450*/  FADD.FTZ R8, -R8, 1 ;  /* 0x3f80000008087421 */ /* 0x000fe40000010100 */
[----:B------:R-:W-:Y:S02]  /*0460*/  FADD.FTZ R5, -R5, 1 ;  /* 0x3f80000005057421 */ /* 0x000fe40000010100 */
[----:B------:R-:W-:Y:S02]  /*0470*/  FADD.FTZ R13, -R13, 1 ;  /* 0x3f8000000d0d7421 */ /* 0x000fe40000010100 */
[----:B------:R-:W-:Y:S01]  /*0480*/  FADD.FTZ R6, -R6, 1 ;  /* 0x3f80000006067421 */ /* 0x000fe20000010100 */
[----:B------:R-:W-:Y:S02]  /*0490*/  F2FP.PACK_AB R14, RZ, R14 ;  /* 0x0000000eff0e723e */ /* 0x000fe400000000ff */
[----:B------:R-:W-:Y:S02]  /*04a0*/  F2FP.PACK_AB R15, RZ, R8 ;  /* 0x00000008ff0f723e */ /* 0x000fe400000000ff */
[----:B------:R-:W-:-:S02]  /*04b0*/  F2FP.PACK_AB R5, RZ, R5 ;  /* 0x00000005ff05723e */ /* 0x000fc400000000ff */
[----:B------:R-:W-:Y:S02]  /*04c0*/  F2FP.PACK_AB R13, RZ, R13 ;  /* 0x0000000dff0d723e */ /* 0x000fe400000000ff */
[----:B------:R-:W-:Y:S01]  /*04d0*/  F2FP.PACK_AB R6, RZ, R6 ;  /* 0x00000006ff06723e */ /* 0x000fe200000000ff */
[----:B------:R-:W-:Y:S02]  /*04e0*/  HADD2.F32 R8, -RZ, R14.H0_H0 ;  /* 0x2000000eff087230 */ /* 0x000fe40000004100 */
[----:B------:R-:W-:Y:S01]  /*04f0*/  HADD2.F32 R16, -RZ, R15.H0_H0 ;  /* 0x2000000fff107230 */ /* 0x000fe20000004100 */
[----:B------:R-:W-:Y:S01]  /*0500*/  IMAD.WIDE.U32 R14, R0, R3, c[0x0][0x168] ;  /* 0x00005a00000e7625 */ /* 0x000fe200078e0003 */
[----:B------:R-:W-:Y:S02]  /*0510*/  HADD2.F32 R0, -RZ, R7.H0_H0 ;  /* 0x20000007ff007230 */ /* 0x000fe40000004100 */
[----:B------:R-:W-:Y:S02]  /*0520*/  HADD2.F32 R3, -RZ, R9.H0_H0 ;  /* 0x20000009ff037230 */ /* 0x000fe40000004100 */
[----:B------:R-:W-:-:S02]  /*0530*/  HADD2.F32 R5, -RZ, R5.H0_H0 ;  /* 0x20000005ff057230 */ /* 0x000fc40000004100 */
[----:B------:R-:W-:Y:S02]  /*0540*/  HADD2.F32 R13, -RZ, R13.H0_H0 ;  /* 0x2000000dff0d7230 */ /* 0x000fe40000004100 */
[----:B------:R-:W-:Y:S02]  /*0550*/  HADD2.F32 R6, -RZ, R6.H0_H0 ;  /* 0x20000006ff067230 */ /* 0x000fe40000004100 */
[----:B------:R-:W-:Y:S02]  /*0560*/  HADD2.F32 R4, -RZ, R4.H1_H1 ;  /* 0x30000004ff047230 */ /* 0x000fe40000004100 */
[----:B------:R-:W-:Y:S02]  /*0570*/  HADD2.F32 R7, -RZ, R7.H1_H1 ;  /* 0x30000007ff077230 */ /* 0x000fe40000004100 */
[----:B------:R-:W-:Y:S01]  /*0580*/  HADD2.F32 R9, -RZ, R9.H1_H1 ;  /* 0x30000009ff097230 */ /* 0x000fe20000004100 */
[----:B------:R-:W-:Y:S02]  /*0590*/  FMUL.FTZ R5, R4, R5 ;  /* 0x0000000504057220 */ /* 0x000fe40000410000 */
[----:B------:R-:W-:-:S02]  /*05a0*/  FMUL.FTZ R0, R0, R13 ;  /* 0x0000000d00007220 */ /* 0x000fc40000410000 */
[----:B------:R-:W-:Y:S02]  /*05b0*/  FMUL.FTZ R7, R7, R6 ;  /* 0x0000000607077220 */ /* 0x000fe40000410000 */
[----:B------:R-:W-:Y:S02]  /*05c0*/  FMUL.FTZ R3, R3, R8 ;  /* 0x0000000803037220 */ /* 0x000fe40000410000 */
[----:B------:R-:W-:Y:S01]  /*05d0*/  FMUL.FTZ R16, R9, R16 ;  /* 0x0000001009107220 */ /* 0x000fe20000410000 */
[----:B------:R-:W-:Y:S01]  /*05e0*/  F2FP.PACK_AB R11, R11, R10 ;  /* 0x0000000a0b0b723e */ /* 0x000fe200000000ff */
[----:B------:R-:W-:Y:S01]  /*05f0*/  IMAD.WIDE R14, R2, 0x4, R14 ;  /* 0x00000004020e7825 */ /* 0x000fe200078e020e */
[----:B------:R-:W-:Y:S02]  /*0600*/  F2FP.PACK_AB R5, R5, R12 ;  /* 0x0000000c0505723e */ /* 0x000fe400000000ff */
[----:B------:R-:W-:Y:S02]  /*0610*/  F2FP.PACK_AB R7, R7, R0 ;  /* 0x000000000707723e */ /* 0x000fe400000000ff */
[----:B------:R-:W-:Y:S01]  /*0620*/  F2FP.PACK_AB R3, R16, R3 ;  /* 0x000000031003723e */ /* 0x000fe200000000ff */
[----:B------:R-:W-:Y:S04]  /*0630*/  STG.E [R14.64], R11 ;  /* 0x0000000b0e007986 */ /* 0x000fe8000c101904 */
[----:B------:R-:W-:Y:S04]  /*0640*/  STG.E [R14.64+0x200], R5 ;  /* 0x000200050e007986 */ /* 0x000fe8000c101904 */
[----:B------:R-:W-:Y:S04]  /*0650*/  STG.E [R14.64+0x400], R7 ;  /* 0x000400070e007986 */ /* 0x000fe8000c101904 */
[----:B------:R-:W-:Y:S01]  /*0660*/  STG.E [R14.64+0x600], R3 ;  /* 0x000600030e007986 */ /* 0x000fe2000c101904 */
[----:B------:R-:W-:Y:S05]  /*0670*/  EXIT ;  /* 0x000000000000794d */ /* 0x000fea0003800000 */
.L_x_1695:
        /* <DEDUP_REMOVED lines=21> */
[----:B------:R-:W-:Y:S01]  /*07d0*/  @!P3 IADD3 R20, R0, R23, RZ ;  /* 0x000000170014b210 */ /* 0x000fe20007ffe0ff */
[----:B------:R-:W-:Y:S01]  /*07e0*/  @!P3 IMAD.MOV.U32 R21, RZ, RZ, 0x2 ;  /* 0x00000002ff15b424 */ /* 0x000fe200078e00ff */
[----:B------:R-:W-:-:S03]  /*07f0*/  @!P3 IADD3 R23, R23, 0x80, RZ ;  /* 0x000000801717b810 */ /* 0x000fc60007ffe0ff */
[----:B------:R-:W-:Y:S01]  /*0800*/  @!P3 IMAD.WIDE.U32 R6, R20, R21, c[0x0][0x170] ;  /* 0x00005c001406b625 */ /* 0x000fe200078e0015 */
[----:B------:R-:W-:-:S03]  /*0810*/  ISETP.GE.AND P4, PT, R23, R8, PT ;  /* 0x000000081700720c */ /* 0x000fc60003f86270 */
[----:B------:R-:W-:Y:S01]  /*0820*/  @!P3 IMAD.WIDE.U32 R20, R20, R21, c[0x0][0x178] ;  /* 0x00005e001414b625 */ /* 0x000fe200078e0015 */
[----:B------:R2:W5:Y:S04]  /*0830*/  @!P3 LDG.E.U16 R12, [R6.64] ;  /* 0x00000004060cb981 */ /* 0x000568000c1e1500 */
[----:B------:R3:W5:Y:S05]  /*0840*/  @!P3 LDG.E.U16 R13, [R20.64] ;  /* 0x00000004140db981 */ /* 0x00076a000c1e1500 */
[----:B------:R-:W-:Y:S01]  /*0850*/  @!P4 IMAD.IADD R19, R0, 0x1, R23 ;  /* 0x000000010013c824 */ /* 0x000fe200078e0217 */
[----:B------:R-:W-:-:S04]  /*0860*/  @!P4 IADD3 R23, R23, 0x80, RZ ;  /* 0x000000801717c810 */ /* 0x000fc80007ffe0ff */
[----:B------:R-:W-:-:S13]  /*0870*/  ISETP.GE.AND P5, PT, R23, R8, PT ;  /* 0x000000081700720c */ /* 0x000fda0003fa6270 */
[----:B------:R-:W-:Y:S01]  /*0880*/  @!P5 IMAD.IADD R18, R0, 0x1, R23 ;  /* 0x000000010012d824 */ /* 0x000fe200078e0217 */
[----:B------:R-:W-:-:S04]  /*0890*/  @!P5 IADD3 R23, R23, 0x80, RZ ;  /* 0x000000801717d810 */ /* 0x000fc80007ffe0ff */
[----:B------:R-:W-:Y:S01]  /*08a0*/  ISETP.GE.AND P1, PT, R23, R8, PT ;  /* 0x000000081700720c */ /* 0x000fe20003f26270 */
[----:B------:R-:W-:-:S12]  /*08b0*/  @!P5 IMAD.MOV.U32 R25, RZ, RZ, 0x2 ;  /* 0x00000002ff19d424 */ /* 0x000fd800078e00ff */
[----:B------:R-:W-:Y:S02]  /*08c0*/  @!P1 IADD3 R27, R0, R23, RZ ;  /* 0x00000017001b9210 */ /* 0x000fe40007ffe0ff */
        /* <DEDUP_REMOVED lines=36> */
[----:B------:R-:W-:Y:S01]  /*0b10*/  @!P2 MOV R28, 0x2 ;  /* 0x00000002001ca802 */ /* 0x000fe20000000f00 */
[----:B------:R-:W-:-:S04]  /*0b20*/  @!P2 IMAD.IADD R23, R0, 0x1, R23 ;  /* 0x000000010017a824 */ /* 0x000fc800078e0217 */
        /* <DEDUP_REMOVED lines=27> */
.L_x_1697:
[----:B0-----:R-:W-:Y:S05]  /*0ce0*/  BSYNC B0 ;  /* 0x0000000000007941 */ /* 0x001fea0003800000 */
.L_x_1696:
        /* <DEDUP_REMOVED lines=21> */
.L_x_1699:
[----:B------:R-:W-:Y:S05]  /*0e40*/  BSYNC B0 ;  /* 0x0000000000007941 */ /* 0x000fea0003800000 */
.L_x_1698:
[----:B------:R-:W-:Y:S01]  /*0e50*/  ISETP.NE.AND P6, PT, R7, RZ, PT ;  /* 0x000000ff0700720c */ /* 0x000fe20003fc5270 */
[----:B------:R-:W-:-:S12]  /*0e60*/  BSSY B0, `(.L_x_1700) ;  /* 0x000000c000007945 */ /* 0x000fd80003800000 */
        /* <DEDUP_REMOVED lines=11> */
.L_x_1701:
[----:B------:R-:W-:Y:S05]  /*0f20*/  BSYNC B0 ;  /* 0x0000000000007941 */ /* 0x000fea0003800000 */
.L_x_1700:
        /* <DEDUP_REMOVED lines=12> */
.L_x_1703:
[----:B------:R-:W-:Y:S05]  /*0ff0*/  BSYNC B0 ;  /* 0x0000000000007941 */ /* 0x000fea0003800000 */
.L_x_1702:
        /* <DEDUP_REMOVED lines=12> */
.L_x_1705:
[----:B------:R-:W-:Y:S05]  /*10c0*/  BSYNC B0 ;  /* 0x0000000000007941 */ /* 0x000fea0003800000 */
.L_x_1704:
        /* <DEDUP_REMOVED lines=12> */
.L_x_1707:
[----:B------:R-:W-:Y:S05]  /*1190*/  BSYNC B0 ;  /* 0x0000000000007941 */ /* 0x000fea0003800000 */
.L_x_1706:
        /* <DEDUP_REMOVED lines=12> */
.L_x_1709:
[----:B------:R-:W-:Y:S05]  /*1260*/  BSYNC B0 ;  /* 0x0000000000007941 */ /* 0x000fea0003800000 */
.L_x_1708:
        /* <DEDUP_REMOVED lines=12> */
.L_x_1711:
[----:B------:R-:W-:Y:S05]  /*1330*/  BSYNC B0 ;  /* 0x0000000000007941 */ /* 0x000fea0003800000 */
.L_x_1710:
[----:B------:R-:W-:Y:S01]  /*1340*/  @!P0 IMAD.MOV.U32 R9, RZ, RZ, R5 ;  /* 0x000000ffff098224 */ /* 0x000fe200078e0005 */
[----:B------:R0:W-:Y:S01]  /*1350*/  @!P0 STG.E.U16 [R2.64], R4 ;  /* 0x0000000402008986 */ /* 0x0001e2000c101504 */
[----:B------:R-:W-:Y:S01]  /*1360*/  BSSY B0, `(.L_x_1712) ;  /* 0x000002d000007945 */ /* 0x000fe20003800000 */
[----:B------:R-:W-:Y:S02]  /*1370*/  BSSY B1, `(.L_x_1713) ;  /* 0x0000025000017945 */ /* 0x000fe40003800000 */
[----:B------:R-:W-:-:S13]  /*1380*/  ISETP.GE.AND P0, PT, R9, R8, PT ;  /* 0x000000080900720c */ /* 0x000fda0003f06270 */
[----:B------:R-:W-:Y:S05]  /*1390*/  @P0 BRA `(.L_x_1714) ;  /* 0x000000c000000947 */ /* 0x000fea0003800000 */
[----:B0-----:R-:W-:Y:S01]  /*13a0*/  IADD3 R2, R0, R9, RZ ;  /* 0x0000000900027210 */ /* 0x001fe20007ffe0ff */
[----:B------:R-:W-:Y:S01]  /*13b0*/  IMAD.MOV.U32 R3, RZ, RZ, 0x2 ;  /* 0x00000002ff037424 */ /* 0x000fe200078e00ff */
[----:B------:R-:W-:-:S03]  /*13c0*/  IADD3 R9, R9, 0x80, RZ ;  /* 0x0000008009097810 */ /* 0x000fc60007ffe0ff */
[----:B------:R-:W-:Y:S01]  /*13d0*/  IMAD.WIDE.U32 R2, R2, R3, c[0x0][0x168] ;  /* 0x00005a0002027625 */ /* 0x000fe200078e0003 */
[----:B------:R-:W-:-:S04]  /*13e0*/  ISETP.GE.AND P0, PT, R9, R8, PT ;  /* 0x000000080900720c */ /* 0x000fc80003f06270 */
[----:B-----5:R0:W-:Y:S09]  /*13f0*/  STG.E.U16 [R2.64], R6 ;  /* 0x0000000602007986 */ /* 0x0201f2000c101504 */
[----:B------:R-:W-:Y:S05]  /*1400*/  @P0 BRA `(.L_x_1715) ;  /* 0x000000c000000947 */ /* 0x000fea0003800000 */
[----:B0-----:R-:W-:Y:S01]  /*1410*/  IMAD.IADD R2, R0, 0x1, R9 ;  /* 0x0000000100027824 */ /* 0x001fe200078e0209 */
[----:B------:R-:W-:Y:S01]  /*1420*/  IADD3 R9, R9, 0x80, RZ ;  /* 0x0000008009097810 */ /* 0x000fe20007ffe0ff */
[----:B------:R-:W-:-:S04]  /*1430*/  IMAD.MOV.U32 R3, RZ, RZ, 0x2 ;  /* 0x00000002ff037424 */ /* 0x000fc800078e00ff */
[----:B------:R-:W-:-:S05]  /*1440*/  IMAD.WIDE.U32 R2, R2, R3, c[0x0][0x168] ;  /* 0x00005a0002027625 */ /* 0x000fca00078e0003 */
[----:B------:R0:W-:Y:S02]  /*1450*/  STG.E.U16 [R2.64], R7 ;  /* 0x0000000702007986 */ /* 0x0001e4000c101504 */
.L_x_1714:
[----:B0-----:R-:W-:-:S13]  /*1460*/  ISETP.GE.AND P0, PT, R9, R8, PT ;  /* 0x000000080900720c */ /* 0x001fda0003f06270 */
[----:B------:R-:W-:Y:S05]  /*1470*/  @P0 BRA `(.L_x_1716) ;  /* 0x000000c000000947 */ /* 0x000fea0003800000 */
[----:B------:R-:W-:Y:S01]  /*1480*/  HFMA2.MMA R3, -RZ, RZ, 0, 1.1920928955078125e-07 ;  /* 0x00000002ff037435 */ /* 0x000fe200000001ff */
[----:B------:R-:W-:Y:S01]  /*1490*/  IMAD.IADD R2, R0, 0x1, R9 ;  /* 0x0000000100027824 */ /* 0x000fe200078e0209 */
[----:B------:R-:W-:-:S08]  /*14a0*/  IADD3 R9, R9, 0x80, RZ ;  /* 0x0000008009097810 */ /* 0x000fd00007ffe0ff */
[----:B------:R-:W-:-:S05]  /*14b0*/  IMAD.WIDE.U32 R2, R2, R3, c[0x0][0x168] ;  /* 0x00005a0002027625 */ /* 0x000fca00078e0003 */
[----:B-----5:R0:W-:Y:S02]  /*14c0*/  STG.E.U16 [R2.64], R10 ;  /* 0x0000000a02007986 */ /* 0x0201e4000c101504 */
.L_x_1715:
[----:B------:R-:W-:-:S13]  /*14d0*/  ISETP.GE.AND P0, PT, R9, R8, PT ;  /* 0x000000080900720c */ /* 0x000fda0003f06270 */
[----:B------:R-:W-:Y:S05]  /*14e0*/  @P0 BRA `(.L_x_1717) ;  /* 0x000000d000000947 */ /* 0x000fea0003800000 */
[----:B0-----:R-:W-:Y:S01]  /*14f0*/  IMAD.IADD R2, R0, 0x1, R9 ;  /* 0x0000000100027824 */ /* 0x001fe200078e0209 */
[----:B------:R-:W-:Y:S01]  /*1500*/  IADD3 R9, R9, 0x80, RZ ;  /* 0x0000008009097810 */ /* 0x000fe20007ffe0ff */
[----:B------:R-:W-:-:S04]  /*1510*/  IMAD.MOV.U32 R3, RZ, RZ, 0x2 ;  /* 0x00000002ff037424 */ /* 0x000fc800078e00ff */
[----:B------:R-:W-:-:S05]  /*1520*/  IMAD.WIDE.U32 R2, R2, R3, c[0x0][0x168] ;  /* 0x00005a0002027625 */ /* 0x000fca00078e0003 */
[----:B------:R0:W-:Y:S02]  /*1530*/  STG.E.U16 [R2.64], R11 ;  /* 0x0000000b02007986 */ /* 0x0001e4000c101504 */
.L_x_1716:
        /* <DEDUP_REMOVED lines=8> */
.L_x_1717:
[----:B------:R-:W-:Y:S05]  /*15c0*/  BSYNC B1 ;  /* 0x0000000000017941 */ /* 0x000fea0003800000 */
.L_x_1713:
[----:B------:R-:W-:-:S13]  /*15d0*/  ISETP.GE.AND P0, PT, R9, R8, PT ;  /* 0x000000080900720c */ /* 0x000fda0003f06270 */
[----:B0-----:R-:W-:Y:S01]  /*15e0*/  @!P0 IADD3 R2, R0, R9, RZ ;  /* 0x0000000900028210 */ /* 0x001fe20007ffe0ff */
[----:B------:R-:W-:Y:S01]  /*15f0*/  @!P0 IMAD.MOV.U32 R3, RZ, RZ, 0x2 ;  /* 0x00000002ff038424 */ /* 0x000fe200078e00ff */
[----:B------:R-:W-:-:S03]  /*1600*/  @!P0 IADD3 R9, R9, 0x80, RZ ;  /* 0x0000008009098810 */ /* 0x000fc60007ffe0ff */
[----:B------:R-:W-:-:S05]  /*1610*/  @!P0 IMAD.WIDE.U32 R2, R2, R3, c[0x0][0x168] ;  /* 0x00005a0002028625 */ /* 0x000fca00078e0003 */
[----:B------:R0:W-:Y:S02]  /*1620*/  @!P0 STG.E.U16 [R2.64], R13 ;  /* 0x0000000d02008986 */ /* 0x0001e4000c101504 */
.L_x_1718:
[----:B------:R-:W-:Y:S05]  /*1630*/  BSYNC B0 ;  /* 0x0000000000007941 */ /* 0x000fea0003800000 */
.L_x_1712:
        /* <DEDUP_REMOVED lines=8> */
.L_x_1719:
        /* <DEDUP_REMOVED lines=12> */
.L_x_13753:


//--------------------- .text._ZN2at6native29vectorized_elementwise_kernelILi4EZZZNS0_25tanh_backward_kernel_cudaERNS_18TensorIteratorBaseEENKUlvE0_clEvENKUlvE1_clEvEUlN3c104HalfES7_E_St5arrayIPcLm3EEEEviT0_T1_ --------------------------
	.section	.text._ZN2at6native29vectorized_elementwise_kernelILi4EZZZNS0_25tanh_backward_kernel_cudaERNS_18TensorIteratorBaseEENKUlvE0_clEvENKUlvE1_clEvEUlN3c104HalfES7_E_St5arrayIPcLm3EEEEviT0_T1_,"ax",@progbits
	.sectioninfo	@"SHI_REGISTERS=32"
	.align	128
        .global         _ZN2at6native29vectorized_elementwise_kernelILi4EZZZNS0_25tanh_backward_kernel_cudaERNS_18TensorIteratorBaseEENKUlvE0_clEvENKUlvE1_clEvEUlN3c104HalfES7_E_St5arrayIPcLm3EEEEviT0_T1_
        .type           _ZN2at6native29vectorized_elementwise_kernelILi4EZZZNS0_25tanh_backward_kernel_cudaERNS_18TensorIteratorBaseEENKUlvE0_clEvENKUlvE1_clEvEUlN3c104HalfES7_E_St5arrayIPcLm3EEEEviT0_T1_,@function
        .size           _ZN2at6native29vectorized_elementwise_kernelILi4EZZZNS0_25tanh_backward_kernel_cudaERNS_18TensorIteratorBaseEENKUlvE0_clEvENKUlvE1_clEvEUlN3c104HalfES7_E_St5arrayIPcLm3EEEEviT0_T1_,(.L_x_13754 - _ZN2at6native29vectorized_elementwise_kernelILi4EZZZNS0_25tanh_backward_kernel_cudaERNS_18TensorIteratorBaseEENKUlvE0_clEvENKUlvE1_clEvEUlN3c104HalfES7_E_St5arrayIPcLm3EEEEviT0_T1_)
        .other          _ZN2at6native29vectorized_elementwise_kernelILi4EZZZNS0_25tanh_backward_kernel_cudaERNS_18TensorIteratorBaseEENKUlvE0_clEvENKUlvE1_clEvEUlN3c104HalfES7_E_St5arrayIPcLm3EEEEviT0_T1_,@"STO_CUDA_ENTRY STV_DEFAULT"
_ZN2at6native29vectorized_elementwise_kernelILi4EZZZNS0_25tanh_backward_kernel_cudaERNS_18TensorIteratorBaseEENKUlvE0_clEvENKUlvE1_clEvEUlN3c104HalfES7_E_St5arrayIPcLm3EEEEviT0_T1_:
.text._ZN2at6native29vectorized_elementwise_kernelILi4EZZZNS0_25tanh_backward_kernel_cudaERNS_18TensorIteratorBaseEENKUlvE0_clEvENKUlvE1_clEvEUlN3c104HalfES7_E_St5arrayIPcLm3EEEEviT0_T1_:
        /* <DEDUP_REMOVED lines=12> */
[----:B------:R-:W-:-:S06]  /*00c0*/  IMAD.WIDE R2, R0, R9, c[0x0][0x170] ;  /* 0x00005c0000027625 */ /* 0x000fcc00078e0209 */
[----:B------:R-:W-:Y:S02]  /*00d0*/  IMAD.WIDE.U32 R12, R8, 0x8, R2 ;  /* 0x00000008080c7825 */ /* 0x000fe400078e0002 */
[----:B------:R0:W3:Y:S04]  /*00e0*/  LDG.E.64 R2, [R14.64+0x400] ;  /* 0x000400040e027981 */ /* 0x0000e8000c1e1b00 */
[----:B------:R1:W4:Y:S04]  /*00f0*/  LDG.E.64 R10, [R12.64] ;  /* 0x000000040c0a7981 */ /* 0x000328000c1e1b00 */
[----:B------:R1:W5:Y:S01]  /*0100*/  LDG.E.64 R6, [R12.64+0x400] ;  /* 0x000400040c067981 */ /* 0x000362000c1e1b00 */
[----:B--2---:R-:W-:-:S02]  /*0110*/  HADD2.F32 R16, -RZ, R4.H0_H0 ;  /* 0x20000004ff107230 */ /* 0x004fc40000004100 */
[----:B------:R-:W-:-:S03]  /*0120*/  HADD2.F32 R4, -RZ, R4.H1_H1 ;  /* 0x30000004ff047230 */ /* 0x000fc60000004100 */
[----:B------:R-:W-:Y:S02]  /*0130*/  FMUL.FTZ R16, R16, R16 ;  /* 0x0000001010107220 */ /* 0x000fe40000410000 */
[----:B------:R-:W-:-:S03]  /*0140*/  FMUL.FTZ R4, R4, R4 ;  /* 0x0000000404047220 */ /* 0x000fc60000410000 */
[----:B------:R-:W-:Y:S02]  /*0150*/  F2FP.PACK_AB R16, RZ, R16 ;  /* 0x00000010ff10723e */ /* 0x000fe400000000ff */
[----:B------:R-:W-:-:S03]  /*0160*/  F2FP.PACK_AB R4, RZ, R4 ;  /* 0x00000004ff04723e */ /* 0x000fc600000000ff */
[----:B------:R-:W-:Y:S02]  /*0170*/  HADD2.F32 R16, -RZ, R16.H0_H0 ;  /* 0x20000010ff107230 */ /* 0x000fe40000004100 */
[----:B------:R-:W-:-:S03]  /*0180*/  HADD2.F32 R4, -RZ, R4.H0_H0 ;  /* 0x20000004ff047230 */ /* 0x000fc60000004100 */
[----:B------:R-:W-:Y:S02]  /*0190*/  FADD.FTZ R16, -R16, 1 ;  /* 0x3f80000010107421 */ /* 0x000fe40000010100 */
[----:B------:R-:W-:Y:S01]  /*01a0*/  FADD.FTZ R4, -R4, 1 ;  /* 0x3f80000004047421 */ /* 0x000fe20000010100 */
[----:B------:R-:W-:Y:S02]  /*01b0*/  HADD2.F32 R17, -RZ, R5.H0_H0 ;  /* 0x20000005ff117230 */ /* 0x000fe40000004100 */
[----:B------:R-:W-:Y:S02]  /*01c0*/  F2FP.PACK_AB R16, RZ, R16 ;  /* 0x00000010ff10723e */ /* 0x000fe400000000ff */
[----:B------:R-:W-:Y:S01]  /*01d0*/  F2FP.PACK_AB R4, RZ, R4 ;  /* 0x00000004ff04723e */ /* 0x000fe200000000ff */
[----:B------:R-:W-:Y:S02]  /*01e0*/  FMUL.FTZ R17, R17, R17 ;  /* 0x0000001111117220 */ /* 0x000fe40000410000 */
[----:B-1----:R-:W-:-:S02]  /*01f0*/  HADD2.F32 R13, -RZ, R16.H0_H0 ;  /* 0x20000010ff0d7230 */ /* 0x002fc40000004100 */
[----:B0-----:R-:W-:Y:S02]  /*0200*/  HADD2.F32 R15, -RZ, R4.H0_H0 ;  /* 0x20000004ff0f7230 */ /* 0x001fe40000004100 */
[--C-:B----4-:R-:W-:Y:S01]  /*0210*/  HADD2.F32 R4, -RZ, R10.reuse.H0_H0 ;  /* 0x2000000aff047230 */ /* 0x110fe20000004100 */
[----:B------:R-:W-:Y:S01]  /*0220*/  F2FP.PACK_AB R17, RZ, R17 ;  /* 0x00000011ff11723e */ /* 0x000fe200000000ff */
[----:B------:R-:W-:-:S03]  /*0230*/  HADD2.F32 R10, -RZ, R10.H1_H1 ;  /* 0x3000000aff0a7230 */ /* 0x000fc60000004100 */
[----:B------:R-:W-:Y:S01]  /*0240*/  FMUL.FTZ R4, R4, R13 ;  /* 0x0000000d04047220 */ /* 0x000fe20000410000 */
[----:B------:R-:W-:Y:S01]  /*0250*/  HADD2.F32 R17, -RZ, R17.H0_H0 ;  /* 0x20000011ff117230 */ /* 0x000fe20000004100 */
[----:B------:R-:W-:Y:S01]  /*0260*/  FMUL.FTZ R13, R10, R15 ;  /* 0x0000000f0a0d7220 */ /* 0x000fe20000410000 */
[--C-:B---3--:R-:W-:Y:S02]  /*0270*/  HADD2.F32 R15, -RZ, R2.reuse.H0_H0 ;  /* 0x20000002ff0f7230 */ /* 0x108fe40000004100 */
[----:B------:R-:W-:Y:S02]  /*0280*/  HADD2.F32 R16, -RZ, R3.H0_H0 ;  /* 0x20000003ff107230 */ /* 0x000fe40000004100 */
[----:B------:R-:W-:Y:S02]  /*0290*/  HADD2.F32 R5, -RZ, R5.H1_H1 ;  /* 0x30000005ff057230 */ /* 0x000fe40000004100 */
[----:B------:R-:W-:Y:S02]  /*02a0*/  HADD2.F32 R2, -RZ, R2.H1_H1 ;  /* 0x30000002ff027230 */ /* 0x000fe40000004100 */
[----:B------:R-:W-:Y:S01]  /*02b0*/  HADD2.F32 R3, -RZ, R3.H1_H1 ;  /* 0x30000003ff037230 */ /* 0x000fe20000004100 */
[----:B------:R-:W-:-:S02]  /*02c0*/  FADD.FTZ R17, -R17, 1 ;  /* 0x3f80000011117421 */ /* 0x000fc40000010100 */
[----:B------:R-:W-:Y:S02]  /*02d0*/  FMUL.FTZ R15, R15, R15 ;  /* 0x0000000f0f0f7220 */ /* 0x000fe40000410000 */
[----:B------:R-:W-:Y:S02]  /*02e0*/  FMUL.FTZ R5, R5, R5 ;  /* 0x0000000505057220 */ /* 0x000fe40000410000 */
[----:B------:R-:W-:Y:S02]  /*02f0*/  FMUL.FTZ R2, R2, R2 ;  /* 0x0000000202027220 */ /* 0x000fe40000410000 */
[----:B------:R-:W-:Y:S02]  /*0300*/  FMUL.FTZ R16, R16, R16 ;  /* 0x0000001010107220 */ /* 0x000fe40000410000 */
[----:B------:R-:W-:Y:S01]  /*0310*/  FMUL.FTZ R3, R3, R3 ;  /* 0x0000000303037220 */ /* 0x000fe20000410000 */
[----:B------:R-:W-:Y:S02]  /*0320*/  F2FP.PACK_AB R17, RZ, R17 ;  /* 0x00000011ff11723e */ /* 0x000fe400000000ff */
[----:B------:R-:W-:-:S02]  /*0330*/  F2FP.PACK_AB R15, RZ, R15 ;  /* 0x0000000fff0f723e */ /* 0x000fc400000000ff */
[----:B------:R-:W-:Y:S02]  /*0340*/  F2FP.PACK_AB R5, RZ, R5 ;  /* 0x00000005ff05723e */ /* 0x000fe400000000ff */
[----:B------:R-:W-:Y:S02]  /*0350*/  F2FP.PACK_AB R2, RZ, R2 ;  /* 0x00000002ff02723e */ /* 0x000fe400000000ff */
[----:B------:R-:W-:Y:S02]  /*0360*/  F2FP.PACK_AB R16, RZ, R16 ;  /* 0x00000010ff10723e */ /* 0x000fe400000000ff */
[----:B------:R-:W-:Y:S01]  /*0370*/  F2FP.PACK_AB R3, RZ, R3 ;  /* 0x00000003ff03723e */ /* 0x000fe200000000ff */
[----:B------:R-:W-:Y:S02]  /*0380*/  HADD2.F32 R17, -RZ, R17.H0_H0 ;  /* 0x20000011ff117230 */ /* 0x000fe40000004100 */
[----:B------:R-:W-:Y:S02]  /*0390*/  HADD2.F32 R12, -RZ, R11.H0_H0 ;  /* 0x2000000bff0c7230 */ /* 0x000fe40000004100 */
[----:B------:R-:W-:-:S02]  /*03a0*/  HADD2.F32 R15, -RZ, R15.H0_H0 ;  /* 0x2000000fff0f7230 */ /* 0x000fc40000004100 */
[----:B------:R-:W-:Y:S02]  /*03b0*/  HADD2.F32 R5, -RZ, R5.H0_H0 ;  /* 0x20000005ff057230 */ /* 0x000fe40000004100 */
[----:B------:R-:W-:Y:S02]  /*03c0*/  HADD2.F32 R2, -RZ, R2.H0_H0 ;  /* 0x20000002ff027230 */ /* 0x000fe40000004100 */
[----:B------:R-:W-:Y:S02]  /*03d0*/  HADD2.F32 R16, -RZ, R16.H0_H0 ;  /* 0x20000010ff107230 */ /* 0x000fe40000004100 */
[----:B------:R-:W-:Y:S01]  /*03e0*/  HADD2.F32 R3, -RZ, R3.H0_H0 ;  /* 0x20000003ff037230 */ /* 0x000fe20000004100 */
[----:B------:R-:W-:Y:S02]  /*03f0*/  FMUL.FTZ R10, R12, R17 ;  /* 0x000000110c0a7220 */ /* 0x000fe40000410000 */
[----:B------:R-:W-:Y:S02]  /*0400*/  FADD.FTZ R15, -R15, 1 ;  /* 0x3f8000000f0f7421 */ /* 0x000fe40000010100 */
[----:B------:R-:W-:-:S02]  /*0410*/  FADD.FTZ R5, -R5, 1 ;  /* 0x3f80000005057421 */ /* 0x000fc40000010100 */
[----:B------:R-:W-:Y:S02]  /*0420*/  FADD.FTZ R2, -R2, 1 ;  /* 0x3f80000002027421 */ /* 0x000fe40000010100 */
[----:B------:R-:W-:Y:S02]  /*0430*/  FADD.FTZ R16, -R16, 1 ;  /* 0x3f80000010107421 */ /* 0x000fe40000010100 */
[----:B------:R-:W-:Y:S01]  /*0440*/  FADD.FTZ R17, -R3, 1 ;  /* 0x3f80000003117421 */ /* 0x000fe20000010100 */
[----:B------:R-:W-:Y:S02]  /*0450*/  F2FP.PACK_AB R15, RZ, R15 ;  /* 0x0000000fff0f723e */ /* 0x000fe400000000ff */
[----:B------:R-:W-:Y:S02]  /*0460*/  F2FP.PACK_AB R5, RZ, R5 ;  /* 0x00000005ff05723e */ /* 0x000fe400000000ff */
[----:B------:R-:W-:Y:S02]  /*0470*/  F2FP.PACK_AB R2, RZ, R2 ;  /* 0x00000002ff02723e */ /* 0x000fe400000000ff */
[----:B------:R-:W-:-:S02]  /*0480*/  F2FP.PACK_AB R3, RZ, R16 ;  /* 0x00000010ff03723e */ /* 0x000fc400000000ff */
[----:B------:R-:W-:Y:S01]  /*0490*/  F2FP.PACK_AB R18, RZ, R17 ;  /* 0x00000011ff12723e */ /* 0x000fe200000000ff */
[----:B------:R-:W-:Y:S02]  /*04a0*/  HADD2.F32 R14, -RZ, R11.H1_H1 ;  /* 0x3000000bff0e7230 */ /* 0x000fe40000004100 */
[--C-:B-----5:R-:W-:Y:S02]  /*04b0*/  HADD2.F32 R11, -RZ, R6.reuse.H0_H0 ;  /* 0x20000006ff0b7230 */ /* 0x120fe40000004100 */
[----:B------:R-:W-:Y:S02]  /*04c0*/  HADD2.F32 R12, -RZ, R6.H1_H1 ;  /* 0x30000006ff0c7230 */ /* 0x000fe40000004100 */
[----:B------:R-:W-:Y:S02]  /*04d0*/  HADD2.F32 R6, -RZ, R7.H0_H0 ;  /* 0x20000007ff067230 */ /* 0x000fe40000004100 */
[----:B------:R-:W-:Y:S02]  /*04e0*/  HADD2.F32 R16, -RZ, R15.H0_H0 ;  /* 0x2000000fff107230 */ /* 0x000fe40000004100 */
[----:B------:R-:W-:-:S02]  /*04f0*/  HADD2.F32 R7, -RZ, R7.H1_H1 ;  /* 0x30000007ff077230 */ /* 0x000fc40000004100 */
[----:B------:R-:W-:Y:S02]  /*0500*/  HADD2.F32 R5, -RZ, R5.H0_H0 ;  /* 0x20000005ff057230 */ /* 0x000fe40000004100 */
[----:B------:R-:W-:Y:S02]  /*0510*/  HADD2.F32 R15, -RZ, R2.H0_H0 ;  /* 0x20000002ff0f7230 */ /* 0x000fe40000004100 */
[----:B------:R-:W-:Y:S02]  /*0520*/  HADD2.F32 R17, -RZ, R3.H0_H0 ;  /* 0x20000003ff117230 */ /* 0x000fe40000004100 */
[----:B------:R-:W-:Y:S01]  /*0530*/  HADD2.F32 R18, -RZ, R18.H0_H0 ;  /* 0x20000012ff127230 */ /* 0x000fe20000004100 */
[----:B------:R-:W-:-:S04]  /*0540*/  IMAD.WIDE.U32 R2, R0, R9, c[0x0][0x168] ;  /* 0x00005a0000027625 */ /* 0x000fc800078e0009 */
[----:B------:R-:W-:Y:S02]  /*0550*/  FMUL.FTZ R5, R14, R5 ;  /* 0x000000050e057220 */ /* 0x000fe40000410000 */
[----:B------:R-:W-:Y:S02]  /*0560*/  FMUL.FTZ R11, R11, R16 ;  /* 0x000000100b0b7220 */ /* 0x000fe40000410000 */
[----:B------:R-:W-:Y:S02]  /*0570*/  FMUL.FTZ R12, R12, R15 ;  /* 0x0000000f0c0c7220 */ /* 0x000fe40000410000 */
[----:B------:R-:W-:Y:S02]  /*0580*/  FMUL.FTZ R6, R6, R17 ;  /* 0x0000001106067220 */ /* 0x000fe40000410000 */
[----:B------:R-:W-:Y:S01]  /*0590*/  FMUL.FTZ R7, R7, R18 ;  /* 0x0000001207077220 */ /* 0x000fe20000410000 */
[----:B------:R-:W-:Y:S01]  /*05a0*/  F2FP.PACK_AB R4, R13, R4 ;  /* 0x000000040d04723e */ /* 0x000fe200000000ff */
[----:B------:R-:W-:Y:S01]  /*05b0*/  IMAD.WIDE R2, R8, 0x8, R2 ;  /* 0x0000000808027825 */ /* 0x000fe200078e0202 */
[----:B------:R-:W-:-:S02]  /*05c0*/  F2FP.PACK_AB R5, R5, R10 ;  /* 0x0000000a0505723e */ /* 0x000fc400000000ff */
[----:B------:R-:W-:Y:S02]  /*05d0*/  F2FP.PACK_AB R12, R12, R11 ;  /* 0x0000000b0c0c723e */ /* 0x000fe400000000ff */
[----:B------:R-:W-:Y:S01]  /*05e0*/  F2FP.PACK_AB R13, R7, R6 ;  /* 0x00000006070d723e */ /* 0x000fe200000000ff */
[----:B------:R-:W-:Y:S04]  /*05f0*/  STG.E.64 [R2.64], R4 ;  /* 0x0000000402007986 */ /* 0x000fe8000c101b04 */
[----:B------:R-:W-:Y:S01]  /*0600*/  STG.E.64 [R2.64+0x400], R12 ;  /* 0x0004000c02007986 */ /* 0x000fe2000c101b04 */
[----:B------:R-:W-:Y:S05]  /*0610*/  EXIT ;  /* 0x000000000000794d */ /* 0x000fea0003800000 */
.L_x_1720:
        /* <DEDUP_REMOVED lines=102> */
.L_x_1722:
[----:B0-----:R-:W-:Y:S05]  /*0c80*/  BSYNC B0 ;  /* 0x0000000000007941 */ /* 0x001fea0003800000 */
.L_x_1721:
        /* <DEDUP_REMOVED lines=21> */
.L_x_1724:
[----:B------:R-:W-:Y:S05]  /*0de0*/  BSYNC B0 ;  /* 0x0000000000007941 */ /* 0x000fea0003800000 */
.L_x_1723:
        /* <DEDUP_REMOVED lines=13> */
.L_x_1726:
[----:B------:R-:W-:Y:S05]  /*0ec0*/  BSYNC B0 ;  /* 0x0000000000007941 */ /* 0x000fea0003800000 */
.L_x_1725:
        /* <DEDUP_REMOVED lines=12> */
.L_x_1728:
[----:B------:R-:W-:Y:S05]  /*0f90*/  BSYNC B0 ;  /* 0x0000000000007941 */ /* 0x000fea0003800000 */
.L_x_1727:
        /* <DEDUP_REMOVED lines=12> */
.L_x_1730:
[----:B------:R-:W-:Y:S05]  /*1060*/  BSYNC B0 ;  /* 0x0000000000007941 */ /* 0x000fea0003800000 */
.L_x_1729:
        /* <DEDUP_REMOVED lines=12> */
.L_x_1732:
[----:B------:R-:W-:Y:S05]  /*1130*/  BSYNC B0 ;  /* 0x0000000000007941 */ /* 0x000fea0003800000 */
.L_x_1731:
        /* <DEDUP_REMOVED lines=12> */
.L_x_1734:
[----:B------:R-:W-:Y:S05]  /*1200*/  BSYNC B0 ;  /* 0x0000000000007941 */ /* 0x000fea0003800000 */
.L_x_1733:
        /* <DEDUP_REMOVED lines=12> */
.L_x_1736:
[----:B------:R-:W-:Y:S05]  /*12d0*/  BSYNC B0 ;  /* 0x0000000000007941 */ /* 0x000fea0003800000 */
.L_x_1735:
        /* <DEDUP_REMOVED lines=18> */
.L_x_1739:
[----:B0-----:R-:W-:-:S13]  /*1400*/  ISETP.GE.AND P0, PT, R9, R8, PT ;  /* 0x000000080900720c */ /* 0x001fda0003f06270 */
[----:B------:R-:W-:Y:S05]  /*1410*/  @P0 BRA `(.L_x_1741) ;  /* 0x000000c000000947 */ /* 0x000fea0003800000 */
[----:B------:R-:W-:Y:S01]  /*1420*/  HFMA2.MMA R3, -RZ, RZ, 0, 1.1920928955078125e-07 ;  /* 0x00000002ff037435 */ /* 0x000fe200000001ff */
[----:B------:R-:W-:Y:S01]  /*1430*/  IMAD.IADD R2, R0, 0x1, R9 ;  /* 0x0000000100027824 */ /* 0x000fe200078e0209 */
[----:B------:R-:W-:-:S08]  /*1440*/  IADD3 R9, R9, 0x80, RZ ;  /* 0x0000008009097810 */ /* 0x000fd00007ffe0ff */
[----:B------:R-:W-:-:S05]  /*1450*/  IMAD.WIDE.U32 R2, R2, R3, c[0x0][0x168] ;  /* 0x00005a0002027625 */ /* 0x000fca00078e0003 */
[----:B-----5:R0:W-:Y:S02]  /*1460*/  STG.E.U16 [R2.64], R10 ;  /* 0x0000000a02007986 */ /* 0x0201e4000c101504 */
.L_x_1740:
[----:B------:R-:W-:-:S13]  /*1470*/  ISETP.GE.AND P0, PT, R9, R8, PT ;  /* 0x000000080900720c */ /* 0x000fda0003f06270 */
[----:B------:R-:W-:Y:S05]  /*1480*/  @P0 BRA `(.L_x_1742) ;  /* 0x000000d000000947 */ /* 0x000fea0003800000 */
[----:B0-----:R-:W-:Y:S01]  /*1490*/  IMAD.IADD R2, R0, 0x1, R9 ;  /* 0x0000000100027824 */ /* 0x001fe200078e0209 */
[----:B------:R-:W-:Y:S01]  /*14a0*/  IADD3 R9, R9, 0x80, RZ ;  /* 0x0000008009097810 */ /* 0x000fe20007ffe0ff */
[----:B------:R-:W-:-:S04]  /*14b0*/  IMAD.MOV.U32 R3, RZ, RZ, 0x2 ;  /* 0x00000002ff037424 */ /* 0x000fc800078e00ff */
[----:B------:R-:W-:-:S05]  /*14c0*/  IMAD.WIDE.U32 R2, R2, R3, c[0x0][0x168] ;  /* 0x00005a0002027625 */ /* 0x000fca00078e0003 */
[----:B------:R0:W-:Y:S02]  /*14d0*/  STG.E.U16 [R2.64], R11 ;  /* 0x0000000b02007986 */ /* 0x0001e4000c101504 */
.L_x_1741:
        /* <DEDUP_REMOVED lines=8> */
.L_x_1742:
[----:B------:R-:W-:Y:S05]  /*1560*/  BSYNC B1 ;  /* 0x0000000000017941 */ /* 0x000fea0003800000 */
.L_x_1738:
[----:B------:R-:W-:-:S13]  /*1570*/  ISETP.GE.AND P0, PT, R9, R8, PT ;  /* 0x000000080900720c */ /* 0x000fda0003f06270 */
[----:B0-----:R-:W-:Y:S01]  /*1580*/  @!P0 IADD3 R2, R0, R9, RZ ;  /* 0x0000000900028210 */ /* 0x001fe20007ffe0ff */
[----:B------:R-:W-:Y:S01]  /*1590*/  @!P0 IMAD.MOV.U32 R3, RZ, RZ, 0x2 ;  /* 0x00000002ff038424 */ /* 0x000fe200078e00ff */
[----:B------:R-:W-:-:S03]  /*15a0*/  @!P0 IADD3 R9, R9, 0x80, RZ ;  /* 0x0000008009098810 */ /* 0x000fc60007ffe0ff */
[----:B------:R-:W-:-:S05]  /*15b0*/  @!P0 IMAD.WIDE.U32 R2, R2, R3, c[0x0][0x168] ;  /* 0x00005a0002028625 */ /* 0x000fca00078e0003 */
[----:B------:R0:W-:Y:S02]  /*15c0*/  @!P0 STG.E.U16 [R2.64], R13 ;  /* 0x0000000d02008986 */ /* 0x0001e4000c101504 */
.L_x_1743:
[----:B------:R-:W-:Y:S05]  /*15d0*/  BSYNC B0 ;  /* 0x0000000000007941 */ /* 0x000fea0003800000 */
.L_x_1737:
        /* <DEDUP_REMOVED lines=8> */
.L_x_1744:
        /* <DEDUP_REMOVED lines=10> */
.L_x_13754:


//--------------------- .text._ZN2at6native29vectorized_elementwise_kernelILi8EZZZNS0_25tanh_backward_kernel_cudaERNS_18TensorIteratorBaseEENKUlvE0_clEvENKUlvE1_clEvEUlN3c104HalfES7_E_St5arrayIPcLm3EEEEviT0_T1_ --------------------------
	.section	.text._ZN2at6native29vectorized_elementwise_kernelILi8EZZZNS0_25tanh_backward_kernel_cudaERNS_18TensorIteratorBaseEENKUlvE0_clEvENKUlvE1_clEvEUlN3c104HalfES7_E_St5arrayIPcLm3EEEEviT0_T1_,"ax",@progbits
	.sectioninfo	@"SHI_REGISTERS=4"
	.align	128
        .global         _ZN2at6native29vectorized_elementwise_kernelILi8EZZZNS0_25tanh_backward_kernel_cudaERNS_18TensorIteratorBaseEENKUlvE0_clEvENKUlvE1_clEvEUlN3c104HalfES7_E_St5arrayIPcLm3EEEEviT0_T1_
        .type           _ZN2at6native29vectorized_elementwise_kernelILi8EZZZNS0_25tanh_backward_kernel_cudaERNS_18TensorIteratorBaseEENKUlvE0_clEvENKUlvE1_clEvEUlN3c104HalfES7_E_St5arrayIPcLm3EEEEviT0_T1_,@function
        .size           _ZN2at6native29vectorized_elementwise_kernelILi8EZZZNS0_25tanh_backward_kernel_cudaERNS_18TensorIteratorBaseEENKUlvE0_clEvENKUlvE1_clEvEUlN3c104HalfES7_E_St5arrayIPcLm3EEEEviT0_T1_,(.L_x_13755 - _ZN2at6native29vectorized_elementwise_kernelILi8EZZZNS0_25tanh_backward_kernel_cudaERNS_18TensorIteratorBaseEENKUlvE0_clEvENKUlvE1_clEvEUlN3c104HalfES7_E_St5arrayIPcLm3EEEEviT0_T1_)
        .other          _ZN2at6native29vectorized_elementwise_kernelILi8EZZZNS0_25tanh_backward_kernel_cudaERNS_18TensorIteratorBaseEENKUlvE0_clEvENKUlvE1_clEvEUlN3c104HalfES7_E_St5arrayIPcLm3EEEEviT0_T1_,@"STO_CUDA_ENTRY STV_DEFAULT"
_ZN2at6native29vectorized_elementwise_kernelILi8EZZZNS0_25tanh_backward_kernel_cudaERNS_18TensorIteratorBaseEENKUlvE0_clEvENKUlvE1_clEvEUlN3c104HalfES7_E_St5arrayIPcLm3EEEEviT0_T1_:
.text._ZN2at6native29vectorized_elementwise_kernelILi8EZZZNS0_25tanh_backward_kernel_cudaERNS_18TensorIteratorBaseEENKUlvE0_clEvENKUlvE1_clEvEUlN3c104HalfES7_E_St5arrayIPcLm3EEEEviT0_T1_:
[----:B------:R-:W-:Y:S02]  /*0000*/  MOV R1, c[0x0][0x28] ;  /* 0x00000a0000017a02 */ /* 0x000fe40000000f00 */
[----:B------:R-:W-:Y:S05]  /*0010*/  EXIT ;  /* 0x000000000000794d */ /* 0x000fea0003800000 */
.L_x_1745:
        /* <DEDUP_REMOVED lines=14> */
.L_x_13755:


//--------------------- .text._ZN2at6native18elementwise_kernelILi128ELi4EZNS0_15gpu_kernel_implIZZZNS0_25tanh_backward_kernel_cudaERNS_18TensorIteratorBaseEENKUlvE0_clEvENKUlvE0_clEvEUlffE_EEvS4_RKT_EUliE_EEviT1_ --------------------------
	.section	.text._ZN2at6native18elementwise_kernelILi128ELi4EZNS0_15gpu_kernel_implIZZZNS0_25tanh_backward_kernel_cudaERNS_18TensorIteratorBaseEENKUlvE0_clEvENKUlvE0_clEvEUlffE_EEvS4_RKT_EUliE_EEviT1_,"ax",@progbits
	.sectioninfo	@"SHI_REGISTERS=26"
	.align	128
        .global         _ZN2at6native18elementwise_kernelILi128ELi4EZNS0_15gpu_kernel_implIZZZNS0_25tanh_backward_kernel_cudaERNS_18TensorIteratorBaseEENKUlvE0_clEvENKUlvE0_clEvEUlffE_EEvS4_RKT_EUliE_EEviT1_
        .type           _ZN2at6native18elementwise_kernelILi128ELi4EZNS0_15gpu_kernel_implIZZZNS0_25tanh_backward_kernel_cudaERNS_18TensorIteratorBaseEENKUlvE0_clEvENKUlvE0_clEvEUlffE_EEvS4_RKT_EUliE_EEviT1_,@function
        .size           _ZN2at6native18elementwise_kernelILi128ELi4EZNS0_15gpu_kernel_implIZZZNS0_25tanh_backward_kernel_cudaERNS_18TensorIteratorBaseEENKUlvE0_clEvENKUlvE0_clEvEUlffE_EEvS4_RKT_EUliE_EEviT1_,(.L_x_13756 - _ZN2at6native18elementwise_kernelILi128ELi4EZNS0_15gpu_kernel_implIZZZNS0_25tanh_backward_kernel_cudaERNS_18TensorIteratorBaseEENKUlvE0_clEvENKUlvE0_clEvEUlffE_EEvS4_RKT_EUliE_EEviT1_)
        .other          _ZN2at6native18elementwise_kernelILi128ELi4EZNS0_15gpu_kernel_implIZZZNS0_25tanh_backward_kernel_cudaERNS_18TensorIteratorBaseEENKUlvE0_clEvENKUlvE0_clEvEUlffE_EEvS4_RKT_EUliE_EEviT1_,@"STO_CUDA_ENTRY STV_DEFAULT"
_ZN2at6native18elementwise_kernelILi128ELi4EZNS0_15gpu_kernel_implIZZZNS0_25tanh_backward_kernel_cudaERNS_18TensorIteratorBaseEENKUlvE0_clEvENKUlvE0_clEvEUlffE_EEvS4_RKT_EUliE_EEviT1_:
.text._ZN2at6native18elementwise_kernelILi128ELi4EZNS0_15gpu_kernel_implIZZZNS0_25tanh_backward_kernel_cudaERNS_18TensorIteratorBaseEENKUlvE0_clEvENKUlvE0_clEvEUlffE_EEvS4_RKT_EUliE_EEviT1_:
        /* <DEDUP_REMOVED lines=263> */
.L_x_1748:
[----:B------:R-:W0:Y:S01]  /*1070*/  LDC.U8 R5, c[0x0][0x3e2] ;  /* 0x0000f880ff057b82 */ /* 0x000e220000000000 */
[----:B------:R-:W-:Y:S01]  /*1080*/  IADD3 R16, P1, R16, c[0x0][0x3c8], RZ ;  /* 0x0000f20010107a10 */ /* 0x000fe20007f3e0ff */
[----:B------:R-:W-:Y:S01]  /*1090*/  BSSY B6, `(.L_x_1749) ;  /* 0x00000df000067945 */ /* 0x000fe20003800000 */
        /* <DEDUP_REMOVED lines=15> */
[----:B--2---:R0:W1:Y:S01]  /*1190*/  I2F.S16 R23, R2 ;  /* 0x0000000200177306 */ /* 0x0040620000101400 */
[----:B------:R-:W-:Y:S05]  /*11a0*/  BRA `(.L_x_1755) ;  /* 0x00000cd000007947 */ /* 0x000fea0003800000 */
.L_x_1753:
[----:B------:R-:W2:Y:S02]  /*11b0*/  LDG.E.U8 R2, [R2.64] ;  /* 0x0000002402027981 */ /* 0x000ea4000c1e1100 */
[----:B--2---:R0:W1:Y:S01]  /*11c0*/  I2F.U16 R23, R2 ;  /* 0x0000000200177306 */ /* 0x0040620000101000 */
[----:B------:R-:W-:Y:S05]  /*11d0*/  BRA `(.L_x_1755) ;  /* 0x00000ca000007947 */ /* 0x000fea0003800000 */
.L_x_1752:
[----:B------:R-:W-:-:S13]  /*11e0*/  ISETP.NE.AND P0, PT, R4, 0x2, PT ;  /* 0x000000020400780c */ /* 0x000fda0003f05270 */
[----:B------:R-:W-:Y:S05]  /*11f0*/  @!P0 BRA `(.L_x_1756) ;  /* 0x000000a000008947 */ /* 0x000fea0003800000 */
[----:B------:R-:W-:-:S13]  /*1200*/  ISETP.NE.AND P0, PT, R4, 0x3, PT ;  /* 0x000000030400780c */ /* 0x000fda0003f05270 */
[----:B------:R-:W-:Y:S05]  /*1210*/  @!P0 BRA `(.L_x_1757) ;  /* 0x0000005000008947 */ /* 0x000fea0003800000 */
[----:B------:R-:W-:-:S13]  /*1220*/  ISETP.NE.AND P0, PT, R4, 0x4, PT ;  /* 0x000000040400780c */ /* 0x000fda0003f05270 */
[----:B------:R-:W-:Y:S05]  /*1230*/  @P0 BRA `(.L_x_1754) ;  /* 0x00000aa000000947 */ /* 0x000fea0003800000 */
[----:B------:R-:W2:Y:S02]  /*1240*/  LDG.E.64 R2, [R2.64] ;  /* 0x0000002402027981 */ /* 0x000ea4000c1e1b00 */
[----:B--2---:R0:W1:Y:S01]  /*1250*/  I2F.S64 R23, R2 ;  /* 0x0000000200177312 */ /* 0x0040620000301400 */
[----:B------:R-:W-:Y:S05]  /*1260*/  BRA `(.L_x_1755) ;  /* 0x00000c1000007947 */ /* 0x000fea0003800000 */
.L_x_1757:
[----:B------:R-:W2:Y:S02]  /*1270*/  LDG.E R2, [R2.64] ;  /* 0x0000002402027981 */ /* 0x000ea4000c1e1900 */
[----:B--2---:R0:W1:Y:S01]  /*1280*/  I2F R23, R2 ;  /* 0x0000000200177306 */ /* 0x0040620000201400 */
[----:B------:R-:W-:Y:S05]  /*1290*/  BRA `(.L_x_1755) ;  /* 0x00000be000007947 */ /* 0x000fea0003800000 */
.L_x_1756:
[----:B------:R-:W2:Y:S02]  /*12a0*/  LDG.E.U16 R2, [R2.64] ;  /* 0x0000002402027981 */ /* 0x000ea4000c1e1500 */
[----:B--2---:R0:W1:Y:S01]  /*12b0*/  I2F.S16 R23, R2 ;  /* 0x0000000200177306 */ /* 0x0040620000101400 */
[----:B------:R-:W-:Y:S05]  /*12c0*/  BRA `(.L_x_1755) ;  /* 0x00000bb000007947 */ /* 0x000fea0003800000 */
.L_x_1751:
[----:B------:R-:W-:-:S13]  /*12d0*/  ISETP.GT.AND P0, PT, R4, 0x6, PT ;  /* 0x000000060400780c */ /* 0x000fda0003f04270 */
[----:B------:R-:W-:Y:S05]  /*12e0*/  @P0 BRA `(.L_x_1758) ;  /* 0x0000009000000947 */ /* 0x000fea0003800000 */
[----:B------:R-:W-:-:S13]  /*12f0*/  ISETP.NE.AND P0, PT, R4, 0x5, PT ;  /* 0x000000050400780c */ /* 0x000fda0003f05270 */
[----:B------:R-:W-:Y:S05]  /*1300*/  @!P0 BRA `(.L_x_1759) ;  /* 0x0000004000008947 */ /* 0x000fea0003800000 */
[----:B------:R-:W-:-:S13]  /*1310*/  ISETP.NE.AND P0, PT, R4, 0x6, PT ;  /* 0x000000060400780c */ /* 0x000fda0003f05270 */
[----:B------:R-:W-:Y:S05]  /*1320*/  @P0 BRA `(.L_x_1754) ;  /* 0x000009b000000947 */ /* 0x000fea0003800000 */
[----:B------:R0:W5:Y:S01]  /*1330*/  LDG.E R23, [R2.64] ;  /* 0x0000002402177981 */ /* 0x000162000c1e1900 */
[----:B------:R-:W-:Y:S05]  /*1340*/  BRA `(.L_x_1755) ;  /* 0x00000b3000007947 */ /* 0x000fea0003800000 */
.L_x_1759:
[----:B------:R-:W2:Y:S02]  /*1350*/  LDG.E.U16 R2, [R2.64] ;  /* 0x0000002402027981 */ /* 0x000ea4000c1e1500 */
[----:B--2---:R-:W-:Y:S01]  /*1360*/  HADD2.F32 R23, -RZ, R2.H0_H0 ;  /* 0x20000002ff177230 */ /* 0x004fe20000004100 */
[----:B------:R-:W-:Y:S05]  /*1370*/  BRA `(.L_x_1755) ;  /* 0x00000b0000007947 */ /* 0x000fea0003800000 */
.L_x_1758:
[----:B------:R-:W-:-:S13]  /*1380*/  ISETP.NE.AND P0, PT, R4, 0x7, PT ;  /* 0x000000070400780c */ /* 0x000fda0003f05270 */
[----:B------:R-:W-:Y:S05]  /*1390*/  @!P0 BRA `(.L_x_1760) ;  /* 0x0000009000008947 */ /* 0x000fea0003800000 */
[----:B------:R-:W-:-:S13]  /*13a0*/  ISETP.NE.AND P0, PT, R4, 0x8, PT ;  /* 0x000000080400780c */ /* 0x000fda0003f05270 */
[----:B------:R-:W-:Y:S05]  /*13b0*/  @!P0 BRA `(.L_x_1761) ;  /* 0x0000004000008947 */ /* 0x000fea0003800000 */
[----:B------:R-:W-:-:S13]  /*13c0*/  ISETP.NE.AND P0, PT, R4, 0x9, PT ;  /* 0x000000090400780c */ /* 0x000fda0003f05270 */
[----:B------:R-:W-:Y:S05]  /*13d0*/  @P0 BRA `(.L_x_1754) ;  /* 0x0000090000000947 */ /* 0x000fea0003800000 */
[----:B------:R0:W5:Y:S01]  /*13e0*/  LDG.E R23, [R2.64] ;  /* 0x0000002402177981 */ /* 0x000162000c1e1900 */
[----:B------:R-:W-:Y:S05]  /*13f0*/  BRA `(.L_x_1755) ;  /* 0x00000a8000007947 */ /* 0x000fea0003800000 */
.L_x_1761:
[----:B------:R-:W2:Y:S02]  /*1400*/  LDG.E.U16 R2, [R2.64] ;  /* 0x0000002402027981 */ /* 0x000ea4000c1e1500 */
[----:B--2---:R-:W-:Y:S01]  /*1410*/  HADD2.F32 R23, -RZ, R2.H0_H0 ;  /* 0x20000002ff177230 */ /* 0x004fe20000004100 */
[----:B------:R-:W-:Y:S05]  /*1420*/  BRA `(.L_x_1755) ;  /* 0x00000a5000007947 */ /* 0x000fea0003800000 */
.L_x_1760:
[----:B------:R-:W2:Y:S02]  /*1430*/  LDG.E.64 R2, [R2.64] ;  /* 0x0000002402027981 */ /* 0x000ea4000c1e1b00 */
[----:B--2---:R-:W0:Y:S01]  /*1440*/  F2F.F32.F64 R23, R2 ;  /* 0x0000000200177310 */ /* 0x004e220000301000 */
[----:B------:R-:W0:-:S14]  /*1450*/  DSETP.GEU.AND P0, PT, |R2|, c[0x2][0x0], PT ;  /* 0x008000000200762a */ /* 0x000e1c0003f0e200 */
[----:B0-----:R-:W-:Y:S01]  /*1460*/  @!P0 FMUL R23, R23, 1.175494350822287508e-38 ;  /* 0x0080000017178820 */ /* 0x001fe20000400000 */
[----:B------:R-:W-:Y:S05]  /*1470*/  BRA `(.L_x_1755) ;  /* 0x00000a0000007947 */ /* 0x000fea0003800000 */
.L_x_1750:
        /* <DEDUP_REMOVED lines=10> */
[----:B------:R-:W-:Y:S01]  /*1520*/  FSEL R23, RZ, 1, !P0 ;  /* 0x3f800000ff177808 */ /* 0x000fe20004000000 */
[----:B------:R-:W-:Y:S05]  /*1530*/  BRA `(.L_x_1755) ;  /* 0x0000094000007947 */ /* 0x000fea0003800000 */
.L_x_1764:
[----:B------:R-:W2:Y:S02]  /*1540*/  LDG.E.64 R2, [R2.64] ;  /* 0x0000002402027981 */ /* 0x000ea4000c1e1b00 */
[----:B--2---:R-:W0:Y:S01]  /*1550*/  F2F.F32.F64 R23, R2 ;  /* 0x0000000200177310 */ /* 0x004e220000301000 */
[----:B------:R-:W0:-:S14]  /*1560*/  DSETP.GEU.AND P0, PT, |R2|, c[0x2][0x0], PT ;  /* 0x008000000200762a */ /* 0x000e1c0003f0e200 */
[----:B0-----:R-:W-:Y:S01]  /*1570*/  @!P0 FMUL R23, R23, 1.175494350822287508e-38 ;  /* 0x0080000017178820 */ /* 0x001fe20000400000 */
[----:B------:R-:W-:Y:S05]  /*1580*/  BRA `(.L_x_1755) ;  /* 0x000008f000007947 */ /* 0x000fea0003800000 */
.L_x_1763:
        /* <DEDUP_REMOVED lines=11> */
[----:B------:R-:W-:-:S04]  /*1640*/  IADD3 R2, R0, -0x1, RZ ;  /* 0xffffffff00027810 */ /* 0x000fc80007ffe0ff */
[----:B------:R-:W-:Y:S02]  /*1650*/  SHF.R.S32.HI R2, RZ, 0x1f, R2 ;  /* 0x0000001fff027819 */ /* 0x000fe40000011402 */
[----:B0-----:R-:W-:-:S04]  /*1660*/  IADD3 R4, -R4, 0x1f, RZ ;  /* 0x0000001f04047810 */ /* 0x001fc80007ffe1ff */
[C---:B------:R-:W-:Y:S02]  /*1670*/  ISETP.GT.U32.AND P0, PT, R4.reuse, 0x4, PT ;  /* 0x000000040400780c */ /* 0x040fe40003f04070 */
[----:B------:R-:W-:-:S04]  /*1680*/  IADD3 R4, R4, -0x4, RZ ;  /* 0xfffffffc04047810 */ /* 0x000fc80007ffe0ff */
[----:B------:R-:W-:Y:S02]  /*1690*/  SEL R5, R4, RZ, P0 ;  /* 0x000000ff04057207 */ /* 0x000fe40000000000 */
[----:B------:R-:W-:-:S03]  /*16a0*/  IADD3 R4, R0, 0x1000000, RZ ;  /* 0x0100000000047810 */ /* 0x000fc60007ffe0ff */
[----:B------:R-:W-:Y:S01]  /*16b0*/  IMAD R6, R5, R6, 0x3c000000 ;  /* 0x3c00000005067424 */ /* 0x000fe200078e0206 */
[----:B------:R-:W-:Y:S02]  /*16c0*/  SHF.L.U32 R5, R0, R5, RZ ;  /* 0x0000000500057219 */ /* 0x000fe400000006ff */
[----:B------:R-:W-:Y:S02]  /*16d0*/  SHF.R.S32.HI R4, RZ, 0x8, R4 ;  /* 0x00000008ff047819 */ /* 0x000fe40000011404 */
[----:B------:R-:W-:-:S04]  /*16e0*/  LEA.HI R5, R5, R6, RZ, 0x1c ;  /* 0x0000000605057211 */ /* 0x000fc800078fe0ff */
[----:B------:R-:W-:-:S04]  /*16f0*/  LOP3.LUT R5, R5, 0x7f800000, R4, 0xf8, !PT ;  /* 0x7f80000005057812 */ /* 0x000fc800078ef804 */
[----:B------:R-:W-:-:S04]  /*1700*/  LOP3.LUT R2, R5, R2, RZ, 0x30, !PT ;  /* 0x0000000205027212 */ /* 0x000fc800078e30ff */
[----:B------:R-:W-:Y:S01]  /*1710*/  LOP3.LUT R23, R2, 0x80000000, R23, 0xf8, !PT ;  /* 0x8000000002177812 */ /* 0x000fe200078ef817 */
[----:B------:R-:W-:Y:S05]  /*1720*/  BRA `(.L_x_1755) ;  /* 0x0000075000007947 */ /* 0x000fea0003800000 */
.L_x_1766:
        /* <DEDUP_REMOVED lines=11> */
[----:B------:R-:W-:Y:S01]  /*17e0*/  LOP3.LUT R23, R23, 0x80000000, R0, 0xf8, !PT ;  /* 0x8000000017177812 */ /* 0x000fe200078ef800 */
[----:B------:R-:W-:Y:S05]  /*17f0*/  BRA `(.L_x_1755) ;  /* 0x0000068000007947 */ /* 0x000fea0003800000 */
.L_x_1765:
[----:B------:R-:W2:Y:S02]  /*1800*/  LDG.E.U16 R2, [R2.64] ;  /* 0x0000002402027981 */ /* 0x000ea4000c1e1500 */
[----:B--2---:R-:W-:Y:S01]  /*1810*/  PRMT R23, RZ, 0x5410, R2 ;  /* 0x00005410ff177816 */ /* 0x004fe20000000002 */
[----:B------:R-:W-:Y:S05]  /*1820*/  BRA `(.L_x_1755) ;  /* 0x0000065000007947 */ /* 0x000fea0003800000 */
.L_x_1762:
        /* <DEDUP_REMOVED lines=9> */
[----:B--2---:R0:W1:Y:S01]  /*18c0*/  I2F.U16 R23, R2 ;  /* 0x0000000200177306 */ /* 0x0040620000101000 */
[----:B------:R-:W-:Y:S05]  /*18d0*/  BRA `(.L_x_1755) ;  /* 0x000005a000007947 */ /* 0x000fea0003800000 */
.L_x_1769:
[----:B------:R-:W2:Y:S01]  /*18e0*/  LDG.E.U8 R2, [R2.64] ;  /* 0x0000002402027981 */ /* 0x000ea2000c1e1100 */
        /* <DEDUP_REMOVED lines=19> */
.L_x_1771:
[----:B------:R-:W-:Y:S05]  /*1a20*/  BSYNC B0 ;  /* 0x0000000000007941 */ /* 0x000fea0003800000 */
.L_x_1770:
[----:B------:R-:W-:Y:S01]  /*1a30*/  IMAD.SHL.U32 R2, R2, 0x100000, RZ ;  /* 0x0010000002027824 */ /* 0x000fe200078e00ff */
[----:B------:R-:W-:-:S04]  /*1a40*/  LEA R0, R0, 0x3b800000, 0x17 ;  /* 0x3b80000000007811 */ /* 0x000fc800078eb8ff */
[----:B------:R-:W-:Y:S01]  /*1a50*/  LOP3.LUT R23, R0, R2, R23, 0xfe, !PT ;  /* 0x0000000200177212 */ /* 0x000fe200078efe17 */
[----:B------:R-:W-:Y:S05]  /*1a60*/  BRA `(.L_x_1755) ;  /* 0x0000041000007947 */ /* 0x000fea0003800000 */
.L_x_1768:
        /* <DEDUP_REMOVED lines=20> */
.L_x_1773:
[----:B------:R-:W-:Y:S05]  /*1bb0*/  BSYNC B0 ;  /* 0x0000000000007941 */ /* 0x000fea0003800000 */
.L_x_1772:
[----:B------:R-:W-:Y:S01]  /*1bc0*/  IMAD.SHL.U32 R2, R2, 0x200000, RZ ;  /* 0x0020000002027824 */ /* 0x000fe200078e00ff */
[----:B------:R-:W-:-:S04]  /*1bd0*/  LEA R0, R0, 0x37800000, 0x17 ;  /* 0x3780000000007811 */ /* 0x000fc800078eb8ff */
[----:B------:R-:W-:Y:S01]  /*1be0*/  LOP3.LUT R23, R0, R2, R23, 0xfe, !PT ;  /* 0x0000000200177212 */ /* 0x000fe200078efe17 */
[----:B------:R-:W-:Y:S05]  /*1bf0*/  BRA `(.L_x_1755) ;  /* 0x0000028000007947 */ /* 0x000fea0003800000 */
.L_x_1767:
[----:B------:R-:W-:-:S13]  /*1c00*/  ISETP.NE.AND P0, PT, R4, 0x1c, PT ;  /* 0x0000001c0400780c */ /* 0x000fda0003f05270 */
[----:B------:R-:W-:Y:S05]  /*1c10*/  @!P0 BRA `(.L_x_1774) ;  /* 0x0000024000008947 */ /* 0x000fea0003800000 */
[----:B------:R-:W-:-:S13]  /*1c20*/  ISETP.NE.AND P0, PT, R4, 0x1d, PT ;  /* 0x0000001d0400780c */ /* 0x000fda0003f05270 */
[----:B------:R-:W-:Y:S05]  /*1c30*/  @!P0 BRA `(.L_x_1775) ;  /* 0x000001f000008947 */ /* 0x000fea0003800000 */
[----:B------:R-:W-:-:S13]  /*1c40*/  ISETP.NE.AND P0, PT, R4, 0x2c, PT ;  /* 0x0000002c0400780c */ /* 0x000fda0003f05270 */
[----:B------:R-:W-:Y:S05]  /*1c50*/  @P0 BRA `(.L_x_1754) ;  /* 0x0000008000000947 */ /* 0x000fea0003800000 */
[----:B------:R-:W2:Y:S01]  /*1c60*/  LDG.E.U8 R2, [R2.64] ;  /* 0x0000002402027981 */ /* 0x000ea2000c1e1100 */
[----:B------:R-:W-:Y:S01]  /*1c70*/  IMAD.MOV.U32 R23, RZ, RZ, 0x400000 ;  /* 0x00400000ff177424 */ /* 0x000fe200078e00ff */
[----:B--2---:R-:W-:-:S13]  /*1c80*/  ISETP.NE.AND P0, PT, R2, RZ, PT ;  /* 0x000000ff0200720c */ /* 0x004fda0003f05270 */
[----:B------:R-:W-:Y:S05]  /*1c90*/  @!P0 BRA `(.L_x_1755) ;  /* 0x000001e000008947 */ /* 0x000fea0003800000 */
[----:B------:R-:W-:-:S13]  /*1ca0*/  ISETP.NE.AND P0, PT, R2, 0xff, PT ;  /* 0x000000ff0200780c */ /* 0x000fda0003f05270 */
[----:B------:R-:W-:Y:S02]  /*1cb0*/  @!P0 IMAD.MOV.U32 R23, RZ, RZ, 0x7f800001 ;  /* 0x7f800001ff178424 */ /* 0x000fe400078e00ff */
[----:B------:R-:W-:Y:S01]  /*1cc0*/  @P0 IMAD.SHL.U32 R23, R2, 0x800000, RZ ;  /* 0x0080000002170824 */ /* 0x000fe200078e00ff */
[----:B------:R-:W-:Y:S05]  /*1cd0*/  BRA `(.L_x_1755) ;  /* 0x000001a000007947 */ /* 0x000fea0003800000 */
.L_x_1754:
        /* <DEDUP_REMOVED lines=18> */
[----:B0-----:R-:W-:Y:S05]  /*1e00*/  CALL.ABS.NOINC R2 ;  /* 0x0000000002007343 */ /* 0x001fea0003c00000 */
[----:B------:R-:W-:Y:S01]  /*1e10*/  IMAD.MOV.U32 R23, RZ, RZ, RZ ;  /* 0x000000ffff177224 */ /* 0x000fe200078e00ff */
[----:B------:R-:W-:Y:S05]  /*1e20*/  BRA `(.L_x_1755) ;  /* 0x0000005000007947 */ /* 0x000fea0003800000 */
.L_x_1775:
[----:B------:R-:W2:Y:S02]  /*1e30*/  LDG.E.64 R2, [R2.64] ;  /* 0x0000002402027981 */ /* 0x000ea4000c1e1b00 */
[----:B--2---:R0:W1:Y:S01]  /*1e40*/  I2F.U64 R23, R2 ;  /* 0x0000000200177312 */ /* 0x0040620000301000 */
[----:B------:R-:W-:Y:S05]  /*1e50*/  BRA `(.L_x_1755) ;  /* 0x0000002000007947 */ /* 0x000fea0003800000 */
.L_x_1774:
[----:B------:R-:W2:Y:S02]  /*1e60*/  LDG.E R2, [R2.64] ;  /* 0x0000002402027981 */ /* 0x000ea4000c1e1900 */
[----:B--2---:R0:W1:Y:S02]  /*1e70*/  I2F.U32 R23, R2 ;  /* 0x0000000200177306 */ /* 0x0040640000201000 */
.L_x_1755:
[----:B------:R-:W-:Y:S05]  /*1e80*/  BSYNC B6 ;  /* 0x0000000000067941 */ /* 0x000fea0003800000 */
.L_x_1749:
[----:B------:R-:W2:Y:S01]  /*1e90*/  LDC.U8 R4, c[0x0][0x3e3] ;  /* 0x0000f8c0ff047b82 */ /* 0x000ea20000000000 */
[----:B0-----:R-:W-:Y:S01]  /*1ea0*/  IADD3 R2, P1, R22, c[0x0][0x3d8], RZ ;  /* 0x0000f60016027a10 */ /* 0x001fe20007f3e0ff */
[----:B------:R-:W-:Y:S04]  /*1eb0*/  BSSY B6, `(.L_x_1776) ;  /* 0x00000dd000067945 */ /* 0x000fe80003800000 */
[----:B------:R-:W-:Y:S01]  /*1ec0*/  IMAD.X R3, RZ, RZ, c[0x0][0x3dc], P1 ;  /* 0x0000f700ff037624 */ /* 0x000fe200008e06ff */
[----:B--2---:R-:W-:-:S04]  /*1ed0*/  PRMT R0, R4, 0x9910, RZ ;  /* 0x0000991004007816 */ /* 0x004fc800000000ff */
        /* <DEDUP_REMOVED lines=11> */
[----:B--2---:R-:W0:Y:S01]  /*1f90*/  I2F.S16 R0, R0 ;  /* 0x0000000000007306 */ /* 0x004e220000101400 */
[----:B------:R-:W-:Y:S05]  /*1fa0*/  BRA `(.L_x_1782) ;  /* 0x00000cd000007947 */ /* 0x000fea0003800000 */
.L_x_1780:
[----:B------:R-:W2:Y:S02]  /*1fb0*/  LDG.E.U8 R0, [R2.64] ;  /* 0x0000002402007981 */ /* 0x000ea4000c1e1100 */
[----:B--2---:R-:W0:Y:S01]  /*1fc0*/  I2F.U16 R0, R0 ;  /* 0x0000000000007306 */ /* 0x004e220000101000 */
[----:B------:R-:W-:Y:S05]  /*1fd0*/  BRA `(.L_x_1782) ;  /* 0x00000ca000007947 */ /* 0x000fea0003800000 */
.L_x_1779:
[----:B------:R-:W-:-:S13]  /*1fe0*/  ISETP.NE.AND P0, PT, R0, 0x2, PT ;  /* 0x000000020000780c */ /* 0x000fda0003f05270 */
[----:B------:R-:W-:Y:S05]  /*1ff0*/  @!P0 BRA `(.L_x_1783) ;  /* 0x000000a000008947 */ /* 0x000fea0003800000 */
[----:B------:R-:W-:-:S13]  /*2000*/  ISETP.NE.AND P0, PT, R0, 0x3, PT ;  /* 0x000000030000780c */ /* 0x000fda0003f05270 */
[----:B------:R-:W-:Y:S05]  /*2010*/  @!P0 BRA `(.L_x_1784) ;  /* 0x0000005000008947 */ /* 0x000fea0003800000 */
[----:B------:R-:W-:-:S13]  /*2020*/  ISETP.NE.AND P0, PT, R0, 0x4, PT ;  /* 0x000000040000780c */ /* 0x000fda0003f05270 */
[----:B------:R-:W-:Y:S05]  /*2030*/  @P0 BRA `(.L_x_1781) ;  /* 0x00000aa000000947 */ /* 0x000fea0003800000 */
[----:B------:R-:W2:Y:S02]  /*2040*/  LDG.E.64 R2, [R2.64] ;  /* 0x0000002402027981 */ /* 0x000ea4000c1e1b00 */
[----:B--2---:R0:W2:Y:S01]  /*2050*/  I2F.S64 R0, R2 ;  /* 0x0000000200007312 */ /* 0x0040a20000301400 */
[----:B------:R-:W-:Y:S05]  /*2060*/  BRA `(.L_x_1782) ;  /* 0x00000c1000007947 */ /* 0x000fea0003800000 */
.L_x_1784:
[----:B------:R-:W2:Y:S02]  /*2070*/  LDG.E R0, [R2.64] ;  /* 0x0000002402007981 */ /* 0x000ea4000c1e1900 */
[----:B--2---:R-:W0:Y:S01]  /*2080*/  I2F R0, R0 ;  /* 0x0000000000007306 */ /* 0x004e220000201400 */
[----:B------:R-:W-:Y:S05]  /*2090*/  BRA `(.L_x_1782) ;  /* 0x00000be000007947 */ /* 0x000fea0003800000 */
.L_x_1783:
[----:B------:R-:W2:Y:S02]  /*20a0*/  LDG.E.U16 R0, [R2.64] ;  /* 0x0000002402007981 */ /* 0x000ea4000c1e1500 */
[----:B--2---:R-:W0:Y:S01]  /*20b0*/  I2F.S16 R0, R0 ;  /* 0x0000000000007306 */ /* 0x004e220000101400 */
[----:B------:R-:W-:Y:S05]  /*20c0*/  BRA `(.L_x_1782) ;  /* 0x00000bb000007947 */ /* 0x000fea0003800000 */
.L_x_1778:
        /* <DEDUP_REMOVED lines=8> */
.L_x_1786:
[----:B------:R-:W2:Y:S02]  /*2150*/  LDG.E.U16 R0, [R2.64] ;  /* 0x0000002402007981 */ /* 0x000ea4000c1e1500 */
[----:B--2---:R-:W-:Y:S01]  /*2160*/  HADD2.F32 R0, -RZ, R0.H0_H0 ;  /* 0x20000000ff007230 */ /* 0x004fe20000004100 */
[----:B------:R-:W-:Y:S05]  /*2170*/  BRA `(.L_x_1782) ;  /* 0x00000b0000007947 */ /* 0x000fea0003800000 */
.L_x_1785:
        /* <DEDUP_REMOVED lines=8> */
.L_x_1788:
[----:B------:R-:W2:Y:S02]  /*2200*/  LDG.E.U16 R0, [R2.64] ;  /* 0x0000002402007981 */ /* 0x000ea4000c1e1500 */
[----:B--2---:R-:W-:Y:S01]  /*2210*/  HADD2.F32 R0, -RZ, R0.H0_H0 ;  /* 0x20000000ff007230 */ /* 0x004fe20000004100 */
[----:B------:R-:W-:Y:S05]  /*2220*/  BRA `(.L_x_1782) ;  /* 0x00000a5000007947 */ /* 0x000fea0003800000 */
.L_x_1787:
[----:B------:R-:W2:Y:S02]  /*2230*/  LDG.E.64 R2, [R2.64] ;  /* 0x0000002402027981 */ /* 0x000ea4000c1e1b00 */
[----:B--2---:R-:W0:Y:S01]  /*2240*/  F2F.F32.F64 R0, R2 ;  /* 0x0000000200007310 */ /* 0x004e220000301000 */
[----:B------:R-:W0:-:S14]  /*2250*/  DSETP.GEU.AND P0, PT, |R2|, c[0x2][0x0], PT ;  /* 0x008000000200762a */ /* 0x000e1c0003f0e200 */
[----:B0-----:R-:W-:Y:S01]  /*2260*/  @!P0 FMUL R0, R0, 1.175494350822287508e-38 ;  /* 0x0080000000008820 */ /* 0x001fe20000400000 */
[----:B------:R-:W-:Y:S05]  /*2270*/  BRA `(.L_x_1782) ;  /* 0x00000a0000007947 */ /* 0x000fea0003800000 */
.L_x_1777:
        /* <DEDUP_REMOVED lines=12> */
.L_x_1791:
[----:B------:R-:W2:Y:S02]  /*2340*/  LDG.E.64 R2, [R2.64] ;  /* 0x0000002402027981 */ /* 0x000ea4000c1e1b00 */
[----:B--2---:R-:W0:Y:S01]  /*2350*/  F2F.F32.F64 R0, R2 ;  /* 0x0000000200007310 */ /* 0x004e220000301000 */
[----:B------:R-:W0:-:S14]  /*2360*/  DSETP.GEU.AND P0, PT, |R2|, c[0x2][0x0], PT ;  /* 0x008000000200762a */ /* 0x000e1c0003f0e200 */
[----:B0-----:R-:W-:Y:S01]  /*2370*/  @!P0 FMUL R0, R0, 1.175494350822287508e-38 ;  /* 0x0080000000008820 */ /* 0x001fe20000400000 */
[----:B------:R-:W-:Y:S05]  /*2380*/  BRA `(.L_x_1782) ;  /* 0x000008f000007947 */ /* 0x000fea0003800000 */
.L_x_1790:
        /* <DEDUP_REMOVED lines=24> */
[----:B------:R-:W-:Y:S01]  /*2510*/  LOP3.LUT R0, R5, 0x80000000, R0, 0xf8, !PT ;  /* 0x8000000005007812 */ /* 0x000fe200078ef800 */
[----:B------:R-:W-:Y:S05]  /*2520*/  BRA `(.L_x_1782) ;  /* 0x0000075000007947 */ /* 0x000fea0003800000 */
.L_x_1793:
        /* <DEDUP_REMOVED lines=11> */
[----:B------:R-:W-:Y:S01]  /*25e0*/  LOP3.LUT R0, R4, 0x80000000, R5, 0xf8, !PT ;  /* 0x8000000004007812 */ /* 0x000fe200078ef805 */
[----:B------:R-:W-:Y:S05]  /*25f0*/  BRA `(.L_x_1782) ;  /* 0x0000068000007947 */ /* 0x000fea0003800000 */
.L_x_1792:
[----:B------:R-:W2:Y:S02]  /*2600*/  LDG.E.U16 R0, [R2.64] ;  /* 0x0000002402007981 */ /* 0x000ea4000c1e1500 */
[----:B--2---:R-:W-:Y:S01]  /*2610*/  PRMT R0, RZ, 0x5410, R0 ;  /* 0x00005410ff007816 */ /* 0x004fe20000000000 */
[----:B------:R-:W-:Y:S05]  /*2620*/  BRA `(.L_x_1782) ;  /* 0x0000065000007947 */ /* 0x000fea0003800000 */
.L_x_1789:
        /* <DEDUP_REMOVED lines=9> */
[----:B--2---:R-:W0:Y:S01]  /*26c0*/  I2F.U16 R0, R0 ;  /* 0x0000000000007306 */ /* 0x004e220000101000 */
[----:B------:R-:W-:Y:S05]  /*26d0*/  BRA `(.L_x_1782) ;  /* 0x000005a000007947 */ /* 0x000fea0003800000 */
.L_x_1796:
        /* <DEDUP_REMOVED lines=20> */
.L_x_1798:
[----:B------:R-:W-:Y:S05]  /*2820*/  BSYNC B0 ;  /* 0x0000000000007941 */ /* 0x000fea0003800000 */
.L_x_1797:
[----:B------:R-:W-:Y:S01]  /*2830*/  LEA R3, R0, 0x3b800000, 0x17 ;  /* 0x3b80000000037811 */ /* 0x000fe200078eb8ff */
[----:B------:R-:W-:-:S05]  /*2840*/  IMAD.SHL.U32 R0, R2, 0x100000, RZ ;  /* 0x0010000002007824 */ /* 0x000fca00078e00ff */
[----:B------:R-:W-:Y:S01]  /*2850*/  LOP3.LUT R0, R3, R0, R4, 0xfe, !PT ;  /* 0x0000000003007212 */ /* 0x000fe200078efe04 */
[----:B------:R-:W-:Y:S05]  /*2860*/  BRA `(.L_x_1782) ;  /* 0x0000041000007947 */ /* 0x000fea0003800000 */
.L_x_1795:
        /* <DEDUP_REMOVED lines=20> */
.L_x_1800:
[----:B------:R-:W-:Y:S05]  /*29b0*/  BSYNC B0 ;  /* 0x0000000000007941 */ /* 0x000fea0003800000 */
.L_x_1799:
[----:B------:R-:W-:Y:S01]  /*29c0*/  LEA R3, R0, 0x37800000, 0x17 ;  /* 0x3780000000037811 */ /* 0x000fe200078eb8ff */
[----:B------:R-:W-:-:S05]  /*29d0*/  IMAD.SHL.U32 R0, R2, 0x200000, RZ ;  /* 0x0020000002007824 */ /* 0x000fca00078e00ff */
[----:B------:R-:W-:Y:S01]  /*29e0*/  LOP3.LUT R0, R3, R0, R4, 0xfe, !PT ;  /* 0x0000000003007212 */ /* 0x000fe200078efe04 */
[----:B------:R-:W-:Y:S05]  /*29f0*/  BRA `(.L_x_1782) ;  /* 0x0000028000007947 */ /* 0x000fea0003800000 */
.L_x_1794:
        /* <DEDUP_REMOVED lines=14> */
.L_x_1781:
        /* <DEDUP_REMOVED lines=18> */
[----:B01---5:R-:W-:Y:S05]  /*2c00*/  CALL.ABS.NOINC R2 ;  /* 0x0000000002007343 */ /* 0x023fea0003c00000 */
[----:B------:R-:W-:Y:S01]  /*2c10*/  IMAD.MOV.U32 R0, RZ, RZ, RZ ;  /* 0x000000ffff007224 */ /* 0x000fe200078e00ff */
[----:B------:R-:W-:Y:S05]  /*2c20*/  BRA `(.L_x_1782) ;  /* 0x0000005000007947 */ /* 0x000fea0003800000 */
.L_x_1802:
[----:B------:R-:W2:Y:S02]  /*2c30*/  LDG.E.64 R2, [R2.64] ;  /* 0x0000002402027981 */ /* 0x000ea4000c1e1b00 */
[----:B--2---:R0:W2:Y:S01]  /*2c40*/  I2F.U64 R0, R2 ;  /* 0x0000000200007312 */ /* 0x0040a20000301000 */
[----:B------:R-:W-:Y:S05]  /*2c50*/  BRA `(.L_x_1782) ;  /* 0x0000002000007947 */ /* 0x000fea0003800000 */
.L_x_1801:
[----:B------:R-:W2:Y:S02]  /*2c60*/  LDG.E R0, [R2.64] ;  /* 0x0000002402007981 */ /* 0x000ea4000c1e1900 */
[----:B--2---:R-:W0:Y:S02]  /*2c70*/  I2F.U32 R0, R0 ;  /* 0x0000000000007306 */ /* 0x004e240000201000 */
.L_x_1782:
[----:B------:R-:W-:Y:S05]  /*2c80*/  BSYNC B6 ;  /* 0x0000000000067941 */ /* 0x000fea0003800000 */
.L_x_1776:
[----:B------:R-:W3:Y:S01]  /*2c90*/  LDC.U8 R4, c[0x0][0x3e1] ;  /* 0x0000f840ff047b82 */ /* 0x000ee20000000000 */
[----:B0-2--5:R-:W-:-:S04]  /*2ca0*/  FFMA.FTZ R2, -R0, R0, 1 ;  /* 0x3f80000000027423 */ /* 0x025fc80000010100 */
[----:B-1----:R-:W-:Y:S01]  /*2cb0*/  FMUL.FTZ R2, R2, R23 ;  /* 0x0000001702027220 */ /* 0x002fe20000410000 */
[----:B---3--:R-:W-:-:S04]  /*2cc0*/  PRMT R3, R4, 0x9910, RZ ;  /* 0x0000991004037816 */ /* 0x008fc800000000ff */
        /* <DEDUP_REMOVED lines=10> */
[----:B------:R-:W0:Y:S02]  /*2d70*/  F2I.FTZ.TRUNC.NTZ R3, R2 ;  /* 0x0000000200037305 */ /* 0x000e24000021f100 */
[----:B0-----:R0:W-:Y:S01]  /*2d80*/  STG.E.U8 [R16.64], R3 ;  /* 0x0000000310007986 */ /* 0x0011e2000c101124 */
[----:B------:R-:W-:Y:S05]  /*2d90*/  BRA `(.L_x_1808) ;  /* 0x00000d7000007947 */ /* 0x000fea0003800000 */
.L_x_1806:
[----:B------:R-:W0:Y:S02]  /*2da0*/  F2I.S64.TRUNC R2, R2 ;  /* 0x0000000200027311 */ /* 0x000e24000020d900 */
[----:B0-----:R-:W-:-:S05]  /*2db0*/  IMAD.MOV.U32 R5, RZ, RZ, R2 ;  /* 0x000000ffff057224 */ /* 0x001fca00078e0002 */
[----:B------:R0:W-:Y:S01]  /*2dc0*/  STG.E.U8 [R16.64], R5 ;  /* 0x0000000510007986 */ /* 0x0001e2000c101124 */
[----:B------:R-:W-:Y:S05]  /*2dd0*/  BRA `(.L_x_1808) ;  /* 0x00000d3000007947 */ /* 0x000fea0003800000 */
.L_x_1805:
[----:B------:R-:W-:-:S13]  /*2de0*/  ISETP.NE.AND P0, PT, R3, 0x2, PT ;  /* 0x000000020300780c */ /* 0x000fda0003f05270 */
[----:B------:R-:W-:Y:S05]  /*2df0*/  @!P0 BRA `(.L_x_1809) ;  /* 0x000000a000008947 */ /* 0x000fea0003800000 */
[----:B------:R-:W-:-:S13]  /*2e00*/  ISETP.NE.AND P0, PT, R3, 0x3, PT ;  /* 0x000000030300780c */ /* 0x000fda0003f05270 */
[----:B------:R-:W-:Y:S05]  /*2e10*/  @!P0 BRA `(.L_x_1810) ;  /* 0x0000005000008947 */ /* 0x000fea0003800000 */
[----:B------:R-:W-:-:S13]  /*2e20*/  ISETP.NE.AND P0, PT, R3, 0x4, PT ;  /* 0x000000040300780c */ /* 0x000fda0003f05270 */
[----:B------:R-:W-:Y:S05]  /*2e30*/  @P0 BRA `(.L_x_1807) ;  /* 0x00000b4000000947 */ /* 0x000fea0003800000 */
[----:B------:R-:W0:Y:S02]  /*2e40*/  F2I.S64.TRUNC R2, R2 ;  /* 0x0000000200027311 */ /* 0x000e24000020d900 */
[----:B0-----:R0:W-:Y:S01]  /*2e50*/  STG.E.64 [R16.64], R2 ;  /* 0x0000000210007986 */ /* 0x0011e2000c101b24 */
[----:B------:R-:W-:Y:S05]  /*2e60*/  BRA `(.L_x_1808) ;  /* 0x00000ca000007947 */ /* 0x000fea0003800000 */
.L_x_1810:
[----:B------:R-:W0:Y:S02]  /*2e70*/  F2I.FTZ.TRUNC.NTZ R3, R2 ;  /* 0x0000000200037305 */ /* 0x000e24000021f100 */
[----:B0-----:R0:W-:Y:S01]  /*2e80*/  STG.E [R16.64], R3 ;  /* 0x0000000310007986 */ /* 0x0011e2000c101924 */
[----:B------:R-:W-:Y:S05]  /*2e90*/  BRA `(.L_x_1808) ;  /* 0x00000c7000007947 */ /* 0x000fea0003800000 */
.L_x_1809:
[----:B------:R-:W0:Y:S02]  /*2ea0*/  F2I.FTZ.TRUNC.NTZ R3, R2 ;  /* 0x0000000200037305 */ /* 0x000e24000021f100 */
[----:B0-----:R0:W-:Y:S01]  /*2eb0*/  STG.E.U16 [R16.64], R3 ;  /* 0x0000000310007986 */ /* 0x0011e2000c101524 */
[----:B------:R-:W-:Y:S05]  /*2ec0*/  BRA `(.L_x_1808) ;  /* 0x00000c4000007947 */ /* 0x000fea0003800000 */
.L_x_1804:
[----:B------:R-:W-:-:S13]  /*2ed0*/  ISETP.GT.AND P0, PT, R3, 0x6, PT ;  /* 0x000000060300780c */ /* 0x000fda0003f04270 */
[----:B------:R-:W-:Y:S05]  /*2ee0*/  @P0 BRA `(.L_x_1811) ;  /* 0x0000009000000947 */ /* 0x000fea0003800000 */
[----:B------:R-:W-:-:S13]  /*2ef0*/  ISETP.NE.AND P0, PT, R3, 0x5, PT ;  /* 0x000000050300780c */ /* 0x000fda0003f05270 */
[----:B------:R-:W-:Y:S05]  /*2f00*/  @!P0 BRA `(.L_x_1812) ;  /* 0x0000004000008947 */ /* 0x000fea0003800000 */
[----:B------:R-:W-:-:S13]  /*2f10*/  ISETP.NE.AND P0, PT, R3, 0x6, PT ;  /* 0x000000060300780c */ /* 0x000fda0003f05270 */
[----:B------:R-:W-:Y:S05]  /*2f20*/  @P0 BRA `(.L_x_1807) ;  /* 0x00000a5000000947 */ /* 0x000fea0003800000 */
[----:B------:R0:W-:Y:S01]  /*2f30*/  STG.E [R16.64], R2 ;  /* 0x0000000210007986 */ /* 0x0001e2000c101924 */
[----:B------:R-:W-:Y:S05]  /*2f40*/  BRA `(.L_x_1808) ;  /* 0x00000bc000007947 */ /* 0x000fea0003800000 */
.L_x_1812:
[----:B------:R-:W-:-:S05]  /*2f50*/  F2FP.PACK_AB R2, RZ, R2 ;  /* 0x00000002ff02723e */ /* 0x000fca00000000ff */
[----:B------:R0:W-:Y:S01]  /*2f60*/  STG.E.U16 [R16.64], R2 ;  /* 0x0000000210007986 */ /* 0x0001e2000c101524 */
[----:B------:R-:W-:Y:S05]  /*2f70*/  BRA `(.L_x_1808) ;  /* 0x00000b9000007947 */ /* 0x000fea0003800000 */
.L_x_1811:
[----:B------:R-:W-:-:S13]  /*2f80*/  ISETP.NE.AND P0, PT, R3, 0x7, PT ;  /* 0x000000070300780c */ /* 0x000fda0003f05270 */
[----:B------:R-:W-:Y:S05]  /*2f90*/  @!P0 BRA `(.L_x_1813) ;  /* 0x000000b000008947 */ /* 0x000fea0003800000 */
[----:B------:R-:W-:-:S13]  /*2fa0*/  ISETP.NE.AND P0, PT, R3, 0x8, PT ;  /* 0x000000080300780c */ /* 0x000fda0003f05270 */
[----:B------:R-:W-:Y:S05]  /*2fb0*/  @!P0 BRA `(.L_x_1814) ;  /* 0x0000005000008947 */ /* 0x000fea0003800000 */
[----:B------:R-:W-:-:S13]  /*2fc0*/  ISETP.NE.AND P0, PT, R3, 0x9, PT ;  /* 0x000000090300780c */ /* 0x000fda0003f05270 */
[----:B------:R-:W-:Y:S05]  /*2fd0*/  @P0 BRA `(.L_x_1807) ;  /* 0x000009a000000947 */ /* 0x000fea0003800000 */
[----:B------:R-:W-:-:S05]  /*2fe0*/  IMAD.MOV.U32 R3, RZ, RZ, RZ ;  /* 0x000000ffff037224 */ /* 0x000fca00078e00ff */
[----:B------:R0:W-:Y:S01]  /*2ff0*/  STG.E.64 [R16.64], R2 ;  /* 0x0000000210007986 */ /* 0x0001e2000c101b24 */
[----:B------:R-:W-:Y:S05]  /*3000*/  BRA `(.L_x_1808) ;  /* 0x00000b0000007947 */ /* 0x000fea0003800000 */
.L_x_1814:
[----:B------:R-:W-:-:S04]  /*3010*/  F2FP.PACK_AB R3, RZ, R2 ;  /* 0x00000002ff03723e */ /* 0x000fc800000000ff */
[----:B------:R-:W-:-:S05]  /*3020*/  PRMT R3, R3, 0x5410, RZ ;  /* 0x0000541003037816 */ /* 0x000fca00000000ff */
[----:B------:R0:W-:Y:S01]  /*3030*/  STG.E [R16.64], R3 ;  /* 0x0000000310007986 */ /* 0x0001e2000c101924 */
[----:B------:R-:W-:Y:S05]  /*3040*/  BRA `(.L_x_1808) ;  /* 0x00000ac000007947 */ /* 0x000fea0003800000 */
.L_x_1813:
[----:B------:R-:W-:-:S06]  /*3050*/  FMUL.FTZ R2, R2, 1 ;  /* 0x3f80000002027820 */ /* 0x000fcc0000410000 */
[----:B------:R-:W0:Y:S02]  /*3060*/  F2F.F64.F32 R2, R2 ;  /* 0x0000000200027310 */ /* 0x000e240000201800 */
[----:B0-----:R0:W-:Y:S01]  /*3070*/  STG.E.64 [R16.64], R2 ;  /* 0x0000000210007986 */ /* 0x0011e2000c101b24 */
[----:B------:R-:W-:Y:S05]  /*3080*/  BRA `(.L_x_1808) ;  /* 0x00000a8000007947 */ /* 0x000fea0003800000 */
.L_x_1803:
        /* <DEDUP_REMOVED lines=8> */
[----:B------:R-:W-:-:S04]  /*3110*/  FSETP.NEU.FTZ.AND P0, PT, R2, RZ, PT ;  /* 0x000000ff0200720b */ /* 0x000fc80003f1d000 */
[----:B------:R-:W-:-:S05]  /*3120*/  SEL R3, RZ, 0x1, !P0 ;  /* 0x00000001ff037807 */ /* 0x000fca0004000000 */
[----:B------:R0:W-:Y:S01]  /*3130*/  STG.E.U8 [R16.64], R3 ;  /* 0x0000000310007986 */ /* 0x0001e2000c101124 */
[----:B------:R-:W-:Y:S05]  /*3140*/  BRA `(.L_x_1808) ;  /* 0x000009c000007947 */ /* 0x000fea0003800000 */
.L_x_1817:
[----:B------:R-:W-:Y:S01]  /*3150*/  FMUL.FTZ R4, R2, 1 ;  /* 0x3f80000002047820 */ /* 0x000fe20000410000 */
[----:B------:R-:W-:-:S05]  /*3160*/  CS2R R6, SRZ ;  /* 0x0000000000067805 */ /* 0x000fca000001ff00 */
[----:B------:R-:W0:Y:S02]  /*3170*/  F2F.F64.F32 R4, R4 ;  /* 0x0000000400047310 */ /* 0x000e240000201800 */
[----:B0-----:R0:W-:Y:S01]  /*3180*/  STG.E.128 [R16.64], R4 ;  /* 0x0000000410007986 */ /* 0x0011e2000c101d24 */
[----:B------:R-:W-:Y:S05]  /*3190*/  BRA `(.L_x_1808) ;  /* 0x0000097000007947 */ /* 0x000fea0003800000 */
.L_x_1816:
[----:B------:R-:W-:-:S13]  /*31a0*/  ISETP.NE.AND P0, PT, R3, 0xf, PT ;  /* 0x0000000f0300780c */ /* 0x000fda0003f05270 */
[----:B------:R-:W-:Y:S05]  /*31b0*/  @!P0 BRA `(.L_x_1818) ;  /* 0x000002b000008947 */ /* 0x000fea0003800000 */
[----:B------:R-:W-:-:S13]  /*31c0*/  ISETP.NE.AND P0, PT, R3, 0x17, PT ;  /* 0x000000170300780c */ /* 0x000fda0003f05270 */
[----:B------:R-:W-:Y:S05]  /*31d0*/  @!P0 BRA `(.L_x_1819) ;  /* 0x0000014000008947 */ /* 0x000fea0003800000 */
[----:B------:R-:W-:-:S13]  /*31e0*/  ISETP.NE.AND P0, PT, R3, 0x18, PT ;  /* 0x000000180300780c */ /* 0x000fda0003f05270 */
[----:B------:R-:W-:Y:S05]  /*31f0*/  @P0 BRA `(.L_x_1807) ;  /* 0x0000078000000947 */ /* 0x000fea0003800000 */
[C---:B------:R-:W-:Y:S01]  /*3200*/  LOP3.LUT R4, R2.reuse, 0x7fffffff, RZ, 0xc0, !PT ;  /* 0x7fffffff02047812 */ /* 0x040fe200078ec0ff */
[----:B------:R-:W-:Y:S01]  /*3210*/  BSSY B0, `(.L_x_1820) ;  /* 0x000000d000007945 */ /* 0x000fe20003800000 */
[----:B------:R-:W-:Y:S02]  /*3220*/  LOP3.LUT R0, R2, 0x80000000, RZ, 0xc0, !PT ;  /* 0x8000000002007812 */ /* 0x000fe400078ec0ff */
[----:B------:R-:W-:Y:S02]  /*3230*/  ISETP.GT.U32.AND P0, PT, R4, 0x43efffff, PT ;  /* 0x43efffff0400780c */ /* 0x000fe40003f04070 */
[----:B------:R-:W-:Y:S01]  /*3240*/  SHF.R.U32.HI R5, RZ, 0x18, R0 ;  /* 0x00000018ff057819 */ /* 0x000fe20000011600 */
[----:B------:R-:W-:-:S10]  /*3250*/  IMAD.MOV.U32 R0, RZ, RZ, 0x7f ;  /* 0x0000007fff007424 */ /* 0x000fd400078e00ff */
[----:B------:R-:W-:Y:S05]  /*3260*/  @P0 BRA `(.L_x_1821) ;  /* 0x0000007000000947 */ /* 0x000fea0003800000 */
[----:B------:R-:W-:-:S13]  /*3270*/  ISETP.GE.U32.AND P0, PT, R4, 0x3c800000, PT ;  /* 0x3c8000000400780c */ /* 0x000fda0003f06070 */
[----:B------:R-:W-:-:S04]  /*3280*/  @P0 SHF.R.U32.HI R0, RZ, 0x14, R2 ;  /* 0x00000014ff000819 */ /* 0x000fc80000011602 */
[----:B------:R-:W-:-:S04]  /*3290*/  @P0 LOP3.LUT R3, R0, 0x1, RZ, 0xc0, !PT ;  /* 0x0000000100030812 */ /* 0x000fc800078ec0ff */
[----:B------:R-:W-:Y:S01]  /*32a0*/  @P0 IADD3 R3, R2, 0x407ffff, R3 ;  /* 0x0407ffff02030810 */ /* 0x000fe20007ffe003 */
[----:B------:R-:W-:-:S03]  /*32b0*/  @!P0 FADD.FTZ R2, R4, 16384 ;  /* 0x4680000004028421 */ /* 0x000fc60000010000 */
[----:B------:R-:W-:Y:S02]  /*32c0*/  @P0 SHF.R.U32.HI R0, RZ, 0x14, R3 ;  /* 0x00000014ff000819 */ /* 0x000fe40000011603 */
[----:B------:R-:W-:Y:S02]  /*32d0*/  @!P0 IADD3 R0, R2, -0x46800000, RZ ;  /* 0xb980000002008810 */ /* 0x000fe40007ffe0ff */
.L_x_1821:
[----:B------:R-:W-:Y:S05]  /*32e0*/  BSYNC B0 ;  /* 0x0000000000007941 */ /* 0x000fea0003800000 */
.L_x_1820:
[----:B------:R-:W-:-:S05]  /*32f0*/  LOP3.LUT R5, R0, R5, RZ, 0xfc, !PT ;  /* 0x0000000500057212 */ /* 0x000fca00078efcff */
[----:B------:R0:W-:Y:S01]  /*3300*/  STG.E.U8 [R16.64], R5 ;  /* 0x0000000510007986 */ /* 0x0001e2000c101124 */
[----:B------:R-:W-:Y:S05]  /*3310*/  BRA `(.L_x_1808) ;  /* 0x000007f000007947 */ /* 0x000fea0003800000 */
.L_x_1819:
[----:B------:R-:W-:Y:S01]  /*3320*/  LOP3.LUT R4, R2, 0x7fffffff, RZ, 0xc0, !PT ;  /* 0x7fffffff02047812 */ /* 0x000fe200078ec0ff */
[----:B------:R-:W-:Y:S03]  /*3330*/  BSSY B0, `(.L_x_1822) ;  /* 0x000000e000007945 */ /* 0x000fe60003800000 */
[----:B------:R-:W-:-:S13]  /*3340*/  ISETP.GT.U32.AND P0, PT, R4, 0x477fffff, PT ;  /* 0x477fffff0400780c */ /* 0x000fda0003f04070 */
[----:B------:R-:W-:Y:S05]  /*3350*/  @P0 BRA `(.L_x_1823) ;  /* 0x0000008000000947 */ /* 0x000fea0003800000 */
[----:B------:R-:W-:-:S13]  /*3360*/  ISETP.GE.U32.AND P0, PT, R4, 0x38800000, PT ;  /* 0x388000000400780c */ /* 0x000fda0003f06070 */
[----:B------:R-:W-:-:S04]  /*3370*/  @P0 SHF.R.U32.HI R0, RZ, 0x15, R2 ;  /* 0x00000015ff000819 */ /* 0x000fc80000011602 */
[----:B------:R-:W-:-:S04]  /*3380*/  @P0 LOP3.LUT R3, R0, 0x1, RZ, 0xc0, !PT ;  /* 0x0000000100030812 */ /* 0x000fc800078ec0ff */
[----:B------:R-:W-:Y:S01]  /*3390*/  @P0 IADD3 R0, R2, 0x80fffff, R3 ;  /* 0x080fffff02000810 */ /* 0x000fe20007ffe003 */
[----:B------:R-:W-:-:S03]  /*33a0*/  @!P0 FADD.FTZ R3, R4, 128 ;  /* 0x4300000004038421 */ /* 0x000fc60000010000 */
[----:B------:R-:W-:Y:S02]  /*33b0*/  @P0 SHF.R.U32.HI R0, RZ, 0x15, R0 ;  /* 0x00000015ff000819 */ /* 0x000fe40000011600 */
[----:B------:R-:W-:Y:S01]  /*33c0*/  @!P0 IADD3 R0, R3, -0x43000000, RZ ;  /* 0xbd00000003008810 */ /* 0x000fe20007ffe0ff */
[----:B------:R-:W-:Y:S05]  /*33d0*/  BRA `(.L_x_1824) ;  /* 0x0000003000007947 */ /* 0x000fea0003800000 */
.L_x_1823:
[----:B------:R-:W-:Y:S01]  /*33e0*/  IMAD.MOV.U32 R0, RZ, RZ, 0x7f ;  /* 0x0000007fff007424 */ /* 0x000fe200078e00ff */
[----:B------:R-:W-:-:S04]  /*33f0*/  ISETP.GT.U32.AND P0, PT, R4, 0x7f800000, PT ;  /* 0x7f8000000400780c */ /* 0x000fc80003f04070 */
[----:B------:R-:W-:-:S04]  /*3400*/  SEL R0, R0, 0x7c, P0 ;  /* 0x0000007c00007807 */ /* 0x000fc80000000000 */
.L_x_1824:
[----:B------:R-:W-:Y:S05]  /*3410*/  BSYNC B0 ;  /* 0x0000000000007941 */ /* 0x000fea0003800000 */
.L_x_1822:
[----:B------:R-:W-:-:S04]  /*3420*/  LOP3.LUT R2, R2, 0x80000000, RZ, 0xc0, !PT ;  /* 0x8000000002027812 */ /* 0x000fc800078ec0ff */
[----:B------:R-:W-:-:S04]  /*3430*/  SHF.R.U32.HI R3, RZ, 0x18, R2 ;  /* 0x00000018ff037819 */ /* 0x000fc80000011602 */
[----:B------:R-:W-:-:S05]  /*3440*/  LOP3.LUT R3, R0, R3, RZ, 0xfc, !PT ;  /* 0x0000000300037212 */ /* 0x000fca00078efcff */
[----:B------:R0:W-:Y:S01]  /*3450*/  STG.E.U8 [R16.64], R3 ;  /* 0x0000000310007986 */ /* 0x0001e2000c101124 */
[----:B------:R-:W-:Y:S05]  /*3460*/  BRA `(.L_x_1808) ;  /* 0x000006a000007947 */ /* 0x000fea0003800000 */
.L_x_1818:
[----:B------:R-:W-:-:S05]  /*3470*/  F2FP.BF16.PACK_AB R2, RZ, R2 ;  /* 0x00000002ff02723e */ /* 0x000fca00000010ff */
[----:B------:R0:W-:Y:S01]  /*3480*/  STG.E.U16 [R16.64], R2 ;  /* 0x0000000210007986 */ /* 0x0001e2000c101524 */
[----:B------:R-:W-:Y:S05]  /*3490*/  BRA `(.L_x_1808) ;  /* 0x0000067000007947 */ /* 0x000fea0003800000 */
.L_x_1815:
        /* <DEDUP_REMOVED lines=8> */
[----:B------:R-:W0:Y:S02]  /*3520*/  F2I.FTZ.U32.TRUNC.NTZ R3, R2 ;  /* 0x0000000200037305 */ /* 0x000e24000021f000 */
[----:B0-----:R0:W-:Y:S01]  /*3530*/  STG.E.U16 [R16.64], R3 ;  /* 0x0000000310007986 */ /* 0x0011e2000c101524 */
[----:B------:R-:W-:Y:S05]  /*3540*/  BRA `(.L_x_1808) ;  /* 0x000005c000007947 */ /* 0x000fea0003800000 */
.L_x_1827:
[----:B------:R-:W-:Y:S01]  /*3550*/  LOP3.LUT R3, R2, 0x7fffffff, RZ, 0xc0, !PT ;  /* 0x7fffffff02037812 */ /* 0x000fe200078ec0ff */
[----:B------:R-:W-:Y:S01]  /*3560*/  BSSY B0, `(.L_x_1828) ;  /* 0x0000013000007945 */ /* 0x000fe20003800000 */
[----:B------:R-:W-:Y:S02]  /*3570*/  IMAD.MOV.U32 R8, RZ, RZ, 0x80 ;  /* 0x00000080ff087424 */ /* 0x000fe400078e00ff */
        /* <DEDUP_REMOVED lines=13> */
.L_x_1830:
[----:B------:R-:W-:-:S04]  /*3650*/  LOP3.LUT R2, R2, 0x80000000, RZ, 0xc0, !PT ;  /* 0x8000000002027812 */ /* 0x000fc800078ec0ff */
[----:B------:R-:W-:-:S04]  /*3660*/  SHF.R.U32.HI R3, RZ, 0x18, R2 ;  /* 0x00000018ff037819 */ /* 0x000fc80000011602 */
[----:B------:R-:W-:-:S04]  /*3670*/  LOP3.LUT R0, R0, R3, RZ, 0xfc, !PT ;  /* 0x0000000300007212 */ /* 0x000fc800078efcff */
[----:B------:R-:W-:Y:S02]  /*3680*/  PRMT R8, R0, 0x7610, R8 ;  /* 0x0000761000087816 */ /* 0x000fe40000000008 */
.L_x_1829:
[----:B------:R-:W-:Y:S05]  /*3690*/  BSYNC B0 ;  /* 0x0000000000007941 */ /* 0x000fea0003800000 */
.L_x_1828:
[----:B------:R0:W-:Y:S01]  /*36a0*/  STG.E.U8 [R16.64], R8 ;  /* 0x0000000810007986 */ /* 0x0001e2000c101124 */
[----:B------:R-:W-:Y:S05]  /*36b0*/  BRA `(.L_x_1808) ;  /* 0x0000045000007947 */ /* 0x000fea0003800000 */
.L_x_1826:
        /* <DEDUP_REMOVED lines=16> */
.L_x_1833:
[----:B------:R-:W-:-:S04]  /*37c0*/  LOP3.LUT R2, R2, 0x80000000, RZ, 0xc0, !PT ;  /* 0x8000000002027812 */ /* 0x000fc800078ec0ff */
[----:B------:R-:W-:-:S04]  /*37d0*/  SHF.R.U32.HI R3, RZ, 0x18, R2 ;  /* 0x00000018ff037819 */ /* 0x000fc80000011602 */
[----:B------:R-:W-:-:S04]  /*37e0*/  LOP3.LUT R0, R0, R3, RZ, 0xfc, !PT ;  /* 0x0000000300007212 */ /* 0x000fc800078efcff */
[----:B------:R-:W-:Y:S02]  /*37f0*/  PRMT R8, R0, 0x7610, R8 ;  /* 0x0000761000087816 */ /* 0x000fe40000000008 */
.L_x_1832:
[----:B------:R-:W-:Y:S05]  /*3800*/  BSYNC B0 ;  /* 0x0000000000007941 */ /* 0x000fea0003800000 */
.L_x_1831:
[----:B------:R0:W-:Y:S01]  /*3810*/  STG.E.U8 [R16.64], R8 ;  /* 0x0000000810007986 */ /* 0x0001e2000c101124 */
[----:B------:R-:W-:Y:S05]  /*3820*/  BRA `(.L_x_1808) ;  /* 0x000002e000007947 */ /* 0x000fea0003800000 */
.L_x_1825:
[----:B------:R-:W-:-:S13]  /*3830*/  ISETP.NE.AND P0, PT, R3, 0x1c, PT ;  /* 0x0000001c0300780c */ /* 0x000fda0003f05270 */
[----:B------:R-:W-:Y:S05]  /*3840*/  @!P0 BRA `(.L_x_1834) ;  /* 0x000002a000008947 */ /* 0x000fea0003800000 */
[----:B------:R-:W-:-:S13]  /*3850*/  ISETP.NE.AND P0, PT, R3, 0x1d, PT ;  /* 0x0000001d0300780c */ /* 0x000fda0003f05270 */
[----:B------:R-:W-:Y:S05]  /*3860*/  @!P0 BRA `(.L_x_1835) ;  /* 0x0000025000008947 */ /* 0x000fea0003800000 */
[----:B------:R-:W-:-:S13]  /*3870*/  ISETP.NE.AND P0, PT, R3, 0x2c, PT ;  /* 0x0000002c0300780c */ /* 0x000fda0003f05270 */
[----:B------:R-:W-:Y:S05]  /*3880*/  @P0 BRA `(.L_x_1807) ;  /* 0x000000f000000947 */ /* 0x000fea0003800000 */
[----:B------:R-:W-:Y:S02]  /*3890*/  SHF.R.U32.HI R4, RZ, 0x17, R2 ;  /* 0x00000017ff047819 */ /* 0x000fe40000011602 */
[----:B------:R-:W-:Y:S02]  /*38a0*/  PLOP3.LUT P0, PT, PT, PT, PT, 0x80, 0x0 ;  /* 0x000000000000781c */ /* 0x000fe40003f0f070 */
        /* <DEDUP_REMOVED lines=13> */
.L_x_1807:
        /* <DEDUP_REMOVED lines=20> */
.L_x_1835:
[----:B------:R-:W0:Y:S02]  /*3ac0*/  F2I.U64.TRUNC R2, R2 ;  /* 0x0000000200027311 */ /* 0x000e24000020d800 */
[----:B0-----:R0:W-:Y:S01]  /*3ad0*/  STG.E.64 [R16.64], R2 ;  /* 0x0000000210007986 */ /* 0x0011e2000c101b24 */
[----:B------:R-:W-:Y:S05]  /*3ae0*/  BRA `(.L_x_1808) ;  /* 0x0000002000007947 */ /* 0x000fea0003800000 */
.L_x_1834:
[----:B------:R-:W0:Y:S02]  /*3af0*/  F2I.FTZ.U32.TRUNC.NTZ R3, R2 ;  /* 0x0000000200037305 */ /* 0x000e24000021f000 */
[----:B0-----:R0:W-:Y:S02]  /*3b00*/  STG.E [R16.64], R3 ;  /* 0x0000000310007986 */ /* 0x0011e4000c101924 */
.L_x_1808:
[----:B------:R-:W-:-:S05]  /*3b10*/  IMAD R18, R19, 0x200, R18 ;  /* 0x0000020013127824 */ /* 0x000fca00078e0212 */
[----:B------:R-:W-:Y:S02]  /*3b20*/  IADD3 R23, R18, 0x80, RZ ;  /* 0x0000008012177810 */ /* 0x000fe40007ffe0ff */
.L_x_1747:
[----:B------:R-:W-:Y:S05]  /*3b30*/  BSYNC B7 ;  /* 0x0000000000077941 */ /* 0x000fea0003800000 */
.L_x_1746:
[----:B------:R-:W-:Y:S01]  /*3b40*/  ISETP.GE.AND P0, PT, R23, c[0x0][0x160], PT ;  /* 0x0000580017007a0c */ /* 0x000fe20003f06270 */
[----:B------:R-:W-:-:S12]  /*3b50*/  BSSY B7, `(.L_x_1836) ;  /* 0x0000758000077945 */ /* 0x000fd80003800000 */
[----:B------:R-:W-:Y:S05]  /*3b60*/  @P0 BRA `(.L_x_1837) ;  /* 0x0000756000000947 */ /* 0x000fea0003800000 */
[----:B------:R-:W-:Y:S01]  /*3b70*/  ISETP.NE.AND P0, PT, RZ, c[0x0][0x168], PT ;  /* 0x00005a00ff007a0c */ /* 0x000fe20003f05270 */
[----:B------:R-:W-:Y:S02]  /*3b80*/  IMAD.MOV.U32 R18, RZ, RZ, RZ ;  /* 0x000000ffff127224 */ /* 0x000fe400078e00ff */
[----:B------:R-:W-:Y:S02]  /*3b90*/  IMAD.MOV.U32 R0, RZ, RZ, RZ ;  /* 0x000000ffff007224 */ /* 0x000fe400078e00ff */
[----:B0-----:R-:W-:-:S08]  /*3ba0*/  IMAD.MOV.U32 R16, RZ, RZ, RZ ;  /* 0x000000ffff107224 */ /* 0x001fd000078e00ff */
        /* <DEDUP_REMOVED lines=251> */
.L_x_1838:
        /* <DEDUP_REMOVED lines=20> */
.L_x_1843:
[----:B------:R-:W2:Y:S02]  /*4ca0*/  LDG.E.U8 R2, [R2.64] ;  /* 0x0000002402027981 */ /* 0x000ea4000c1e1100 */
[----:B--2---:R0:W1:Y:S01]  /*4cb0*/  I2F.U16 R19, R2 ;  /* 0x0000000200137306 */ /* 0x0040620000101000 */
[----:B------:R-:W-:Y:S05]  /*4cc0*/  BRA `(.L_x_1845) ;  /* 0x00000ca000007947 */ /* 0x000fea0003800000 */
.L_x_1842:
        /* <DEDUP_REMOVED lines=9> */
.L_x_1847:
[----:B------:R-:W2:Y:S02]  /*4d60*/  LDG.E R2, [R2.64] ;  /* 0x0000002402027981 */ /* 0x000ea4000c1e1900 */
[----:B--2---:R0:W1:Y:S01]  /*4d70*/  I2F R19, R2 ;  /* 0x0000000200137306 */ /* 0x0040620000201400 */
[----:B------:R-:W-:Y:S05]  /*4d80*/  BRA `(.L_x_1845) ;  /* 0x00000be000007947 */ /* 0x000fea0003800000 */
.L_x_1846:
[----:B------:R-:W2:Y:S02]  /*4d90*/  LDG.E.U16 R2, [R2.64] ;  /* 0x0000002402027981 */ /* 0x000ea4000c1e1500 */
[----:B--2---:R0:W1:Y:S01]  /*4da0*/  I2F.S16 R19, R2 ;  /* 0x0000000200137306 */ /* 0x0040620000101400 */
[----:B------:R-:W-:Y:S05]  /*4db0*/  BRA `(.L_x_1845) ;  /* 0x00000bb000007947 */ /* 0x000fea0003800000 */
.L_x_1841:
        /* <DEDUP_REMOVED lines=8> */
.L_x_1849:
[----:B------:R-:W2:Y:S02]  /*4e40*/  LDG.E.U16 R2, [R2.64] ;  /* 0x0000002402027981 */ /* 0x000ea4000c1e1500 */
[----:B--2---:R-:W-:Y:S01]  /*4e50*/  HADD2.F32 R19, -RZ, R2.H0_H0 ;  /* 0x20000002ff137230 */ /* 0x004fe20000004100 */
[----:B------:R-:W-:Y:S05]  /*4e60*/  BRA `(.L_x_1845) ;  /* 0x00000b0000007947 */ /* 0x000fea0003800000 */
.L_x_1848:
        /* <DEDUP_REMOVED lines=8> */
.L_x_1851:
[----:B------:R-:W2:Y:S02]  /*4ef0*/  LDG.E.U16 R2, [R2.64] ;  /* 0x0000002402027981 */ /* 0x000ea4000c1e1500 */
[----:B--2---:R-:W-:Y:S01]  /*4f00*/  HADD2.F32 R19, -RZ, R2.H0_H0 ;  /* 0x20000002ff137230 */ /* 0x004fe20000004100 */
[----:B------:R-:W-:Y:S05]  /*4f10*/  BRA `(.L_x_1845) ;  /* 0x00000a5000007947 */ /* 0x000fea0003800000 */
.L_x_1850:
[----:B------:R-:W2:Y:S02]  /*4f20*/  LDG.E.64 R2, [R2.64] ;  /* 0x0000002402027981 */ /* 0x000ea4000c1e1b00 */
[----:B--2---:R-:W0:Y:S01]  /*4f30*/  F2F.F32.F64 R19, R2 ;  /* 0x0000000200137310 */ /* 0x004e220000301000 */
[----:B------:R-:W0:-:S14]  /*4f40*/  DSETP.GEU.AND P0, PT, |R2|, c[0x2][0x0], PT ;  /* 0x008000000200762a */ /* 0x000e1c0003f0e200 */
[----:B0-----:R-:W-:Y:S01]  /*4f50*/  @!P0 FMUL R19, R19, 1.175494350822287508e-38 ;  /* 0x0080000013138820 */ /* 0x001fe20000400000 */
[----:B------:R-:W-:Y:S05]  /*4f60*/  BRA `(.L_x_1845) ;  /* 0x00000a0000007947 */ /* 0x000fea0003800000 */
.L_x_1840:
        /* <DEDUP_REMOVED lines=12> */
.L_x_1854:
[----:B------:R-:W2:Y:S02]  /*5030*/  LDG.E.64 R2, [R2.64] ;  /* 0x0000002402027981 */ /* 0x000ea4000c1e1b00 */
[----:B--2---:R-:W0:Y:S01]  /*5040*/  F2F.F32.F64 R19, R2 ;  /* 0x0000000200137310 */ /* 0x004e220000301000 */
[----:B------:R-:W0:-:S14]  /*5050*/  DSETP.GEU.AND P0, PT, |R2|, c[0x2][0x0], PT ;  /* 0x008000000200762a */ /* 0x000e1c0003f0e200 */
[----:B0-----:R-:W-:Y:S01]  /*5060*/  @!P0 FMUL R19, R19, 1.175494350822287508e-38 ;  /* 0x0080000013138820 */ /* 0x001fe20000400000 */
[----:B------:R-:W-:Y:S05]  /*5070*/  BRA `(.L_x_1845) ;  /* 0x000008f000007947 */ /* 0x000fea0003800000 */
.L_x_1853:
        /* <DEDUP_REMOVED lines=26> */
.L_x_1856:
        /* <DEDUP_REMOVED lines=13> */
.L_x_1855:
[----:B------:R-:W2:Y:S02]  /*52f0*/  LDG.E.U16 R2, [R2.64] ;  /* 0x0000002402027981 */ /* 0x000ea4000c1e1500 */
[----:B--2---:R-:W-:Y:S01]  /*5300*/  PRMT R19, RZ, 0x5410, R2 ;  /* 0x00005410ff137816 */ /* 0x004fe20000000002 */
[----:B------:R-:W-:Y:S05]  /*5310*/  BRA `(.L_x_1845) ;  /* 0x0000065000007947 */ /* 0x000fea0003800000 */
.L_x_1852:
        /* <DEDUP_REMOVED lines=11> */
.L_x_1859:
        /* <DEDUP_REMOVED lines=20> */
.L_x_1861:
[----:B------:R-:W-:Y:S05]  /*5510*/  BSYNC B0 ;  /* 0x0000000000007941 */ /* 0x000fea0003800000 */
.L_x_1860:
[----:B------:R-:W-:Y:S01]  /*5520*/  IMAD.SHL.U32 R2, R2, 0x100000, RZ ;  /* 0x0010000002027824 */ /* 0x000fe200078e00ff */
[----:B------:R-:W-:-:S04]  /*5530*/  LEA R0, R0, 0x3b800000, 0x17 ;  /* 0x3b80000000007811 */ /* 0x000fc800078eb8ff */
[----:B------:R-:W-:Y:S01]  /*5540*/  LOP3.LUT R19, R0, R2, R19, 0xfe, !PT ;  /* 0x0000000200137212 */ /* 0x000fe200078efe13 */
[----:B------:R-:W-:Y:S05]  /*5550*/  BRA `(.L_x_1845) ;  /* 0x0000041000007947 */ /* 0x000fea0003800000 */
.L_x_1858:
        /* <DEDUP_REMOVED lines=20> */
.L_x_1863:
[----:B------:R-:W-:Y:S05]  /*56a0*/  BSYNC B0 ;  /* 0x0000000000007941 */ /* 0x000fea0003800000 */
.L_x_1862:
[----:B------:R-:W-:Y:S01]  /*56b0*/  IMAD.SHL.U32 R2, R2, 0x200000, RZ ;  /* 0x0020000002027824 */ /* 0x000fe200078e00ff */
[----:B------:R-:W-:-:S04]  /*56c0*/  LEA R0, R0, 0x37800000, 0x17 ;  /* 0x3780000000007811 */ /* 0x000fc800078eb8ff */
[----:B------:R-:W-:Y:S01]  /*56d0*/  LOP3.LUT R19, R0, R2, R19, 0xfe, !PT ;  /* 0x0000000200137212 */ /* 0x000fe200078efe13 */
[----:B------:R-:W-:Y:S05]  /*56e0*/  BRA `(.L_x_1845) ;  /* 0x0000028000007947 */ /* 0x000fea0003800000 */
.L_x_1857:
        /* <DEDUP_REMOVED lines=14> */
.L_x_1844:
        /* <DEDUP_REMOVED lines=21> */
.L_x_1865:
[----:B------:R-:W2:Y:S02]  /*5920*/  LDG.E.64 R2, [R2.64] ;  /* 0x0000002402027981 */ /* 0x000ea4000c1e1b00 */
[----:B--2---:R0:W1:Y:S01]  /*5930*/  I2F.U64 R19, R2 ;  /* 0x0000000200137312 */ /* 0x0040620000301000 */
[----:B------:R-:W-:Y:S05]  /*5940*/  BRA `(.L_x_1845) ;  /* 0x0000002000007947 */ /* 0x000fea0003800000 */
.L_x_1864:
[----:B------:R-:W2:Y:S02]  /*5950*/  LDG.E R2, [R2.64] ;  /* 0x0000002402027981 */ /* 0x000ea4000c1e1900 */
[----:B--2---:R0:W1:Y:S02]  /*5960*/  I2F.U32 R19, R2 ;  /* 0x0000000200137306 */ /* 0x0040640000201000 */
.L_x_1845:
[----:B------:R-:W-:Y:S05]  /*5970*/  BSYNC B6 ;  /* 0x0000000000067941 */ /* 0x000fea0003800000 */
.L_x_1839:
        /* <DEDUP_REMOVED lines=18> */
.L_x_1870:
[----:B------:R-:W2:Y:S02]  /*5aa0*/  LDG.E.U8 R0, [R2.64] ;  /* 0x0000002402007981 */ /* 0x000ea4000c1e1100 */
[----:B--2---:R-:W0:Y:S01]  /*5ab0*/  I2F.U16 R0, R0 ;  /* 0x0000000000007306 */ /* 0x004e220000101000 */
[----:B------:R-:W-:Y:S05]  /*5ac0*/  BRA `(.L_x_1872) ;  /* 0x00000ca000007947 */ /* 0x000fea0003800000 */
.L_x_1869:
        /* <DEDUP_REMOVED lines=9> */
.L_x_1874:
[----:B------:R-:W2:Y:S02]  /*5b60*/  LDG.E R0, [R2.64] ;  /* 0x0000002402007981 */ /* 0x000ea4000c1e1900 */
[----:B--2---:R-:W0:Y:S01]  /*5b70*/  I2F R0, R0 ;  /* 0x0000000000007306 */ /* 0x004e220000201400 */
[----:B------:R-:W-:Y:S05]  /*5b80*/  BRA `(.L_x_1872) ;  /* 0x00000be000007947 */ /* 0x000fea0003800000 */
.L_x_1873:
[----:B------:R-:W2:Y:S02]  /*5b90*/  LDG.E.U16 R0, [R2.64] ;  /* 0x0000002402007981 */ /* 0x000ea4000c1e1500 */
[----:B--2---:R-:W0:Y:S01]  /*5ba0*/  I2F.S16 R0, R0 ;  /* 0x0000000000007306 */ /* 0x004e220000101400 */
[----:B------:R-:W-:Y:S05]  /*5bb0*/  BRA `(.L_x_1872) ;  /* 0x00000bb000007947 */ /* 0x000fea0003800000 */
.L_x_1868:
        /* <DEDUP_REMOVED lines=8> */
.L_x_1876:
[----:B------:R-:W2:Y:S02]  /*5c40*/  LDG.E.U16 R0, [R2.64] ;  /* 0x0000002402007981 */ /* 0x000ea4000c1e1500 */
[----:B--2---:R-:W-:Y:S01]  /*5c50*/  HADD2.F32 R0, -RZ, R0.H0_H0 ;  /* 0x20000000ff007230 */ /* 0x004fe20000004100 */
[----:B------:R-:W-:Y:S05]  /*5c60*/  BRA `(.L_x_1872) ;  /* 0x00000b0000007947 */ /* 0x000fea0003800000 */
.L_x_1875:
        /* <DEDUP_REMOVED lines=8> */
.L_x_1878:
[----:B------:R-:W2:Y:S02]  /*5cf0*/  LDG.E.U16 R0, [R2.64] ;  /* 0x0000002402007981 */ /* 0x000ea4000c1e1500 */
[----:B--2---:R-:W-:Y:S01]  /*5d00*/  HADD2.F32 R0, -RZ, R0.H0_H0 ;  /* 0x20000000ff007230 */ /* 0x004fe20000004100 */
[----:B------:R-:W-:Y:S05]  /*5d10*/  BRA `(.L_x_1872) ;  /* 0x00000a5000007947 */ /* 0x000fea0003800000 */
.L_x_1877:
[----:B------:R-:W2:Y:S02]  /*5d20*/  LDG.E.64 R2, [R2.64] ;  /* 0x0000002402027981 */ /* 0x000ea4000c1e1b00 */
[----:B--2---:R-:W0:Y:S01]  /*5d30*/  F2F.F32.F64 R0, R2 ;  /* 0x0000000200007310 */ /* 0x004e220000301000 */
[----:B------:R-:W0:-:S14]  /*5d40*/  DSETP.GEU.AND P0, PT, |R2|, c[0x2][0x0], PT ;  /* 0x008000000200762a */ /* 0x000e1c0003f0e200 */
[----:B0-----:R-:W-:Y:S01]  /*5d50*/  @!P0 FMUL R0, R0, 1.175494350822287508e-38 ;  /* 0x0080000000008820 */ /* 0x001fe20000400000 */
[----:B------:R-:W-:Y:S05]  /*5d60*/  BRA `(.L_x_1872) ;  /* 0x00000a0000007947 */ /* 0x000fea0003800000 */
.L_x_1867:
        /* <DEDUP_REMOVED lines=12> */
.L_x_1881:
[----:B------:R-:W2:Y:S02]  /*5e30*/  LDG.E.64 R2, [R2.64] ;  /* 0x0000002402027981 */ /* 0x000ea4000c1e1b00 */
[----:B--2---:R-:W0:Y:S01]  /*5e40*/  F2F.F32.F64 R0, R2 ;  /* 0x0000000200007310 */ /* 0x004e220000301000 */
[----:B------:R-:W0:-:S14]  /*5e50*/  DSETP.GEU.AND P0, PT, |R2|, c[0x2][0x0], PT ;  /* 0x008000000200762a */ /* 0x000e1c0003f0e200 */
[----:B0-----:R-:W-:Y:S01]  /*5e60*/  @!P0 FMUL R0, R0, 1.175494350822287508e-38 ;  /* 0x0080000000008820 */ /* 0x001fe20000400000 */
[----:B------:R-:W-:Y:S05]  /*5e70*/  BRA `(.L_x_1872) ;  /* 0x000008f000007947 */ /* 0x000fea0003800000 */
.L_x_1880:
        /* <DEDUP_REMOVED lines=26> */
.L_x_1883:
        /* <DEDUP_REMOVED lines=13> */
.L_x_1882:
[----:B------:R-:W2:Y:S02]  /*60f0*/  LDG.E.U16 R0, [R2.64] ;  /* 0x0000002402007981 */ /* 0x000ea4000c1e1500 */
[----:B--2---:R-:W-:Y:S01]  /*6100*/  PRMT R0, RZ, 0x5410, R0 ;  /* 0x00005410ff007816 */ /* 0x004fe20000000000 */
[----:B------:R-:W-:Y:S05]  /*6110*/  BRA `(.L_x_1872) ;  /* 0x0000065000007947 */ /* 0x000fea0003800000 */
.L_x_1879:
        /* <DEDUP_REMOVED lines=11> */
.L_x_1886:
        /* <DEDUP_REMOVED lines=20> */
.L_x_1888:
[----:B------:R-:W-:Y:S05]  /*6310*/  BSYNC B0 ;  /* 0x0000000000007941 */ /* 0x000fea0003800000 */
.L_x_1887:
[----:B------:R-:W-:Y:S01]  /*6320*/  LEA R3, R0, 0x3b800000, 0x17 ;  /* 0x3b80000000037811 */ /* 0x000fe200078eb8ff */
[----:B------:R-:W-:-:S05]  /*6330*/  IMAD.SHL.U32 R0, R2, 0x100000, RZ ;  /* 0x0010000002007824 */ /* 0x000fca00078e00ff */
[----:B------:R-:W-:Y:S01]  /*6340*/  LOP3.LUT R0, R3, R0, R4, 0xfe, !PT ;  /* 0x0000000003007212 */ /* 0x000fe200078efe04 */
[----:B------:R-:W-:Y:S05]  /*6350*/  BRA `(.L_x_1872) ;  /* 0x0000041000007947 */ /* 0x000fea0003800000 */
.L_x_1885:
        /* <DEDUP_REMOVED lines=20> */
.L_x_1890:
[----:B------:R-:W-:Y:S05]  /*64a0*/  BSYNC B0 ;  /* 0x0000000000007941 */ /* 0x000fea0003800000 */
.L_x_1889:
[----:B------:R-:W-:Y:S01]  /*64b0*/  LEA R3, R0, 0x37800000, 0x17 ;  /* 0x3780000000037811 */ /* 0x000fe200078eb8ff */
[----:B------:R-:W-:-:S05]  /*64c0*/  IMAD.SHL.U32 R0, R2, 0x200000, RZ ;  /* 0x0020000002007824 */ /* 0x000fca00078e00ff */
[----:B------:R-:W-:Y:S01]  /*64d0*/  LOP3.LUT R0, R3, R0, R4, 0xfe, !PT ;  /* 0x0000000003007212 */ /* 0x000fe200078efe04 */
[----:B------:R-:W-:Y:S05]  /*64e0*/  BRA `(.L_x_1872) ;  /* 0x0000028000007947 */ /* 0x000fea0003800000 */
.L_x_1884:
        /* <DEDUP_REMOVED lines=14> */
.L_x_1871:
        /* <DEDUP_REMOVED lines=21> */
.L_x_1892:
[----:B------:R-:W2:Y:S02]  /*6720*/  LDG.E.64 R2, [R2.64] ;  /* 0x0000002402027981 */ /* 0x000ea4000c1e1b00 */
[----:B--2---:R0:W2:Y:S01]  /*6730*/  I2F.U64 R0, R2 ;  /* 0x0000000200007312 */ /* 0x0040a20000301000 */
[----:B------:R-:W-:Y:S05]  /*6740*/  BRA `(.L_x_1872) ;  /* 0x0000002000007947 */ /* 0x000fea0003800000 */
.L_x_1891:
[----:B------:R-:W2:Y:S02]  /*6750*/  LDG.E R0, [R2.64] ;  /* 0x0000002402007981 */ /* 0x000ea4000c1e1900 */
[----:B--2---:R-:W0:Y:S02]  /*6760*/  I2F.U32 R0, R0 ;  /* 0x0000000000007306 */ /* 0x004e240000201000 */
.L_x_1872:
[----:B------:R-:W-:Y:S05]  /*6770*/  BSYNC B6 ;  /* 0x0000000000067941 */ /* 0x000fea0003800000 */
.L_x_1866:
        /* <DEDUP_REMOVED lines=17> */
.L_x_1896:
[----:B------:R-:W0:Y:S02]  /*6890*/  F2I.S64.TRUNC R2, R2 ;  /* 0x0000000200027311 */ /* 0x000e24000020d900 */
[----:B0-----:R-:W-:-:S05]  /*68a0*/  IMAD.MOV.U32 R5, RZ, RZ, R2 ;  /* 0x000000ffff057224 */ /* 0x001fca00078e0002 */
[----:B------:R0:W-:Y:S01]  /*68b0*/  STG.E.U8 [R16.64], R5 ;  /* 0x0000000510007986 */ /* 0x0001e2000c101124 */
[----:B------:R-:W-:Y:S05]  /*68c0*/  BRA `(.L_x_1898) ;  /* 0x00000d3000007947 */ /* 0x000fea0003800000 */
.L_x_1895:
        /* <DEDUP_REMOVED lines=9> */
.L_x_1900:
[----:B------:R-:W0:Y:S02]  /*6960*/  F2I.FTZ.TRUNC.NTZ R3, R2 ;  /* 0x0000000200037305 */ /* 0x000e24000021f100 */
[----:B0-----:R0:W-:Y:S01]  /*6970*/  STG.E [R16.64], R3 ;  /* 0x0000000310007986 */ /* 0x0011e2000c101924 */
[----:B------:R-:W-:Y:S05]  /*6980*/  BRA `(.L_x_1898) ;  /* 0x00000c7000007947 */ /* 0x000fea0003800000 */
.L_x_1899:
[----:B------:R-:W0:Y:S02]  /*6990*/  F2I.FTZ.TRUNC.NTZ R3, R2 ;  /* 0x0000000200037305 */ /* 0x000e24000021f100 */
[----:B0-----:R0:W-:Y:S01]  /*69a0*/  STG.E.U16 [R16.64], R3 ;  /* 0x0000000310007986 */ /* 0x0011e2000c101524 */
[----:B------:R-:W-:Y:S05]  /*69b0*/  BRA `(.L_x_1898) ;  /* 0x00000c4000007947 */ /* 0x000fea0003800000 */
.L_x_1894:
        /* <DEDUP_REMOVED lines=8> */
.L_x_1902:
[----:B------:R-:W-:-:S05]  /*6a40*/  F2FP.PACK_AB R2, RZ, R2 ;  /* 0x00000002ff02723e */ /* 0x000fca00000000ff */
[----:B------:R0:W-:Y:S01]  /*6a50*/  STG.E.U16 [R16.64], R2 ;  /* 0x0000000210007986 */ /* 0x0001e2000c101524 */
[----:B------:R-:W-:Y:S05]  /*6a60*/  BRA `(.L_x_1898) ;  /* 0x00000b9000007947 */ /* 0x000fea0003800000 */
.L_x_1901:
        /* <DEDUP_REMOVED lines=9> */
.L_x_1904:
[----:B------:R-:W-:-:S04]  /*6b00*/  F2FP.PACK_AB R3, RZ, R2 ;  /* 0x00000002ff03723e */ /* 0x000fc800000000ff */
[----:B------:R-:W-:-:S05]  /*6b10*/  PRMT R3, R3, 0x5410, RZ ;  /* 0x0000541003037816 */ /* 0x000fca00000000ff */
[----:B------:R0:W-:Y:S01]  /*6b20*/  STG.E [R16.64], R3 ;  /* 0x0000000310007986 */ /* 0x0001e2000c101924 */
[----:B------:R-:W-:Y:S05]  /*6b30*/  BRA `(.L_x_1898) ;  /* 0x00000ac000007947 */ /* 0x000fea0003800000 */
.L_x_1903:
[----:B------:R-:W-:-:S06]  /*6b40*/  FMUL.FTZ R2, R2, 1 ;  /* 0x3f80000002027820 */ /* 0x000fcc0000410000 */
[----:B------:R-:W0:Y:S02]  /*6b50*/  F2F.F64.F32 R2, R2 ;  /* 0x0000000200027310 */ /* 0x000e240000201800 */
[----:B0-----:R0:W-:Y:S01]  /*6b60*/  STG.E.64 [R16.64], R2 ;  /* 0x0000000210007986 */ /* 0x0011e2000c101b24 */
[----:B------:R-:W-:Y:S05]  /*6b70*/  BRA `(.L_x_1898) ;  /* 0x00000a8000007947 */ /* 0x000fea0003800000 */
.L_x_1893:
        /* <DEDUP_REMOVED lines=12> */
.L_x_1907:
[----:B------:R-:W-:Y:S01]  /*6c40*/  FMUL.FTZ R4, R2, 1 ;  /* 0x3f80000002047820 */ /* 0x000fe20000410000 */
[----:B------:R-:W-:-:S05]  /*6c50*/  CS2R R6, SRZ ;  /* 0x0000000000067805 */ /* 0x000fca000001ff00 */
[----:B------:R-:W0:Y:S02]  /*6c60*/  F2F.F64.F32 R4, R4 ;  /* 0x0000000400047310 */ /* 0x000e240000201800 */
[----:B0-----:R0:W-:Y:S01]  /*6c70*/  STG.E.128 [R16.64], R4 ;  /* 0x0000000410007986 */ /* 0x0011e2000c101d24 */
[----:B------:R-:W-:Y:S05]  /*6c80*/  BRA `(.L_x_1898) ;  /* 0x0000097000007947 */ /* 0x000fea0003800000 */
.L_x_1906:
        /* <DEDUP_REMOVED lines=20> */
.L_x_1911:
[----:B------:R-:W-:Y:S05]  /*6dd0*/  BSYNC B0 ;  /* 0x0000000000007941 */ /* 0x000fea0003800000 */
.L_x_1910:
[----:B------:R-:W-:-:S05]  /*6de0*/  LOP3.LUT R5, R0, R5, RZ, 0xfc, !PT ;  /* 0x0000000500057212 */ /* 0x000fca00078efcff */
[----:B------:R0:W-:Y:S01]  /*6df0*/  STG.E.U8 [R16.64], R5 ;  /* 0x0000000510007986 */ /* 0x0001e2000c101124 */
[----:B------:R-:W-:Y:S05]  /*6e00*/  BRA `(.L_x_1898) ;  /* 0x000007f000007947 */ /* 0x000fea0003800000 */
.L_x_1909:
        /* <DEDUP_REMOVED lines=12> */
.L_x_1913:
[----:B------:R-:W-:Y:S01]  /*6ed0*/  IMAD.MOV.U32 R0, RZ, RZ, 0x7f ;  /* 0x0000007fff007424 */ /* 0x000fe200078e00ff */
[----:B------:R-:W-:-:S04]  /*6ee0*/  ISETP.GT.U32.AND P0, PT, R4, 0x7f800000, PT ;  /* 0x7f8000000400780c */ /* 0x000fc80003f04070 */
[----:B------:R-:W-:-:S04]  /*6ef0*/  SEL R0, R0, 0x7c, P0 ;  /* 0x0000007c00007807 */ /* 0x000fc80000000000 */
.L_x_1914:
[----:B------:R-:W-:Y:S05]  /*6f00*/  BSYNC B0 ;  /* 0x0000000000007941 */ /* 0x000fea0003800000 */
.L_x_1912:
[----:B------:R-:W-:-:S04]  /*6f10*/  LOP3.LUT R2, R2, 0x80000000, RZ, 0xc0, !PT ;  /* 0x8000000002027812 */ /* 0x000fc800078ec0ff */
[----:B------:R-:W-:-:S04]  /*6f20*/  SHF.R.U32.HI R3, RZ, 0x18, R2 ;  /* 0x00000018ff037819 */ /* 0x000fc80000011602 */
[----:B------:R-:W-:-:S05]  /*6f30*/  LOP3.LUT R3, R0, R3, RZ, 0xfc, !PT ;  /* 0x0000000300037212 */ /* 0x000fca00078efcff */
[----:B------:R0:W-:Y:S01]  /*6f40*/  STG.E.U8 [R16.64], R3 ;  /* 0x0000000310007986 */ /* 0x0001e2000c101124 */
[----:B------:R-:W-:Y:S05]  /*6f50*/  BRA `(.L_x_1898) ;  /* 0x000006a000007947 */ /* 0x000fea0003800000 */
.L_x_1908:
[----:B------:R-:W-:-:S05]  /*6f60*/  F2FP.BF16.PACK_AB R2, RZ, R2 ;  /* 0x00000002ff02723e */ /* 0x000fca00000010ff */
[----:B------:R0:W-:Y:S01]  /*6f70*/  STG.E.U16 [R16.64], R2 ;  /* 0x0000000210007986 */ /* 0x0001e2000c101524 */
[----:B------:R-:W-:Y:S05]  /*6f80*/  BRA `(.L_x_1898) ;  /* 0x0000067000007947 */ /* 0x000fea0003800000 */
.L_x_1905:
        /* <DEDUP_REMOVED lines=11> */
.L_x_1917:
        /* <DEDUP_REMOVED lines=16> */
.L_x_1920:
[----:B------:R-:W-:-:S04]  /*7140*/  LOP3.LUT R2, R2, 0x80000000, RZ, 0xc0, !PT ;  /* 0x8000000002027812 */ /* 0x000fc800078ec0ff */
[----:B------:R-:W-:-:S04]  /*7150*/  SHF.R.U32.HI R3, RZ, 0x18, R2 ;  /* 0x00000018ff037819 */ /* 0x000fc80000011602 */
[----:B------:R-:W-:-:S04]  /*7160*/  LOP3.LUT R0, R0, R3, RZ, 0xfc, !PT ;  /* 0x0000000300007212 */ /* 0x000fc800078efcff */
[----:B------:R-:W-:Y:S02]  /*7170*/  PRMT R8, R0, 0x7610, R8 ;  /* 0x0000761000087816 */ /* 0x000fe40000000008 */
.L_x_1919:
[----:B------:R-:W-:Y:S05]  /*7180*/  BSYNC B0 ;  /* 0x0000000000007941 */ /* 0x000fea0003800000 */
.L_x_1918:
[----:B------:R0:W-:Y:S01]  /*7190*/  STG.E.U8 [R16.64], R8 ;  /* 0x0000000810007986 */ /* 0x0001e2000c101124 */
[----:B------:R-:W-:Y:S05]  /*71a0*/  BRA `(.L_x_1898) ;  /* 0x0000045000007947 */ /* 0x000fea0003800000 */
.L_x_1916:
        /* <DEDUP_REMOVED lines=16> */
.L_x_1923:
[----:B------:R-:W-:-:S04]  /*72b0*/  LOP3.LUT R2, R2, 0x80000000, RZ, 0xc0, !PT ;  /* 0x8000000002027812 */ /* 0x000fc800078ec0ff */
[----:B------:R-:W-:-:S04]  /*72c0*/  SHF.R.U32.HI R3, RZ, 0x18, R2 ;  /* 0x00000018ff037819 */ /* 0x000fc80000011602 */
[----:B------:R-:W-:-:S04]  /*72d0*/  LOP3.LUT R0, R0, R3, RZ, 0xfc, !PT ;  /* 0x0000000300007212 */ /* 0x000fc800078efcff */
[----:B------:R-:W-:Y:S02]  /*72e0*/  PRMT R8, R0, 0x7610, R8 ;  /* 0x0000761000087816 */ /* 0x000fe40000000008 */
.L_x_1922:
[----:B------:R-:W-:Y:S05]  /*72f0*/  BSYNC B0 ;  /* 0x0000000000007941 */ /* 0x000fea0003800000 */
.L_x_1921:
[----:B------:R0:W-:Y:S01]  /*7300*/  STG.E.U8 [R16.64], R8 ;  /* 0x0000000810007986 */ /* 0x0001e2000c101124 */
[----:B------:R-:W-:Y:S05]  /*7310*/  BRA `(.L_x_1898) ;  /* 0x000002e000007947 */ /* 0x000fea0003800000 */
.L_x_1915:
        /* <DEDUP_REMOVED lines=21> */
.L_x_1897:
        /* <DEDUP_REMOVED lines=20> */
.L_x_1925:
[----:B------:R-:W0:Y:S02]  /*75b0*/  F2I.U64.TRUNC R2, R2 ;  /* 0x0000000200027311 */ /* 0x000e24000020d800 */
[----:B0-----:R0:W-:Y:S01]  /*75c0*/  STG.E.64 [R16.64], R2 ;  /* 0x0000000210007986 */ /* 0x0011e2000c101b24 */
[----:B------:R-:W-:Y:S05]  /*75d0*/  BRA `(.L_x_1898) ;  /* 0x0000002000007947 */ /* 0x000fea0003800000 */
.L_x_1924:
[----:B------:R-:W0:Y:S02]  /*75e0*/  F2I.FTZ.U32.TRUNC.NTZ R3, R2 ;  /* 0x0000000200037305 */ /* 0x000e24000021f000 */
[----:B0-----:R0:W-:Y:S02]  /*75f0*/  STG.E [R16.64], R3 ;  /* 0x0000000310007986 */ /* 0x0011e4000c101924 */
.L_x_1898:
[----:B------:R-:W-:-:S04]  /*7600*/  IADD3 R23, R23, 0x80, RZ ;  /* 0x0000008017177810 */ /* 0x000fc80007ffe0ff */
[----:B------:R-:W-:-:S13]  /*7610*/  ISETP.GE.AND P0, PT, R23, c[0x0][0x160], PT ;  /* 0x0000580017007a0c */ /* 0x000fda0003f06270 */
        /* <DEDUP_REMOVED lines=256> */
.L_x_1926:
        /* <DEDUP_REMOVED lines=20> */
.L_x_1931:
[----:B------:R-:W2:Y:S02]  /*8760*/  LDG.E.U8 R2, [R2.64] ;  /* 0x0000002402027981 */ /* 0x000ea4000c1e1100 */
[----:B--2---:R0:W1:Y:S01]  /*8770*/  I2F.U16 R19, R2 ;  /* 0x0000000200137306 */ /* 0x0040620000101000 */
[----:B------:R-:W-:Y:S05]  /*8780*/  BRA `(.L_x_1933) ;  /* 0x00000ca000007947 */ /* 0x000fea0003800000 */
.L_x_1930:
        /* <DEDUP_REMOVED lines=9> */
.L_x_1935:
[----:B------:R-:W2:Y:S02]  /*8820*/  LDG.E R2, [R2.64] ;  /* 0x0000002402027981 */ /* 0x000ea4000c1e1900 */
[----:B--2---:R0:W1:Y:S01]  /*8830*/  I2F R19, R2 ;  /* 0x0000000200137306 */ /* 0x0040620000201400 */
[----:B------:R-:W-:Y:S05]  /*8840*/  BRA `(.L_x_1933) ;  /* 0x00000be000007947 */ /* 0x000fea0003800000 */
.L_x_1934:
[----:B------:R-:W2:Y:S02]  /*8850*/  LDG.E.U16 R2, [R2.64] ;  /* 0x0000002402027981 */ /* 0x000ea4000c1e1500 */
[----:B--2---:R0:W1:Y:S01]  /*8860*/  I2F.S16 R19, R2 ;  /* 0x0000000200137306 */ /* 0x0040620000101400 */
[----:B------:R-:W-:Y:S05]  /*8870*/  BRA `(.L_x_1933) ;  /* 0x00000bb000007947 */ /* 0x000fea0003800000 */
.L_x_1929:
        /* <DEDUP_REMOVED lines=8> */
.L_x_1937:
[----:B------:R-:W2:Y:S02]  /*8900*/  LDG.E.U16 R2, [R2.64] ;  /* 0x0000002402027981 */ /* 0x000ea4000c1e1500 */
[----:B--2---:R-:W-:Y:S01]  /*8910*/  HADD2.F32 R19, -RZ, R2.H0_H0 ;  /* 0x20000002ff137230 */ /* 0x004fe20000004100 */
[----:B------:R-:W-:Y:S05]  /*8920*/  BRA `(.L_x_1933) ;  /* 0x00000b0000007947 */ /* 0x000fea0003800000 */
.L_x_1936:
        /* <DEDUP_REMOVED lines=8> */
.L_x_1939:
[----:B------:R-:W2:Y:S02]  /*89b0*/  LDG.E.U16 R2, [R2.64] ;  /* 0x0000002402027981 */ /* 0x000ea4000c1e1500 */
[----:B--2---:R-:W-:Y:S01]  /*89c0*/  HADD2.F32 R19, -RZ, R2.H0_H0 ;  /* 0x20000002ff137230 */ /* 0x004fe20000004100 */
[----:B------:R-:W-:Y:S05]  /*89d0*/  BRA `(.L_x_1933) ;  /* 0x00000a5000007947 */ /* 0x000fea0003800000 */
.L_x_1938:
[----:B------:R-:W2:Y:S02]  /*89e0*/  LDG.E.64 R2, [R2.64] ;  /* 0x0000002402027981 */ /* 0x000ea4000c1e1b00 */
[----:B--2---:R-:W0:Y:S01]  /*89f0*/  F2F.F32.F64 R19, R2 ;  /* 0x0000000200137310 */ /* 0x004e220000301000 */
[----:B------:R-:W0:-:S14]  /*8a00*/  DSETP.GEU.AND P0, PT, |R2|, c[0x2][0x0], PT ;  /* 0x008000000200762a */ /* 0x000e1c0003f0e200 */
[----:B0-----:R-:W-:Y:S01]  /*8a10*/  @!P0 FMUL R19, R19, 1.175494350822287508e-38 ;  /* 0x0080000013138820 */ /* 0x001fe20000400000 */
[----:B------:R-:W-:Y:S05]  /*8a20*/  BRA `(.L_x_1933) ;  /* 0x00000a0000007947 */ /* 0x000fea0003800000 */
.L_x_1928:
        /* <DEDUP_REMOVED lines=12> */
.L_x_1942:
[----:B------:R-:W2:Y:S02]  /*8af0*/  LDG.E.64 R2, [R2.64] ;  /* 0x0000002402027981 */ /* 0x000ea4000c1e1b00 */
[----:B--2---:R-:W0:Y:S01]  /*8b00*/  F2F.F32.F64 R19, R2 ;  /* 0x0000000200137310 */ /* 0x004e220000301000 */
[----:B------:R-:W0:-:S14]  /*8b10*/  DSETP.GEU.AND P0, PT, |R2|, c[0x2][0x0], PT ;  /* 0x008000000200762a */ /* 0x000e1c0003f0e200 */
[----:B0-----:R-:W-:Y:S01]  /*8b20*/  @!P0 FMUL R19, R19, 1.175494350822287508e-38 ;  /* 0x0080000013138820 */ /* 0x001fe20000400000 */
[----:B------:R-:W-:Y:S05]  /*8b30*/  BRA `(.L_x_1933) ;  /* 0x000008f000007947 */ /* 0x000fea0003800000 */
.L_x_1941:
        /* <DEDUP_REMOVED lines=26> */
.L_x_1944:
        /* <DEDUP_REMOVED lines=13> */
.L_x_1943:
[----:B------:R-:W2:Y:S02]  /*8db0*/  LDG.E.U16 R2, [R2.64] ;  /* 0x0000002402027981 */ /* 0x000ea4000c1e1500 */
[----:B--2---:R-:W-:Y:S01]  /*8dc0*/  PRMT R19, RZ, 0x5410, R2 ;  /* 0x00005410ff137816 */ /* 0x004fe20000000002 */
[----:B------:R-:W-:Y:S05]  /*8dd0*/  BRA `(.L_x_1933) ;  /* 0x0000065000007947 */ /* 0x000fea0003800000 */
.L_x_1940:
        /* <DEDUP_REMOVED lines=11> */
.L_x_1947:
        /* <DEDUP_REMOVED lines=20> */
.L_x_1949:
[----:B------:R-:W-:Y:S05]  /*8fd0*/  BSYNC B0 ;  /* 0x0000000000007941 */ /* 0x000fea0003800000 */
.L_x_1948:
[----:B------:R-:W-:Y:S01]  /*8fe0*/  IMAD.SHL.U32 R2, R2, 0x100000, RZ ;  /* 0x0010000002027824 */ /* 0x000fe200078e00ff */
[----:B------:R-:W-:-:S04]  /*8ff0*/  LEA R0, R0, 0x3b800000, 0x17 ;  /* 0x3b80000000007811 */ /* 0x000fc800078eb8ff */
[----:B------:R-:W-:Y:S01]  /*9000*/  LOP3.LUT R19, R0, R2, R19, 0xfe, !PT ;  /* 0x0000000200137212 */ /* 0x000fe200078efe13 */
[----:B------:R-:W-:Y:S05]  /*9010*/  BRA `(.L_x_1933) ;  /* 0x0000041000007947 */ /* 0x000fea0003800000 */
.L_x_1946:
        /* <DEDUP_REMOVED lines=20> */
.L_x_1951:
[----:B------:R-:W-:Y:S05]  /*9160*/  BSYNC B0 ;  /* 0x0000000000007941 */ /* 0x000fea0003800000 */
.L_x_1950:
[----:B------:R-:W-:Y:S01]  /*9170*/  IMAD.SHL.U32 R2, R2, 0x200000, RZ ;  /* 0x0020000002027824 */ /* 0x000fe200078e00ff */
[----:B------:R-:W-:-:S04]  /*9180*/  LEA R0, R0, 0x37800000, 0x17 ;  /* 0x3780000000007811 */ /* 0x000fc800078eb8ff */
[----:B------:R-:W-:Y:S01]  /*9190*/  LOP3.LUT R19, R0, R2, R19, 0xfe, !PT ;  /* 0x0000000200137212 */ /* 0x000fe200078efe13 */
[----:B------:R-:W-:Y:S05]  /*91a0*/  BRA `(.L_x_1933) ;  /* 0x0000028000007947 */ /* 0x000fea0003800000 */
.L_x_1945:
        /* <DEDUP_REMOVED lines=14> */
.L_x_1932:
        /* <DEDUP_REMOVED lines=21> */
.L_x_1953:
[----:B------:R-:W2:Y:S02]  /*93e0*/  LDG.E.64 R2, [R2.64] ;  /* 0x0000002402027981 */ /* 0x000ea4000c1e1b00 */
[----:B--2---:R0:W1:Y:S01]  /*93f0*/  I2F.U64 R19, R2 ;  /* 0x0000000200137312 */ /* 0x0040620000301000 */
[----:B------:R-:W-:Y:S05]  /*9400*/  BRA `(.L_x_1933) ;  /* 0x0000002000007947 */ /* 0x000fea0003800000 */
.L_x_1952:
[----:B------:R-:W2:Y:S02]  /*9410*/  LDG.E R2, [R2.64] ;  /* 0x0000002402027981 */ /* 0x000ea4000c1e1900 */
[----:B--2---:R0:W1:Y:S02]  /*9420*/  I2F.U32 R19, R2 ;  /* 0x0000000200137306 */ /* 0x0040640000201000 */
.L_x_1933:
[----:B------:R-:W-:Y:S05]  /*9430*/  BSYNC B6 ;  /* 0x0000000000067941 */ /* 0x000fea0003800000 */
.L_x_1927:
        /* <DEDUP_REMOVED lines=18> */
.L_x_1958:
[----:B------:R-:W2:Y:S02]  /*9560*/  LDG.E.U8 R0, [R2.64] ;  /* 0x0000002402007981 */ /* 0x000ea4000c1e1100 */
[----:B--2---:R-:W0:Y:S01]  /*9570*/  I2F.U16 R0, R0 ;  /* 0x0000000000007306 */ /* 0x004e220000101000 */
[----:B------:R-:W-:Y:S05]  /*9580*/  BRA `(.L_x_1960) ;  /* 0x00000ca000007947 */ /* 0x000fea0003800000 */
.L_x_1957:
        /* <DEDUP_REMOVED lines=9> */
.L_x_1962:
[----:B------:R-:W2:Y:S02]  /*9620*/  LDG.E R0, [R2.64] ;  /* 0x0000002402007981 */ /* 0x000ea4000c1e1900 */
[----:B--2---:R-:W0:Y:S01]  /*9630*/  I2F R0, R0 ;  /* 0x0000000000007306 */ /* 0x004e220000201400 */
[----:B------:R-:W-:Y:S05]  /*9640*/  BRA `(.L_x_1960) ;  /* 0x00000be000007947 */ /* 0x000fea0003800000 */
.L_x_1961:
[----:B------:R-:W2:Y:S02]  /*9650*/  LDG.E.U16 R0, [R2.64] ;  /* 0x0000002402007981 */ /* 0x000ea4000c1e1500 */
[----:B--2---:R-:W0:Y:S01]  /*9660*/  I2F.S16 R0, R0 ;  /* 0x0000000000007306 */ /* 0x004e220000101400 */
[----:B------:R-:W-:Y:S05]  /*9670*/  BRA `(.L_x_1960) ;  /* 0x00000bb000007947 */ /* 0x000fea0003800000 */
.L_x_1956:
        /* <DEDUP_REMOVED lines=8> */
.L_x_1964:
[----:B------:R-:W2:Y:S02]  /*9700*/  LDG.E.U16 R0, [R2.64] ;  /* 0x0000002402007981 */ /* 0x000ea4000c1e1500 */
[----:B--2---:R-:W-:Y:S01]  /*9710*/  HADD2.F32 R0, -RZ, R0.H0_H0 ;  /* 0x20000000ff007230 */ /* 0x004fe20000004100 */
[----:B------:R-:W-:Y:S05]  /*9720*/  BRA `(.L_x_1960) ;  /* 0x00000b0000007947 */ /* 0x000fea0003800000 */
.L_x_1963:
        /* <DEDUP_REMOVED lines=8> */
.L_x_1966:
[----:B------:R-:W2:Y:S02]  /*97b0*/  LDG.E.U16 R0, [R2.64] ;  /* 0x0000002402007981 */ /* 0x000ea4000c1e1500 */
[----:B--2---:R-:W-:Y:S01]  /*97c0*/  HADD2.F32 R0, -RZ, R0.H0_H0 ;  /* 0x20000000ff007230 */ /* 0x004fe20000004100 */
[----:B------:R-:W-:Y:S05]  /*97d0*/  BRA `(.L_x_1960) ;  /* 0x00000a5000007947 */ /* 0x000fea0003800000 */
.L_x_1965:
[----:B------:R-:W2:Y:S02]  /*97e0*/  LDG.E.64 R2, [R2.64] ;  /* 0x0000002402027981 */ /* 0x000ea4000c1e1b00 */
[----:B--2---:R-:W0:Y:S01]  /*97f0*/  F2F.F32.F64 R0, R2 ;  /* 0x0000000200007310 */ /* 0x004e220000301000 */
[----:B------:R-:W0:-:S14]  /*9800*/  DSETP.GEU.AND P0, PT, |R2|, c[0x2][0x0], PT ;  /* 0x008000000200762a */ /* 0x000e1c0003f0e200 */
[----:B0-----:R-:W-:Y:S01]  /*9810*/  @!P0 FMUL R0, R0, 1.175494350822287508e-38 ;  /* 0x0080000000008820 */ /* 0x001fe20000400000 */
[----:B------:R-:W-:Y:S05]  /*9820*/  BRA `(.L_x_1960) ;  /* 0x00000a0000007947 */ /* 0x000fea0003800000 */
.L_x_1955:
        /* <DEDUP_REMOVED lines=12> */
.L_x_1969:
[----:B------:R-:W2:Y:S02]  /*98f0*/  LDG.E.64 R2, [R2.64] ;  /* 0x0000002402027981 */ /* 0x000ea4000c1e1b00 */
[----:B--2---:R-:W0:Y:S01]  /*9900*/  F2F.F32.F64 R0, R2 ;  /* 0x0000000200007310 */ /* 0x004e220000301000 */
[----:B------:R-:W0:-:S14]  /*9910*/  DSETP.GEU.AND P0, PT, |R2|, c[0x2][0x0], PT ;  /* 0x008000000200762a */ /* 0x000e1c0003f0e200 */
[----:B0-----:R-:W-:Y:S01]  /*9920*/  @!P0 FMUL R0, R0, 1.175494350822287508e-38 ;  /* 0x0080000000008820 */ /* 0x001fe20000400000 */
[----:B------:R-:W-:Y:S05]  /*9930*/  BRA `(.L_x_1960) ;  /* 0x000008f000007947 */ /* 0x000fea0003800000 */
.L_x_1968:
        /* <DEDUP_REMOVED lines=26> */
.L_x_1971:
        /* <DEDUP_REMOVED lines=13> */
.L_x_1970:
[----:B------:R-:W2:Y:S02]  /*9bb0*/  LDG.E.U16 R0, [R2.64] ;  /* 0x0000002402007981 */ /* 0x000ea4000c1e1500 */
[----:B--2---:R-:W-:Y:S01]  /*9bc0*/  PRMT R0, RZ, 0x5410, R0 ;  /* 0x00005410ff007816 */ /* 0x004fe20000000000 */
[----:B------:R-:W-:Y:S05]  /*9bd0*/  BRA `(.L_x_1960) ;  /* 0x0000065000007947 */ /* 0x000fea0003800000 */
.L_x_1967:
        /* <DEDUP_REMOVED lines=11> */
.L_x_1974:
        /* <DEDUP_REMOVED lines=20> */
.L_x_1976:
[----:B------:R-:W-:Y:S05]  /*9dd0*/  BSYNC B0 ;  /* 0x0000000000007941 */ /* 0x000fea0003800000 */
.L_x_1975:
[----:B------:R-:W-:Y:S01]  /*9de0*/  LEA R3, R0, 0x3b800000, 0x17 ;  /* 0x3b80000000037811 */ /* 0x000fe200078eb8ff */
[----:B------:R-:W-:-:S05]  /*9df0*/  IMAD.SHL.U32 R0, R2, 0x100000, RZ ;  /* 0x0010000002007824 */ /* 0x000fca00078e00ff */
[----:B------:R-:W-:Y:S01]  /*9e00*/  LOP3.LUT R0, R3, R0, R4, 0xfe, !PT ;  /* 0x0000000003007212 */ /* 0x000fe200078efe04 */
[----:B------:R-:W-:Y:S05]  /*9e10*/  BRA `(.L_x_1960) ;  /* 0x0000041000007947 */ /* 0x000fea0003800000 */
.L_x_1973:
        /* <DEDUP_REMOVED lines=20> */
.L_x_1978:
[----:B------:R-:W-:Y:S05]  /*9f60*/  BSYNC B0 ;  /* 0x0000000000007941 */ /* 0x000fea0003800000 */
.L_x_1977:
[----:B------:R-:W-:Y:S01]  /*9f70*/  LEA R3, R0, 0x37800000, 0x17 ;  /* 0x3780000000037811 */ /* 0x000fe200078eb8ff */
[----:B------:R-:W-:-:S05]  /*9f80*/  IMAD.SHL.U32 R0, R2, 0x200000, RZ ;  /* 0x0020000002007824 */ /* 0x000fca00078e00ff */
[----:B------:R-:W-:Y:S01]  /*9f90*/  LOP3.LUT R0, R3, R0, R4, 0xfe, !PT ;  /* 0x0000000003007212 */ /* 0x000fe200078efe04 */
[----:B------:R-:W-:Y:S05]  /*9fa0*/  BRA `(.L_x_1960) ;  /* 0x0000028000007947 */ /* 0x000fea0003800000 */
.L_x_1972:
        /* <DEDUP_REMOVED lines=14> */
.L_x_1959:
        /* <DEDUP_REMOVED lines=21> */
.L_x_1980:
[----:B------:R-:W2:Y:S02]  /*a1e0*/  LDG.E.64 R2, [R2.64] ;  /* 0x0000002402027981 */ /* 0x000ea4000c1e1b00 */
[----:B--2---:R0:W2:Y:S01]  /*a1f0*/  I2F.U64 R0, R2 ;  /* 0x0000000200007312 */ /* 0x0040a20000301000 */
[----:B------:R-:W-:Y:S05]  /*a200*/  BRA `(.L_x_1960) ;  /* 0x0000002000007947 */ /* 0x000fea0003800000 */
.L_x_1979:
[----:B------:R-:W2:Y:S02]  /*a210*/  LDG.E R0, [R2.64] ;  /* 0x0000002402007981 */ /* 0x000ea4000c1e1900 */
[----:B--2---:R-:W0:Y:S02]  /*a220*/  I2F.U32 R0, R0 ;  /* 0x0000000000007306 */ /* 0x004e240000201000 */
.L_x_1960:
[----:B------:R-:W-:Y:S05]  /*a230*/  BSYNC B6 ;  /* 0x0000000000067941 */ /* 0x000fea0003800000 */
.L_x_1954:
        /* <DEDUP_REMOVED lines=17> */
.L_x_1984:
[----:B------:R-:W0:Y:S02]  /*a350*/  F2I.S64.TRUNC R2, R2 ;  /* 0x0000000200027311 */ /* 0x000e24000020d900 */
[----:B0-----:R-:W-:-:S05]  /*a360*/  IMAD.MOV.U32 R5, RZ, RZ, R2 ;  /* 0x000000ffff057224 */ /* 0x001fca00078e0002 */
[----:B------:R0:W-:Y:S01]  /*a370*/  STG.E.U8 [R16.64], R5 ;  /* 0x0000000510007986 */ /* 0x0001e2000c101124 */
[----:B------:R-:W-:Y:S05]  /*a380*/  BRA `(.L_x_1986) ;  /* 0x00000d3000007947 */ /* 0x000fea0003800000 */
.L_x_1983:
        /* <DEDUP_REMOVED lines=9> */
.L_x_1988:
[----:B------:R-:W0:Y:S02]  /*a420*/  F2I.FTZ.TRUNC.NTZ R3, R2 ;  /* 0x0000000200037305 */ /* 0x000e24000021f100 */
[----:B0-----:R0:W-:Y:S01]  /*a430*/  STG.E [R16.64], R3 ;  /* 0x0000000310007986 */ /* 0x0011e2000c101924 */
[----:B------:R-:W-:Y:S05]  /*a440*/  BRA `(.L_x_1986) ;  /* 0x00000c7000007947 */ /* 0x000fea0003800000 */
.L_x_1987:
[----:B------:R-:W0:Y:S02]  /*a450*/  F2I.FTZ.TRUNC.NTZ R3, R2 ;  /* 0x0000000200037305 */ /* 0x000e24000021f100 */
[----:B0-----:R0:W-:Y:S01]  /*a460*/  STG.E.U16 [R16.64], R3 ;  /* 0x0000000310007986 */ /* 0x0011e2000c101524 */
[----:B------:R-:W-:Y:S05]  /*a470*/  BRA `(.L_x_1986) ;  /* 0x00000c4000007947 */ /* 0x000fea0003800000 */
.L_x_1982:
        /* <DEDUP_REMOVED lines=8> */
.L_x_1990:
[----:B------:R-:W-:-:S05]  /*a500*/  F2FP.PACK_AB R2, RZ, R2 ;  /* 0x00000002ff02723e */ /* 0x000fca00000000ff */
[----:B------:R0:W-:Y:S01]  /*a510*/  STG.E.U16 [R16.64], R2 ;  /* 0x0000000210007986 */ /* 0x0001e2000c101524 */
[----:B------:R-:W-:Y:S05]  /*a520*/  BRA `(.L_x_1986) ;  /* 0x00000b9000007947 */ /* 0x000fea0003800000 */
.L_x_1989:
        /* <DEDUP_REMOVED lines=9> */
.L_x_1992:
[----:B------:R-:W-:-:S04]  /*a5c0*/  F2FP.PACK_AB R3, RZ, R2 ;  /* 0x00000002ff03723e */ /* 0x000fc800000000ff */
[----:B------:R-:W-:-:S05]  /*a5d0*/  PRMT R3, R3, 0x5410, RZ ;  /* 0x0000541003037816 */ /* 0x000fca00000000ff */
[----:B------:R0:W-:Y:S01]  /*a5e0*/  STG.E [R16.64], R3 ;  /* 0x0000000310007986 */ /* 0x0001e2000c101924 */
[----:B------:R-:W-:Y:S05]  /*a5f0*/  BRA `(.L_x_1986) ;  /* 0x00000ac000007947 */ /* 0x000fea0003800000 */
.L_x_1991:
[----:B------:R-:W-:-:S06]  /*a600*/  FMUL.FTZ R2, R2, 1 ;  /* 0x3f80000002027820 */ /* 0x000fcc0000410000 */
[----:B------:R-:W0:Y:S02]  /*a610*/  F2F.F64.F32 R2, R2 ;  /* 0x0000000200027310 */ /* 0x000e240000201800 */
[----:B0-----:R0:W-:Y:S01]  /*a620*/  STG.E.64 [R16.64], R2 ;  /* 0x0000000210007986 */ /* 0x0011e2000c101b24 */
[----:B------:R-:W-:Y:S05]  /*a630*/  BRA `(.L_x_1986) ;  /* 0x00000a8000007947 */ /* 0x000fea0003800000 */
.L_x_1981:
        /* <DEDUP_REMOVED lines=12> */
.L_x_1995:
[----:B------:R-:W-:Y:S01]  /*a700*/  FMUL.FTZ R4, R2, 1 ;  /* 0x3f80000002047820 */ /* 0x000fe20000410000 */
[----:B------:R-:W-:-:S05]  /*a710*/  CS2R R6, SRZ ;  /* 0x0000000000067805 */ /* 0x000fca000001ff00 */
[----:B------:R-:W0:Y:S02]  /*a720*/  F2F.F64.F32 R4, R4 ;  /* 0x0000000400047310 */ /* 0x000e240000201800 */
[----:B0-----:R0:W-:Y:S01]  /*a730*/  STG.E.128 [R16.64], R4 ;  /* 0x0000000410007986 */ /* 0x0011e2000c101d24 */
[----:B------:R-:W-:Y:S05]  /*a740*/  BRA `(.L_x_1986) ;  /* 0x0000097000007947 */ /* 0x000fea0003800000 */
.L_x_1994:
        /* <DEDUP_REMOVED lines=20> */
.L_x_1999:
[----:B------:R-:W-:Y:S05]  /*a890*/  BSYNC B0 ;  /* 0x0000000000007941 */ /* 0x000fea0003800000 */
.L_x_1998:
[----:B------:R-:W-:-:S05]  /*a8a0*/  LOP3.LUT R5, R0, R5, RZ, 0xfc, !PT ;  /* 0x0000000500057212 */ /* 0x000fca00078efcff */
[----:B------:R0:W-:Y:S01]  /*a8b0*/  STG.E.U8 [R16.64], R5 ;  /* 0x0000000510007986 */ /* 0x0001e2000c101124 */
[----:B------:R-:W-:Y:S05]  /*a8c0*/  BRA `(.L_x_1986) ;  /* 0x000007f000007947 */ /* 0x000fea0003800000 */
.L_x_1997:
        /* <DEDUP_REMOVED lines=12> */
.L_x_2001:
[----:B------:R-:W-:Y:S01]  /*a990*/  IMAD.MOV.U32 R0, RZ, RZ, 0x7f ;  /* 0x0000007fff007424 */ /* 0x000fe200078e00ff */
[----:B------:R-:W-:-:S04]  /*a9a0*/  ISETP.GT.U32.AND P0, PT, R4, 0x7f800000, PT ;  /* 0x7f8000000400780c */ /* 0x000fc80003f04070 */
[----:B------:R-:W-:-:S04]  /*a9b0*/  SEL R0, R0, 0x7c, P0 ;  /* 0x0000007c00007807 */ /* 0x000fc80000000000 */
.L_x_2002:
[----:B------:R-:W-:Y:S05]  /*a9c0*/  BSYNC B0 ;  /* 0x0000000000007941 */ /* 0x000fea0003800000 */
.L_x_2000:
[----:B------:R-:W-:-:S04]  /*a9d0*/  LOP3.LUT R2, R2, 0x80000000, RZ, 0xc0, !PT ;  /* 0x8000000002027812 */ /* 0x000fc800078ec0ff */
[----:B------:R-:W-:-:S04]  /*a9e0*/  SHF.R.U32.HI R3, RZ, 0x18, R2 ;  /* 0x00000018ff037819 */ /* 0x000fc80000011602 */
[----:B------:R-:W-:-:S05]  /*a9f0*/  LOP3.LUT R3, R0, R3, RZ, 0xfc, !PT ;  /* 0x0000000300037212 */ /* 0x000fca00078efcff */
[----:B------:R0:W-:Y:S01]  /*aa00*/  STG.E.U8 [R16.64], R3 ;  /* 0x0000000310007986 */ /* 0x0001e2000c101124 */
[----:B------:R-:W-:Y:S05]  /*aa10*/  BRA `(.L_x_1986) ;  /* 0x000006a000007947 */ /* 0x000fea0003800000 */
.L_x_1996:
[----:B------:R-:W-:-:S05]  /*aa20*/  F2FP.BF16.PACK_AB R2, RZ, R2 ;  /* 0x00000002ff02723e */ /* 0x000fca00000010ff */
[----:B------:R0:W-:Y:S01]  /*aa30*/  STG.E.U16 [R16.64], R2 ;  /* 0x0000000210007986 */ /* 0x0001e2000c101524 */
[----:B------:R-:W-:Y:S05]  /*aa40*/  BRA `(.L_x_1986) ;  /* 0x0000067000007947 */ /* 0x000fea0003800000 */
.L_x_1993:
        /* <DEDUP_REMOVED lines=11> */
.L_x_2005:
        /* <DEDUP_REMOVED lines=16> */
.L_x_2008:
[----:B------:R-:W-:-:S04]  /*ac00*/  LOP3.LUT R2, R2, 0x80000000, RZ, 0xc0, !PT ;  /* 0x8000000002027812 */ /* 0x000fc800078ec0ff */
[----:B------:R-:W-:-:S04]  /*ac10*/  SHF.R.U32.HI R3, RZ, 0x18, R2 ;  /* 0x00000018ff037819 */ /* 0x000fc80000011602 */
[----:B------:R-:W-:-:S04]  /*ac20*/  LOP3.LUT R0, R0, R3, RZ, 0xfc, !PT ;  /* 0x0000000300007212 */ /* 0x000fc800078efcff */
[----:B------:R-:W-:Y:S02]  /*ac30*/  PRMT R8, R0, 0x7610, R8 ;  /* 0x0000761000087816 */ /* 0x000fe40000000008 */
.L_x_2007:
[----:B------:R-:W-:Y:S05]  /*ac40*/  BSYNC B0 ;  /* 0x0000000000007941 */ /* 0x000fea0003800000 */
.L_x_2006:
[----:B------:R0:W-:Y:S01]  /*ac50*/  STG.E.U8 [R16.64], R8 ;  /* 0x0000000810007986 */ /* 0x0001e2000c101124 */
[----:B------:R-:W-:Y:S05]  /*ac60*/  BRA `(.L_x_1986) ;  /* 0x0000045000007947 */ /* 0x000fea0003800000 */
.L_x_2004:
        /* <DEDUP_REMOVED lines=16> */
.L_x_2011:
[----:B------:R-:W-:-:S04]  /*ad70*/  LOP3.LUT R2, R2, 0x80000000, RZ, 0xc0, !PT ;  /* 0x8000000002027812 */ /* 0x000fc800078ec0ff */
[----:B------:R-:W-:-:S04]  /*ad80*/  SHF.R.U32.HI R3, RZ, 0x18, R2 ;  /* 0x00000018ff037819 */ /* 0x000fc80000011602 */
[----:B------:R-:W-:-:S04]  /*ad90*/  LOP3.LUT R0, R0, R3, RZ, 0xfc, !PT ;  /* 0x0000000300007212 */ /* 0x000fc800078efcff */
[----:B------:R-:W-:Y:S02]  /*ada0*/  PRMT R8, R0, 0x7610, R8 ;  /* 0x0000761000087816 */ /* 0x000fe40000000008 */
.L_x_2010:
[----:B------:R-:W-:Y:S05]  /*adb0*/  BSYNC B0 ;  /* 0x0000000000007941 */ /* 0x000fea0003800000 */
.L_x_2009:
[----:B------:R0:W-:Y:S01]  /*adc0*/  STG.E.U8 [R16.64], R8 ;  /* 0x0000000810007986 */ /* 0x0001e2000c101124 */
[----:B------:R-:W-:Y:S05]  /*add0*/  BRA `(.L_x_1986) ;  /* 0x000002e000007947 */ /* 0x000fea0003800000 */
.L_x_2003:
        /* <DEDUP_REMOVED lines=21> */
.L_x_1985:
        /* <DEDUP_REMOVED lines=20> */
.L_x_2013:
[----:B------:R-:W0:Y:S02]  /*b070*/  F2I.U64.TRUNC R2, R2 ;  /* 0x0000000200027311 */ /* 0x000e24000020d800 */
[----:B0-----:R0:W-:Y:S01]  /*b080*/  STG.E.64 [R16.64], R2 ;  /* 0x0000000210007986 */ /* 0x0011e2000c101b24 */
[----:B------:R-:W-:Y:S05]  /*b090*/  BRA `(.L_x_1986) ;  /* 0x0000002000007947 */ /* 0x000fea0003800000 */
.L_x_2012:
[----:B------:R-:W0:Y:S02]  /*b0a0*/  F2I.FTZ.U32.TRUNC.NTZ R3, R2 ;  /* 0x0000000200037305 */ /* 0x000e24000021f000 */
[----:B0-----:R0:W-:Y:S02]  /*b0b0*/  STG.E [R16.64], R3 ;  /* 0x0000000310007986 */ /* 0x0011e4000c101924 */
.L_x_1986:
[----:B------:R-:W-:Y:S02]  /*b0c0*/  IADD3 R23, R23, 0x80, RZ ;  /* 0x0000008017177810 */ /* 0x000fe40007ffe0ff */
.L_x_1837:
[----:B------:R-:W-:Y:S05]  /*b0d0*/  BSYNC B7 ;  /* 0x0000000000077941 */ /* 0x000fea0003800000 */
.L_x_1836:
[----:B------:R-:W-:-:S13]  /*b0e0*/  ISETP.GE.AND P0, PT, R23, c[0x0][0x160], PT ;  /* 0x0000580017007a0c */ /* 0x000fda0003f06270 */
[----:B------:R-:W-:Y:S05]  /*b0f0*/  @P0 EXIT ;  /* 0x000000000000094d */ /* 0x000fea0003800000 */
        /* <DEDUP_REMOVED lines=255> */
.L_x_2014:
        /* <DEDUP_REMOVED lines=20> */
.L_x_2019:
[----:B------:R-:W2:Y:S02]  /*c230*/  LDG.E.U8 R2, [R2.64] ;  /* 0x0000002402027981 */ /* 0x000ea4000c1e1100 */
[----:B--2---:R0:W1:Y:S01]  /*c240*/  I2F.U16 R19, R2 ;  /* 0x0000000200137306 */ /* 0x0040620000101000 */
[----:B------:R-:W-:Y:S05]  /*c250*/  BRA `(.L_x_2021) ;  /* 0x00000ca000007947 */ /* 0x000fea0003800000 */
.L_x_2018:
        /* <DEDUP_REMOVED lines=9> */
.L_x_2023:
[----:B------:R-:W2:Y:S02]  /*c2f0*/  LDG.E R2, [R2.64] ;  /* 0x0000002402027981 */ /* 0x000ea4000c1e1900 */
[----:B--2---:R0:W1:Y:S01]  /*c300*/  I2F R19, R2 ;  /* 0x0000000200137306 */ /* 0x0040620000201400 */
[----:B------:R-:W-:Y:S05]  /*c310*/  BRA `(.L_x_2021) ;  /* 0x00000be000007947 */ /* 0x000fea0003800000 */
.L_x_2022:
[----:B------:R-:W2:Y:S02]  /*c320*/  LDG.E.U16 R2, [R2.64] ;  /* 0x0000002402027981 */ /* 0x000ea4000c1e1500 */
[----:B--2---:R0:W1:Y:S01]  /*c330*/  I2F.S16 R19, R2 ;  /* 0x0000000200137306 */ /* 0x0040620000101400 */
[----:B------:R-:W-:Y:S05]  /*c340*/  BRA `(.L_x_2021) ;  /* 0x00000bb000007947 */ /* 0x000fea0003800000 */
.L_x_2017:
        /* <DEDUP_REMOVED lines=8> */
.L_x_2025:
[----:B------:R-:W2:Y:S02]  /*c3d0*/  LDG.E.U16 R2, [R2.64] ;  /* 0x0000002402027981 */ /* 0x000ea4000c1e1500 */
[----:B--2---:R-:W-:Y:S01]  /*c3e0*/  HADD2.F32 R19, -RZ, R2.H0_H0 ;  /* 0x20000002ff137230 */ /* 0x004fe20000004100 */
[----:B------:R-:W-:Y:S05]  /*c3f0*/  BRA `(.L_x_2021) ;  /* 0x00000b0000007947 */ /* 0x000fea0003800000 */
.L_x_2024:
        /* <DEDUP_REMOVED lines=8> */
.L_x_2027:
[----:B------:R-:W2:Y:S02]  /*c480*/  LDG.E.U16 R2, [R2.64] ;  /* 0x0000002402027981 */ /* 0x000ea4000c1e1500 */
[----:B--2---:R-:W-:Y:S01]  /*c490*/  HADD2.F32 R19, -RZ, R2.H0_H0 ;  /* 0x20000002ff137230 */ /* 0x004fe20000004100 */
[----:B------:R-:W-:Y:S05]  /*c4a0*/  BRA `(.L_x_2021) ;  /* 0x00000a5000007947 */ /* 0x000fea0003800000 */
.L_x_2026:
[----:B------:R-:W2:Y:S02]  /*c4b0*/  LDG.E.64 R2, [R2.64] ;  /* 0x0000002402027981 */ /* 0x000ea4000c1e1b00 */
[----:B--2---:R-:W0:Y:S01]  /*c4c0*/  F2F.F32.F64 R19, R2 ;  /* 0x0000000200137310 */ /* 0x004e220000301000 */
[----:B------:R-:W0:-:S14]  /*c4d0*/  DSETP.GEU.AND P0, PT, |R2|, c[0x2][0x0], PT ;  /* 0x008000000200762a */ /* 0x000e1c0003f0e200 */
[----:B0-----:R-:W-:Y:S01]  /*c4e0*/  @!P0 FMUL R19, R19, 1.175494350822287508e-38 ;  /* 0x0080000013138820 */ /* 0x001fe20000400000 */
[----:B------:R-:W-:Y:S05]  /*c4f0*/  BRA `(.L_x_2021) ;  /* 0x00000a0000007947 */ /* 0x000fea0003800000 */
.L_x_2016:
        /* <DEDUP_REMOVED lines=12> */
.L_x_2030:
[----:B------:R-:W2:Y:S02]  /*c5c0*/  LDG.E.64 R2, [R2.64] ;  /* 0x0000002402027981 */ /* 0x000ea4000c1e1b00 */
[----:B--2---:R-:W0:Y:S01]  /*c5d0*/  F2F.F32.F64 R19, R2 ;  /* 0x0000000200137310 */ /* 0x004e220000301000 */
[----:B------:R-:W0:-:S14]  /*c5e0*/  DSETP.GEU.AND P0, PT, |R2|, c[0x2][0x0], PT ;  /* 0x008000000200762a */ /* 0x000e1c0003f0e200 */
[----:B0-----:R-:W-:Y:S01]  /*c5f0*/  @!P0 FMUL R19, R19, 1.175494350822287508e-38 ;  /* 0x0080000013138820 */ /* 0x001fe20000400000 */
[----:B------:R-:W-:Y:S05]  /*c600*/  BRA `(.L_x_2021) ;  /* 0x000008f000007947 */ /* 0x000fea0003800000 */
.L_x_2029:
        /* <DEDUP_REMOVED lines=26> */
.L_x_2032:
        /* <DEDUP_REMOVED lines=13> */
.L_x_2031:
[----:B------:R-:W2:Y:S02]  /*c880*/  LDG.E.U16 R2, [R2.64] ;  /* 0x0000002402027981 */ /* 0x000ea4000c1e1500 */
[----:B--2---:R-:W-:Y:S01]  /*c890*/  PRMT R19, RZ, 0x5410, R2 ;  /* 0x00005410ff137816 */ /* 0x004fe20000000002 */
[----:B------:R-:W-:Y:S05]  /*c8a0*/  BRA `(.L_x_2021) ;  /* 0x0000065000007947 */ /* 0x000fea0003800000 */
.L_x_2028:
        /* <DEDUP_REMOVED lines=11> */
.L_x_2035:
        /* <DEDUP_REMOVED lines=20> */
.L_x_2037:
[----:B------:R-:W-:Y:S05]  /*caa0*/  BSYNC B0 ;  /* 0x0000000000007941 */ /* 0x000fea0003800000 */
.L_x_2036:
[----:B------:R-:W-:Y:S01]  /*cab0*/  IMAD.SHL.U32 R2, R2, 0x100000, RZ ;  /* 0x0010000002027824 */ /* 0x000fe200078e00ff */
[----:B------:R-:W-:-:S04]  /*cac0*/  LEA R0, R0, 0x3b800000, 0x17 ;  /* 0x3b80000000007811 */ /* 0x000fc800078eb8ff */
[----:B------:R-:W-:Y:S01]  /*cad0*/  LOP3.LUT R19, R0, R2, R19, 0xfe, !PT ;  /* 0x0000000200137212 */ /* 0x000fe200078efe13 */
[----:B------:R-:W-:Y:S05]  /*cae0*/  BRA `(.L_x_2021) ;  /* 0x0000041000007947 */ /* 0x000fea0003800000 */
.L_x_2034:
        /* <DEDUP_REMOVED lines=20> */
.L_x_2039:
[----:B------:R-:W-:Y:S05]  /*cc30*/  BSYNC B0 ;  /* 0x0000000000007941 */ /* 0x000fea0003800000 */
.L_x_2038:
[----:B------:R-:W-:Y:S01]  /*cc40*/  IMAD.SHL.U32 R2, R2, 0x200000, RZ ;  /* 0x0020000002027824 */ /* 0x000fe200078e00ff */
[----:B------:R-:W-:-:S04]  /*cc50*/  LEA R0, R0, 0x37800000, 0x17 ;  /* 0x3780000000007811 */ /* 0x000fc800078eb8ff */
[----:B------:R-:W-:Y:S01]  /*cc60*/  LOP3.LUT R19, R0, R2, R19, 0xfe, !PT ;  /* 0x0000000200137212 */ /* 0x000fe200078efe13 */
[----:B------:R-:W-:Y:S05]  /*cc70*/  BRA `(.L_x_2021) ;  /* 0x0000028000007947 */ /* 0x000fea0003800000 */
.L_x_2033:
        /* <DEDUP_REMOVED lines=14> */
.L_x_2020:
        /* <DEDUP_REMOVED lines=21> */
.L_x_2041:
[----:B------:R-:W2:Y:S02]  /*ceb0*/  LDG.E.64 R2, [R2.64] ;  /* 0x0000002402027981 */ /* 0x000ea4000c1e1b00 */
[----:B--2---:R0:W1:Y:S01]  /*cec0*/  I2F.U64 R19, R2 ;  /* 0x0000000200137312 */ /* 0x0040620000301000 */
[----:B------:R-:W-:Y:S05]  /*ced0*/  BRA `(.L_x_2021) ;  /* 0x0000002000007947 */ /* 0x000fea0003800000 */
.L_x_2040:
[----:B------:R-:W2:Y:S02]  /*cee0*/  LDG.E R2, [R2.64] ;  /* 0x0000002402027981 */ /* 0x000ea4000c1e1900 */
[----:B--2---:R0:W1:Y:S02]  /*cef0*/  I2F.U32 R19, R2 ;  /* 0x0000000200137306 */ /* 0x0040640000201000 */
.L_x_2021:
[----:B------:R-:W-:Y:S05]  /*cf00*/  BSYNC B6 ;  /* 0x0000000000067941 */ /* 0x000fea0003800000 */
.L_x_2015:
        /* <DEDUP_REMOVED lines=18> */
.L_x_2046:
[----:B------:R-:W2:Y:S02]  /*d030*/  LDG.E.U8 R0, [R2.64] ;  /* 0x0000002402007981 */ /* 0x000ea4000c1e1100 */
[----:B--2---:R-:W0:Y:S01]  /*d040*/  I2F.U16 R0, R0 ;  /* 0x0000000000007306 */ /* 0x004e220000101000 */
[----:B------:R-:W-:Y:S05]  /*d050*/  BRA `(.L_x_2048) ;  /* 0x00000ca000007947 */ /* 0x000fea0003800000 */
.L_x_2045:
        /* <DEDUP_REMOVED lines=9> */
.L_x_2050:
[----:B------:R-:W2:Y:S02]  /*d0f0*/  LDG.E R0, [R2.64] ;  /* 0x0000002402007981 */ /* 0x000ea4000c1e1900 */
[----:B--2---:R-:W0:Y:S01]  /*d100*/  I2F R0, R0 ;  /* 0x0000000000007306 */ /* 0x004e220000201400 */
[----:B------:R-:W-:Y:S05]  /*d110*/  BRA `(.L_x_2048) ;  /* 0x00000be000007947 */ /* 0x000fea0003800000 */
.L_x_2049:
[----:B------:R-:W2:Y:S02]  /*d120*/  LDG.E.U16 R0, [R2.64] ;  /* 0x0000002402007981 */ /* 0x000ea4000c1e1500 */
[----:B--2---:R-:W0:Y:S01]  /*d130*/  I2F.S16 R0, R0 ;  /* 0x0000000000007306 */ /* 0x004e220000101400 */
[----:B------:R-:W-:Y:S05]  /*d140*/  BRA `(.L_x_2048) ;  /* 0x00000bb000007947 */ /* 0x000fea0003800000 */
.L_x_2044:
        /* <DEDUP_REMOVED lines=8> */
.L_x_2052:
[----:B------:R-:W2:Y:S02]  /*d1d0*/  LDG.E.U16 R0, [R2.64] ;  /* 0x0000002402007981 */ /* 0x000ea4000c1e1500 */
[----:B--2---:R-:W-:Y:S01]  /*d1e0*/  HADD2.F32 R0, -RZ, R0.H0_H0 ;  /* 0x20000000ff007230 */ /* 0x004fe20000004100 */
[----:B------:R-:W-:Y:S05]  /*d1f0*/  BRA `(.L_x_2048) ;  /* 0x00000b0000007947 */ /* 0x000fea0003800000 */
.L_x_2051:
        /* <DEDUP_REMOVED lines=8> */
.L_x_2054:
[----:B------:R-:W2:Y:S02]  /*d280*/  LDG.E.U16 R0, [R2.64] ;  /* 0x0000002402007981 */ /* 0x000ea4000c1e1500 */
[----:B--2---:R-:W-:Y:S01]  /*d290*/  HADD2.F32 R0, -RZ, R0.H0_H0 ;  /* 0x20000000ff007230 */ /* 0x004fe20000004100 */
[----:B------:R-:W-:Y:S05]  /*d2a0*/  BRA `(.L_x_2048) ;  /* 0x00000a5000007947 */ /* 0x000fea0003800000 */
.L_x_2053:
[----:B------:R-:W2:Y:S02]  /*d2b0*/  LDG.E.64 R2, [R2.64] ;  /* 0x0000002402027981 */ /* 0x000ea4000c1e1b00 */
[----:B--2---:R-:W0:Y:S01]  /*d2c0*/  F2F.F32.F64 R0, R2 ;  /* 0x0000000200007310 */ /* 0x004e220000301000 */
[----:B------:R-:W0:-:S14]  /*d2d0*/  DSETP.GEU.AND P0, PT, |R2|, c[0x2][0x0], PT ;  /* 0x008000000200762a */ /* 0x000e1c0003f0e200 */
[----:B0-----:R-:W-:Y:S01]  /*d2e0*/  @!P0 FMUL R0, R0, 1.175494350822287508e-38 ;  /* 0x0080000000008820 */ /* 0x001fe20000400000 */
[----:B------:R-:W-:Y:S05]  /*d2f0*/  BRA `(.L_x_2048) ;  /* 0x00000a0000007947 */ /* 0x000fea0003800000 */
.L_x_2043:
        /* <DEDUP_REMOVED lines=12> */
.L_x_2057:
[----:B------:R-:W2:Y:S02]  /*d3c0*/  LDG.E.64 R2, [R2.64] ;  /* 0x0000002402027981 */ /* 0x000ea4000c1e1b00 */
[----:B--2---:R-:W0:Y:S01]  /*d3d0*/  F2F.F32.F64 R0, R2 ;  /* 0x0000000200007310 */ /* 0x004e220000301000 */
[----:B------:R-:W0:-:S14]  /*d3e0*/  DSETP.GEU.AND P0, PT, |R2|, c[0x2][0x0], PT ;  /* 0x008000000200762a */ /* 0x000e1c0003f0e200 */
[----:B0-----:R-:W-:Y:S01]  /*d3f0*/  @!P0 FMUL R0, R0, 1.175494350822287508e-38 ;  /* 0x0080000000008820 */ /* 0x001fe20000400000 */
[----:B------:R-:W-:Y:S05]  /*d400*/  BRA `(.L_x_2048) ;  /* 0x000008f000007947 */ /* 0x000fea0003800000 */
.L_x_2056:
        /* <DEDUP_REMOVED lines=26> */
.L_x_2059:
        /* <DEDUP_REMOVED lines=13> */
.L_x_2058:
[----:B------:R-:W2:Y:S02]  /*d680*/  LDG.E.U16 R0, [R2.64] ;  /* 0x0000002402007981 */ /* 0x000ea4000c1e1500 */
[----:B--2---:R-:W-:Y:S01]  /*d690*/  PRMT R0, RZ, 0x5410, R0 ;  /* 0x00005410ff007816 */ /* 0x004fe20000000000 */
[----:B------:R-:W-:Y:S05]  /*d6a0*/  BRA `(.L_x_2048) ;  /* 0x0000065000007947 */ /* 0x000fea0003800000 */
.L_x_2055:
        /* <DEDUP_REMOVED lines=11> */
.L_x_2062:
        /* <DEDUP_REMOVED lines=20> */
.L_x_2064:
[----:B------:R-:W-:Y:S05]  /*d8a0*/  BSYNC B0 ;  /* 0x0000000000007941 */ /* 0x000fea0003800000 */
.L_x_2063:
[----:B------:R-:W-:Y:S01]  /*d8b0*/  LEA R3, R0, 0x3b800000, 0x17 ;  /* 0x3b80000000037811 */ /* 0x000fe200078eb8ff */
[----:B------:R-:W-:-:S05]  /*d8c0*/  IMAD.SHL.U32 R0, R2, 0x100000, RZ ;  /* 0x0010000002007824 */ /* 0x000fca00078e00ff */
[----:B------:R-:W-:Y:S01]  /*d8d0*/  LOP3.LUT R0, R3, R0, R4, 0xfe, !PT ;  /* 0x0000000003007212 */ /* 0x000fe200078efe04 */
[----:B------:R-:W-:Y:S05]  /*d8e0*/  BRA `(.L_x_2048) ;  /* 0x0000041000007947 */ /* 0x000fea0003800000 */
.L_x_2061:
        /* <DEDUP_REMOVED lines=20> */
.L_x_2066:
[----:B------:R-:W-:Y:S05]  /*da30*/  BSYNC B0 ;  /* 0x0000000000007941 */ /* 0x000fea0003800000 */
.L_x_2065:
[----:B------:R-:W-:Y:S01]  /*da40*/  LEA R3, R0, 0x37800000, 0x17 ;  /* 0x3780000000037811 */ /* 0x000fe200078eb8ff */
[----:B------:R-:W-:-:S05]  /*da50*/  IMAD.SHL.U32 R0, R2, 0x200000, RZ ;  /* 0x0020000002007824 */ /* 0x000fca00078e00ff */
[----:B------:R-:W-:Y:S01]  /*da60*/  LOP3.LUT R0, R3, R0, R4, 0xfe, !PT ;  /* 0x0000000003007212 */ /* 0x000fe200078efe04 */
[----:B------:R-:W-:Y:S05]  /*da70*/  BRA `(.L_x_2048) ;  /* 0x0000028000007947 */ /* 0x000fea0003800000 */
.L_x_2060:
        /* <DEDUP_REMOVED lines=14> */
.L_x_2047:
        /* <DEDUP_REMOVED lines=21> */
.L_x_2068:
[----:B------:R-:W2:Y:S02]  /*dcb0*/  LDG.E.64 R2, [R2.64] ;  /* 0x0000002402027981 */ /* 0x000ea4000c1e1b00 */
[----:B--2---:R0:W2:Y:S01]  /*dcc0*/  I2F.U64 R0, R2 ;  /* 0x0000000200007312 */ /* 0x0040a20000301000 */
[----:B------:R-:W-:Y:S05]  /*dcd0*/  BRA `(.L_x_2048) ;  /* 0x0000002000007947 */ /* 0x000fea0003800000 */
.L_x_2067:
[----:B------:R-:W2:Y:S02]  /*dce0*/  LDG.E R0, [R2.64] ;  /* 0x0000002402007981 */ /* 0x000ea4000c1e1900 */
[----:B--2---:R-:W0:Y:S02]  /*dcf0*/  I2F.U32 R0, R0 ;  /* 0x0000000000007306 */ /* 0x004e240000201000 */
.L_x_2048:
[----:B------:R-:W-:Y:S05]  /*dd00*/  BSYNC B6 ;  /* 0x0000000000067941 */ /* 0x000fea0003800000 */
.L_x_2042:
        /* <DEDUP_REMOVED lines=15> */
[----:B0-----:R-:W-:Y:S01]  /*de00*/  STG.E.U8 [R16.64], R3 ;  /* 0x0000000310007986 */ /* 0x001fe2000c101124 */
[----:B------:R-:W-:Y:S05]  /*de10*/  EXIT ;  /* 0x000000000000794d */ /* 0x000fea0003800000 */
.L_x_2072:
[----:B------:R-:W0:Y:S02]  /*de20*/  F2I.S64.TRUNC R2, R2 ;  /* 0x0000000200027311 */ /* 0x000e24000020d900 */
[----:B0-----:R-:W-:-:S05]  /*de30*/  IMAD.MOV.U32 R5, RZ, RZ, R2 ;  /* 0x000000ffff057224 */ /* 0x001fca00078e0002 */
[----:B------:R-:W-:Y:S01]  /*de40*/  STG.E.U8 [R16.64], R5 ;  /* 0x0000000510007986 */ /* 0x000fe2000c101124 */
[----:B------:R-:W-:Y:S05]  /*de50*/  EXIT ;  /* 0x000000000000794d */ /* 0x000fea0003800000 */
.L_x_2071:
[----:B------:R-:W-:-:S13]  /*de60*/  ISETP.NE.AND P0, PT, R3, 0x2, PT ;  /* 0x000000020300780c */ /* 0x000fda0003f05270 */
[----:B------:R-:W-:Y:S05]  /*de70*/  @!P0 BRA `(.L_x_2074) ;  /* 0x000000a000008947 */ /* 0x000fea0003800000 */
[----:B------:R-:W-:-:S13]  /*de80*/  ISETP.NE.AND P0, PT, R3, 0x3, PT ;  /* 0x000000030300780c */ /* 0x000fda0003f05270 */
[----:B------:R-:W-:Y:S05]  /*de90*/  @!P0 BRA `(.L_x_2075) ;  /* 0x0000005000008947 */ /* 0x000fea0003800000 */
[----:B------:R-:W-:-:S13]  /*dea0*/  ISETP.NE.AND P0, PT, R3, 0x4, PT ;  /* 0x000000040300780c */ /* 0x000fda0003f05270 */
[----:B------:R-:W-:Y:S05]  /*deb0*/  @P0 BRA `(.L_x_2073) ;  /* 0x00000b4000000947 */ /* 0x000fea0003800000 */
[----:B------:R-:W0:Y:S02]  /*dec0*/  F2I.S64.TRUNC R2, R2 ;  /* 0x0000000200027311 */ /* 0x000e24000020d900 */
[----:B0-----:R-:W-:Y:S01]  /*ded0*/  STG.E.64 [R16.64], R2 ;  /* 0x0000000210007986 */ /* 0x001fe2000c101b24 */
[----:B------:R-:W-:Y:S05]  /*dee0*/  EXIT ;  /* 0x000000000000794d */ /* 0x000fea0003800000 */
.L_x_2075:
[----:B------:R-:W0:Y:S02]  /*def0*/  F2I.FTZ.TRUNC.NTZ R3, R2 ;  /* 0x0000000200037305 */ /* 0x000e24000021f100 */
[----:B0-----:R-:W-:Y:S01]  /*df00*/  STG.E [R16.64], R3 ;  /* 0x0000000310007986 */ /* 0x001fe2000c101924 */
[----:B------:R-:W-:Y:S05]  /*df10*/  EXIT ;  /* 0x000000000000794d */ /* 0x000fea0003800000 */
.L_x_2074:
[----:B------:R-:W0:Y:S02]  /*df20*/  F2I.FTZ.TRUNC.NTZ R3, R2 ;  /* 0x0000000200037305 */ /* 0x000e24000021f100 */
[----:B0-----:R-:W-:Y:S01]  /*df30*/  STG.E.U16 [R16.64], R3 ;  /* 0x0000000310007986 */ /* 0x001fe2000c101524 */
[----:B------:R-:W-:Y:S05]  /*df40*/  EXIT ;  /* 0x000000000000794d */ /* 0x000fea0003800000 */
.L_x_2070:
[----:B------:R-:W-:-:S13]  /*df50*/  ISETP.GT.AND P0, PT, R3, 0x6, PT ;  /* 0x000000060300780c */ /* 0x000fda0003f04270 */
[----:B------:R-:W-:Y:S05]  /*df60*/  @P0 BRA `(.L_x_2076) ;  /* 0x0000009000000947 */ /* 0x000fea0003800000 */
[----:B------:R-:W-:-:S13]  /*df70*/  ISETP.NE.AND P0, PT, R3, 0x5, PT ;  /* 0x000000050300780c */ /* 0x000fda0003f05270 */
[----:B------:R-:W-:Y:S05]  /*df80*/  @!P0 BRA `(.L_x_2077) ;  /* 0x0000004000008947 */ /* 0x000fea0003800000 */
[----:B------:R-:W-:-:S13]  /*df90*/  ISETP.NE.AND P0, PT, R3, 0x6, PT ;  /* 0x000000060300780c */ /* 0x000fda0003f05270 */
[----:B------:R-:W-:Y:S05]  /*dfa0*/  @P0 BRA `(.L_x_2073) ;  /* 0x00000a5000000947 */ /* 0x000fea0003800000 */
[----:B------:R-:W-:Y:S01]  /*dfb0*/  STG.E [R16.64], R2 ;  /* 0x0000000210007986 */ /* 0x000fe2000c101924 */
[----:B------:R-:W-:Y:S05]  /*dfc0*/  EXIT ;  /* 0x000000000000794d */ /* 0x000fea0003800000 */
.L_x_2077:
[----:B------:R-:W-:-:S05]  /*dfd0*/  F2FP.PACK_AB R2, RZ, R2 ;  /* 0x00000002ff02723e */ /* 0x000fca00000000ff */
[----:B------:R-:W-:Y:S01]  /*dfe0*/  STG.E.U16 [R16.64], R2 ;  /* 0x0000000210007986 */ /* 0x000fe2000c101524 */
[----:B------:R-:W-:Y:S05]  /*dff0*/  EXIT ;  /* 0x000000000000794d */ /* 0x000fea0003800000 */
.L_x_2076:
[----:B------:R-:W-:-:S13]  /*e000*/  ISETP.NE.AND P0, PT, R3, 0x7, PT ;  /* 0x000000070300780c */ /* 0x000fda0003f05270 */
[----:B------:R-:W-:Y:S05]  /*e010*/  @!P0 BRA `(.L_x_2078) ;  /* 0x000000b000008947 */ /* 0x000fea0003800000 */
[----:B------:R-:W-:-:S13]  /*e020*/  ISETP.NE.AND P0, PT, R3, 0x8, PT ;  /* 0x000000080300780c */ /* 0x000fda0003f05270 */
[----:B------:R-:W-:Y:S05]  /*e030*/  @!P0 BRA `(.L_x_2079) ;  /* 0x0000005000008947 */ /* 0x000fea0003800000 */
[----:B------:R-:W-:-:S13]  /*e040*/  ISETP.NE.AND P0, PT, R3, 0x9, PT ;  /* 0x000000090300780c */ /* 0x000fda0003f05270 */
[----:B------:R-:W-:Y:S05]  /*e050*/  @P0 BRA `(.L_x_2073) ;  /* 0x000009a000000947 */ /* 0x000fea0003800000 */
[----:B------:R-:W-:-:S05]  /*e060*/  IMAD.MOV.U32 R3, RZ, RZ, RZ ;  /* 0x000000ffff037224 */ /* 0x000fca00078e00ff */
[----:B------:R-:W-:Y:S01]  /*e070*/  STG.E.64 [R16.64], R2 ;  /* 0x0000000210007986 */ /* 0x000fe2000c101b24 */
[----:B------:R-:W-:Y:S05]  /*e080*/  EXIT ;  /* 0x000000000000794d */ /* 0x000fea0003800000 */
.L_x_2079:
[----:B------:R-:W-:-:S04]  /*e090*/  F2FP.PACK_AB R3, RZ, R2 ;  /* 0x00000002ff03723e */ /* 0x000fc800000000ff */
[----:B------:R-:W-:-:S05]  /*e0a0*/  PRMT R3, R3, 0x5410, RZ ;  /* 0x0000541003037816 */ /* 0x000fca00000000ff */
[----:B------:R-:W-:Y:S01]  /*e0b0*/  STG.E [R16.64], R3 ;  /* 0x0000000310007986 */ /* 0x000fe2000c101924 */
[----:B------:R-:W-:Y:S05]  /*e0c0*/  EXIT ;  /* 0x000000000000794d */ /* 0x000fea0003800000 */
.L_x_2078:
[----:B------:R-:W-:-:S06]  /*e0d0*/  FMUL.FTZ R2, R2, 1 ;  /* 0x3f80000002027820 */ /* 0x000fcc0000410000 */
[----:B------:R-:W0:Y:S02]  /*e0e0*/  F2F.F64.F32 R2, R2 ;  /* 0x0000000200027310 */ /* 0x000e240000201800 */
[----:B0-----:R-:W-:Y:S01]  /*e0f0*/  STG.E.64 [R16.64], R2 ;  /* 0x0000000210007986 */ /* 0x001fe2000c101b24 */
[----:B------:R-:W-:Y:S05]  /*e100*/  EXIT ;  /* 0x000000000000794d */ /* 0x000fea0003800000 */
.L_x_2069:
        /* <DEDUP_REMOVED lines=10> */
[----:B------:R-:W-:Y:S01]  /*e1b0*/  STG.E.U8 [R16.64], R3 ;  /* 0x0000000310007986 */ /* 0x000fe2000c101124 */
[----:B------:R-:W-:Y:S05]  /*e1c0*/  EXIT ;  /* 0x000000000000794d */ /* 0x000fea0003800000 */
.L_x_2082:
[----:B------:R-:W-:Y:S01]  /*e1d0*/  FMUL.FTZ R4, R2, 1 ;  /* 0x3f80000002047820 */ /* 0x000fe20000410000 */
[----:B------:R-:W-:-:S05]  /*e1e0*/  CS2R R6, SRZ ;  /* 0x0000000000067805 */ /* 0x000fca000001ff00 */
[----:B------:R-:W0:Y:S02]  /*e1f0*/  F2F.F64.F32 R4, R4 ;  /* 0x0000000400047310 */ /* 0x000e240000201800 */
[----:B0-----:R-:W-:Y:S01]  /*e200*/  STG.E.128 [R16.64], R4 ;  /* 0x0000000410007986 */ /* 0x001fe2000c101d24 */
[----:B------:R-:W-:Y:S05]  /*e210*/  EXIT ;  /* 0x000000000000794d */ /* 0x000fea0003800000 */
.L_x_2081:
        /* <DEDUP_REMOVED lines=20> */
.L_x_2086:
[----:B------:R-:W-:Y:S05]  /*e360*/  BSYNC B0 ;  /* 0x0000000000007941 */ /* 0x000fea0003800000 */
.L_x_2085:
[----:B------:R-:W-:-:S05]  /*e370*/  LOP3.LUT R5, R0, R5, RZ, 0xfc, !PT ;  /* 0x0000000500057212 */ /* 0x000fca00078efcff */
[----:B------:R-:W-:Y:S01]  /*e380*/  STG.E.U8 [R16.64], R5 ;  /* 0x0000000510007986 */ /* 0x000fe2000c101124 */
[----:B------:R-:W-:Y:S05]  /*e390*/  EXIT ;  /* 0x000000000000794d */ /* 0x000fea0003800000 */
.L_x_2084:
        /* <DEDUP_REMOVED lines=12> */
.L_x_2088:
[----:B------:R-:W-:Y:S01]  /*e460*/  IMAD.MOV.U32 R0, RZ, RZ, 0x7f ;  /* 0x0000007fff007424 */ /* 0x000fe200078e00ff */
[----:B------:R-:W-:-:S04]  /*e470*/  ISETP.GT.U32.AND P0, PT, R4, 0x7f800000, PT ;  /* 0x7f8000000400780c */ /* 0x000fc80003f04070 */
[----:B------:R-:W-:-:S04]  /*e480*/  SEL R0, R0, 0x7c, P0 ;  /* 0x0000007c00007807 */ /* 0x000fc80000000000 */
.L_x_2089:
[----:B------:R-:W-:Y:S05]  /*e490*/  BSYNC B0 ;  /* 0x0000000000007941 */ /* 0x000fea0003800000 */
.L_x_2087:
[----:B------:R-:W-:-:S04]  /*e4a0*/  LOP3.LUT R2, R2, 0x80000000, RZ, 0xc0, !PT ;  /* 0x8000000002027812 */ /* 0x000fc800078ec0ff */
[----:B------:R-:W-:-:S04]  /*e4b0*/  SHF.R.U32.HI R3, RZ, 0x18, R2 ;  /* 0x00000018ff037819 */ /* 0x000fc80000011602 */
[----:B------:R-:W-:-:S05]  /*e4c0*/  LOP3.LUT R3, R0, R3, RZ, 0xfc, !PT ;  /* 0x0000000300037212 */ /* 0x000fca00078efcff */
[----:B------:R-:W-:Y:S01]  /*e4d0*/  STG.E.U8 [R16.64], R3 ;  /* 0x0000000310007986 */ /* 0x000fe2000c101124 */
[----:B------:R-:W-:Y:S05]  /*e4e0*/  EXIT ;  /* 0x000000000000794d */ /* 0x000fea0003800000 */
.L_x_2083:
[----:B------:R-:W-:-:S05]  /*e4f0*/  F2FP.BF16.PACK_AB R2, RZ, R2 ;  /* 0x00000002ff02723e */ /* 0x000fca00000010ff */
[----:B------:R-:W-:Y:S01]  /*e500*/  STG.E.U16 [R16.64], R2 ;  /* 0x0000000210007986 */ /* 0x000fe2000c101524 */
[----:B------:R-:W-:Y:S05]  /*e510*/  EXIT ;  /* 0x000000000000794d */ /* 0x000fea0003800000 */
.L_x_2080:
        /* <DEDUP_REMOVED lines=9> */
[----:B0-----:R-:W-:Y:S01]  /*e5b0*/  STG.E.U16 [R16.64], R3 ;  /* 0x0000000310007986 */ /* 0x001fe2000c101524 */
[----:B------:R-:W-:Y:S05]  /*e5c0*/  EXIT ;  /* 0x000000000000794d */ /* 0x000fea0003800000 */
.L_x_2092:
        /* <DEDUP_REMOVED lines=16> */
.L_x_2095:
[----:B------:R-:W-:-:S04]  /*e6d0*/  LOP3.LUT R2, R2, 0x80000000, RZ, 0xc0, !PT ;  /* 0x8000000002027812 */ /* 0x000fc800078ec0ff */
[----:B------:R-:W-:-:S04]  /*e6e0*/  SHF.R.U32.HI R3, RZ, 0x18, R2 ;  /* 0x00000018ff037819 */ /* 0x000fc80000011602 */
[----:B------:R-:W-:-:S04]  /*e6f0*/  LOP3.LUT R0, R0, R3, RZ, 0xfc, !PT ;  /* 0x0000000300007212 */ /* 0x000fc800078efcff */
[----:B------:R-:W-:Y:S02]  /*e700*/  PRMT R8, R0, 0x7610, R8 ;  /* 0x0000761000087816 */ /* 0x000fe40000000008 */
.L_x_2094:
[----:B------:R-:W-:Y:S05]  /*e710*/  BSYNC B0 ;  /* 0x0000000000007941 */ /* 0x000fea0003800000 */
.L_x_2093:
[----:B------:R-:W-:Y:S01]  /*e720*/  STG.E.U8 [R16.64], R8 ;  /* 0x0000000810007986 */ /* 0x000fe2000c101124 */
[----:B------:R-:W-:Y:S05]  /*e730*/  EXIT ;  /* 0x000000000000794d */ /* 0x000fea0003800000 */
.L_x_2091:
        /* <DEDUP_REMOVED lines=16> */
.L_x_2098:
[----:B------:R-:W-:-:S04]  /*e840*/  LOP3.LUT R2, R2, 0x80000000, RZ, 0xc0, !PT ;  /* 0x8000000002027812 */ /* 0x000fc800078ec0ff */
[----:B------:R-:W-:-:S04]  /*e850*/  SHF.R.U32.HI R3, RZ, 0x18, R2 ;  /* 0x00000018ff037819 */ /* 0x000fc80000011602 */
[----:B------:R-:W-:-:S04]  /*e860*/  LOP3.LUT R0, R0, R3, RZ, 0xfc, !PT ;  /* 0x0000000300007212 */ /* 0x000fc800078efcff */
[----:B------:R-:W-:Y:S02]  /*e870*/  PRMT R8, R0, 0x7610, R8 ;  /* 0x0000761000087816 */ /* 0x000fe40000000008 */
.L_x_2097:
[----:B------:R-:W-:Y:S05]  /*e880*/  BSYNC B0 ;  /* 0x0000000000007941 */ /* 0x000fea0003800000 */
.L_x_2096:
[----:B------:R-:W-:Y:S01]  /*e890*/  STG.E.U8 [R16.64], R8 ;  /* 0x0000000810007986 */ /* 0x000fe2000c101124 */
[----:B------:R-:W-:Y:S05]  /*e8a0*/  EXIT ;  /* 0x000000000000794d */ /* 0x000fea0003800000 */
.L_x_2090:
        /* <DEDUP_REMOVED lines=21> */
.L_x_2073:
        /* <DEDUP_REMOVED lines=20> */
.L_x_2100:
[----:B------:R-:W0:Y:S02]  /*eb40*/  F2I.U64.TRUNC R2, R2 ;  /* 0x0000000200027311 */ /* 0x000e24000020d800 */
[----:B0-----:R-:W-:Y:S01]  /*eb50*/  STG.E.64 [R16.64], R2 ;  /* 0x0000000210007986 */ /* 0x001fe2000c101b24 */
[----:B------:R-:W-:Y:S05]  /*eb60*/  EXIT ;  /* 0x000000000000794d */ /* 0x000fea0003800000 */
.L_x_2099:
[----:B------:R-:W0:Y:S02]  /*eb70*/  F2I.FTZ.U32.TRUNC.NTZ R3, R2 ;  /* 0x0000000200037305 */ /* 0x000e24000021f000 */
[----:B0-----:R-:W-:Y:S01]  /*eb80*/  STG.E [R16.64], R3 ;  /* 0x0000000310007986 */ /* 0x001fe2000c101924 */
[----:B------:R-:W-:Y:S05]  /*eb90*/  EXIT ;  /* 0x000000000000794d */ /* 0x000fea0003800000 */
.L_x_2101:
        /* <DEDUP_REMOVED lines=14> */
.L_x_13756:


//--------------------- .text._ZN2at6native27unrolled_elementwise_kernelIZZZNS0_25tanh_backward_kernel_cudaERNS_18TensorIteratorBaseEENKUlvE0_clEvENKUlvE0_clEvEUlffE_St5arrayIPcLm3EELi4E23TrivialOffsetCalculatorILi2EjESA_ILi1EjENS0_6memory12LoadWithCastILi2EEENSD_13StoreWithCastILi1EEEEEviT_T0_T2_T3_T4_T5_ --------------------------
	.section	.text._ZN2at6native27unrolled_elementwise_kernelIZZZNS0_25tanh_backward_kernel_cudaERNS_18TensorIteratorBaseEENKUlvE0_clEvENKUlvE0_clEvEUlffE_St5arrayIPcLm3EELi4E23TrivialOffsetCalculatorILi2EjESA_ILi1EjENS0_6memory12LoadWithCastILi2EEENSD_13StoreWithCastILi1EEEEEviT_T0_T2_T3_T4_T5_,"ax",@progbits
	.sectioninfo	@"SHI_REGISTERS=32"
	.align	128
        .global         _ZN2at6native27unrolled_elementwise_kernelIZZZNS0_25tanh_backward_kernel_cudaERNS_18TensorIteratorBaseEENKUlvE0_clEvENKUlvE0_clEvEUlffE_St5arrayIPcLm3EELi4E23TrivialOffsetCalculatorILi2EjESA_ILi1EjENS0_6memory12LoadWithCastILi2EEENSD_13StoreWithCastILi1EEEEEviT_T0_T2_T3_T4_T5_
        .type           _ZN2at6native27unrolled_elementwise_kernelIZZZNS0_25tanh_backward_kernel_cudaERNS_18TensorIteratorBaseEENKUlvE0_clEvENKUlvE0_clEvEUlffE_St5arrayIPcLm3EELi4E23TrivialOffsetCalculatorILi2EjESA_ILi1EjENS0_6memory12LoadWithCastILi2EEENSD_13StoreWithCastILi1EEEEEviT_T0_T2_T3_T4_T5_,@function
        .size           _ZN2at6native27unrolled_elementwise_kernelIZZZNS0_25tanh_backward_kernel_cudaERNS_18TensorIteratorBaseEENKUlvE0_clEvENKUlvE0_clEvEUlffE_St5arrayIPcLm3EELi4E23TrivialOffsetCalculatorILi2EjESA_ILi1EjENS0_6memory12LoadWithCastILi2EEENSD_13StoreWithCastILi1EEEEEviT_T0_T2_T3_T4_T5_,(.L_x_13757 - _ZN2at6native27unrolled_elementwise_kernelIZZZNS0_25tanh_backward_kernel_cudaERNS_18TensorIteratorBaseEENKUlvE0_clEvENKUlvE0_clEvEUlffE_St5arrayIPcLm3EELi4E23TrivialOffsetCalculatorILi2EjESA_ILi1EjENS0_6memory12LoadWithCastILi2EEENSD_13StoreWithCastILi1EEEEEviT_T0_T2_T3_T4_T5_)
        .other          _ZN2at6native27unrolled_elementwise_kernelIZZZNS0_25tanh_backward_kernel_cudaERNS_18TensorIteratorBaseEENKUlvE0_clEvENKUlvE0_clEvEUlffE_St5arrayIPcLm3EELi4E23TrivialOffsetCalculatorILi2EjESA_ILi1EjENS0_6memory12LoadWithCastILi2EEENSD_13StoreWithCastILi1EEEEEviT_T0_T2_T3_T4_T5_,@"STO_CUDA_ENTRY STV_DEFAULT"
_ZN2at6native27unrolled_elementwise_kernelIZZZNS0_25tanh_backward_kernel_cudaERNS_18TensorIteratorBaseEENKUlvE0_clEvENKUlvE0_clEvEUlffE_St5arrayIPcLm3EELi4E23TrivialOffsetCalculatorILi2EjESA_ILi1EjENS0_6memory12LoadWithCastILi2EEENSD_13StoreWithCastILi1EEEEEviT_T0_T2_T3_T4_T5_:
.text._ZN2at6native27unrolled_elementwise_kernelIZZZNS0_25tanh_backward_kernel_cudaERNS_18TensorIteratorBaseEENKUlvE0_clEvENKUlvE0_clEvEUlffE_St5arrayIPcLm3EELi4E23TrivialOffsetCalculatorILi2EjESA_ILi1EjENS0_6memory12LoadWithCastILi2EEENSD_13StoreWithCastILi1EEEEEviT_T0_T2_T3_T4_T5_:
[----:B------:R-:W-:Y:S02]  /*0000*/  IMAD.MOV.U32 R1, RZ, RZ, c[0x0][0x28] ;  /* 0x00000a00ff017624 */ /* 0x000fe400078e00ff */
[----:B------:R-:W0:Y:S01]  /*0010*/  S2R R2, SR_CTAID.X ;  /* 0x0000000000027919 */ /* 0x000e220000002500 */
[----:B------:R-:W-:Y:S01]  /*0020*/  IMAD.MOV.U32 R3, RZ, RZ, -0x200 ;  /* 0xfffffe00ff037424 */ /* 0x000fe200078e00ff */
[----:B------:R-:W1:Y:S01]  /*0030*/  LDC.U8 R29, c[0x0][0x184] ;  /* 0x00006100ff1d7b82 */ /* 0x000e620000000000 */
[----:B------:R-:W-:Y:S01]  /*0040*/  ULDC.64 UR36, c[0x0][0x118] ;  /* 0x0000460000247ab9 */ /* 0x000fe20000000a00 */
[----:B------:R-:W2:Y:S01]  /*0050*/  S2R R17, SR_TID.X ;  /* 0x0000000000117919 */ /* 0x000ea20000002100 */
[----:B------:R-:W-:Y:S01]  /*0060*/  BSSY B7, `(.L_x_2102) ;  /* 0x00001cb000077945 */ /* 0x000fe20003800000 */
[----:B------:R-:W-:Y:S01]  /*0070*/  CS2R R22, SRZ ;  /* 0x0000000000167805 */ /* 0x000fe2000001ff00 */
[----:B------:R-:W-:-:S03]  /*0080*/  IMAD.MOV.U32 R25, RZ, RZ, RZ ;  /* 0x000000ffff197224 */ /* 0x000fc600078e00ff */
[----:B------:R-:W3:Y:S01]  /*0090*/  LDC.U8 R19, c[0x0][0x185] ;  /* 0x00006140ff137b82 */ /* 0x000ee20000000000 */
[----:B0-----:R-:W-:-:S05]  /*00a0*/  IMAD R16, R2, R3, c[0x0][0x160] ;  /* 0x0000580002107624 */ /* 0x001fca00078e0203 */
[----:B--2---:R-:W-:-:S13]  /*00b0*/  ISETP.GE.AND P0, PT, R17, R16, PT ;  /* 0x000000101100720c */ /* 0x004fda0003f06270 */
[----:B------:R-:W-:Y:S05]  /*00c0*/  @P0 BRA `(.L_x_2103) ;  /* 0x00001c4000000947 */ /* 0x000fea0003800000 */
[----:B-1-3--:R-:W-:Y:S01]  /*00d0*/  PRMT R0, R29, 0x9910, RZ ;  /* 0x000099101d007816 */ /* 0x00afe200000000ff */
[----:B------:R-:W-:Y:S01]  /*00e0*/  IMAD R17, R2, 0x200, R17 ;  /* 0x0000020002117824 */ /* 0x000fe200078e0211 */
[----:B------:R-:W-:Y:S02]  /*00f0*/  BSSY B6, `(.L_x_2104) ;  /* 0x00000df000067945 */ /* 0x000fe40003800000 */
        /* <DEDUP_REMOVED lines=16> */
.L_x_2108:
[----:B------:R-:W2:Y:S02]  /*0200*/  LDG.E.U8 R4, [R4.64] ;  /* 0x0000002404047981 */ /* 0x000ea4000c1e1100 */
[----:B--2---:R0:W1:Y:S01]  /*0210*/  I2F.U16 R23, R4 ;  /* 0x0000000400177306 */ /* 0x0040620000101000 */
[----:B------:R-:W-:Y:S05]  /*0220*/  BRA `(.L_x_2110) ;  /* 0x00000cb000007947 */ /* 0x000fea0003800000 */
.L_x_2107:
        /* <DEDUP_REMOVED lines=9> */
.L_x_2112:
[----:B------:R-:W2:Y:S02]  /*02c0*/  LDG.E R4, [R4.64] ;  /* 0x0000002404047981 */ /* 0x000ea4000c1e1900 */
[----:B--2---:R0:W1:Y:S01]  /*02d0*/  I2F R23, R4 ;  /* 0x0000000400177306 */ /* 0x0040620000201400 */
[----:B------:R-:W-:Y:S05]  /*02e0*/  BRA `(.L_x_2110) ;  /* 0x00000bf000007947 */ /* 0x000fea0003800000 */
.L_x_2111:
[----:B------:R-:W2:Y:S02]  /*02f0*/  LDG.E.U16 R4, [R4.64] ;  /* 0x0000002404047981 */ /* 0x000ea4000c1e1500 */
[----:B--2---:R0:W1:Y:S01]  /*0300*/  I2F.S16 R23, R4 ;  /* 0x0000000400177306 */ /* 0x0040620000101400 */
[----:B------:R-:W-:Y:S05]  /*0310*/  BRA `(.L_x_2110) ;  /* 0x00000bc000007947 */ /* 0x000fea0003800000 */
.L_x_2106:
        /* <DEDUP_REMOVED lines=8> */
.L_x_2114:
[----:B------:R-:W2:Y:S02]  /*03a0*/  LDG.E.U16 R4, [R4.64] ;  /* 0x0000002404047981 */ /* 0x000ea4000c1e1500 */
[----:B--2---:R-:W-:Y:S01]  /*03b0*/  HADD2.F32 R23, -RZ, R4.H0_H0 ;  /* 0x20000004ff177230 */ /* 0x004fe20000004100 */
[----:B------:R-:W-:Y:S05]  /*03c0*/  BRA `(.L_x_2110) ;  /* 0x00000b1000007947 */ /* 0x000fea0003800000 */
.L_x_2113:
        /* <DEDUP_REMOVED lines=8> */
.L_x_2116:
[----:B------:R-:W2:Y:S02]  /*0450*/  LDG.E.U16 R4, [R4.64] ;  /* 0x0000002404047981 */ /* 0x000ea4000c1e1500 */
[----:B--2---:R-:W-:Y:S01]  /*0460*/  HADD2.F32 R23, -RZ, R4.H0_H0 ;  /* 0x20000004ff177230 */ /* 0x004fe20000004100 */
[----:B------:R-:W-:Y:S05]  /*0470*/  BRA `(.L_x_2110) ;  /* 0x00000a6000007947 */ /* 0x000fea0003800000 */
.L_x_2115:
[----:B------:R-:W2:Y:S02]  /*0480*/  LDG.E.64 R4, [R4.64] ;  /* 0x0000002404047981 */ /* 0x000ea4000c1e1b00 */
[----:B--2---:R-:W0:Y:S01]  /*0490*/  F2F.F32.F64 R23, R4 ;  /* 0x0000000400177310 */ /* 0x004e220000301000 */
[----:B------:R-:W0:-:S14]  /*04a0*/  DSETP.GEU.AND P0, PT, |R4|, c[0x2][0x0], PT ;  /* 0x008000000400762a */ /* 0x000e1c0003f0e200 */
[----:B0-----:R-:W-:Y:S01]  /*04b0*/  @!P0 FMUL R23, R23, 1.175494350822287508e-38 ;  /* 0x0080000017178820 */ /* 0x001fe20000400000 */
[----:B------:R-:W-:Y:S05]  /*04c0*/  BRA `(.L_x_2110) ;  /* 0x00000a1000007947 */ /* 0x000fea0003800000 */
.L_x_2105:
        /* <DEDUP_REMOVED lines=12> */
.L_x_2119:
[----:B------:R-:W2:Y:S02]  /*0590*/  LDG.E.64 R4, [R4.64] ;  /* 0x0000002404047981 */ /* 0x000ea4000c1e1b00 */
[----:B--2---:R-:W0:Y:S01]  /*05a0*/  F2F.F32.F64 R23, R4 ;  /* 0x0000000400177310 */ /* 0x004e220000301000 */
[----:B------:R-:W0:-:S14]  /*05b0*/  DSETP.GEU.AND P0, PT, |R4|, c[0x2][0x0], PT ;  /* 0x008000000400762a */ /* 0x000e1c0003f0e200 */
[----:B0-----:R-:W-:Y:S01]  /*05c0*/  @!P0 FMUL R23, R23, 1.175494350822287508e-38 ;  /* 0x0080000017178820 */ /* 0x001fe20000400000 */
[----:B------:R-:W-:Y:S05]  /*05d0*/  BRA `(.L_x_2110) ;  /* 0x0000090000007947 */ /* 0x000fea0003800000 */
.L_x_2118:
        /* <DEDUP_REMOVED lines=24> */
[----:B------:R-:W-:Y:S01]  /*0760*/  LOP3.LUT R23, R6, 0x80000000, R23, 0xf8, !PT ;  /* 0x8000000006177812 */ /* 0x000fe200078ef817 */
[----:B------:R-:W-:Y:S05]  /*0770*/  BRA `(.L_x_2110) ;  /* 0x0000076000007947 */ /* 0x000fea0003800000 */
.L_x_2121:
[----:B------:R-:W2:Y:S02]  /*0780*/  LDG.E.U8 R4, [R4.64] ;  /* 0x0000002404047981 */ /* 0x000ea4000c1e1100 */
[----:B--2---:R-:W-:-:S05]  /*0790*/  IMAD.SHL.U32 R0, R4, 0x2000000, RZ ;  /* 0x0200000004007824 */ /* 0x004fca00078e00ff */
[----:B------:R-:W-:-:S13]  /*07a0*/  ISETP.GE.U32.AND P0, PT, R0, 0x8000000, PT ;  /* 0x080000000000780c */ /* 0x000fda0003f06070 */
[C---:B------:R-:W-:Y:S02]  /*07b0*/  @P0 IMAD.SHL.U32 R3, R4.reuse, 0x200000, RZ ;  /* 0x0020000004030824 */ /* 0x040fe400078e00ff */
[----:B------:R-:W-:-:S03]  /*07c0*/  @!P0 IMAD.SHL.U32 R0, R4, 0x100, RZ ;  /* 0x0000010004008824 */ /* 0x000fc600078e00ff */
[----:B------:R-:W-:Y:S02]  /*07d0*/  @P0 LOP3.LUT R3, R3, 0xfe00000, RZ, 0xc0, !PT ;  /* 0x0fe0000003030812 */ /* 0x000fe400078ec0ff */
        /* <DEDUP_REMOVED lines=8> */
.L_x_2120:
[----:B------:R-:W2:Y:S02]  /*0860*/  LDG.E.U16 R4, [R4.64] ;  /* 0x0000002404047981 */ /* 0x000ea4000c1e1500 */
[----:B--2---:R-:W-:Y:S01]  /*0870*/  PRMT R23, RZ, 0x5410, R4 ;  /* 0x00005410ff177816 */ /* 0x004fe20000000004 */
[----:B------:R-:W-:Y:S05]  /*0880*/  BRA `(.L_x_2110) ;  /* 0x0000065000007947 */ /* 0x000fea0003800000 */
.L_x_2117:
        /* <DEDUP_REMOVED lines=11> */
.L_x_2124:
        /* <DEDUP_REMOVED lines=20> */
.L_x_2126:
[----:B------:R-:W-:Y:S05]  /*0a80*/  BSYNC B0 ;  /* 0x0000000000007941 */ /* 0x000fea0003800000 */
.L_x_2125:
[----:B------:R-:W-:Y:S01]  /*0a90*/  IMAD.SHL.U32 R3, R3, 0x100000, RZ ;  /* 0x0010000003037824 */ /* 0x000fe200078e00ff */
[----:B------:R-:W-:-:S04]  /*0aa0*/  LEA R0, R0, 0x3b800000, 0x17 ;  /* 0x3b80000000007811 */ /* 0x000fc800078eb8ff */
[----:B------:R-:W-:Y:S01]  /*0ab0*/  LOP3.LUT R23, R0, R3, R23, 0xfe, !PT ;  /* 0x0000000300177212 */ /* 0x000fe200078efe17 */
[----:B------:R-:W-:Y:S05]  /*0ac0*/  BRA `(.L_x_2110) ;  /* 0x0000041000007947 */ /* 0x000fea0003800000 */
.L_x_2123:
        /* <DEDUP_REMOVED lines=20> */
.L_x_2128:
[----:B------:R-:W-:Y:S05]  /*0c10*/  BSYNC B0 ;  /* 0x0000000000007941 */ /* 0x000fea0003800000 */
.L_x_2127:
[----:B------:R-:W-:Y:S01]  /*0c20*/  IMAD.SHL.U32 R3, R3, 0x200000, RZ ;  /* 0x0020000003037824 */ /* 0x000fe200078e00ff */
[----:B------:R-:W-:-:S04]  /*0c30*/  LEA R0, R0, 0x37800000, 0x17 ;  /* 0x3780000000007811 */ /* 0x000fc800078eb8ff */
[----:B------:R-:W-:Y:S01]  /*0c40*/  LOP3.LUT R23, R0, R3, R23, 0xfe, !PT ;  /* 0x0000000300177212 */ /* 0x000fe200078efe17 */
[----:B------:R-:W-:Y:S05]  /*0c50*/  BRA `(.L_x_2110) ;  /* 0x0000028000007947 */ /* 0x000fea0003800000 */
.L_x_2122:
        /* <DEDUP_REMOVED lines=14> */
.L_x_2109:
        /* <DEDUP_REMOVED lines=21> */
.L_x_2130:
[----:B------:R-:W2:Y:S02]  /*0e90*/  LDG.E.64 R4, [R4.64] ;  /* 0x0000002404047981 */ /* 0x000ea4000c1e1b00 */
[----:B--2---:R0:W1:Y:S01]  /*0ea0*/  I2F.U64 R23, R4 ;  /* 0x0000000400177312 */ /* 0x0040620000301000 */
[----:B------:R-:W-:Y:S05]  /*0eb0*/  BRA `(.L_x_2110) ;  /* 0x0000002000007947 */ /* 0x000fea0003800000 */
.L_x_2129:
[----:B------:R-:W2:Y:S02]  /*0ec0*/  LDG.E R4, [R4.64] ;  /* 0x0000002404047981 */ /* 0x000ea4000c1e1900 */
[----:B--2---:R0:W1:Y:S02]  /*0ed0*/  I2F.U32 R23, R4 ;  /* 0x0000000400177306 */ /* 0x0040640000201000 */
.L_x_2110:
[----:B------:R-:W-:Y:S05]  /*0ee0*/  BSYNC B6 ;  /* 0x0000000000067941 */ /* 0x000fea0003800000 */
.L_x_2104:
[----:B------:R-:W-:Y:S01]  /*0ef0*/  PRMT R0, R19, 0x9910, RZ ;  /* 0x0000991013007816 */ /* 0x000fe200000000ff */
[----:B0-----:R-:W-:Y:S01]  /*0f00*/  IMAD R4, R17, c[0x0][0x18c], RZ ;  /* 0x0000630011047a24 */ /* 0x001fe200078e02ff */
[----:B------:R-:W-:Y:S02]  /*0f10*/  BSSY B6, `(.L_x_2131) ;  /* 0x00000dd000067945 */ /* 0x000fe40003800000 */
[----:B------:R-:W-:-:S02]  /*0f20*/  ISETP.GT.AND P0, PT, R0, 0x9, PT ;  /* 0x000000090000780c */ /* 0x000fc40003f04270 */
        /* <DEDUP_REMOVED lines=12> */
[----:B--2---:R0:W2:Y:S01]  /*0ff0*/  I2F.S16 R25, R4 ;  /* 0x0000000400197306 */ /* 0x0040a20000101400 */
[----:B------:R-:W-:Y:S05]  /*1000*/  BRA `(.L_x_2137) ;  /* 0x00000cd000007947 */ /* 0x000fea0003800000 */
.L_x_2135:
[----:B------:R-:W2:Y:S02]  /*1010*/  LDG.E.U8 R4, [R4.64] ;  /* 0x0000002404047981 */ /* 0x000ea4000c1e1100 */
[----:B--2---:R0:W2:Y:S01]  /*1020*/  I2F.U16 R25, R4 ;  /* 0x0000000400197306 */ /* 0x0040a20000101000 */
[----:B------:R-:W-:Y:S05]  /*1030*/  BRA `(.L_x_2137) ;  /* 0x00000ca000007947 */ /* 0x000fea0003800000 */
.L_x_2134:
        /* <DEDUP_REMOVED lines=9> */
.L_x_2139:
[----:B------:R-:W2:Y:S02]  /*10d0*/  LDG.E R4, [R4.64] ;  /* 0x0000002404047981 */ /* 0x000ea4000c1e1900 */
[----:B--2---:R0:W2:Y:S01]  /*10e0*/  I2F R25, R4 ;  /* 0x0000000400197306 */ /* 0x0040a20000201400 */
[----:B------:R-:W-:Y:S05]  /*10f0*/  BRA `(.L_x_2137) ;  /* 0x00000be000007947 */ /* 0x000fea0003800000 */
.L_x_2138:
[----:B------:R-:W2:Y:S02]  /*1100*/  LDG.E.U16 R4, [R4.64] ;  /* 0x0000002404047981 */ /* 0x000ea4000c1e1500 */
[----:B--2---:R0:W2:Y:S01]  /*1110*/  I2F.S16 R25, R4 ;  /* 0x0000000400197306 */ /* 0x0040a20000101400 */
[----:B------:R-:W-:Y:S05]  /*1120*/  BRA `(.L_x_2137) ;  /* 0x00000bb000007947 */ /* 0x000fea0003800000 */
.L_x_2133:
        /* <DEDUP_REMOVED lines=8> */
.L_x_2141:
[----:B------:R-:W2:Y:S02]  /*11b0*/  LDG.E.U16 R4, [R4.64] ;  /* 0x0000002404047981 */ /* 0x000ea4000c1e1500 */
[----:B--2---:R-:W-:Y:S01]  /*11c0*/  HADD2.F32 R25, -RZ, R4.H0_H0 ;  /* 0x20000004ff197230 */ /* 0x004fe20000004100 */
[----:B------:R-:W-:Y:S05]  /*11d0*/  BRA `(.L_x_2137) ;  /* 0x00000b0000007947 */ /* 0x000fea0003800000 */
.L_x_2140:
        /* <DEDUP_REMOVED lines=8> */
.L_x_2143:
[----:B------:R-:W2:Y:S02]  /*1260*/  LDG.E.U16 R4, [R4.64] ;  /* 0x0000002404047981 */ /* 0x000ea4000c1e1500 */
[----:B--2---:R-:W-:Y:S01]  /*1270*/  HADD2.F32 R25, -RZ, R4.H0_H0 ;  /* 0x20000004ff197230 */ /* 0x004fe20000004100 */
[----:B------:R-:W-:Y:S05]  /*1280*/  BRA `(.L_x_2137) ;  /* 0x00000a5000007947 */ /* 0x000fea0003800000 */
.L_x_2142:
[----:B------:R-:W2:Y:S02]  /*1290*/  LDG.E.64 R4, [R4.64] ;  /* 0x0000002404047981 */ /* 0x000ea4000c1e1b00 */
[----:B--2---:R-:W0:Y:S01]  /*12a0*/  F2F.F32.F64 R25, R4 ;  /* 0x0000000400197310 */ /* 0x004e220000301000 */
[----:B------:R-:W0:-:S14]  /*12b0*/  DSETP.GEU.AND P0, PT, |R4|, c[0x2][0x0], PT ;  /* 0x008000000400762a */ /* 0x000e1c0003f0e200 */
[----:B0-----:R-:W-:Y:S01]  /*12c0*/  @!P0 FMUL R25, R25, 1.175494350822287508e-38 ;  /* 0x0080000019198820 */ /* 0x001fe20000400000 */
[----:B------:R-:W-:Y:S05]  /*12d0*/  BRA `(.L_x_2137) ;  /* 0x00000a0000007947 */ /* 0x000fea0003800000 */
.L_x_2132:
        /* <DEDUP_REMOVED lines=12> */
.L_x_2146:
[----:B------:R-:W2:Y:S02]  /*13a0*/  LDG.E.64 R4, [R4.64] ;  /* 0x0000002404047981 */ /* 0x000ea4000c1e1b00 */
[----:B--2---:R-:W0:Y:S01]  /*13b0*/  F2F.F32.F64 R25, R4 ;  /* 0x0000000400197310 */ /* 0x004e220000301000 */
[----:B------:R-:W0:-:S14]  /*13c0*/  DSETP.GEU.AND P0, PT, |R4|, c[0x2][0x0], PT ;  /* 0x008000000400762a */ /* 0x000e1c0003f0e200 */
[----:B0-----:R-:W-:Y:S01]  /*13d0*/  @!P0 FMUL R25, R25, 1.175494350822287508e-38 ;  /* 0x0080000019198820 */ /* 0x001fe20000400000 */
[----:B------:R-:W-:Y:S05]  /*13e0*/  BRA `(.L_x_2137) ;  /* 0x000008f000007947 */ /* 0x000fea0003800000 */
.L_x_2145:
        /* <DEDUP_REMOVED lines=26> */
.L_x_2148:
        /* <DEDUP_REMOVED lines=13> */
.L_x_2147:
[----:B------:R-:W2:Y:S02]  /*1660*/  LDG.E.U16 R4, [R4.64] ;  /* 0x0000002404047981 */ /* 0x000ea4000c1e1500 */
[----:B--2---:R-:W-:Y:S01]  /*1670*/  PRMT R25, RZ, 0x5410, R4 ;  /* 0x00005410ff197816 */ /* 0x004fe20000000004 */
[----:B------:R-:W-:Y:S05]  /*1680*/  BRA `(.L_x_2137) ;  /* 0x0000065000007947 */ /* 0x000fea0003800000 */
.L_x_2144:
        /* <DEDUP_REMOVED lines=9> */
[----:B--2---:R0:W2:Y:S01]  /*1720*/  I2F.U16 R25, R4 ;  /* 0x0000000400197306 */ /* 0x0040a20000101000 */
[----:B------:R-:W-:Y:S05]  /*1730*/  BRA `(.L_x_2137) ;  /* 0x000005a000007947 */ /* 0x000fea0003800000 */
.L_x_2151:
        /* <DEDUP_REMOVED lines=20> */
.L_x_2153:
[----:B------:R-:W-:Y:S05]  /*1880*/  BSYNC B0 ;  /* 0x0000000000007941 */ /* 0x000fea0003800000 */
.L_x_2152:
[----:B------:R-:W-:Y:S01]  /*1890*/  IMAD.SHL.U32 R3, R3, 0x100000, RZ ;  /* 0x0010000003037824 */ /* 0x000fe200078e00ff */
[----:B------:R-:W-:-:S04]  /*18a0*/  LEA R0, R0, 0x3b800000, 0x17 ;  /* 0x3b80000000007811 */ /* 0x000fc800078eb8ff */
[----:B------:R-:W-:Y:S01]  /*18b0*/  LOP3.LUT R25, R0, R3, R25, 0xfe, !PT ;  /* 0x0000000300197212 */ /* 0x000fe200078efe19 */
[----:B------:R-:W-:Y:S05]  /*18c0*/  BRA `(.L_x_2137) ;  /* 0x0000041000007947 */ /* 0x000fea0003800000 */
.L_x_2150:
        /* <DEDUP_REMOVED lines=20> */
.L_x_2155:
[----:B------:R-:W-:Y:S05]  /*1a10*/  BSYNC B0 ;  /* 0x0000000000007941 */ /* 0x000fea0003800000 */
.L_x_2154:
[----:B------:R-:W-:Y:S01]  /*1a20*/  IMAD.SHL.U32 R3, R3, 0x200000, RZ ;  /* 0x0020000003037824 */ /* 0x000fe200078e00ff */
[----:B------:R-:W-:-:S04]  /*1a30*/  LEA R0, R0, 0x37800000, 0x17 ;  /* 0x3780000000007811 */ /* 0x000fc800078eb8ff */
[----:B------:R-:W-:Y:S01]  /*1a40*/  LOP3.LUT R25, R0, R3, R25, 0xfe, !PT ;  /* 0x0000000300197212 */ /* 0x000fe200078efe19 */
[----:B------:R-:W-:Y:S05]  /*1a50*/  BRA `(.L_x_2137) ;  /* 0x0000028000007947 */ /* 0x000fea0003800000 */
.L_x_2149:
        /* <DEDUP_REMOVED lines=14> */
.L_x_2136:
        /* <DEDUP_REMOVED lines=21> */
.L_x_2157:
[----:B------:R-:W2:Y:S02]  /*1c90*/  LDG.E.64 R4, [R4.64] ;  /* 0x0000002404047981 */ /* 0x000ea4000c1e1b00 */
[----:B--2---:R0:W2:Y:S01]  /*1ca0*/  I2F.U64 R25, R4 ;  /* 0x0000000400197312 */ /* 0x0040a20000301000 */
[----:B------:R-:W-:Y:S05]  /*1cb0*/  BRA `(.L_x_2137) ;  /* 0x0000002000007947 */ /* 0x000fea0003800000 */
.L_x_2156:
[----:B------:R-:W2:Y:S02]  /*1cc0*/  LDG.E R4, [R4.64] ;  /* 0x0000002404047981 */ /* 0x000ea4000c1e1900 */
[----:B--2---:R0:W2:Y:S02]  /*1cd0*/  I2F.U32 R25, R4 ;  /* 0x0000000400197306 */ /* 0x0040a40000201000 */
.L_x_2137:
[----:B------:R-:W-:Y:S05]  /*1ce0*/  BSYNC B6 ;  /* 0x0000000000067941 */ /* 0x000fea0003800000 */
.L_x_2131:
[----:B------:R-:W3:Y:S02]  /*1cf0*/  S2R R17, SR_TID.X ;  /* 0x0000000000117919 */ /* 0x000ee40000002100 */
[----:B---3--:R-:W-:Y:S02]  /*1d00*/  IADD3 R17, R17, 0x80, RZ ;  /* 0x0000008011117810 */ /* 0x008fe40007ffe0ff */
.L_x_2103:
[----:B-1-3--:R-:W-:Y:S05]  /*1d10*/  BSYNC B7 ;  /* 0x0000000000077941 */ /* 0x00afea0003800000 */
.L_x_2102:
[----:B------:R-:W-:Y:S01]  /*1d20*/  ISETP.GE.AND P0, PT, R17, R16, PT ;  /* 0x000000101100720c */ /* 0x000fe20003f06270 */
[----:B------:R-:W-:Y:S01]  /*1d30*/  BSSY B7, `(.L_x_2158) ;  /* 0x00001c5000077945 */ /* 0x000fe20003800000 */
[----:B------:R-:W-:-:S11]  /*1d40*/  IMAD.MOV.U32 R26, RZ, RZ, RZ ;  /* 0x000000ffff1a7224 */ /* 0x000fd600078e00ff */
[----:B------:R-:W-:Y:S05]  /*1d50*/  @P0 BRA `(.L_x_2159) ;  /* 0x00001c2000000947 */ /* 0x000fea0003800000 */
[----:B------:R-:W-:Y:S01]  /*1d60*/  PRMT R0, R29, 0x9910, RZ ;  /* 0x000099101d007816 */ /* 0x000fe200000000ff */
[----:B------:R-:W-:Y:S01]  /*1d70*/  IMAD R18, R2, 0x200, R17 ;  /* 0x0000020002127824 */ /* 0x000fe200078e0211 */
[----:B------:R-:W-:Y:S02]  /*1d80*/  BSSY B6, `(.L_x_2160) ;  /* 0x00000de000067945 */ /* 0x000fe40003800000 */
        /* <DEDUP_REMOVED lines=13> */
[----:B------:R-:W3:Y:S02]  /*1e60*/  LDG.E.S8 R4, [R4.64] ;  /* 0x0000002404047981 */ /* 0x000ee4000c1e1300 */
[----:B---3--:R0:W1:Y:S01]  /*1e70*/  I2F.S16 R22, R4 ;  /* 0x0000000400167306 */ /* 0x0080620000101400 */
[----:B------:R-:W-:Y:S05]  /*1e80*/  BRA `(.L_x_2166) ;  /* 0x00000cd000007947 */ /* 0x000fea0003800000 */
.L_x_2164:
[----:B------:R-:W3:Y:S02]  /*1e90*/  LDG.E.U8 R4, [R4.64] ;  /* 0x0000002404047981 */ /* 0x000ee4000c1e1100 */
[----:B---3--:R0:W1:Y:S01]  /*1ea0*/  I2F.U16 R22, R4 ;  /* 0x0000000400167306 */ /* 0x0080620000101000 */
[----:B------:R-:W-:Y:S05]  /*1eb0*/  BRA `(.L_x_2166) ;  /* 0x00000ca000007947 */ /* 0x000fea0003800000 */
.L_x_2163:
[----:B------:R-:W-:-:S13]  /*1ec0*/  ISETP.NE.AND P0, PT, R0, 0x2, PT ;  /* 0x000000020000780c */ /* 0x000fda0003f05270 */
[----:B------:R-:W-:Y:S05]  /*1ed0*/  @!P0 BRA `(.L_x_2167) ;  /* 0x000000a000008947 */ /* 0x000fea0003800000 */
[----:B------:R-:W-:-:S13]  /*1ee0*/  ISETP.NE.AND P0, PT, R0, 0x3, PT ;  /* 0x000000030000780c */ /* 0x000fda0003f05270 */
[----:B------:R-:W-:Y:S05]  /*1ef0*/  @!P0 BRA `(.L_x_2168) ;  /* 0x0000005000008947 */ /* 0x000fea0003800000 */
[----:B------:R-:W-:-:S13]  /*1f00*/  ISETP.NE.AND P0, PT, R0, 0x4, PT ;  /* 0x000000040000780c */ /* 0x000fda0003f05270 */
[----:B------:R-:W-:Y:S05]  /*1f10*/  @P0 BRA `(.L_x_2165) ;  /* 0x00000aa000000947 */ /* 0x000fea0003800000 */
[----:B------:R-:W3:Y:S02]  /*1f20*/  LDG.E.64 R4, [R4.64] ;  /* 0x0000002404047981 */ /* 0x000ee4000c1e1b00 */
[----:B---3--:R0:W1:Y:S01]  /*1f30*/  I2F.S64 R22, R4 ;  /* 0x0000000400167312 */ /* 0x0080620000301400 */
[----:B------:R-:W-:Y:S05]  /*1f40*/  BRA `(.L_x_2166) ;  /* 0x00000c1000007947 */ /* 0x000fea0003800000 */
.L_x_2168:
[----:B------:R-:W3:Y:S02]  /*1f50*/  LDG.E R4, [R4.64] ;  /* 0x0000002404047981 */ /* 0x000ee4000c1e1900 */
[----:B---3--:R0:W1:Y:S01]  /*1f60*/  I2F R22, R4 ;  /* 0x0000000400167306 */ /* 0x0080620000201400 */
[----:B------:R-:W-:Y:S05]  /*1f70*/  BRA `(.L_x_2166) ;  /* 0x00000be000007947 */ /* 0x000fea0003800000 */
.L_x_2167:
[----:B------:R-:W3:Y:S02]  /*1f80*/  LDG.E.U16 R4, [R4.64] ;  /* 0x0000002404047981 */ /* 0x000ee4000c1e1500 */
[----:B---3--:R0:W1:Y:S01]  /*1f90*/  I2F.S16 R22, R4 ;  /* 0x0000000400167306 */ /* 0x0080620000101400 */
[----:B------:R-:W-:Y:S05]  /*1fa0*/  BRA `(.L_x_2166) ;  /* 0x00000bb000007947 */ /* 0x000fea0003800000 */
.L_x_2162:
        /* <DEDUP_REMOVED lines=8> */
.L_x_2170:
[----:B------:R-:W3:Y:S02]  /*2030*/  LDG.E.U16 R4, [R4.64] ;  /* 0x0000002404047981 */ /* 0x000ee4000c1e1500 */
[----:B---3--:R-:W-:Y:S01]  /*2040*/  HADD2.F32 R22, -RZ, R4.H0_H0 ;  /* 0x20000004ff167230 */ /* 0x008fe20000004100 */
[----:B------:R-:W-:Y:S05]  /*2050*/  BRA `(.L_x_2166) ;  /* 0x00000b0000007947 */ /* 0x000fea0003800000 */
.L_x_2169:
        /* <DEDUP_REMOVED lines=8> */
.L_x_2172:
[----:B------:R-:W3:Y:S02]  /*20e0*/  LDG.E.U16 R4, [R4.64] ;  /* 0x0000002404047981 */ /* 0x000ee4000c1e1500 */
[----:B---3--:R-:W-:Y:S01]  /*20f0*/  HADD2.F32 R22, -RZ, R4.H0_H0 ;  /* 0x20000004ff167230 */ /* 0x008fe20000004100 */
[----:B------:R-:W-:Y:S05]  /*2100*/  BRA `(.L_x_2166) ;  /* 0x00000a5000007947 */ /* 0x000fea0003800000 */
.L_x_2171:
[----:B------:R-:W3:Y:S02]  /*2110*/  LDG.E.64 R4, [R4.64] ;  /* 0x0000002404047981 */ /* 0x000ee4000c1e1b00 */
[----:B---3--:R-:W0:Y:S01]  /*2120*/  F2F.F32.F64 R22, R4 ;  /* 0x0000000400167310 */ /* 0x008e220000301000 */
[----:B------:R-:W0:-:S14]  /*2130*/  DSETP.GEU.AND P0, PT, |R4|, c[0x2][0x0], PT ;  /* 0x008000000400762a */ /* 0x000e1c0003f0e200 */
[----:B0-----:R-:W-:Y:S01]  /*2140*/  @!P0 FMUL R22, R22, 1.175494350822287508e-38 ;  /* 0x0080000016168820 */ /* 0x001fe20000400000 */
[----:B------:R-:W-:Y:S05]  /*2150*/  BRA `(.L_x_2166) ;  /* 0x00000a0000007947 */ /* 0x000fea0003800000 */
.L_x_2161:
        /* <DEDUP_REMOVED lines=8> */
[----:B------:R-:W3:Y:S02]  /*21e0*/  LDG.E.U8 R4, [R4.64] ;  /* 0x0000002404047981 */ /* 0x000ee4000c1e1100 */
[----:B---3--:R-:W-:-:S04]  /*21f0*/  ISETP.NE.AND P0, PT, R4, RZ, PT ;  /* 0x000000ff0400720c */ /* 0x008fc80003f05270 */
[----:B------:R-:W-:Y:S01]  /*2200*/  FSEL R22, RZ, 1, !P0 ;  /* 0x3f800000ff167808 */ /* 0x000fe20004000000 */
[----:B------:R-:W-:Y:S05]  /*2210*/  BRA `(.L_x_2166) ;  /* 0x0000094000007947 */ /* 0x000fea0003800000 */
.L_x_2175:
[----:B------:R-:W3:Y:S02]  /*2220*/  LDG.E.64 R4, [R4.64] ;  /* 0x0000002404047981 */ /* 0x000ee4000c1e1b00 */
[----:B---3--:R-:W0:Y:S01]  /*2230*/  F2F.F32.F64 R22, R4 ;  /* 0x0000000400167310 */ /* 0x008e220000301000 */
[----:B------:R-:W0:-:S14]  /*2240*/  DSETP.GEU.AND P0, PT, |R4|, c[0x2][0x0], PT ;  /* 0x008000000400762a */ /* 0x000e1c0003f0e200 */
[----:B0-----:R-:W-:Y:S01]  /*2250*/  @!P0 FMUL R22, R22, 1.175494350822287508e-38 ;  /* 0x0080000016168820 */ /* 0x001fe20000400000 */
[----:B------:R-:W-:Y:S05]  /*2260*/  BRA `(.L_x_2166) ;  /* 0x000008f000007947 */ /* 0x000fea0003800000 */
.L_x_2174:
[----:B------:R-:W-:-:S13]  /*2270*/  ISETP.NE.AND P0, PT, R0, 0xf, PT ;  /* 0x0000000f0000780c */ /* 0x000fda0003f05270 */
[----:B------:R-:W-:Y:S05]  /*2280*/  @!P0 BRA `(.L_x_2176) ;  /* 0x0000025000008947 */ /* 0x000fea0003800000 */
[----:B------:R-:W-:-:S13]  /*2290*/  ISETP.NE.AND P0, PT, R0, 0x17, PT ;  /* 0x000000170000780c */ /* 0x000fda0003f05270 */
[----:B------:R-:W-:Y:S05]  /*22a0*/  @!P0 BRA `(.L_x_2177) ;  /* 0x0000016000008947 */ /* 0x000fea0003800000 */
[----:B------:R-:W-:-:S13]  /*22b0*/  ISETP.NE.AND P0, PT, R0, 0x18, PT ;  /* 0x000000180000780c */ /* 0x000fda0003f05270 */
[----:B------:R-:W-:Y:S05]  /*22c0*/  @P0 BRA `(.L_x_2165) ;  /* 0x000006f000000947 */ /* 0x000fea0003800000 */
[----:B------:R-:W3:Y:S01]  /*22d0*/  LDG.E.U8 R22, [R4.64] ;  /* 0x0000002404167981 */ /* 0x000ee2000c1e1100 */
[----:B------:R-:W-:Y:S02]  /*22e0*/  IMAD.MOV.U32 R8, RZ, RZ, -0x800000 ;  /* 0xff800000ff087424 */ /* 0x000fe400078e00ff */
[----:B---3--:R-:W-:-:S05]  /*22f0*/  IMAD.SHL.U32 R22, R22, 0x1000000, RZ ;  /* 0x0100000016167824 */ /* 0x008fca00078e00ff */
        /* <DEDUP_REMOVED lines=17> */
.L_x_2177:
[----:B------:R-:W3:Y:S02]  /*2410*/  LDG.E.U8 R4, [R4.64] ;  /* 0x0000002404047981 */ /* 0x000ee4000c1e1100 */
[----:B---3--:R-:W-:-:S05]  /*2420*/  IMAD.SHL.U32 R0, R4, 0x2000000, RZ ;  /* 0x0200000004007824 */ /* 0x008fca00078e00ff */
        /* <DEDUP_REMOVED lines=11> */
.L_x_2176:
[----:B------:R-:W3:Y:S02]  /*24e0*/  LDG.E.U16 R4, [R4.64] ;  /* 0x0000002404047981 */ /* 0x000ee4000c1e1500 */
[----:B---3--:R-:W-:Y:S01]  /*24f0*/  PRMT R22, RZ, 0x5410, R4 ;  /* 0x00005410ff167816 */ /* 0x008fe20000000004 */
[----:B------:R-:W-:Y:S05]  /*2500*/  BRA `(.L_x_2166) ;  /* 0x0000065000007947 */ /* 0x000fea0003800000 */
.L_x_2173:
        /* <DEDUP_REMOVED lines=8> */
[----:B------:R-:W3:Y:S02]  /*2590*/  LDG.E.U16 R4, [R4.64] ;  /* 0x0000002404047981 */ /* 0x000ee4000c1e1500 */
[----:B---3--:R0:W1:Y:S01]  /*25a0*/  I2F.U16 R22, R4 ;  /* 0x0000000400167306 */ /* 0x0080620000101000 */
[----:B------:R-:W-:Y:S05]  /*25b0*/  BRA `(.L_x_2166) ;  /* 0x000005a000007947 */ /* 0x000fea0003800000 */
.L_x_2180:
[----:B------:R-:W3:Y:S01]  /*25c0*/  LDG.E.U8 R3, [R4.64] ;  /* 0x0000002404037981 */ /* 0x000ee2000c1e1100 */
[----:B------:R-:W-:Y:S01]  /*25d0*/  IMAD.MOV.U32 R22, RZ, RZ, RZ ;  /* 0x000000ffff167224 */ /* 0x000fe200078e00ff */
[----:B---3--:R-:W-:-:S13]  /*25e0*/  ISETP.NE.AND P0, PT, R3, RZ, PT ;  /* 0x000000ff0300720c */ /* 0x008fda0003f05270 */
        /* <DEDUP_REMOVED lines=17> */
.L_x_2182:
[----:B------:R-:W-:Y:S05]  /*2700*/  BSYNC B0 ;  /* 0x0000000000007941 */ /* 0x000fea0003800000 */
.L_x_2181:
[----:B------:R-:W-:Y:S01]  /*2710*/  IMAD.SHL.U32 R3, R3, 0x100000, RZ ;  /* 0x0010000003037824 */ /* 0x000fe200078e00ff */
[----:B------:R-:W-:-:S04]  /*2720*/  LEA R5, R0, 0x3b800000, 0x17 ;  /* 0x3b80000000057811 */ /* 0x000fc800078eb8ff */
[----:B------:R-:W-:Y:S01]  /*2730*/  LOP3.LUT R22, R5, R3, R22, 0xfe, !PT ;  /* 0x0000000305167212 */ /* 0x000fe200078efe16 */
[----:B------:R-:W-:Y:S05]  /*2740*/  BRA `(.L_x_2166) ;  /* 0x0000041000007947 */ /* 0x000fea0003800000 */
.L_x_2179:
        /* <DEDUP_REMOVED lines=20> */
.L_x_2184:
[----:B------:R-:W-:Y:S05]  /*2890*/  BSYNC B0 ;  /* 0x0000000000007941 */ /* 0x000fea0003800000 */
.L_x_2183:
[----:B------:R-:W-:Y:S01]  /*28a0*/  IMAD.SHL.U32 R3, R3, 0x200000, RZ ;  /* 0x0020000003037824 */ /* 0x000fe200078e00ff */
[----:B------:R-:W-:-:S04]  /*28b0*/  LEA R5, R0, 0x37800000, 0x17 ;  /* 0x3780000000057811 */ /* 0x000fc800078eb8ff */
[----:B------:R-:W-:Y:S01]  /*28c0*/  LOP3.LUT R22, R5, R3, R22, 0xfe, !PT ;  /* 0x0000000305167212 */ /* 0x000fe200078efe16 */
[----:B------:R-:W-:Y:S05]  /*28d0*/  BRA `(.L_x_2166) ;  /* 0x0000028000007947 */ /* 0x000fea0003800000 */
.L_x_2178:
[----:B------:R-:W-:-:S13]  /*28e0*/  ISETP.NE.AND P0, PT, R0, 0x1c, PT ;  /* 0x0000001c0000780c */ /* 0x000fda0003f05270 */
[----:B------:R-:W-:Y:S05]  /*28f0*/  @!P0 BRA `(.L_x_2185) ;  /* 0x0000024000008947 */ /* 0x000fea0003800000 */
[----:B------:R-:W-:-:S13]  /*2900*/  ISETP.NE.AND P0, PT, R0, 0x1d, PT ;  /* 0x0000001d0000780c */ /* 0x000fda0003f05270 */
[----:B------:R-:W-:Y:S05]  /*2910*/  @!P0 BRA `(.L_x_2186) ;  /* 0x000001f000008947 */ /* 0x000fea0003800000 */
[----:B------:R-:W-:-:S13]  /*2920*/  ISETP.NE.AND P0, PT, R0, 0x2c, PT ;  /* 0x0000002c0000780c */ /* 0x000fda0003f05270 */
[----:B------:R-:W-:Y:S05]  /*2930*/  @P0 BRA `(.L_x_2165) ;  /* 0x0000008000000947 */ /* 0x000fea0003800000 */
[----:B------:R-:W3:Y:S01]  /*2940*/  LDG.E.U8 R4, [R4.64] ;  /* 0x0000002404047981 */ /* 0x000ee2000c1e1100 */
[----:B------:R-:W-:Y:S01]  /*2950*/  IMAD.MOV.U32 R22, RZ, RZ, 0x400000 ;  /* 0x00400000ff167424 */ /* 0x000fe200078e00ff */
[----:B---3--:R-:W-:-:S13]  /*2960*/  ISETP.NE.AND P0, PT, R4, RZ, PT ;  /* 0x000000ff0400720c */ /* 0x008fda0003f05270 */
[----:B------:R-:W-:Y:S05]  /*2970*/  @!P0 BRA `(.L_x_2166) ;  /* 0x000001e000008947 */ /* 0x000fea0003800000 */
[----:B------:R-:W-:-:S13]  /*2980*/  ISETP.NE.AND P0, PT, R4, 0xff, PT ;  /* 0x000000ff0400780c */ /* 0x000fda0003f05270 */
[----:B------:R-:W-:Y:S02]  /*2990*/  @!P0 IMAD.MOV.U32 R22, RZ, RZ, 0x7f800001 ;  /* 0x7f800001ff168424 */ /* 0x000fe400078e00ff */
[----:B------:R-:W-:Y:S01]  /*29a0*/  @P0 IMAD.SHL.U32 R22, R4, 0x800000, RZ ;  /* 0x0080000004160824 */ /* 0x000fe200078e00ff */
[----:B------:R-:W-:Y:S05]  /*29b0*/  BRA `(.L_x_2166) ;  /* 0x000001a000007947 */ /* 0x000fea0003800000 */
.L_x_2165:
        /* <DEDUP_REMOVED lines=18> */
[----:B0-2--5:R-:W-:Y:S05]  /*2ae0*/  CALL.ABS.NOINC R14 ;  /* 0x000000000e007343 */ /* 0x025fea0003c00000 */
[----:B------:R-:W-:Y:S01]  /*2af0*/  IMAD.MOV.U32 R22, RZ, RZ, RZ ;  /* 0x000000ffff167224 */ /* 0x000fe200078e00ff */
[----:B------:R-:W-:Y:S05]  /*2b00*/  BRA `(.L_x_2166) ;  /* 0x0000005000007947 */ /* 0x000fea0003800000 */
.L_x_2186:
[----:B------:R-:W3:Y:S02]  /*2b10*/  LDG.E.64 R4, [R4.64] ;  /* 0x0000002404047981 */ /* 0x000ee4000c1e1b00 */
[----:B---3--:R0:W1:Y:S01]  /*2b20*/  I2F.U64 R22, R4 ;  /* 0x0000000400167312 */ /* 0x0080620000301000 */
[----:B------:R-:W-:Y:S05]  /*2b30*/  BRA `(.L_x_2166) ;  /* 0x0000002000007947 */ /* 0x000fea0003800000 */
.L_x_2185:
[----:B------:R-:W3:Y:S02]  /*2b40*/  LDG.E R4, [R4.64] ;  /* 0x0000002404047981 */ /* 0x000ee4000c1e1900 */
[----:B---3--:R0:W1:Y:S02]  /*2b50*/  I2F.U32 R22, R4 ;  /* 0x0000000400167306 */ /* 0x0080640000201000 */
.L_x_2166:
[----:B------:R-:W-:Y:S05]  /*2b60*/  BSYNC B6 ;  /* 0x0000000000067941 */ /* 0x000fea0003800000 */
.L_x_2160:
        /* <DEDUP_REMOVED lines=16> */
[----:B---3--:R0:W3:Y:S01]  /*2c70*/  I2F.S16 R26, R4 ;  /* 0x00000004001a7306 */ /* 0x0080e20000101400 */
[----:B------:R-:W-:Y:S05]  /*2c80*/  BRA `(.L_x_2193) ;  /* 0x00000cd000007947 */ /* 0x000fea0003800000 */
.L_x_2191:
[----:B------:R-:W3:Y:S02]  /*2c90*/  LDG.E.U8 R4, [R4.64] ;  /* 0x0000002404047981 */ /* 0x000ee4000c1e1100 */
[----:B---3--:R0:W3:Y:S01]  /*2ca0*/  I2F.U16 R26, R4 ;  /* 0x00000004001a7306 */ /* 0x0080e20000101000 */
[----:B------:R-:W-:Y:S05]  /*2cb0*/  BRA `(.L_x_2193) ;  /* 0x00000ca000007947 */ /* 0x000fea0003800000 */
.L_x_2190:
[----:B------:R-:W-:-:S13]  /*2cc0*/  ISETP.NE.AND P0, PT, R0, 0x2, PT ;  /* 0x000000020000780c */ /* 0x000fda0003f05270 */
[----:B------:R-:W-:Y:S05]  /*2cd0*/  @!P0 BRA `(.L_x_2194) ;  /* 0x000000a000008947 */ /* 0x000fea0003800000 */
[----:B------:R-:W-:-:S13]  /*2ce0*/  ISETP.NE.AND P0, PT, R0, 0x3, PT ;  /* 0x000000030000780c */ /* 0x000fda0003f05270 */
[----:B------:R-:W-:Y:S05]  /*2cf0*/  @!P0 BRA `(.L_x_2195) ;  /* 0x0000005000008947 */ /* 0x000fea0003800000 */
[----:B------:R-:W-:-:S13]  /*2d00*/  ISETP.NE.AND P0, PT, R0, 0x4, PT ;  /* 0x000000040000780c */ /* 0x000fda0003f05270 */
[----:B------:R-:W-:Y:S05]  /*2d10*/  @P0 BRA `(.L_x_2192) ;  /* 0x00000aa000000947 */ /* 0x000fea0003800000 */
[----:B------:R-:W3:Y:S02]  /*2d20*/  LDG.E.64 R26, [R4.64] ;  /* 0x00000024041a7981 */ /* 0x000ee4000c1e1b00 */
[----:B---3--:R0:W3:Y:S01]  /*2d30*/  I2F.S64 R26, R26 ;  /* 0x0000001a001a7312 */ /* 0x0080e20000301400 */
[----:B------:R-:W-:Y:S05]  /*2d40*/  BRA `(.L_x_2193) ;  /* 0x00000c1000007947 */ /* 0x000fea0003800000 */
.L_x_2195:
[----:B------:R-:W3:Y:S02]  /*2d50*/  LDG.E R4, [R4.64] ;  /* 0x0000002404047981 */ /* 0x000ee4000c1e1900 */
[----:B---3--:R0:W3:Y:S01]  /*2d60*/  I2F R26, R4 ;  /* 0x00000004001a7306 */ /* 0x0080e20000201400 */
[----:B------:R-:W-:Y:S05]  /*2d70*/  BRA `(.L_x_2193) ;  /* 0x00000be000007947 */ /* 0x000fea0003800000 */
.L_x_2194:
[----:B------:R-:W3:Y:S02]  /*2d80*/  LDG.E.U16 R4, [R4.64] ;  /* 0x0000002404047981 */ /* 0x000ee4000c1e1500 */
[----:B---3--:R0:W3:Y:S01]  /*2d90*/  I2F.S16 R26, R4 ;  /* 0x00000004001a7306 */ /* 0x0080e20000101400 */
[----:B------:R-:W-:Y:S05]  /*2da0*/  BRA `(.L_x_2193) ;  /* 0x00000bb000007947 */ /* 0x000fea0003800000 */
.L_x_2189:
        /* <DEDUP_REMOVED lines=8> */
.L_x_2197:
[----:B------:R-:W3:Y:S02]  /*2e30*/  LDG.E.U16 R4, [R4.64] ;  /* 0x0000002404047981 */ /* 0x000ee4000c1e1500 */
[----:B---3--:R-:W-:Y:S01]  /*2e40*/  HADD2.F32 R26, -RZ, R4.H0_H0 ;  /* 0x20000004ff1a7230 */ /* 0x008fe20000004100 */
[----:B------:R-:W-:Y:S05]  /*2e50*/  BRA `(.L_x_2193) ;  /* 0x00000b0000007947 */ /* 0x000fea0003800000 */
.L_x_2196:
        /* <DEDUP_REMOVED lines=8> */
.L_x_2199:
[----:B------:R-:W3:Y:S02]  /*2ee0*/  LDG.E.U16 R4, [R4.64] ;  /* 0x0000002404047981 */ /* 0x000ee4000c1e1500 */
[----:B---3--:R-:W-:Y:S01]  /*2ef0*/  HADD2.F32 R26, -RZ, R4.H0_H0 ;  /* 0x20000004ff1a7230 */ /* 0x008fe20000004100 */
[----:B------:R-:W-:Y:S05]  /*2f00*/  BRA `(.L_x_2193) ;  /* 0x00000a5000007947 */ /* 0x000fea0003800000 */
.L_x_2198:
[----:B------:R-:W3:Y:S02]  /*2f10*/  LDG.E.64 R4, [R4.64] ;  /* 0x0000002404047981 */ /* 0x000ee4000c1e1b00 */
[----:B---3--:R-:W0:Y:S01]  /*2f20*/  F2F.F32.F64 R26, R4 ;  /* 0x00000004001a7310 */ /* 0x008e220000301000 */
[----:B------:R-:W0:-:S14]  /*2f30*/  DSETP.GEU.AND P0, PT, |R4|, c[0x2][0x0], PT ;  /* 0x008000000400762a */ /* 0x000e1c0003f0e200 */
[----:B0-----:R-:W-:Y:S01]  /*2f40*/  @!P0 FMUL R26, R26, 1.175494350822287508e-38 ;  /* 0x008000001a1a8820 */ /* 0x001fe20000400000 */
[----:B------:R-:W-:Y:S05]  /*2f50*/  BRA `(.L_x_2193) ;  /* 0x00000a0000007947 */ /* 0x000fea0003800000 */
.L_x_2188:
        /* <DEDUP_REMOVED lines=12> */
.L_x_2202:
[----:B------:R-:W3:Y:S02]  /*3020*/  LDG.E.64 R4, [R4.64] ;  /* 0x0000002404047981 */ /* 0x000ee4000c1e1b00 */
[----:B---3--:R-:W0:Y:S01]  /*3030*/  F2F.F32.F64 R26, R4 ;  /* 0x00000004001a7310 */ /* 0x008e220000301000 */
[----:B------:R-:W0:-:S14]  /*3040*/  DSETP.GEU.AND P0, PT, |R4|, c[0x2][0x0], PT ;  /* 0x008000000400762a */ /* 0x000e1c0003f0e200 */
[----:B0-----:R-:W-:Y:S01]  /*3050*/  @!P0 FMUL R26, R26, 1.175494350822287508e-38 ;  /* 0x008000001a1a8820 */ /* 0x001fe20000400000 */
[----:B------:R-:W-:Y:S05]  /*3060*/  BRA `(.L_x_2193) ;  /* 0x000008f000007947 */ /* 0x000fea0003800000 */
.L_x_2201:
        /* <DEDUP_REMOVED lines=26> */
.L_x_2204:
        /* <DEDUP_REMOVED lines=13> */
.L_x_2203:
[----:B------:R-:W3:Y:S02]  /*32e0*/  LDG.E.U16 R4, [R4.64] ;  /* 0x0000002404047981 */ /* 0x000ee4000c1e1500 */
[----:B---3--:R-:W-:Y:S01]  /*32f0*/  PRMT R26, RZ, 0x5410, R4 ;  /* 0x00005410ff1a7816 */ /* 0x008fe20000000004 */
[----:B------:R-:W-:Y:S05]  /*3300*/  BRA `(.L_x_2193) ;  /* 0x0000065000007947 */ /* 0x000fea0003800000 */
.L_x_2200:
        /* <DEDUP_REMOVED lines=9> */
[----:B---3--:R0:W3:Y:S01]  /*33a0*/  I2F.U16 R26, R4 ;  /* 0x00000004001a7306 */ /* 0x0080e20000101000 */
[----:B------:R-:W-:Y:S05]  /*33b0*/  BRA `(.L_x_2193) ;  /* 0x000005a000007947 */ /* 0x000fea0003800000 */
.L_x_2207:
        /* <DEDUP_REMOVED lines=20> */
.L_x_2209:
[----:B------:R-:W-:Y:S05]  /*3500*/  BSYNC B0 ;  /* 0x0000000000007941 */ /* 0x000fea0003800000 */
.L_x_2208:
[----:B------:R-:W-:Y:S01]  /*3510*/  IMAD.SHL.U32 R3, R3, 0x100000, RZ ;  /* 0x0010000003037824 */ /* 0x000fe200078e00ff */
[----:B------:R-:W-:-:S04]  /*3520*/  LEA R5, R0, 0x3b800000, 0x17 ;  /* 0x3b80000000057811 */ /* 0x000fc800078eb8ff */
[----:B------:R-:W-:Y:S01]  /*3530*/  LOP3.LUT R26, R5, R3, R26, 0xfe, !PT ;  /* 0x00000003051a7212 */ /* 0x000fe200078efe1a */
[----:B------:R-:W-:Y:S05]  /*3540*/  BRA `(.L_x_2193) ;  /* 0x0000041000007947 */ /* 0x000fea0003800000 */
.L_x_2206:
        /* <DEDUP_REMOVED lines=20> */
.L_x_2211:
[----:B------:R-:W-:Y:S05]  /*3690*/  BSYNC B0 ;  /* 0x0000000000007941 */ /* 0x000fea0003800000 */
.L_x_2210:
[----:B------:R-:W-:Y:S01]  /*36a0*/  IMAD.SHL.U32 R3, R3, 0x200000, RZ ;  /* 0x0020000003037824 */ /* 0x000fe200078e00ff */
[----:B------:R-:W-:-:S04]  /*36b0*/  LEA R5, R0, 0x37800000, 0x17 ;  /* 0x3780000000057811 */ /* 0x000fc800078eb8ff */
[----:B------:R-:W-:Y:S01]  /*36c0*/  LOP3.LUT R26, R5, R3, R26, 0xfe, !PT ;  /* 0x00000003051a7212 */ /* 0x000fe200078efe1a */
[----:B------:R-:W-:Y:S05]  /*36d0*/  BRA `(.L_x_2193) ;  /* 0x0000028000007947 */ /* 0x000fea0003800000 */
.L_x_2205:
        /* <DEDUP_REMOVED lines=14> */
.L_x_2192:
        /* <DEDUP_REMOVED lines=18> */
[----:B012--5:R-:W-:Y:S05]  /*38e0*/  CALL.ABS.NOINC R14 ;  /* 0x000000000e007343 */ /* 0x027fea0003c00000 */
[----:B------:R-:W-:Y:S01]  /*38f0*/  IMAD.MOV.U32 R26, RZ, RZ, RZ ;  /* 0x000000ffff1a7224 */ /* 0x000fe200078e00ff */
[----:B------:R-:W-:Y:S05]  /*3900*/  BRA `(.L_x_2193) ;  /* 0x0000005000007947 */ /* 0x000fea0003800000 */
.L_x_2213:
[----:B------:R-:W3:Y:S02]  /*3910*/  LDG.E.64 R26, [R4.64] ;  /* 0x00000024041a7981 */ /* 0x000ee4000c1e1b00 */
[----:B---3--:R0:W3:Y:S01]  /*3920*/  I2F.U64 R26, R26 ;  /* 0x0000001a001a7312 */ /* 0x0080e20000301000 */
[----:B------:R-:W-:Y:S05]  /*3930*/  BRA `(.L_x_2193) ;  /* 0x0000002000007947 */ /* 0x000fea0003800000 */
.L_x_2212:
[----:B------:R-:W3:Y:S02]  /*3940*/  LDG.E R4, [R4.64] ;  /* 0x0000002404047981 */ /* 0x000ee4000c1e1900 */
[----:B---3--:R0:W3:Y:S02]  /*3950*/  I2F.U32 R26, R4 ;  /* 0x00000004001a7306 */ /* 0x0080e40000201000 */
.L_x_2193:
[----:B------:R-:W-:Y:S05]  /*3960*/  BSYNC B6 ;  /* 0x0000000000067941 */ /* 0x000fea0003800000 */
.L_x_2187:
[----:B------:R-:W-:Y:S02]  /*3970*/  IADD3 R17, R17, 0x80, RZ ;  /* 0x0000008011117810 */ /* 0x000fe40007ffe0ff */
.L_x_2159:
[----:B------:R-:W-:Y:S05]  /*3980*/  BSYNC B7 ;  /* 0x0000000000077941 */ /* 0x000fea0003800000 */
.L_x_2158:
[----:B------:R-:W-:Y:S01]  /*3990*/  ISETP.GE.AND P0, PT, R17, R16, PT ;  /* 0x000000101100720c */ /* 0x000fe20003f06270 */
[----:B------:R-:W-:Y:S01]  /*39a0*/  BSSY B7, `(.L_x_2214) ;  /* 0x00001c7000077945 */ /* 0x000fe20003800000 */
[----:B0-----:R-:W-:Y:S02]  /*39b0*/  IMAD.MOV.U32 R27, RZ, RZ, RZ ;  /* 0x000000ffff1b7224 */ /* 0x001fe400078e00ff */
[----:B------:R-:W-:-:S02]  /*39c0*/  IMAD.MOV.U32 R24, RZ, RZ, RZ ;  /* 0x000000ffff187224 */ /* 0x000fc400078e00ff */
[----:B------:R-:W-:-:S07]  /*39d0*/  IMAD.MOV.U32 R28, RZ, RZ, RZ ;  /* 0x000000ffff1c7224 */ /* 0x000fce00078e00ff */
[----:B------:R-:W-:Y:S05]  /*39e0*/  @P0 BRA `(.L_x_2215) ;  /* 0x00001c2000000947 */ /* 0x000fea0003800000 */
[----:B------:R-:W-:Y:S01]  /*39f0*/  PRMT R0, R29, 0x9910, RZ ;  /* 0x000099101d007816 */ /* 0x000fe200000000ff */
        /* <DEDUP_REMOVED lines=15> */
[----:B------:R-:W4:Y:S02]  /*3af0*/  LDG.E.S8 R4, [R4.64] ;  /* 0x0000002404047981 */ /* 0x000f24000c1e1300 */
[----:B----4-:R0:W4:Y:S01]  /*3b00*/  I2F.S16 R24, R4 ;  /* 0x0000000400187306 */ /* 0x0101220000101400 */
[----:B------:R-:W-:Y:S05]  /*3b10*/  BRA `(.L_x_2222) ;  /* 0x00000cd000007947 */ /* 0x000fea0003800000 */
.L_x_2220:
[----:B------:R-:W4:Y:S02]  /*3b20*/  LDG.E.U8 R4, [R4.64] ;  /* 0x0000002404047981 */ /* 0x000f24000c1e1100 */
[----:B----4-:R0:W4:Y:S01]  /*3b30*/  I2F.U16 R24, R4 ;  /* 0x0000000400187306 */ /* 0x0101220000101000 */
[----:B------:R-:W-:Y:S05]  /*3b40*/  BRA `(.L_x_2222) ;  /* 0x00000ca000007947 */ /* 0x000fea0003800000 */
.L_x_2219:
[----:B------:R-:W-:-:S13]  /*3b50*/  ISETP.NE.AND P0, PT, R0, 0x2, PT ;  /* 0x000000020000780c */ /* 0x000fda0003f05270 */
[----:B------:R-:W-:Y:S05]  /*3b60*/  @!P0 BRA `(.L_x_2223) ;  /* 0x000000a000008947 */ /* 0x000fea0003800000 */
[----:B------:R-:W-:-:S13]  /*3b70*/  ISETP.NE.AND P0, PT, R0, 0x3, PT ;  /* 0x000000030000780c */ /* 0x000fda0003f05270 */
[----:B------:R-:W-:Y:S05]  /*3b80*/  @!P0 BRA `(.L_x_2224) ;  /* 0x0000005000008947 */ /* 0x000fea0003800000 */
[----:B------:R-:W-:-:S13]  /*3b90*/  ISETP.NE.AND P0, PT, R0, 0x4, PT ;  /* 0x000000040000780c */ /* 0x000fda0003f05270 */
[----:B------:R-:W-:Y:S05]  /*3ba0*/  @P0 BRA `(.L_x_2221) ;  /* 0x00000aa000000947 */ /* 0x000fea0003800000 */
[----:B------:R-:W4:Y:S02]  /*3bb0*/  LDG.E.64 R4, [R4.64] ;  /* 0x0000002404047981 */ /* 0x000f24000c1e1b00 */
[----:B----4-:R0:W4:Y:S01]  /*3bc0*/  I2F.S64 R24, R4 ;  /* 0x0000000400187312 */ /* 0x0101220000301400 */
[----:B------:R-:W-:Y:S05]  /*3bd0*/  BRA `(.L_x_2222) ;  /* 0x00000c1000007947 */ /* 0x000fea0003800000 */
.L_x_2224:
[----:B------:R-:W4:Y:S02]  /*3be0*/  LDG.E R4, [R4.64] ;  /* 0x0000002404047981 */ /* 0x000f24000c1e1900 */
[----:B----4-:R0:W4:Y:S01]  /*3bf0*/  I2F R24, R4 ;  /* 0x0000000400187306 */ /* 0x0101220000201400 */
[----:B------:R-:W-:Y:S05]  /*3c00*/  BRA `(.L_x_2222) ;  /* 0x00000be000007947 */ /* 0x000fea0003800000 */
.L_x_2223:
[----:B------:R-:W4:Y:S02]  /*3c10*/  LDG.E.U16 R4, [R4.64] ;  /* 0x0000002404047981 */ /* 0x000f24000c1e1500 */
[----:B----4-:R0:W4:Y:S01]  /*3c20*/  I2F.S16 R24, R4 ;  /* 0x0000000400187306 */ /* 0x0101220000101400 */
[----:B------:R-:W-:Y:S05]  /*3c30*/  BRA `(.L_x_2222) ;  /* 0x00000bb000007947 */ /* 0x000fea0003800000 */
.L_x_2218:
        /* <DEDUP_REMOVED lines=8> */
.L_x_2226:
[----:B------:R-:W4:Y:S02]  /*3cc0*/  LDG.E.U16 R4, [R4.64] ;  /* 0x0000002404047981 */ /* 0x000f24000c1e1500 */
[----:B----4-:R-:W-:Y:S01]  /*3cd0*/  HADD2.F32 R24, -RZ, R4.H0_H0 ;  /* 0x20000004ff187230 */ /* 0x010fe20000004100 */
[----:B------:R-:W-:Y:S05]  /*3ce0*/  BRA `(.L_x_2222) ;  /* 0x00000b0000007947 */ /* 0x000fea0003800000 */
.L_x_2225:
        /* <DEDUP_REMOVED lines=8> */
.L_x_2228:
[----:B------:R-:W4:Y:S02]  /*3d70*/  LDG.E.U16 R4, [R4.64] ;  /* 0x0000002404047981 */ /* 0x000f24000c1e1500 */
[----:B----4-:R-:W-:Y:S01]  /*3d80*/  HADD2.F32 R24, -RZ, R4.H0_H0 ;  /* 0x20000004ff187230 */ /* 0x010fe20000004100 */
[----:B------:R-:W-:Y:S05]  /*3d90*/  BRA `(.L_x_2222) ;  /* 0x00000a5000007947 */ /* 0x000fea0003800000 */
.L_x_2227:
[----:B------:R-:W4:Y:S02]  /*3da0*/  LDG.E.64 R4, [R4.64] ;  /* 0x0000002404047981 */ /* 0x000f24000c1e1b00 */
[----:B----4-:R-:W0:Y:S01]  /*3db0*/  F2F.F32.F64 R24, R4 ;  /* 0x0000000400187310 */ /* 0x010e220000301000 */
[----:B------:R-:W0:-:S14]  /*3dc0*/  DSETP.GEU.AND P0, PT, |R4|, c[0x2][0x0], PT ;  /* 0x008000000400762a */ /* 0x000e1c0003f0e200 */
[----:B0-----:R-:W-:Y:S01]  /*3dd0*/  @!P0 FMUL R24, R24, 1.175494350822287508e-38 ;  /* 0x0080000018188820 */ /* 0x001fe20000400000 */
[----:B------:R-:W-:Y:S05]  /*3de0*/  BRA `(.L_x_2222) ;  /* 0x00000a0000007947 */ /* 0x000fea0003800000 */
.L_x_2217:
        /* <DEDUP_REMOVED lines=8> */
[----:B------:R-:W4:Y:S02]  /*3e70*/  LDG.E.U8 R4, [R4.64] ;  /* 0x0000002404047981 */ /* 0x000f24000c1e1100 */
[----:B----4-:R-:W-:-:S04]  /*3e80*/  ISETP.NE.AND P0, PT, R4, RZ, PT ;  /* 0x000000ff0400720c */ /* 0x010fc80003f05270 */
[----:B------:R-:W-:Y:S01]  /*3e90*/  FSEL R24, RZ, 1, !P0 ;  /* 0x3f800000ff187808 */ /* 0x000fe20004000000 */
[----:B------:R-:W-:Y:S05]  /*3ea0*/  BRA `(.L_x_2222) ;  /* 0x0000094000007947 */ /* 0x000fea0003800000 */
.L_x_2231:
[----:B------:R-:W4:Y:S02]  /*3eb0*/  LDG.E.64 R4, [R4.64] ;  /* 0x0000002404047981 */ /* 0x000f24000c1e1b00 */
[----:B----4-:R-:W0:Y:S01]  /*3ec0*/  F2F.F32.F64 R24, R4 ;  /* 0x0000000400187310 */ /* 0x010e220000301000 */
[----:B------:R-:W0:-:S14]  /*3ed0*/  DSETP.GEU.AND P0, PT, |R4|, c[0x2][0x0], PT ;  /* 0x008000000400762a */ /* 0x000e1c0003f0e200 */
[----:B0-----:R-:W-:Y:S01]  /*3ee0*/  @!P0 FMUL R24, R24, 1.175494350822287508e-38 ;  /* 0x0080000018188820 */ /* 0x001fe20000400000 */
[----:B------:R-:W-:Y:S05]  /*3ef0*/  BRA `(.L_x_2222) ;  /* 0x000008f000007947 */ /* 0x000fea0003800000 */
.L_x_2230:
[----:B------:R-:W-:-:S13]  /*3f00*/  ISETP.NE.AND P0, PT, R0, 0xf, PT ;  /* 0x0000000f0000780c */ /* 0x000fda0003f05270 */
[----:B------:R-:W-:Y:S05]  /*3f10*/  @!P0 BRA `(.L_x_2232) ;  /* 0x0000025000008947 */ /* 0x000fea0003800000 */
[----:B------:R-:W-:-:S13]  /*3f20*/  ISETP.NE.AND P0, PT, R0, 0x17, PT ;  /* 0x000000170000780c */ /* 0x000fda0003f05270 */
[----:B------:R-:W-:Y:S05]  /*3f30*/  @!P0 BRA `(.L_x_2233) ;  /* 0x0000016000008947 */ /* 0x000fea0003800000 */
[----:B------:R-:W-:-:S13]  /*3f40*/  ISETP.NE.AND P0, PT, R0, 0x18, PT ;  /* 0x000000180000780c */ /* 0x000fda0003f05270 */
[----:B------:R-:W-:Y:S05]  /*3f50*/  @P0 BRA `(.L_x_2221) ;  /* 0x000006f000000947 */ /* 0x000fea0003800000 */
[----:B------:R-:W4:Y:S01]  /*3f60*/  LDG.E.U8 R24, [R4.64] ;  /* 0x0000002404187981 */ /* 0x000f22000c1e1100 */
[----:B------:R-:W-:Y:S02]  /*3f70*/  IMAD.MOV.U32 R8, RZ, RZ, -0x800000 ;  /* 0xff800000ff087424 */ /* 0x000fe400078e00ff */
[----:B----4-:R-:W-:-:S05]  /*3f80*/  IMAD.SHL.U32 R24, R24, 0x1000000, RZ ;  /* 0x0100000018187824 */ /* 0x010fca00078e00ff */
        /* <DEDUP_REMOVED lines=17> */
.L_x_2233:
[----:B------:R-:W4:Y:S02]  /*40a0*/  LDG.E.U8 R4, [R4.64] ;  /* 0x0000002404047981 */ /* 0x000f24000c1e1100 */
[----:B----4-:R-:W-:-:S05]  /*40b0*/  IMAD.SHL.U32 R0, R4, 0x2000000, RZ ;  /* 0x0200000004007824 */ /* 0x010fca00078e00ff */
        /* <DEDUP_REMOVED lines=11> */
.L_x_2232:
[----:B------:R-:W4:Y:S02]  /*4170*/  LDG.E.U16 R4, [R4.64] ;  /* 0x0000002404047981 */ /* 0x000f24000c1e1500 */
[----:B----4-:R-:W-:Y:S01]  /*4180*/  PRMT R24, RZ, 0x5410, R4 ;  /* 0x00005410ff187816 */ /* 0x010fe20000000004 */
[----:B------:R-:W-:Y:S05]  /*4190*/  BRA `(.L_x_2222) ;  /* 0x0000065000007947 */ /* 0x000fea0003800000 */
.L_x_2229:
        /* <DEDUP_REMOVED lines=8> */
[----:B------:R-:W4:Y:S02]  /*4220*/  LDG.E.U16 R4, [R4.64] ;  /* 0x0000002404047981 */ /* 0x000f24000c1e1500 */
[----:B----4-:R0:W4:Y:S01]  /*4230*/  I2F.U16 R24, R4 ;  /* 0x0000000400187306 */ /* 0x0101220000101000 */
[----:B------:R-:W-:Y:S05]  /*4240*/  BRA `(.L_x_2222) ;  /* 0x000005a000007947 */ /* 0x000fea0003800000 */
.L_x_2236:
[----:B------:R-:W4:Y:S01]  /*4250*/  LDG.E.U8 R3, [R4.64] ;  /* 0x0000002404037981 */ /* 0x000f22000c1e1100 */
[----:B------:R-:W-:Y:S01]  /*4260*/  IMAD.MOV.U32 R24, RZ, RZ, RZ ;  /* 0x000000ffff187224 */ /* 0x000fe200078e00ff */
[----:B----4-:R-:W-:-:S13]  /*4270*/  ISETP.NE.AND P0, PT, R3, RZ, PT ;  /* 0x000000ff0300720c */ /* 0x010fda0003f05270 */
        /* <DEDUP_REMOVED lines=17> */
.L_x_2238:
[----:B------:R-:W-:Y:S05]  /*4390*/  BSYNC B0 ;  /* 0x0000000000007941 */ /* 0x000fea0003800000 */
.L_x_2237:
[----:B------:R-:W-:Y:S01]  /*43a0*/  IMAD.SHL.U32 R3, R3, 0x100000, RZ ;  /* 0x0010000003037824 */ /* 0x000fe200078e00ff */
[----:B------:R-:W-:-:S04]  /*43b0*/  LEA R5, R0, 0x3b800000, 0x17 ;  /* 0x3b80000000057811 */ /* 0x000fc800078eb8ff */
[----:B------:R-:W-:Y:S01]  /*43c0*/  LOP3.LUT R24, R5, R3, R24, 0xfe, !PT ;  /* 0x0000000305187212 */ /* 0x000fe200078efe18 */
[----:B------:R-:W-:Y:S05]  /*43d0*/  BRA `(.L_x_2222) ;  /* 0x0000041000007947 */ /* 0x000fea0003800000 */
.L_x_2235:
        /* <DEDUP_REMOVED lines=20> */
.L_x_2240:
[----:B------:R-:W-:Y:S05]  /*4520*/  BSYNC B0 ;  /* 0x0000000000007941 */ /* 0x000fea0003800000 */
.L_x_2239:
[----:B------:R-:W-:Y:S01]  /*4530*/  IMAD.SHL.U32 R3, R3, 0x200000, RZ ;  /* 0x0020000003037824 */ /* 0x000fe200078e00ff */
[----:B------:R-:W-:-:S04]  /*4540*/  LEA R5, R0, 0x37800000, 0x17 ;  /* 0x3780000000057811 */ /* 0x000fc800078eb8ff */
[----:B------:R-:W-:Y:S01]  /*4550*/  LOP3.LUT R24, R5, R3, R24, 0xfe, !PT ;  /* 0x0000000305187212 */ /* 0x000fe200078efe18 */
[----:B------:R-:W-:Y:S05]  /*4560*/  BRA `(.L_x_2222) ;  /* 0x0000028000007947 */ /* 0x000fea0003800000 */
.L_x_2234:
[----:B------:R-:W-:-:S13]  /*4570*/  ISETP.NE.AND P0, PT, R0, 0x1c, PT ;  /* 0x0000001c0000780c */ /* 0x000fda0003f05270 */
[----:B------:R-:W-:Y:S05]  /*4580*/  @!P0 BRA `(.L_x_2241) ;  /* 0x0000024000008947 */ /* 0x000fea0003800000 */
[----:B------:R-:W-:-:S13]  /*4590*/  ISETP.NE.AND P0, PT, R0, 0x1d, PT ;  /* 0x0000001d0000780c */ /* 0x000fda0003f05270 */
[----:B------:R-:W-:Y:S05]  /*45a0*/  @!P0 BRA `(.L_x_2242) ;  /* 0x000001f000008947 */ /* 0x000fea0003800000 */
[----:B------:R-:W-:-:S13]  /*45b0*/  ISETP.NE.AND P0, PT, R0, 0x2c, PT ;  /* 0x0000002c0000780c */ /* 0x000fda0003f05270 */
[----:B------:R-:W-:Y:S05]  /*45c0*/  @P0 BRA `(.L_x_2221) ;  /* 0x0000008000000947 */ /* 0x000fea0003800000 */
[----:B------:R-:W4:Y:S01]  /*45d0*/  LDG.E.U8 R4, [R4.64] ;  /* 0x0000002404047981 */ /* 0x000f22000c1e1100 */
[----:B------:R-:W-:Y:S01]  /*45e0*/  IMAD.MOV.U32 R24, RZ, RZ, 0x400000 ;  /* 0x00400000ff187424 */ /* 0x000fe200078e00ff */
[----:B----4-:R-:W-:-:S13]  /*45f0*/  ISETP.NE.AND P0, PT, R4, RZ, PT ;  /* 0x000000ff0400720c */ /* 0x010fda0003f05270 */
[----:B------:R-:W-:Y:S05]  /*4600*/  @!P0 BRA `(.L_x_2222) ;  /* 0x000001e000008947 */ /* 0x000fea0003800000 */
[----:B------:R-:W-:-:S13]  /*4610*/  ISETP.NE.AND P0, PT, R4, 0xff, PT ;  /* 0x000000ff0400780c */ /* 0x000fda0003f05270 */
[----:B------:R-:W-:Y:S02]  /*4620*/  @!P0 IMAD.MOV.U32 R24, RZ, RZ, 0x7f800001 ;  /* 0x7f800001ff188424 */ /* 0x000fe400078e00ff */
[----:B------:R-:W-:Y:S01]  /*4630*/  @P0 IMAD.SHL.U32 R24, R4, 0x800000, RZ ;  /* 0x0080000004180824 */ /* 0x000fe200078e00ff */
[----:B------:R-:W-:Y:S05]  /*4640*/  BRA `(.L_x_2222) ;  /* 0x000001a000007947 */ /* 0x000fea0003800000 */
.L_x_2221:
        /* <DEDUP_REMOVED lines=18> */
[----:B0123-5:R-:W-:Y:S05]  /*4770*/  CALL.ABS.NOINC R14 ;  /* 0x000000000e007343 */ /* 0x02ffea0003c00000 */
[----:B------:R-:W-:Y:S01]  /*4780*/  IMAD.MOV.U32 R24, RZ, RZ, RZ ;  /* 0x000000ffff187224 */ /* 0x000fe200078e00ff */
[----:B------:R-:W-:Y:S05]  /*4790*/  BRA `(.L_x_2222) ;  /* 0x0000005000007947 */ /* 0x000fea0003800000 */
.L_x_2242:
[----:B------:R-:W4:Y:S02]  /*47a0*/  LDG.E.64 R4, [R4.64] ;  /* 0x0000002404047981 */ /* 0x000f24000c1e1b00 */
[----:B----4-:R0:W4:Y:S01]  /*47b0*/  I2F.U64 R24, R4 ;  /* 0x0000000400187312 */ /* 0x0101220000301000 */
[----:B------:R-:W-:Y:S05]  /*47c0*/  BRA `(.L_x_2222) ;  /* 0x0000002000007947 */ /* 0x000fea0003800000 */
.L_x_2241:
[----:B------:R-:W4:Y:S02]  /*47d0*/  LDG.E R4, [R4.64] ;  /* 0x0000002404047981 */ /* 0x000f24000c1e1900 */
[----:B----4-:R0:W4:Y:S02]  /*47e0*/  I2F.U32 R24, R4 ;  /* 0x0000000400187306 */ /* 0x0101240000201000 */
.L_x_2222:
[----:B------:R-:W-:Y:S05]  /*47f0*/  BSYNC B6 ;  /* 0x0000000000067941 */ /* 0x000fea0003800000 */
.L_x_2216:
        /* <DEDUP_REMOVED lines=15> */
[----:B----4-:R-:W4:Y:S02]  /*48f0*/  LDG.E.S8 R4, [R4.64] ;  /* 0x0000002404047981 */ /* 0x010f24000c1e1300 */
[----:B----4-:R0:W4:Y:S01]  /*4900*/  I2F.S16 R28, R4 ;  /* 0x00000004001c7306 */ /* 0x0101220000101400 */
[----:B------:R-:W-:Y:S05]  /*4910*/  BRA `(.L_x_2249) ;  /* 0x00000cd000007947 */ /* 0x000fea0003800000 */
.L_x_2247:
[----:B----4-:R-:W4:Y:S02]  /*4920*/  LDG.E.U8 R4, [R4.64] ;  /* 0x0000002404047981 */ /* 0x010f24000c1e1100 */
[----:B----4-:R0:W4:Y:S01]  /*4930*/  I2F.U16 R28, R4 ;  /* 0x00000004001c7306 */ /* 0x0101220000101000 */
[----:B------:R-:W-:Y:S05]  /*4940*/  BRA `(.L_x_2249) ;  /* 0x00000ca000007947 */ /* 0x000fea0003800000 */
.L_x_2246:
[----:B------:R-:W-:-:S13]  /*4950*/  ISETP.NE.AND P0, PT, R0, 0x2, PT ;  /* 0x000000020000780c */ /* 0x000fda0003f05270 */
[----:B------:R-:W-:Y:S05]  /*4960*/  @!P0 BRA `(.L_x_2250) ;  /* 0x000000a000008947 */ /* 0x000fea0003800000 */
[----:B------:R-:W-:-:S13]  /*4970*/  ISETP.NE.AND P0, PT, R0, 0x3, PT ;  /* 0x000000030000780c */ /* 0x000fda0003f05270 */
[----:B------:R-:W-:Y:S05]  /*4980*/  @!P0 BRA `(.L_x_2251) ;  /* 0x0000005000008947 */ /* 0x000fea0003800000 */
[----:B------:R-:W-:-:S13]  /*4990*/  ISETP.NE.AND P0, PT, R0, 0x4, PT ;  /* 0x000000040000780c */ /* 0x000fda0003f05270 */
[----:B------:R-:W-:Y:S05]  /*49a0*/  @P0 BRA `(.L_x_2248) ;  /* 0x00000aa000000947 */ /* 0x000fea0003800000 */
[----:B----4-:R-:W4:Y:S02]  /*49b0*/  LDG.E.64 R4, [R4.64] ;  /* 0x0000002404047981 */ /* 0x010f24000c1e1b00 */
[----:B----4-:R0:W4:Y:S01]  /*49c0*/  I2F.S64 R28, R4 ;  /* 0x00000004001c7312 */ /* 0x0101220000301400 */
[----:B------:R-:W-:Y:S05]  /*49d0*/  BRA `(.L_x_2249) ;  /* 0x00000c1000007947 */ /* 0x000fea0003800000 */
.L_x_2251:
[----:B----4-:R-:W4:Y:S02]  /*49e0*/  LDG.E R4, [R4.64] ;  /* 0x0000002404047981 */ /* 0x010f24000c1e1900 */
[----:B----4-:R0:W4:Y:S01]  /*49f0*/  I2F R28, R4 ;  /* 0x00000004001c7306 */ /* 0x0101220000201400 */
[----:B------:R-:W-:Y:S05]  /*4a00*/  BRA `(.L_x_2249) ;  /* 0x00000be000007947 */ /* 0x000fea0003800000 */
.L_x_2250:
[----:B----4-:R-:W4:Y:S02]  /*4a10*/  LDG.E.U16 R4, [R4.64] ;  /* 0x0000002404047981 */ /* 0x010f24000c1e1500 */
[----:B----4-:R0:W4:Y:S01]  /*4a20*/  I2F.S16 R28, R4 ;  /* 0x00000004001c7306 */ /* 0x0101220000101400 */
[----:B------:R-:W-:Y:S05]  /*4a30*/  BRA `(.L_x_2249) ;  /* 0x00000bb000007947 */ /* 0x000fea0003800000 */
.L_x_2245:
        /* <DEDUP_REMOVED lines=8> */
.L_x_2253:
[----:B----4-:R-:W4:Y:S02]  /*4ac0*/  LDG.E.U16 R4, [R4.64] ;  /* 0x0000002404047981 */ /* 0x010f24000c1e1500 */
[----:B----4-:R-:W-:Y:S01]  /*4ad0*/  HADD2.F32 R28, -RZ, R4.H0_H0 ;  /* 0x20000004ff1c7230 */ /* 0x010fe20000004100 */
[----:B------:R-:W-:Y:S05]  /*4ae0*/  BRA `(.L_x_2249) ;  /* 0x00000b0000007947 */ /* 0x000fea0003800000 */
.L_x_2252:
        /* <DEDUP_REMOVED lines=8> */
.L_x_2255:
[----:B----4-:R-:W4:Y:S02]  /*4b70*/  LDG.E.U16 R4, [R4.64] ;  /* 0x0000002404047981 */ /* 0x010f24000c1e1500 */
[----:B----4-:R-:W-:Y:S01]  /*4b80*/  HADD2.F32 R28, -RZ, R4.H0_H0 ;  /* 0x20000004ff1c7230 */ /* 0x010fe20000004100 */
[----:B------:R-:W-:Y:S05]  /*4b90*/  BRA `(.L_x_2249) ;  /* 0x00000a5000007947 */ /* 0x000fea0003800000 */
.L_x_2254:
[----:B----4-:R-:W4:Y:S02]  /*4ba0*/  LDG.E.64 R4, [R4.64] ;  /* 0x0000002404047981 */ /* 0x010f24000c1e1b00 */
[----:B----4-:R-:W0:Y:S01]  /*4bb0*/  F2F.F32.F64 R28, R4 ;  /* 0x00000004001c7310 */ /* 0x010e220000301000 */
[----:B------:R-:W0:-:S14]  /*4bc0*/  DSETP.GEU.AND P0, PT, |R4|, c[0x2][0x0], PT ;  /* 0x008000000400762a */ /* 0x000e1c0003f0e200 */
[----:B0-----:R-:W-:Y:S01]  /*4bd0*/  @!P0 FMUL R28, R28, 1.175494350822287508e-38 ;  /* 0x008000001c1c8820 */ /* 0x001fe20000400000 */
[----:B------:R-:W-:Y:S05]  /*4be0*/  BRA `(.L_x_2249) ;  /* 0x00000a0000007947 */ /* 0x000fea0003800000 */
.L_x_2244:
        /* <DEDUP_REMOVED lines=8> */
[----:B----4-:R-:W4:Y:S02]  /*4c70*/  LDG.E.U8 R4, [R4.64] ;  /* 0x0000002404047981 */ /* 0x010f24000c1e1100 */
[----:B----4-:R-:W-:-:S04]  /*4c80*/  ISETP.NE.AND P0, PT, R4, RZ, PT ;  /* 0x000000ff0400720c */ /* 0x010fc80003f05270 */
[----:B------:R-:W-:Y:S01]  /*4c90*/  FSEL R28, RZ, 1, !P0 ;  /* 0x3f800000ff1c7808 */ /* 0x000fe20004000000 */
[----:B------:R-:W-:Y:S05]  /*4ca0*/  BRA `(.L_x_2249) ;  /* 0x0000094000007947 */ /* 0x000fea0003800000 */
.L_x_2258:
[----:B----4-:R-:W4:Y:S02]  /*4cb0*/  LDG.E.64 R4, [R4.64] ;  /* 0x0000002404047981 */ /* 0x010f24000c1e1b00 */
[----:B----4-:R-:W0:Y:S01]  /*4cc0*/  F2F.F32.F64 R28, R4 ;  /* 0x00000004001c7310 */ /* 0x010e220000301000 */
[----:B------:R-:W0:-:S14]  /*4cd0*/  DSETP.GEU.AND P0, PT, |R4|, c[0x2][0x0], PT ;  /* 0x008000000400762a */ /* 0x000e1c0003f0e200 */
[----:B0-----:R-:W-:Y:S01]  /*4ce0*/  @!P0 FMUL R28, R28, 1.175494350822287508e-38 ;  /* 0x008000001c1c8820 */ /* 0x001fe20000400000 */
[----:B------:R-:W-:Y:S05]  /*4cf0*/  BRA `(.L_x_2249) ;  /* 0x000008f000007947 */ /* 0x000fea0003800000 */
.L_x_2257:
[----:B------:R-:W-:-:S13]  /*4d00*/  ISETP.NE.AND P0, PT, R0, 0xf, PT ;  /* 0x0000000f0000780c */ /* 0x000fda0003f05270 */
[----:B------:R-:W-:Y:S05]  /*4d10*/  @!P0 BRA `(.L_x_2259) ;  /* 0x0000025000008947 */ /* 0x000fea0003800000 */
[----:B------:R-:W-:-:S13]  /*4d20*/  ISETP.NE.AND P0, PT, R0, 0x17, PT ;  /* 0x000000170000780c */ /* 0x000fda0003f05270 */
[----:B------:R-:W-:Y:S05]  /*4d30*/  @!P0 BRA `(.L_x_2260) ;  /* 0x0000016000008947 */ /* 0x000fea0003800000 */
[----:B------:R-:W-:-:S13]  /*4d40*/  ISETP.NE.AND P0, PT, R0, 0x18, PT ;  /* 0x000000180000780c */ /* 0x000fda0003f05270 */
[----:B------:R-:W-:Y:S05]  /*4d50*/  @P0 BRA `(.L_x_2248) ;  /* 0x000006f000000947 */ /* 0x000fea0003800000 */
[----:B----4-:R-:W4:Y:S01]  /*4d60*/  LDG.E.U8 R28, [R4.64] ;  /* 0x00000024041c7981 */ /* 0x010f22000c1e1100 */
        /* <DEDUP_REMOVED lines=19> */
.L_x_2260:
[----:B----4-:R-:W4:Y:S02]  /*4ea0*/  LDG.E.U8 R4, [R4.64] ;  /* 0x0000002404047981 */ /* 0x010f24000c1e1100 */
        /* <DEDUP_REMOVED lines=12> */
.L_x_2259:
[----:B----4-:R-:W4:Y:S02]  /*4f70*/  LDG.E.U16 R4, [R4.64] ;  /* 0x0000002404047981 */ /* 0x010f24000c1e1500 */
[----:B----4-:R-:W-:Y:S01]  /*4f80*/  PRMT R28, RZ, 0x5410, R4 ;  /* 0x00005410ff1c7816 */ /* 0x010fe20000000004 */
[----:B------:R-:W-:Y:S05]  /*4f90*/  BRA `(.L_x_2249) ;  /* 0x0000065000007947 */ /* 0x000fea0003800000 */
.L_x_2256:
        /* <DEDUP_REMOVED lines=8> */
[----:B----4-:R-:W4:Y:S02]  /*5020*/  LDG.E.U16 R4, [R4.64] ;  /* 0x0000002404047981 */ /* 0x010f24000c1e1500 */
[----:B----4-:R0:W4:Y:S01]  /*5030*/  I2F.U16 R28, R4 ;  /* 0x00000004001c7306 */ /* 0x0101220000101000 */
[----:B------:R-:W-:Y:S05]  /*5040*/  BRA `(.L_x_2249) ;  /* 0x000005a000007947 */ /* 0x000fea0003800000 */
.L_x_2263:
[----:B----4-:R-:W4:Y:S01]  /*5050*/  LDG.E.U8 R3, [R4.64] ;  /* 0x0000002404037981 */ /* 0x010f22000c1e1100 */
        /* <DEDUP_REMOVED lines=19> */
.L_x_2265:
[----:B------:R-:W-:Y:S05]  /*5190*/  BSYNC B0 ;  /* 0x0000000000007941 */ /* 0x000fea0003800000 */
.L_x_2264:
[----:B------:R-:W-:Y:S01]  /*51a0*/  IMAD.SHL.U32 R3, R3, 0x100000, RZ ;  /* 0x0010000003037824 */ /* 0x000fe200078e00ff */
[----:B------:R-:W-:-:S04]  /*51b0*/  LEA R5, R0, 0x3b800000, 0x17 ;  /* 0x3b80000000057811 */ /* 0x000fc800078eb8ff */
[----:B------:R-:W-:Y:S01]  /*51c0*/  LOP3.LUT R28, R5, R3, R28, 0xfe, !PT ;  /* 0x00000003051c7212 */ /* 0x000fe200078efe1c */
[----:B------:R-:W-:Y:S05]  /*51d0*/  BRA `(.L_x_2249) ;  /* 0x0000041000007947 */ /* 0x000fea0003800000 */
.L_x_2262:
        /* <DEDUP_REMOVED lines=20> */
.L_x_2267:
[----:B------:R-:W-:Y:S05]  /*5320*/  BSYNC B0 ;  /* 0x0000000000007941 */ /* 0x000fea0003800000 */
.L_x_2266:
[----:B------:R-:W-:Y:S01]  /*5330*/  IMAD.SHL.U32 R3, R3, 0x200000, RZ ;  /* 0x0020000003037824 */ /* 0x000fe200078e00ff */
[----:B------:R-:W-:-:S04]  /*5340*/  LEA R5, R0, 0x37800000, 0x17 ;  /* 0x3780000000057811 */ /* 0x000fc800078eb8ff */
[----:B------:R-:W-:Y:S01]  /*5350*/  LOP3.LUT R28, R5, R3, R28, 0xfe, !PT ;  /* 0x00000003051c7212 */ /* 0x000fe200078efe1c */
[----:B------:R-:W-:Y:S05]  /*5360*/  BRA `(.L_x_2249) ;  /* 0x0000028000007947 */ /* 0x000fea0003800000 */
.L_x_2261:
[----:B------:R-:W-:-:S13]  /*5370*/  ISETP.NE.AND P0, PT, R0, 0x1c, PT ;  /* 0x0000001c0000780c */ /* 0x000fda0003f05270 */
[----:B------:R-:W-:Y:S05]  /*5380*/  @!P0 BRA `(.L_x_2268) ;  /* 0x0000024000008947 */ /* 0x000fea0003800000 */
[----:B------:R-:W-:-:S13]  /*5390*/  ISETP.NE.AND P0, PT, R0, 0x1d, PT ;  /* 0x0000001d0000780c */ /* 0x000fda0003f05270 */
[----:B------:R-:W-:Y:S05]  /*53a0*/  @!P0 BRA `(.L_x_2269) ;  /* 0x000001f000008947 */ /* 0x000fea0003800000 */
[----:B------:R-:W-:-:S13]  /*53b0*/  ISETP.NE.AND P0, PT, R0, 0x2c, PT ;  /* 0x0000002c0000780c */ /* 0x000fda0003f05270 */
[----:B------:R-:W-:Y:S05]  /*53c0*/  @P0 BRA `(.L_x_2248) ;  /* 0x0000008000000947 */ /* 0x000fea0003800000 */
[----:B----4-:R-:W4:Y:S01]  /*53d0*/  LDG.E.U8 R4, [R4.64] ;  /* 0x0000002404047981 */ /* 0x010f22000c1e1100 */
[----:B------:R-:W-:Y:S01]  /*53e0*/  IMAD.MOV.U32 R28, RZ, RZ, 0x400000 ;  /* 0x00400000ff1c7424 */ /* 0x000fe200078e00ff */
[----:B----4-:R-:W-:-:S13]  /*53f0*/  ISETP.NE.AND P0, PT, R4, RZ, PT ;  /* 0x000000ff0400720c */ /* 0x010fda0003f05270 */
[----:B------:R-:W-:Y:S05]  /*5400*/  @!P0 BRA `(.L_x_2249) ;  /* 0x000001e000008947 */ /* 0x000fea0003800000 */
[----:B------:R-:W-:-:S13]  /*5410*/  ISETP.NE.AND P0, PT, R4, 0xff, PT ;  /* 0x000000ff0400780c */ /* 0x000fda0003f05270 */
[----:B------:R-:W-:Y:S02]  /*5420*/  @!P0 IMAD.MOV.U32 R28, RZ, RZ, 0x7f800001 ;  /* 0x7f800001ff1c8424 */ /* 0x000fe400078e00ff */
[----:B------:R-:W-:Y:S01]  /*5430*/  @P0 IMAD.SHL.U32 R28, R4, 0x800000, RZ ;  /* 0x00800000041c0824 */ /* 0x000fe200078e00ff */
[----:B------:R-:W-:Y:S05]  /*5440*/  BRA `(.L_x_2249) ;  /* 0x000001a000007947 */ /* 0x000fea0003800000 */
.L_x_2248:
        /* <DEDUP_REMOVED lines=18> */
[----:B012345:R-:W-:Y:S05]  /*5570*/  CALL.ABS.NOINC R14 ;  /* 0x000000000e007343 */ /* 0x03ffea0003c00000 */
[----:B------:R-:W-:Y:S01]  /*5580*/  IMAD.MOV.U32 R28, RZ, RZ, RZ ;  /* 0x000000ffff1c7224 */ /* 0x000fe200078e00ff */
[----:B------:R-:W-:Y:S05]  /*5590*/  BRA `(.L_x_2249) ;  /* 0x0000005000007947 */ /* 0x000fea0003800000 */
.L_x_2269:
[----:B----4-:R-:W4:Y:S02]  /*55a0*/  LDG.E.64 R4, [R4.64] ;  /* 0x0000002404047981 */ /* 0x010f24000c1e1b00 */
[----:B----4-:R0:W4:Y:S01]  /*55b0*/  I2F.U64 R28, R4 ;  /* 0x00000004001c7312 */ /* 0x0101220000301000 */
[----:B------:R-:W-:Y:S05]  /*55c0*/  BRA `(.L_x_2249) ;  /* 0x0000002000007947 */ /* 0x000fea0003800000 */
.L_x_2268:
[----:B----4-:R-:W4:Y:S02]  /*55d0*/  LDG.E R4, [R4.64] ;  /* 0x0000002404047981 */ /* 0x010f24000c1e1900 */
[----:B----4-:R0:W4:Y:S02]  /*55e0*/  I2F.U32 R28, R4 ;  /* 0x00000004001c7306 */ /* 0x0101240000201000 */
.L_x_2249:
[----:B------:R-:W-:Y:S05]  /*55f0*/  BSYNC B6 ;  /* 0x0000000000067941 */ /* 0x000fea0003800000 */
.L_x_2243:
[----:B------:R-:W-:Y:S02]  /*5600*/  IADD3 R17, R17, 0x80, RZ ;  /* 0x0000008011117810 */ /* 0x000fe40007ffe0ff */
.L_x_2215:
[----:B------:R-:W-:Y:S05]  /*5610*/  BSYNC B7 ;  /* 0x0000000000077941 */ /* 0x000fea0003800000 */
.L_x_2214:
        /* <DEDUP_REMOVED lines=23> */
.L_x_2276:
[----:B----4-:R-:W4:Y:S02]  /*5790*/  LDG.E.U8 R4, [R4.64] ;  /* 0x0000002404047981 */ /* 0x010f24000c1e1100 */
[----:B----4-:R0:W4:Y:S01]  /*57a0*/  I2F.U16 R18, R4 ;  /* 0x0000000400127306 */ /* 0x0101220000101000 */
[----:B------:R-:W-:Y:S05]  /*57b0*/  BRA `(.L_x_2278) ;  /* 0x00000ca000007947 */ /* 0x000fea0003800000 */
.L_x_2275:
        /* <DEDUP_REMOVED lines=9> */
.L_x_2280:
[----:B----4-:R-:W4:Y:S02]  /*5850*/  LDG.E R4, [R4.64] ;  /* 0x0000002404047981 */ /* 0x010f24000c1e1900 */
[----:B----4-:R0:W4:Y:S01]  /*5860*/  I2F R18, R4 ;  /* 0x0000000400127306 */ /* 0x0101220000201400 */
[----:B------:R-:W-:Y:S05]  /*5870*/  BRA `(.L_x_2278) ;  /* 0x00000be000007947 */ /* 0x000fea0003800000 */
.L_x_2279:
[----:B----4-:R-:W4:Y:S02]  /*5880*/  LDG.E.U16 R4, [R4.64] ;  /* 0x0000002404047981 */ /* 0x010f24000c1e1500 */
[----:B----4-:R0:W4:Y:S01]  /*5890*/  I2F.S16 R18, R4 ;  /* 0x0000000400127306 */ /* 0x0101220000101400 */
[----:B------:R-:W-:Y:S05]  /*58a0*/  BRA `(.L_x_2278) ;  /* 0x00000bb000007947 */ /* 0x000fea0003800000 */
.L_x_2274:
        /* <DEDUP_REMOVED lines=8> */
.L_x_2282:
[----:B----4-:R-:W4:Y:S02]  /*5930*/  LDG.E.U16 R4, [R4.64] ;  /* 0x0000002404047981 */ /* 0x010f24000c1e1500 */
[----:B----4-:R-:W-:Y:S01]  /*5940*/  HADD2.F32 R18, -RZ, R4.H0_H0 ;  /* 0x20000004ff127230 */ /* 0x010fe20000004100 */
[----:B------:R-:W-:Y:S05]  /*5950*/  BRA `(.L_x_2278) ;  /* 0x00000b0000007947 */ /* 0x000fea0003800000 */
.L_x_2281:
        /* <DEDUP_REMOVED lines=8> */
.L_x_2284:
[----:B----4-:R-:W4:Y:S02]  /*59e0*/  LDG.E.U16 R4, [R4.64] ;  /* 0x0000002404047981 */ /* 0x010f24000c1e1500 */
[----:B----4-:R-:W-:Y:S01]  /*59f0*/  HADD2.F32 R18, -RZ, R4.H0_H0 ;  /* 0x20000004ff127230 */ /* 0x010fe20000004100 */
[----:B------:R-:W-:Y:S05]  /*5a00*/  BRA `(.L_x_2278) ;  /* 0x00000a5000007947 */ /* 0x000fea0003800000 */
.L_x_2283:
[----:B----4-:R-:W4:Y:S02]  /*5a10*/  LDG.E.64 R4, [R4.64] ;  /* 0x0000002404047981 */ /* 0x010f24000c1e1b00 */
[----:B----4-:R-:W0:Y:S01]  /*5a20*/  F2F.F32.F64 R18, R4 ;  /* 0x0000000400127310 */ /* 0x010e220000301000 */
[----:B------:R-:W0:-:S14]  /*5a30*/  DSETP.GEU.AND P0, PT, |R4|, c[0x2][0x0], PT ;  /* 0x008000000400762a */ /* 0x000e1c0003f0e200 */
[----:B0-----:R-:W-:Y:S01]  /*5a40*/  @!P0 FMUL R18, R18, 1.175494350822287508e-38 ;  /* 0x0080000012128820 */ /* 0x001fe20000400000 */
[----:B------:R-:W-:Y:S05]  /*5a50*/  BRA `(.L_x_2278) ;  /* 0x00000a0000007947 */ /* 0x000fea0003800000 */
.L_x_2273:
        /* <DEDUP_REMOVED lines=12> */
.L_x_2287:
[----:B----4-:R-:W4:Y:S02]  /*5b20*/  LDG.E.64 R4, [R4.64] ;  /* 0x0000002404047981 */ /* 0x010f24000c1e1b00 */
[----:B----4-:R-:W0:Y:S01]  /*5b30*/  F2F.F32.F64 R18, R4 ;  /* 0x0000000400127310 */ /* 0x010e220000301000 */
[----:B------:R-:W0:-:S14]  /*5b40*/  DSETP.GEU.AND P0, PT, |R4|, c[0x2][0x0], PT ;  /* 0x008000000400762a */ /* 0x000e1c0003f0e200 */
[----:B0-----:R-:W-:Y:S01]  /*5b50*/  @!P0 FMUL R18, R18, 1.175494350822287508e-38 ;  /* 0x0080000012128820 */ /* 0x001fe20000400000 */
[----:B------:R-:W-:Y:S05]  /*5b60*/  BRA `(.L_x_2278) ;  /* 0x000008f000007947 */ /* 0x000fea0003800000 */
.L_x_2286:
        /* <DEDUP_REMOVED lines=26> */
.L_x_2289:
        /* <DEDUP_REMOVED lines=13> */
.L_x_2288:
[----:B----4-:R-:W4:Y:S02]  /*5de0*/  LDG.E.U16 R4, [R4.64] ;  /* 0x0000002404047981 */ /* 0x010f24000c1e1500 */
[----:B----4-:R-:W-:Y:S01]  /*5df0*/  PRMT R18, RZ, 0x5410, R4 ;  /* 0x00005410ff127816 */ /* 0x010fe20000000004 */
[----:B------:R-:W-:Y:S05]  /*5e00*/  BRA `(.L_x_2278) ;  /* 0x0000065000007947 */ /* 0x000fea0003800000 */
.L_x_2285:
        /* <DEDUP_REMOVED lines=11> */
.L_x_2292:
        /* <DEDUP_REMOVED lines=20> */
.L_x_2294:
[----:B------:R-:W-:Y:S05]  /*6000*/  BSYNC B0 ;  /* 0x0000000000007941 */ /* 0x000fea0003800000 */
.L_x_2293:
[----:B------:R-:W-:Y:S01]  /*6010*/  IMAD.SHL.U32 R3, R3, 0x100000, RZ ;  /* 0x0010000003037824 */ /* 0x000fe200078e00ff */
[----:B------:R-:W-:-:S04]  /*6020*/  LEA R5, R0, 0x3b800000, 0x17 ;  /* 0x3b80000000057811 */ /* 0x000fc800078eb8ff */
[----:B------:R-:W-:Y:S01]  /*6030*/  LOP3.LUT R18, R5, R3, R18, 0xfe, !PT ;  /* 0x0000000305127212 */ /* 0x000fe200078efe12 */
[----:B------:R-:W-:Y:S05]  /*6040*/  BRA `(.L_x_2278) ;  /* 0x0000041000007947 */ /* 0x000fea0003800000 */
.L_x_2291:
        /* <DEDUP_REMOVED lines=20> */
.L_x_2296:
[----:B------:R-:W-:Y:S05]  /*6190*/  BSYNC B0 ;  /* 0x0000000000007941 */ /* 0x000fea0003800000 */
.L_x_2295:
[----:B------:R-:W-:Y:S01]  /*61a0*/  IMAD.SHL.U32 R3, R3, 0x200000, RZ ;  /* 0x0020000003037824 */ /* 0x000fe200078e00ff */
[----:B------:R-:W-:-:S04]  /*61b0*/  LEA R5, R0, 0x37800000, 0x17 ;  /* 0x3780000000057811 */ /* 0x000fc800078eb8ff */
[----:B------:R-:W-:Y:S01]  /*61c0*/  LOP3.LUT R18, R5, R3, R18, 0xfe, !PT ;  /* 0x0000000305127212 */ /* 0x000fe200078efe12 */
[----:B------:R-:W-:Y:S05]  /*61d0*/  BRA `(.L_x_2278) ;  /* 0x0000028000007947 */ /* 0x000fea0003800000 */
.L_x_2290:
        /* <DEDUP_REMOVED lines=14> */
.L_x_2277:
        /* <DEDUP_REMOVED lines=21> */
.L_x_2298:
[----:B----4-:R-:W4:Y:S02]  /*6410*/  LDG.E.64 R4, [R4.64] ;  /* 0x0000002404047981 */ /* 0x010f24000c1e1b00 */
[----:B----4-:R0:W4:Y:S01]  /*6420*/  I2F.U64 R18, R4 ;  /* 0x0000000400127312 */ /* 0x0101220000301000 */
[----:B------:R-:W-:Y:S05]  /*6430*/  BRA `(.L_x_2278) ;  /* 0x0000002000007947 */ /* 0x000fea0003800000 */
.L_x_2297:
[----:B----4-:R-:W4:Y:S02]  /*6440*/  LDG.E R4, [R4.64] ;  /* 0x0000002404047981 */ /* 0x010f24000c1e1900 */
[----:B----4-:R0:W4:Y:S02]  /*6450*/  I2F.U32 R18, R4 ;  /* 0x0000000400127306 */ /* 0x0101240000201000 */
.L_x_2278:
[----:B------:R-:W-:Y:S05]  /*6460*/  BSYNC B6 ;  /* 0x0000000000067941 */ /* 0x000fea0003800000 */
.L_x_2272:
        /* <DEDUP_REMOVED lines=17> */
.L_x_2302:
[----:B----4-:R-:W4:Y:S02]  /*6580*/  LDG.E.U8 R4, [R4.64] ;  /* 0x0000002404047981 */ /* 0x010f24000c1e1100 */
[----:B----4-:R0:W4:Y:S01]  /*6590*/  I2F.U16 R27, R4 ;  /* 0x00000004001b7306 */ /* 0x0101220000101000 */
[----:B------:R-:W-:Y:S05]  /*65a0*/  BRA `(.L_x_2271) ;  /* 0x00000c7000007947 */ /* 0x000fea0003800000 */
.L_x_2301:
        /* <DEDUP_REMOVED lines=9> */
.L_x_2305:
[----:B----4-:R-:W4:Y:S02]  /*6640*/  LDG.E R4, [R4.64] ;  /* 0x0000002404047981 */ /* 0x010f24000c1e1900 */
[----:B----4-:R0:W4:Y:S01]  /*6650*/  I2F R27, R4 ;  /* 0x00000004001b7306 */ /* 0x0101220000201400 */
[----:B------:R-:W-:Y:S05]  /*6660*/  BRA `(.L_x_2271) ;  /* 0x00000bb000007947 */ /* 0x000fea0003800000 */
.L_x_2304:
[----:B----4-:R-:W4:Y:S02]  /*6670*/  LDG.E.U16 R4, [R4.64] ;  /* 0x0000002404047981 */ /* 0x010f24000c1e1500 */
[----:B----4-:R0:W4:Y:S01]  /*6680*/  I2F.S16 R27, R4 ;  /* 0x00000004001b7306 */ /* 0x0101220000101400 */
[----:B------:R-:W-:Y:S05]  /*6690*/  BRA `(.L_x_2271) ;  /* 0x00000b8000007947 */ /* 0x000fea0003800000 */
.L_x_2300:
        /* <DEDUP_REMOVED lines=8> */
.L_x_2307:
[----:B----4-:R-:W4:Y:S02]  /*6720*/  LDG.E.U16 R4, [R4.64] ;  /* 0x0000002404047981 */ /* 0x010f24000c1e1500 */
[----:B----4-:R-:W-:Y:S01]  /*6730*/  HADD2.F32 R27, -RZ, R4.H0_H0 ;  /* 0x20000004ff1b7230 */ /* 0x010fe20000004100 */
[----:B------:R-:W-:Y:S05]  /*6740*/  BRA `(.L_x_2271) ;  /* 0x00000ad000007947 */ /* 0x000fea0003800000 */
.L_x_2306:
        /* <DEDUP_REMOVED lines=8> */
.L_x_2309:
[----:B----4-:R-:W4:Y:S02]  /*67d0*/  LDG.E.U16 R4, [R4.64] ;  /* 0x0000002404047981 */ /* 0x010f24000c1e1500 */
[----:B----4-:R-:W-:Y:S01]  /*67e0*/  HADD2.F32 R27, -RZ, R4.H0_H0 ;  /* 0x20000004ff1b7230 */ /* 0x010fe20000004100 */
[----:B------:R-:W-:Y:S05]  /*67f0*/  BRA `(.L_x_2271) ;  /* 0x00000a2000007947 */ /* 0x000fea0003800000 */
.L_x_2308:
[----:B----4-:R-:W4:Y:S02]  /*6800*/  LDG.E.64 R4, [R4.64] ;  /* 0x0000002404047981 */ /* 0x010f24000c1e1b00 */
[----:B----4-:R-:W0:Y:S01]  /*6810*/  F2F.F32.F64 R27, R4 ;  /* 0x00000004001b7310 */ /* 0x010e220000301000 */
[----:B------:R-:W0:-:S14]  /*6820*/  DSETP.GEU.AND P0, PT, |R4|, c[0x2][0x0], PT ;  /* 0x008000000400762a */ /* 0x000e1c0003f0e200 */
[----:B0-----:R-:W-:Y:S01]  /*6830*/  @!P0 FMUL R27, R27, 1.175494350822287508e-38 ;  /* 0x008000001b1b8820 */ /* 0x001fe20000400000 */
[----:B------:R-:W-:Y:S05]  /*6840*/  BRA `(.L_x_2271) ;  /* 0x000009d000007947 */ /* 0x000fea0003800000 */
.L_x_2299:
        /* <DEDUP_REMOVED lines=12> */
.L_x_2312:
[----:B----4-:R-:W4:Y:S02]  /*6910*/  LDG.E.64 R4, [R4.64] ;  /* 0x0000002404047981 */ /* 0x010f24000c1e1b00 */
[----:B----4-:R-:W0:Y:S01]  /*6920*/  F2F.F32.F64 R27, R4 ;  /* 0x00000004001b7310 */ /* 0x010e220000301000 */
[----:B------:R-:W0:-:S14]  /*6930*/  DSETP.GEU.AND P0, PT, |R4|, c[0x2][0x0], PT ;  /* 0x008000000400762a */ /* 0x000e1c0003f0e200 */
[----:B0-----:R-:W-:Y:S01]  /*6940*/  @!P0 FMUL R27, R27, 1.175494350822287508e-38 ;  /* 0x008000001b1b8820 */ /* 0x001fe20000400000 */
[----:B------:R-:W-:Y:S05]  /*6950*/  BRA `(.L_x_2271) ;  /* 0x000008c000007947 */ /* 0x000fea0003800000 */
.L_x_2311:
        /* <DEDUP_REMOVED lines=26> */
.L_x_2314:
        /* <DEDUP_REMOVED lines=13> */
.L_x_2313:
[----:B----4-:R-:W4:Y:S02]  /*6bd0*/  LDG.E.U16 R4, [R4.64] ;  /* 0x0000002404047981 */ /* 0x010f24000c1e1500 */
[----:B----4-:R-:W-:Y:S01]  /*6be0*/  PRMT R27, RZ, 0x5410, R4 ;  /* 0x00005410ff1b7816 */ /* 0x010fe20000000004 */
[----:B------:R-:W-:Y:S05]  /*6bf0*/  BRA `(.L_x_2271) ;  /* 0x0000062000007947 */ /* 0x000fea0003800000 */
.L_x_2310:
        /* <DEDUP_REMOVED lines=11> */
.L_x_2317:
[----:B----4-:R-:W4:Y:S02]  /*6cb0*/  LDG.E.U8 R3, [R4.64] ;  /* 0x0000002404037981 */ /* 0x010f24000c1e1100 */
        /* <DEDUP_REMOVED lines=18> */
.L_x_2319:
[----:B------:R-:W-:Y:S05]  /*6de0*/  BSYNC B0 ;  /* 0x0000000000007941 */ /* 0x000fea0003800000 */
.L_x_2318:
[----:B------:R-:W-:Y:S01]  /*6df0*/  IMAD.SHL.U32 R3, R3, 0x100000, RZ ;  /* 0x0010000003037824 */ /* 0x000fe200078e00ff */
[----:B------:R-:W-:-:S04]  /*6e00*/  LEA R0, R0, 0x3b800000, 0x17 ;  /* 0x3b80000000007811 */ /* 0x000fc800078eb8ff */
[----:B------:R-:W-:Y:S01]  /*6e10*/  LOP3.LUT R27, R0, R3, R27, 0xfe, !PT ;  /* 0x00000003001b7212 */ /* 0x000fe200078efe1b */
[----:B------:R-:W-:Y:S05]  /*6e20*/  BRA `(.L_x_2271) ;  /* 0x000003f000007947 */ /* 0x000fea0003800000 */
.L_x_2316:
        /* <DEDUP_REMOVED lines=19> */
.L_x_2321:
[----:B------:R-:W-:Y:S05]  /*6f60*/  BSYNC B0 ;  /* 0x0000000000007941 */ /* 0x000fea0003800000 */
.L_x_2320:
[----:B------:R-:W-:Y:S01]  /*6f70*/  IMAD.SHL.U32 R3, R3, 0x200000, RZ ;  /* 0x0020000003037824 */ /* 0x000fe200078e00ff */
[----:B------:R-:W-:-:S04]  /*6f80*/  LEA R0, R0, 0x37800000, 0x17 ;  /* 0x3780000000007811 */ /* 0x000fc800078eb8ff */
[----:B------:R-:W-:Y:S01]  /*6f90*/  LOP3.LUT R27, R0, R3, R27, 0xfe, !PT ;  /* 0x00000003001b7212 */ /* 0x000fe200078efe1b */
[----:B------:R-:W-:Y:S05]  /*6fa0*/  BRA `(.L_x_2271) ;  /* 0x0000027000007947 */ /* 0x000fea0003800000 */
.L_x_2315:
        /* <DEDUP_REMOVED lines=14> */
.L_x_2303:
        /* <DEDUP_REMOVED lines=19> */
[----:B------:R-:W-:Y:S05]  /*71c0*/  BRA `(.L_x_2271) ;  /* 0x0000005000007947 */ /* 0x000fea0003800000 */
.L_x_2323:
[----:B----4-:R-:W4:Y:S02]  /*71d0*/  LDG.E.64 R4, [R4.64] ;  /* 0x0000002404047981 */ /* 0x010f24000c1e1b00 */
[----:B----4-:R0:W4:Y:S01]  /*71e0*/  I2F.U64 R27, R4 ;  /* 0x00000004001b7312 */ /* 0x0101220000301000 */
[----:B------:R-:W-:Y:S05]  /*71f0*/  BRA `(.L_x_2271) ;  /* 0x0000002000007947 */ /* 0x000fea0003800000 */
.L_x_2322:
[----:B----4-:R-:W4:Y:S02]  /*7200*/  LDG.E R4, [R4.64] ;  /* 0x0000002404047981 */ /* 0x010f24000c1e1900 */
[----:B----4-:R0:W4:Y:S02]  /*7210*/  I2F.U32 R27, R4 ;  /* 0x00000004001b7306 */ /* 0x0101240000201000 */
.L_x_2271:
[----:B------:R-:W-:Y:S05]  /*7220*/  BSYNC B7 ;  /* 0x0000000000077941 */ /* 0x000fea0003800000 */
.L_x_2270:
[----:B------:R-:W0:Y:S01]  /*7230*/  S2R R19, SR_TID.X ;  /* 0x0000000000137919 */ /* 0x000e220000002100 */
[----:B------:R-:W4:Y:S01]  /*7240*/  LDC.U8 R17, c[0x0][0x190] ;  /* 0x00006400ff117b82 */ /* 0x000f220000000000 */
[----:B0-2--5:R-:W-:Y:S01]  /*7250*/  FFMA.FTZ R4, -R25, R25, 1 ;  /* 0x3f80000019047423 */ /* 0x025fe20000010119 */
[----:B------:R-:W-:Y:S01]  /*7260*/  BSSY B6, `(.L_x_2324) ;  /* 0x00000f5000067945 */ /* 0x000fe20003800000 */
[----:B---3--:R-:W-:Y:S02]  /*7270*/  FFMA.FTZ R3, -R26, R26, 1 ;  /* 0x3f8000001a037423 */ /* 0x008fe4000001011a */
[----:B----4-:R-:W-:-:S02]  /*7280*/  FFMA.FTZ R5, -R28, R28, 1 ;  /* 0x3f8000001c057423 */ /* 0x010fc4000001011c */
[----:B------:R-:W-:Y:S02]  /*7290*/  FFMA.FTZ R27, -R27, R27, 1 ;  /* 0x3f8000001b1b7423 */ /* 0x000fe4000001011b */
[----:B------:R-:W-:Y:S02]  /*72a0*/  FMUL.FTZ R4, R4, R23 ;  /* 0x0000001704047220 */ /* 0x000fe40000410000 */
[----:B-1----:R-:W-:Y:S02]  /*72b0*/  FMUL.FTZ R22, R3, R22 ;  /* 0x0000001603167220 */ /* 0x002fe40000410000 */
[----:B------:R-:W-:Y:S02]  /*72c0*/  FMUL.FTZ R24, R5, R24 ;  /* 0x0000001805187220 */ /* 0x000fe40000410000 */
[----:B------:R-:W-:Y:S01]  /*72d0*/  FMUL.FTZ R18, R27, R18 ;  /* 0x000000121b127220 */ /* 0x000fe20000410000 */
[----:B------:R-:W-:-:S13]  /*72e0*/  ISETP.GE.AND P0, PT, R19, R16, PT ;  /* 0x000000101300720c */ /* 0x000fda0003f06270 */
[----:B------:R-:W-:Y:S05]  /*72f0*/  @P0 BRA `(.L_x_2325) ;  /* 0x00000eb000000947 */ /* 0x000fea0003800000 */
[----:B------:R-:W-:Y:S01]  /*7300*/  IMAD R0, R2, 0x200, R19 ;  /* 0x0000020002007824 */ /* 0x000fe200078e0213 */
[----:B------:R-:W-:Y:S02]  /*7310*/  PRMT R3, R17, 0x9910, RZ ;  /* 0x0000991011037816 */ /* 0x000fe400000000ff */
[----:B------:R-:W-:Y:S01]  /*7320*/  IADD3 R19, R19, 0x80, RZ ;  /* 0x0000008013137810 */ /* 0x000fe20007ffe0ff */
        /* <DEDUP_REMOVED lines=17> */
.L_x_2329:
[----:B------:R-:W0:Y:S02]  /*7440*/  F2I.S64.TRUNC R4, R4 ;  /* 0x0000000400047311 */ /* 0x000e24000020d900 */
[----:B0-----:R-:W-:-:S05]  /*7450*/  IMAD.MOV.U32 R3, RZ, RZ, R4 ;  /* 0x000000ffff037224 */ /* 0x001fca00078e0004 */
[----:B------:R0:W-:Y:S01]  /*7460*/  STG.E.U8 [R8.64], R3 ;  /* 0x0000000308007986 */ /* 0x0001e2000c101124 */
[----:B------:R-:W-:Y:S05]  /*7470*/  BRA `(.L_x_2325) ;  /* 0x00000d3000007947 */ /* 0x000fea0003800000 */
.L_x_2328:
        /* <DEDUP_REMOVED lines=9> */
.L_x_2332:
[----:B------:R-:W0:Y:S02]  /*7510*/  F2I.FTZ.TRUNC.NTZ R3, R4 ;  /* 0x0000000400037305 */ /* 0x000e24000021f100 */
[----:B0-----:R0:W-:Y:S01]  /*7520*/  STG.E [R8.64], R3 ;  /* 0x0000000308007986 */ /* 0x0011e2000c101924 */
[----:B------:R-:W-:Y:S05]  /*7530*/  BRA `(.L_x_2325) ;  /* 0x00000c7000007947 */ /* 0x000fea0003800000 */
.L_x_2331:
[----:B------:R-:W0:Y:S02]  /*7540*/  F2I.FTZ.TRUNC.NTZ R3, R4 ;  /* 0x0000000400037305 */ /* 0x000e24000021f100 */
[----:B0-----:R0:W-:Y:S01]  /*7550*/  STG.E.U16 [R8.64], R3 ;  /* 0x0000000308007986 */ /* 0x0011e2000c101524 */
[----:B------:R-:W-:Y:S05]  /*7560*/  BRA `(.L_x_2325) ;  /* 0x00000c4000007947 */ /* 0x000fea0003800000 */
.L_x_2327:
        /* <DEDUP_REMOVED lines=8> */
.L_x_2334:
[----:B------:R-:W-:-:S05]  /*75f0*/  F2FP.PACK_AB R4, RZ, R4 ;  /* 0x00000004ff04723e */ /* 0x000fca00000000ff */
[----:B------:R0:W-:Y:S01]  /*7600*/  STG.E.U16 [R8.64], R4 ;  /* 0x0000000408007986 */ /* 0x0001e2000c101524 */
[----:B------:R-:W-:Y:S05]  /*7610*/  BRA `(.L_x_2325) ;  /* 0x00000b9000007947 */ /* 0x000fea0003800000 */
.L_x_2333:
        /* <DEDUP_REMOVED lines=9> */
.L_x_2336:
[----:B------:R-:W-:-:S04]  /*76b0*/  F2FP.PACK_AB R3, RZ, R4 ;  /* 0x00000004ff03723e */ /* 0x000fc800000000ff */
[----:B------:R-:W-:-:S05]  /*76c0*/  PRMT R3, R3, 0x5410, RZ ;  /* 0x0000541003037816 */ /* 0x000fca00000000ff */
[----:B------:R0:W-:Y:S01]  /*76d0*/  STG.E [R8.64], R3 ;  /* 0x0000000308007986 */ /* 0x0001e2000c101924 */
[----:B------:R-:W-:Y:S05]  /*76e0*/  BRA `(.L_x_2325) ;  /* 0x00000ac000007947 */ /* 0x000fea0003800000 */
.L_x_2335:
[----:B------:R-:W-:-:S06]  /*76f0*/  FMUL.FTZ R4, R4, 1 ;  /* 0x3f80000004047820 */ /* 0x000fcc0000410000 */
[----:B------:R-:W0:Y:S02]  /*7700*/  F2F.F64.F32 R4, R4 ;  /* 0x0000000400047310 */ /* 0x000e240000201800 */
[----:B0-----:R0:W-:Y:S01]  /*7710*/  STG.E.64 [R8.64], R4 ;  /* 0x0000000408007986 */ /* 0x0011e2000c101b24 */
[----:B------:R-:W-:Y:S05]  /*7720*/  BRA `(.L_x_2325) ;  /* 0x00000a8000007947 */ /* 0x000fea0003800000 */
.L_x_2326:
        /* <DEDUP_REMOVED lines=12> */
.L_x_2339:
[----:B------:R-:W-:Y:S01]  /*77f0*/  FMUL.FTZ R4, R4, 1 ;  /* 0x3f80000004047820 */ /* 0x000fe20000410000 */
[----:B------:R-:W-:-:S05]  /*7800*/  CS2R R6, SRZ ;  /* 0x0000000000067805 */ /* 0x000fca000001ff00 */
[----:B------:R-:W0:Y:S02]  /*7810*/  F2F.F64.F32 R4, R4 ;  /* 0x0000000400047310 */ /* 0x000e240000201800 */
[----:B0-----:R0:W-:Y:S01]  /*7820*/  STG.E.128 [R8.64], R4 ;  /* 0x0000000408007986 */ /* 0x0011e2000c101d24 */
[----:B------:R-:W-:Y:S05]  /*7830*/  BRA `(.L_x_2325) ;  /* 0x0000097000007947 */ /* 0x000fea0003800000 */
.L_x_2338:
        /* <DEDUP_REMOVED lines=20> */
.L_x_2343:
[----:B------:R-:W-:Y:S05]  /*7980*/  BSYNC B0 ;  /* 0x0000000000007941 */ /* 0x000fea0003800000 */
.L_x_2342:
[----:B------:R-:W-:-:S05]  /*7990*/  LOP3.LUT R5, R0, R5, RZ, 0xfc, !PT ;  /* 0x0000000500057212 */ /* 0x000fca00078efcff */
[----:B------:R0:W-:Y:S01]  /*79a0*/  STG.E.U8 [R8.64], R5 ;  /* 0x0000000508007986 */ /* 0x0001e2000c101124 */
[----:B------:R-:W-:Y:S05]  /*79b0*/  BRA `(.L_x_2325) ;  /* 0x000007f000007947 */ /* 0x000fea0003800000 */
.L_x_2341:
        /* <DEDUP_REMOVED lines=12> */
.L_x_2345:
[----:B------:R-:W-:Y:S01]  /*7a80*/  IMAD.MOV.U32 R0, RZ, RZ, 0x7f ;  /* 0x0000007fff007424 */ /* 0x000fe200078e00ff */
[----:B------:R-:W-:-:S04]  /*7a90*/  ISETP.GT.U32.AND P0, PT, R5, 0x7f800000, PT ;  /* 0x7f8000000500780c */ /* 0x000fc80003f04070 */
[----:B------:R-:W-:-:S04]  /*7aa0*/  SEL R0, R0, 0x7c, P0 ;  /* 0x0000007c00007807 */ /* 0x000fc80000000000 */
.L_x_2346:
[----:B------:R-:W-:Y:S05]  /*7ab0*/  BSYNC B0 ;  /* 0x0000000000007941 */ /* 0x000fea0003800000 */
.L_x_2344:
[----:B------:R-:W-:-:S04]  /*7ac0*/  LOP3.LUT R4, R4, 0x80000000, RZ, 0xc0, !PT ;  /* 0x8000000004047812 */ /* 0x000fc800078ec0ff */
[----:B------:R-:W-:-:S04]  /*7ad0*/  SHF.R.U32.HI R3, RZ, 0x18, R4 ;  /* 0x00000018ff037819 */ /* 0x000fc80000011604 */
[----:B------:R-:W-:-:S05]  /*7ae0*/  LOP3.LUT R3, R0, R3, RZ, 0xfc, !PT ;  /* 0x0000000300037212 */ /* 0x000fca00078efcff */
[----:B------:R0:W-:Y:S01]  /*7af0*/  STG.E.U8 [R8.64], R3 ;  /* 0x0000000308007986 */ /* 0x0001e2000c101124 */
[----:B------:R-:W-:Y:S05]  /*7b00*/  BRA `(.L_x_2325) ;  /* 0x000006a000007947 */ /* 0x000fea0003800000 */
.L_x_2340:
[----:B------:R-:W-:-:S05]  /*7b10*/  F2FP.BF16.PACK_AB R4, RZ, R4 ;  /* 0x00000004ff04723e */ /* 0x000fca00000010ff */
[----:B------:R0:W-:Y:S01]  /*7b20*/  STG.E.U16 [R8.64], R4 ;  /* 0x0000000408007986 */ /* 0x0001e2000c101524 */
[----:B------:R-:W-:Y:S05]  /*7b30*/  BRA `(.L_x_2325) ;  /* 0x0000067000007947 */ /* 0x000fea0003800000 */
.L_x_2337:
        /* <DEDUP_REMOVED lines=11> */
.L_x_2349:
        /* <DEDUP_REMOVED lines=16> */
.L_x_2352:
[----:B------:R-:W-:-:S04]  /*7cf0*/  LOP3.LUT R4, R4, 0x80000000, RZ, 0xc0, !PT ;  /* 0x8000000004047812 */ /* 0x000fc800078ec0ff */
[----:B------:R-:W-:-:S04]  /*7d00*/  SHF.R.U32.HI R4, RZ, 0x18, R4 ;  /* 0x00000018ff047819 */ /* 0x000fc80000011604 */
[----:B------:R-:W-:-:S04]  /*7d10*/  LOP3.LUT R3, R3, R4, RZ, 0xfc, !PT ;  /* 0x0000000403037212 */ /* 0x000fc800078efcff */
[----:B------:R-:W-:Y:S02]  /*7d20*/  PRMT R0, R3, 0x7610, R0 ;  /* 0x0000761003007816 */ /* 0x000fe40000000000 */
.L_x_2351:
[----:B------:R-:W-:Y:S05]  /*7d30*/  BSYNC B0 ;  /* 0x0000000000007941 */ /* 0x000fea0003800000 */
.L_x_2350:
[----:B------:R0:W-:Y:S01]  /*7d40*/  STG.E.U8 [R8.64], R0 ;  /* 0x0000000008007986 */ /* 0x0001e2000c101124 */
[----:B------:R-:W-:Y:S05]  /*7d50*/  BRA `(.L_x_2325) ;  /* 0x0000045000007947 */ /* 0x000fea0003800000 */
.L_x_2348:
        /* <DEDUP_REMOVED lines=16> */
.L_x_2355:
[----:B------:R-:W-:-:S04]  /*7e60*/  LOP3.LUT R4, R4, 0x80000000, RZ, 0xc0, !PT ;  /* 0x8000000004047812 */ /* 0x000fc800078ec0ff */
[----:B------:R-:W-:-:S04]  /*7e70*/  SHF.R.U32.HI R4, RZ, 0x18, R4 ;  /* 0x00000018ff047819 */ /* 0x000fc80000011604 */
[----:B------:R-:W-:-:S04]  /*7e80*/  LOP3.LUT R3, R3, R4, RZ, 0xfc, !PT ;  /* 0x0000000403037212 */ /* 0x000fc800078efcff */
[----:B------:R-:W-:Y:S02]  /*7e90*/  PRMT R0, R3, 0x7610, R0 ;  /* 0x0000761003007816 */ /* 0x000fe40000000000 */
.L_x_2354:
[----:B------:R-:W-:Y:S05]  /*7ea0*/  BSYNC B0 ;  /* 0x0000000000007941 */ /* 0x000fea0003800000 */
.L_x_2353:
[----:B------:R0:W-:Y:S01]  /*7eb0*/  STG.E.U8 [R8.64], R0 ;  /* 0x0000000008007986 */ /* 0x0001e2000c101124 */
[----:B------:R-:W-:Y:S05]  /*7ec0*/  BRA `(.L_x_2325) ;  /* 0x000002e000007947 */ /* 0x000fea0003800000 */
.L_x_2347:
        /* <DEDUP_REMOVED lines=21> */
.L_x_2330:
        /* <DEDUP_REMOVED lines=20> */
.L_x_2357:
[----:B------:R-:W0:Y:S02]  /*8160*/  F2I.U64.TRUNC R4, R4 ;  /* 0x0000000400047311 */ /* 0x000e24000020d800 */
[----:B0-----:R0:W-:Y:S01]  /*8170*/  STG.E.64 [R8.64], R4 ;  /* 0x0000000408007986 */ /* 0x0011e2000c101b24 */
[----:B------:R-:W-:Y:S05]  /*8180*/  BRA `(.L_x_2325) ;  /* 0x0000002000007947 */ /* 0x000fea0003800000 */
.L_x_2356:
[----:B------:R-:W0:Y:S02]  /*8190*/  F2I.FTZ.U32.TRUNC.NTZ R3, R4 ;  /* 0x0000000400037305 */ /* 0x000e24000021f000 */
[----:B0-----:R0:W-:Y:S02]  /*81a0*/  STG.E [R8.64], R3 ;  /* 0x0000000308007986 */ /* 0x0011e4000c101924 */
.L_x_2325:
[----:B------:R-:W-:Y:S05]  /*81b0*/  BSYNC B6 ;  /* 0x0000000000067941 */ /* 0x000fea0003800000 */
.L_x_2324:
[----:B------:R-:W-:Y:S01]  /*81c0*/  ISETP.GE.AND P0, PT, R19, R16, PT ;  /* 0x000000101300720c */ /* 0x000fe20003f06270 */
[----:B------:R-:W-:-:S12]  /*81d0*/  BSSY B6, `(.L_x_2358) ;  /* 0x00001da000067945 */ /* 0x000fd80003800000 */
        /* <DEDUP_REMOVED lines=20> */
.L_x_2363:
[----:B------:R-:W0:Y:S02]  /*8320*/  F2I.S64.TRUNC R22, R22 ;  /* 0x0000001600167311 */ /* 0x000e24000020d900 */
[----:B0-----:R-:W-:-:S05]  /*8330*/  IMAD.MOV.U32 R3, RZ, RZ, R22 ;  /* 0x000000ffff037224 */ /* 0x001fca00078e0016 */
[----:B------:R0:W-:Y:S01]  /*8340*/  STG.E.U8 [R8.64], R3 ;  /* 0x0000000308007986 */ /* 0x0001e2000c101124 */
[----:B------:R-:W-:Y:S05]  /*8350*/  BRA `(.L_x_2365) ;  /* 0x00000d3000007947 */ /* 0x000fea0003800000 */
.L_x_2362:
        /* <DEDUP_REMOVED lines=9> */
.L_x_2367:
[----:B------:R-:W0:Y:S02]  /*83f0*/  F2I.FTZ.TRUNC.NTZ R3, R22 ;  /* 0x0000001600037305 */ /* 0x000e24000021f100 */
[----:B0-----:R0:W-:Y:S01]  /*8400*/  STG.E [R8.64], R3 ;  /* 0x0000000308007986 */ /* 0x0011e2000c101924 */
[----:B------:R-:W-:Y:S05]  /*8410*/  BRA `(.L_x_2365) ;  /* 0x00000c7000007947 */ /* 0x000fea0003800000 */
.L_x_2366:
[----:B------:R-:W0:Y:S02]  /*8420*/  F2I.FTZ.TRUNC.NTZ R3, R22 ;  /* 0x0000001600037305 */ /* 0x000e24000021f100 */
[----:B0-----:R0:W-:Y:S01]  /*8430*/  STG.E.U16 [R8.64], R3 ;  /* 0x0000000308007986 */ /* 0x0011e2000c101524 */
[----:B------:R-:W-:Y:S05]  /*8440*/  BRA `(.L_x_2365) ;  /* 0x00000c4000007947 */ /* 0x000fea0003800000 */
.L_x_2361:
        /* <DEDUP_REMOVED lines=8> */
.L_x_2369:
[----:B------:R-:W-:-:S05]  /*84d0*/  F2FP.PACK_AB R22, RZ, R22 ;  /* 0x00000016ff16723e */ /* 0x000fca00000000ff */
[----:B------:R0:W-:Y:S01]  /*84e0*/  STG.E.U16 [R8.64], R22 ;  /* 0x0000001608007986 */ /* 0x0001e2000c101524 */
[----:B------:R-:W-:Y:S05]  /*84f0*/  BRA `(.L_x_2365) ;  /* 0x00000b9000007947 */ /* 0x000fea0003800000 */
.L_x_2368:
        /* <DEDUP_REMOVED lines=9> */
.L_x_2371:
[----:B------:R-:W-:-:S04]  /*8590*/  F2FP.PACK_AB R3, RZ, R22 ;  /* 0x00000016ff03723e */ /* 0x000fc800000000ff */
[----:B------:R-:W-:-:S05]  /*85a0*/  PRMT R3, R3, 0x5410, RZ ;  /* 0x0000541003037816 */ /* 0x000fca00000000ff */
[----:B------:R0:W-:Y:S01]  /*85b0*/  STG.E [R8.64], R3 ;  /* 0x0000000308007986 */ /* 0x0001e2000c101924 */
[----:B------:R-:W-:Y:S05]  /*85c0*/  BRA `(.L_x_2365) ;  /* 0x00000ac000007947 */ /* 0x000fea0003800000 */
.L_x_2370:
[----:B------:R-:W-:-:S06]  /*85d0*/  FMUL.FTZ R4, R22, 1 ;  /* 0x3f80000016047820 */ /* 0x000fcc0000410000 */
[----:B------:R-:W0:Y:S02]  /*85e0*/  F2F.F64.F32 R4, R4 ;  /* 0x0000000400047310 */ /* 0x000e240000201800 */
[----:B0-----:R0:W-:Y:S01]  /*85f0*/  STG.E.64 [R8.64], R4 ;  /* 0x0000000408007986 */ /* 0x0011e2000c101b24 */
[----:B------:R-:W-:Y:S05]  /*8600*/  BRA `(.L_x_2365) ;  /* 0x00000a8000007947 */ /* 0x000fea0003800000 */
.L_x_2360:
        /* <DEDUP_REMOVED lines=12> */
.L_x_2374:
[----:B------:R-:W-:Y:S01]  /*86d0*/  FMUL.FTZ R4, R22, 1 ;  /* 0x3f80000016047820 */ /* 0x000fe20000410000 */
[----:B------:R-:W-:-:S05]  /*86e0*/  CS2R R6, SRZ ;  /* 0x0000000000067805 */ /* 0x000fca000001ff00 */
[----:B------:R-:W0:Y:S02]  /*86f0*/  F2F.F64.F32 R4, R4 ;  /* 0x0000000400047310 */ /* 0x000e240000201800 */
[----:B0-----:R0:W-:Y:S01]  /*8700*/  STG.E.128 [R8.64], R4 ;  /* 0x0000000408007986 */ /* 0x0011e2000c101d24 */
[----:B------:R-:W-:Y:S05]  /*8710*/  BRA `(.L_x_2365) ;  /* 0x0000097000007947 */ /* 0x000fea0003800000 */
.L_x_2373:
        /* <DEDUP_REMOVED lines=20> */
.L_x_2378:
[----:B------:R-:W-:Y:S05]  /*8860*/  BSYNC B0 ;  /* 0x0000000000007941 */ /* 0x000fea0003800000 */
.L_x_2377:
[----:B------:R-:W-:-:S05]  /*8870*/  LOP3.LUT R5, R0, R5, RZ, 0xfc, !PT ;  /* 0x0000000500057212 */ /* 0x000fca00078efcff */
[----:B------:R0:W-:Y:S01]  /*8880*/  STG.E.U8 [R8.64], R5 ;  /* 0x0000000508007986 */ /* 0x0001e2000c101124 */
[----:B------:R-:W-:Y:S05]  /*8890*/  BRA `(.L_x_2365) ;  /* 0x000007f000007947 */ /* 0x000fea0003800000 */
.L_x_2376:
        /* <DEDUP_REMOVED lines=12> */
.L_x_2380:
[----:B------:R-:W-:Y:S01]  /*8960*/  IMAD.MOV.U32 R0, RZ, RZ, 0x7f ;  /* 0x0000007fff007424 */ /* 0x000fe200078e00ff */
[----:B------:R-:W-:-:S04]  /*8970*/  ISETP.GT.U32.AND P0, PT, R4, 0x7f800000, PT ;  /* 0x7f8000000400780c */ /* 0x000fc80003f04070 */
[----:B------:R-:W-:-:S04]  /*8980*/  SEL R0, R0, 0x7c, P0 ;  /* 0x0000007c00007807 */ /* 0x000fc80000000000 */
.L_x_2381:
[----:B------:R-:W-:Y:S05]  /*8990*/  BSYNC B0 ;  /* 0x0000000000007941 */ /* 0x000fea0003800000 */
.L_x_2379:
[----:B------:R-:W-:-:S04]  /*89a0*/  LOP3.LUT R22, R22, 0x80000000, RZ, 0xc0, !PT ;  /* 0x8000000016167812 */ /* 0x000fc800078ec0ff */
[----:B------:R-:W-:-:S04]  /*89b0*/  SHF.R.U32.HI R3, RZ, 0x18, R22 ;  /* 0x00000018ff037819 */ /* 0x000fc80000011616 */
[----:B------:R-:W-:-:S05]  /*89c0*/  LOP3.LUT R3, R0, R3, RZ, 0xfc, !PT ;  /* 0x0000000300037212 */ /* 0x000fca00078efcff */
[----:B------:R0:W-:Y:S01]  /*89d0*/  STG.E.U8 [R8.64], R3 ;  /* 0x0000000308007986 */ /* 0x0001e2000c101124 */
[----:B------:R-:W-:Y:S05]  /*89e0*/  BRA `(.L_x_2365) ;  /* 0x000006a000007947 */ /* 0x000fea0003800000 */
.L_x_2375:
[----:B------:R-:W-:-:S05]  /*89f0*/  F2FP.BF16.PACK_AB R22, RZ, R22 ;  /* 0x00000016ff16723e */ /* 0x000fca00000010ff */
[----:B------:R0:W-:Y:S01]  /*8a00*/  STG.E.U16 [R8.64], R22 ;  /* 0x0000001608007986 */ /* 0x0001e2000c101524 */
[----:B------:R-:W-:Y:S05]  /*8a10*/  BRA `(.L_x_2365) ;  /* 0x0000067000007947 */ /* 0x000fea0003800000 */
.L_x_2372:
        /* <DEDUP_REMOVED lines=11> */
.L_x_2384:
        /* <DEDUP_REMOVED lines=16> */
.L_x_2387:
[----:B------:R-:W-:-:S04]  /*8bd0*/  LOP3.LUT R22, R22, 0x80000000, RZ, 0xc0, !PT ;  /* 0x8000000016167812 */ /* 0x000fc800078ec0ff */
[----:B------:R-:W-:-:S04]  /*8be0*/  SHF.R.U32.HI R3, RZ, 0x18, R22 ;  /* 0x00000018ff037819 */ /* 0x000fc80000011616 */
[----:B------:R-:W-:-:S04]  /*8bf0*/  LOP3.LUT R0, R0, R3, RZ, 0xfc, !PT ;  /* 0x0000000300007212 */ /* 0x000fc800078efcff */
[----:B------:R-:W-:Y:S02]  /*8c00*/  PRMT R4, R0, 0x7610, R4 ;  /* 0x0000761000047816 */ /* 0x000fe40000000004 */
.L_x_2386:
[----:B------:R-:W-:Y:S05]  /*8c10*/  BSYNC B0 ;  /* 0x0000000000007941 */ /* 0x000fea0003800000 */
.L_x_2385:
[----:B------:R0:W-:Y:S01]  /*8c20*/  STG.E.U8 [R8.64], R4 ;  /* 0x0000000408007986 */ /* 0x0001e2000c101124 */
[----:B------:R-:W-:Y:S05]  /*8c30*/  BRA `(.L_x_2365) ;  /* 0x0000045000007947 */ /* 0x000fea0003800000 */
.L_x_2383:
        /* <DEDUP_REMOVED lines=16> */
.L_x_2390:
[----:B------:R-:W-:-:S04]  /*8d40*/  LOP3.LUT R22, R22, 0x80000000, RZ, 0xc0, !PT ;  /* 0x8000000016167812 */ /* 0x000fc800078ec0ff */
[----:B------:R-:W-:-:S04]  /*8d50*/  SHF.R.U32.HI R3, RZ, 0x18, R22 ;  /* 0x00000018ff037819 */ /* 0x000fc80000011616 */
[----:B------:R-:W-:-:S04]  /*8d60*/  LOP3.LUT R0, R0, R3, RZ, 0xfc, !PT ;  /* 0x0000000300007212 */ /* 0x000fc800078efcff */
[----:B------:R-:W-:Y:S02]  /*8d70*/  PRMT R4, R0, 0x7610, R4 ;  /* 0x0000761000047816 */ /* 0x000fe40000000004 */
.L_x_2389:
[----:B------:R-:W-:Y:S05]  /*8d80*/  BSYNC B0 ;  /* 0x0000000000007941 */ /* 0x000fea0003800000 */
.L_x_2388:
[----:B------:R0:W-:Y:S01]  /*8d90*/  STG.E.U8 [R8.64], R4 ;  /* 0x0000000408007986 */ /* 0x0001e2000c101124 */
[----:B------:R-:W-:Y:S05]  /*8da0*/  BRA `(.L_x_2365) ;  /* 0x000002e000007947 */ /* 0x000fea0003800000 */
.L_x_2382:
        /* <DEDUP_REMOVED lines=21> */
.L_x_2364:
        /* <DEDUP_REMOVED lines=20> */
.L_x_2392:
[----:B------:R-:W0:Y:S02]  /*9040*/  F2I.U64.TRUNC R22, R22 ;  /* 0x0000001600167311 */ /* 0x000e24000020d800 */
[----:B0-----:R0:W-:Y:S01]  /*9050*/  STG.E.64 [R8.64], R22 ;  /* 0x0000001608007986 */ /* 0x0011e2000c101b24 */
[----:B------:R-:W-:Y:S05]  /*9060*/  BRA `(.L_x_2365) ;  /* 0x0000002000007947 */ /* 0x000fea0003800000 */
.L_x_2391:
[----:B------:R-:W0:Y:S02]  /*9070*/  F2I.FTZ.U32.TRUNC.NTZ R3, R22 ;  /* 0x0000001600037305 */ /* 0x000e24000021f000 */
[----:B0-----:R0:W-:Y:S02]  /*9080*/  STG.E [R8.64], R3 ;  /* 0x0000000308007986 */ /* 0x0011e4000c101924 */
.L_x_2365:
[----:B------:R-:W-:-:S04]  /*9090*/  IADD3 R19, R19, 0x80, RZ ;  /* 0x0000008013137810 */ /* 0x000fc80007ffe0ff */
[----:B------:R-:W-:-:S13]  /*90a0*/  ISETP.GE.AND P0, PT, R19, R16, PT ;  /* 0x000000101300720c */ /* 0x000fda0003f06270 */
[----:B------:R-:W-:Y:S05]  /*90b0*/  @P0 BRA `(.L_x_2359) ;  /* 0x00000eb000000947 */ /* 0x000fea0003800000 */
[----:B------:R-:W-:Y:S01]  /*90c0*/  IMAD R0, R2, 0x200, R19 ;  /* 0x0000020002007824 */ /* 0x000fe200078e0213 */
[----:B0-----:R-:W-:-:S03]  /*90d0*/  PRMT R3, R17, 0x9910, RZ ;  /* 0x0000991011037816 */ /* 0x001fc600000000ff */
        /* <DEDUP_REMOVED lines=17> */
.L_x_2396:
[----:B------:R-:W0:Y:S02]  /*91f0*/  F2I.S64.TRUNC R24, R24 ;  /* 0x0000001800187311 */ /* 0x000e24000020d900 */
[----:B0-----:R-:W-:-:S05]  /*9200*/  IMAD.MOV.U32 R3, RZ, RZ, R24 ;  /* 0x000000ffff037224 */ /* 0x001fca00078e0018 */
[----:B------:R0:W-:Y:S01]  /*9210*/  STG.E.U8 [R8.64], R3 ;  /* 0x0000000308007986 */ /* 0x0001e2000c101124 */
[----:B------:R-:W-:Y:S05]  /*9220*/  BRA `(.L_x_2398) ;  /* 0x00000d3000007947 */ /* 0x000fea0003800000 */
.L_x_2395:
        /* <DEDUP_REMOVED lines=9> */
.L_x_2400:
[----:B------:R-:W0:Y:S02]  /*92c0*/  F2I.FTZ.TRUNC.NTZ R3, R24 ;  /* 0x0000001800037305 */ /* 0x000e24000021f100 */
[----:B0-----:R0:W-:Y:S01]  /*92d0*/  STG.E [R8.64], R3 ;  /* 0x0000000308007986 */ /* 0x0011e2000c101924 */
[----:B------:R-:W-:Y:S05]  /*92e0*/  BRA `(.L_x_2398) ;  /* 0x00000c7000007947 */ /* 0x000fea0003800000 */
.L_x_2399:
[----:B------:R-:W0:Y:S02]  /*92f0*/  F2I.FTZ.TRUNC.NTZ R3, R24 ;  /* 0x0000001800037305 */ /* 0x000e24000021f100 */
[----:B0-----:R0:W-:Y:S01]  /*9300*/  STG.E.U16 [R8.64], R3 ;  /* 0x0000000308007986 */ /* 0x0011e2000c101524 */
[----:B------:R-:W-:Y:S05]  /*9310*/  BRA `(.L_x_2398) ;  /* 0x00000c4000007947 */ /* 0x000fea0003800000 */
.L_x_2394:
        /* <DEDUP_REMOVED lines=8> */
.L_x_2402:
[----:B------:R-:W-:-:S05]  /*93a0*/  F2FP.PACK_AB R24, RZ, R24 ;  /* 0x00000018ff18723e */ /* 0x000fca00000000ff */
[----:B------:R0:W-:Y:S01]  /*93b0*/  STG.E.U16 [R8.64], R24 ;  /* 0x0000001808007986 */ /* 0x0001e2000c101524 */
[----:B------:R-:W-:Y:S05]  /*93c0*/  BRA `(.L_x_2398) ;  /* 0x00000b9000007947 */ /* 0x000fea0003800000 */
.L_x_2401:
        /* <DEDUP_REMOVED lines=9> */
.L_x_2404:
[----:B------:R-:W-:-:S04]  /*9460*/  F2FP.PACK_AB R3, RZ, R24 ;  /* 0x00000018ff03723e */ /* 0x000fc800000000ff */
[----:B------:R-:W-:-:S05]  /*9470*/  PRMT R3, R3, 0x5410, RZ ;  /* 0x0000541003037816 */ /* 0x000fca00000000ff */
[----:B------:R0:W-:Y:S01]  /*9480*/  STG.E [R8.64], R3 ;  /* 0x0000000308007986 */ /* 0x0001e2000c101924 */
[----:B------:R-:W-:Y:S05]  /*9490*/  BRA `(.L_x_2398) ;  /* 0x00000ac000007947 */ /* 0x000fea0003800000 */
.L_x_2403:
[----:B------:R-:W-:-:S06]  /*94a0*/  FMUL.FTZ R4, R24, 1 ;  /* 0x3f80000018047820 */ /* 0x000fcc0000410000 */
[----:B------:R-:W0:Y:S02]  /*94b0*/  F2F.F64.F32 R4, R4 ;  /* 0x0000000400047310 */ /* 0x000e240000201800 */
[----:B0-----:R0:W-:Y:S01]  /*94c0*/  STG.E.64 [R8.64], R4 ;  /* 0x0000000408007986 */ /* 0x0011e2000c101b24 */
[----:B------:R-:W-:Y:S05]  /*94d0*/  BRA `(.L_x_2398) ;  /* 0x00000a8000007947 */ /* 0x000fea0003800000 */
.L_x_2393:
        /* <DEDUP_REMOVED lines=12> */
.L_x_2407:
[----:B------:R-:W-:Y:S01]  /*95a0*/  FMUL.FTZ R4, R24, 1 ;  /* 0x3f80000018047820 */ /* 0x000fe20000410000 */
[----:B------:R-:W-:-:S05]  /*95b0*/  CS2R R6, SRZ ;  /* 0x0000000000067805 */ /* 0x000fca000001ff00 */
[----:B------:R-:W0:Y:S02]  /*95c0*/  F2F.F64.F32 R4, R4 ;  /* 0x0000000400047310 */ /* 0x000e240000201800 */
[----:B0-----:R0:W-:Y:S01]  /*95d0*/  STG.E.128 [R8.64], R4 ;  /* 0x0000000408007986 */ /* 0x0011e2000c101d24 */
[----:B------:R-:W-:Y:S05]  /*95e0*/  BRA `(.L_x_2398) ;  /* 0x0000097000007947 */ /* 0x000fea0003800000 */
.L_x_2406:
        /* <DEDUP_REMOVED lines=20> */
.L_x_2411:
[----:B------:R-:W-:Y:S05]  /*9730*/  BSYNC B0 ;  /* 0x0000000000007941 */ /* 0x000fea0003800000 */
.L_x_2410:
[----:B------:R-:W-:-:S05]  /*9740*/  LOP3.LUT R5, R0, R5, RZ, 0xfc, !PT ;  /* 0x0000000500057212 */ /* 0x000fca00078efcff */
[----:B------:R0:W-:Y:S01]  /*9750*/  STG.E.U8 [R8.64], R5 ;  /* 0x0000000508007986 */ /* 0x0001e2000c101124 */
[----:B------:R-:W-:Y:S05]  /*9760*/  BRA `(.L_x_2398) ;  /* 0x000007f000007947 */ /* 0x000fea0003800000 */
.L_x_2409:
        /* <DEDUP_REMOVED lines=12> */
.L_x_2413:
[----:B------:R-:W-:Y:S01]  /*9830*/  IMAD.MOV.U32 R0, RZ, RZ, 0x7f ;  /* 0x0000007fff007424 */ /* 0x000fe200078e00ff */
[----:B------:R-:W-:-:S04]  /*9840*/  ISETP.GT.U32.AND P0, PT, R4, 0x7f800000, PT ;  /* 0x7f8000000400780c */ /* 0x000fc80003f04070 */
[----:B------:R-:W-:-:S04]  /*9850*/  SEL R0, R0, 0x7c, P0 ;  /* 0x0000007c00007807 */ /* 0x000fc80000000000 */
.L_x_2414:
[----:B------:R-:W-:Y:S05]  /*9860*/  BSYNC B0 ;  /* 0x0000000000007941 */ /* 0x000fea0003800000 */
.L_x_2412:
[----:B------:R-:W-:-:S04]  /*9870*/  LOP3.LUT R24, R24, 0x80000000, RZ, 0xc0, !PT ;  /* 0x8000000018187812 */ /* 0x000fc800078ec0ff */
[----:B------:R-:W-:-:S04]  /*9880*/  SHF.R.U32.HI R3, RZ, 0x18, R24 ;  /* 0x00000018ff037819 */ /* 0x000fc80000011618 */
[----:B------:R-:W-:-:S05]  /*9890*/  LOP3.LUT R3, R0, R3, RZ, 0xfc, !PT ;  /* 0x0000000300037212 */ /* 0x000fca00078efcff */
[----:B------:R0:W-:Y:S01]  /*98a0*/  STG.E.U8 [R8.64], R3 ;  /* 0x0000000308007986 */ /* 0x0001e2000c101124 */
[----:B------:R-:W-:Y:S05]  /*98b0*/  BRA `(.L_x_2398) ;  /* 0x000006a000007947 */ /* 0x000fea0003800000 */
.L_x_2408:
[----:B------:R-:W-:-:S05]  /*98c0*/  F2FP.BF16.PACK_AB R24, RZ, R24 ;  /* 0x00000018ff18723e */ /* 0x000fca00000010ff */
[----:B------:R0:W-:Y:S01]  /*98d0*/  STG.E.U16 [R8.64], R24 ;  /* 0x0000001808007986 */ /* 0x0001e2000c101524 */
[----:B------:R-:W-:Y:S05]  /*98e0*/  BRA `(.L_x_2398) ;  /* 0x0000067000007947 */ /* 0x000fea0003800000 */
.L_x_2405:
        /* <DEDUP_REMOVED lines=11> */
.L_x_2417:
        /* <DEDUP_REMOVED lines=16> */
.L_x_2420:
[----:B------:R-:W-:-:S04]  /*9aa0*/  LOP3.LUT R24, R24, 0x80000000, RZ, 0xc0, !PT ;  /* 0x8000000018187812 */ /* 0x000fc800078ec0ff */
[----:B------:R-:W-:-:S04]  /*9ab0*/  SHF.R.U32.HI R3, RZ, 0x18, R24 ;  /* 0x00000018ff037819 */ /* 0x000fc80000011618 */
[----:B------:R-:W-:-:S04]  /*9ac0*/  LOP3.LUT R0, R0, R3, RZ, 0xfc, !PT ;  /* 0x0000000300007212 */ /* 0x000fc800078efcff */
[----:B------:R-:W-:Y:S02]  /*9ad0*/  PRMT R4, R0, 0x7610, R4 ;  /* 0x0000761000047816 */ /* 0x000fe40000000004 */
.L_x_2419:
[----:B------:R-:W-:Y:S05]  /*9ae0*/  BSYNC B0 ;  /* 0x0000000000007941 */ /* 0x000fea0003800000 */
.L_x_2418:
[----:B------:R0:W-:Y:S01]  /*9af0*/  STG.E.U8 [R8.64], R4 ;  /* 0x0000000408007986 */ /* 0x0001e2000c101124 */
[----:B------:R-:W-:Y:S05]  /*9b00*/  BRA `(.L_x_2398) ;  /* 0x0000045000007947 */ /* 0x000fea0003800000 */
.L_x_2416:
        /* <DEDUP_REMOVED lines=16> */
.L_x_2423:
[----:B------:R-:W-:-:S04]  /*9c10*/  LOP3.LUT R24, R24, 0x80000000, RZ, 0xc0, !PT ;  /* 0x8000000018187812 */ /* 0x000fc800078ec0ff */
[----:B------:R-:W-:-:S04]  /*9c20*/  SHF.R.U32.HI R3, RZ, 0x18, R24 ;  /* 0x00000018ff037819 */ /* 0x000fc80000011618 */
[----:B------:R-:W-:-:S04]  /*9c30*/  LOP3.LUT R0, R0, R3, RZ, 0xfc, !PT ;  /* 0x0000000300007212 */ /* 0x000fc800078efcff */
[----:B------:R-:W-:Y:S02]  /*9c40*/  PRMT R4, R0, 0x7610, R4 ;  /* 0x0000761000047816 */ /* 0x000fe40000000004 */
.L_x_2422:
[----:B------:R-:W-:Y:S05]  /*9c50*/  BSYNC B0 ;  /* 0x0000000000007941 */ /* 0x000fea0003800000 */
.L_x_2421:
[----:B------:R0:W-:Y:S01]  /*9c60*/  STG.E.U8 [R8.64], R4 ;  /* 0x0000000408007986 */ /* 0x0001e2000c101124 */
[----:B------:R-:W-:Y:S05]  /*9c70*/  BRA `(.L_x_2398) ;  /* 0x000002e000007947 */ /* 0x000fea0003800000 */
.L_x_2415:
        /* <DEDUP_REMOVED lines=21> */
.L_x_2397:
        /* <DEDUP_REMOVED lines=20> */
.L_x_2425:
[----:B------:R-:W0:Y:S02]  /*9f10*/  F2I.U64.TRUNC R24, R24 ;  /* 0x0000001800187311 */ /* 0x000e24000020d800 */
[----:B0-----:R0:W-:Y:S01]  /*9f20*/  STG.E.64 [R8.64], R24 ;  /* 0x0000001808007986 */ /* 0x0011e2000c101b24 */
[----:B------:R-:W-:Y:S05]  /*9f30*/  BRA `(.L_x_2398) ;  /* 0x0000002000007947 */ /* 0x000fea0003800000 */
.L_x_2424:
[----:B------:R-:W0:Y:S02]  /*9f40*/  F2I.FTZ.U32.TRUNC.NTZ R3, R24 ;  /* 0x0000001800037305 */ /* 0x000e24000021f000 */
[----:B0-----:R0:W-:Y:S02]  /*9f50*/  STG.E [R8.64], R3 ;  /* 0x0000000308007986 */ /* 0x0011e4000c101924 */
.L_x_2398:
[----:B------:R-:W-:Y:S02]  /*9f60*/  IADD3 R19, R19, 0x80, RZ ;  /* 0x0000008013137810 */ /* 0x000fe40007ffe0ff */
.L_x_2359:
[----:B------:R-:W-:Y:S05]  /*9f70*/  BSYNC B6 ;  /* 0x0000000000067941 */ /* 0x000fea0003800000 */
.L_x_2358:
[----:B------:R-:W-:-:S13]  /*9f80*/  ISETP.GE.AND P0, PT, R19, R16, PT ;  /* 0x000000101300720c */ /* 0x000fda0003f06270 */
[----:B------:R-:W-:Y:S05]  /*9f90*/  @P0 EXIT ;  /* 0x000000000000094d */ /* 0x000fea0003800000 */
[----:B0-----:R-:W-:Y:S01]  /*9fa0*/  PRMT R0, R17, 0x9910, RZ ;  /* 0x0000991011007816 */ /* 0x001fe200000000ff */
        /* <DEDUP_REMOVED lines=17> */
.L_x_2429:
[----:B------:R-:W0:Y:S02]  /*a0c0*/  F2I.S64.TRUNC R18, R18 ;  /* 0x0000001200127311 */ /* 0x000e24000020d900 */
[----:B0-----:R-:W-:-:S05]  /*a0d0*/  IMAD.MOV.U32 R5, RZ, RZ, R18 ;  /* 0x000000ffff057224 */ /* 0x001fca00078e0012 */
[----:B------:R-:W-:Y:S01]  /*a0e0*/  STG.E.U8 [R2.64], R5 ;  /* 0x0000000502007986 */ /* 0x000fe2000c101124 */
[----:B------:R-:W-:Y:S05]  /*a0f0*/  EXIT ;  /* 0x000000000000794d */ /* 0x000fea0003800000 */
.L_x_2428:
        /* <DEDUP_REMOVED lines=9> */
.L_x_2432:
[----:B------:R-:W0:Y:S02]  /*a190*/  F2I.FTZ.TRUNC.NTZ R5, R18 ;  /* 0x0000001200057305 */ /* 0x000e24000021f100 */
[----:B0-----:R-:W-:Y:S01]  /*a1a0*/  STG.E [R2.64], R5 ;  /* 0x0000000502007986 */ /* 0x001fe2000c101924 */
[----:B------:R-:W-:Y:S05]  /*a1b0*/  EXIT ;  /* 0x000000000000794d */ /* 0x000fea0003800000 */
.L_x_2431:
[----:B------:R-:W0:Y:S02]  /*a1c0*/  F2I.FTZ.TRUNC.NTZ R5, R18 ;  /* 0x0000001200057305 */ /* 0x000e24000021f100 */
[----:B0-----:R-:W-:Y:S01]  /*a1d0*/  STG.E.U16 [R2.64], R5 ;  /* 0x0000000502007986 */ /* 0x001fe2000c101524 */
[----:B------:R-:W-:Y:S05]  /*a1e0*/  EXIT ;  /* 0x000000000000794d */ /* 0x000fea0003800000 */
.L_x_2427:
        /* <DEDUP_REMOVED lines=8> */
.L_x_2434:
[----:B------:R-:W-:-:S05]  /*a270*/  F2FP.PACK_AB R18, RZ, R18 ;  /* 0x00000012ff12723e */ /* 0x000fca00000000ff */
[----:B------:R-:W-:Y:S01]  /*a280*/  STG.E.U16 [R2.64], R18 ;  /* 0x0000001202007986 */ /* 0x000fe2000c101524 */
[----:B------:R-:W-:Y:S05]  /*a290*/  EXIT ;  /* 0x000000000000794d */ /* 0x000fea0003800000 */
.L_x_2433:
        /* <DEDUP_REMOVED lines=9> */
.L_x_2436:
[----:B------:R-:W-:-:S04]  /*a330*/  F2FP.PACK_AB R5, RZ, R18 ;  /* 0x00000012ff05723e */ /* 0x000fc800000000ff */
[----:B------:R-:W-:-:S05]  /*a340*/  PRMT R5, R5, 0x5410, RZ ;  /* 0x0000541005057816 */ /* 0x000fca00000000ff */
[----:B------:R-:W-:Y:S01]  /*a350*/  STG.E [R2.64], R5 ;  /* 0x0000000502007986 */ /* 0x000fe2000c101924 */
[----:B------:R-:W-:Y:S05]  /*a360*/  EXIT ;  /* 0x000000000000794d */ /* 0x000fea0003800000 */
.L_x_2435:
[----:B------:R-:W-:-:S06]  /*a370*/  FMUL.FTZ R4, R18, 1 ;  /* 0x3f80000012047820 */ /* 0x000fcc0000410000 */
[----:B------:R-:W0:Y:S02]  /*a380*/  F2F.F64.F32 R4, R4 ;  /* 0x0000000400047310 */ /* 0x000e240000201800 */
[----:B0-----:R-:W-:Y:S01]  /*a390*/  STG.E.64 [R2.64], R4 ;  /* 0x0000000402007986 */ /* 0x001fe2000c101b24 */
[----:B------:R-:W-:Y:S05]  /*a3a0*/  EXIT ;  /* 0x000000000000794d */ /* 0x000fea0003800000 */
.L_x_2426:
        /* <DEDUP_REMOVED lines=12> */
.L_x_2439:
[----:B------:R-:W-:Y:S01]  /*a470*/  FMUL.FTZ R4, R18, 1 ;  /* 0x3f80000012047820 */ /* 0x000fe20000410000 */
[----:B------:R-:W-:-:S05]  /*a480*/  CS2R R6, SRZ ;  /* 0x0000000000067805 */ /* 0x000fca000001ff00 */
[----:B------:R-:W0:Y:S02]  /*a490*/  F2F.F64.F32 R4, R4 ;  /* 0x0000000400047310 */ /* 0x000e240000201800 */
[----:B0-----:R-:W-:Y:S01]  /*a4a0*/  STG.E.128 [R2.64], R4 ;  /* 0x0000000402007986 */ /* 0x001fe2000c101d24 */
[----:B------:R-:W-:Y:S05]  /*a4b0*/  EXIT ;  /* 0x000000000000794d */ /* 0x000fea0003800000 */
.L_x_2438:
        /* <DEDUP_REMOVED lines=20> */
.L_x_2443:
[----:B------:R-:W-:Y:S05]  /*a600*/  BSYNC B0 ;  /* 0x0000000000007941 */ /* 0x000fea0003800000 */
.L_x_2442:
[----:B------:R-:W-:-:S05]  /*a610*/  LOP3.LUT R7, R0, R7, RZ, 0xfc, !PT ;  /* 0x0000000700077212 */ /* 0x000fca00078efcff */
[----:B------:R-:W-:Y:S01]  /*a620*/  STG.E.U8 [R2.64], R7 ;  /* 0x0000000702007986 */ /* 0x000fe2000c101124 */
[----:B------:R-:W-:Y:S05]  /*a630*/  EXIT ;  /* 0x000000000000794d */ /* 0x000fea0003800000 */
.L_x_2441:
[----:B------:R-:W-:Y:S01]  /*a640*/  LOP3.LUT R4, R18, 0x7fffffff, RZ, 0xc0, !PT ;  /* 0x7fffffff12047812 */ /* 0x000fe200078ec0ff */
[----:B------:R-:W-:Y:S03]  /*a650*/  BSSY B0, `(.L_x_2444) ;  /* 0x000000e000007945 */ /* 0x000fe60003800000 */
        /* <DEDUP_REMOVED lines=10> */
.L_x_2445:
[----:B------:R-:W-:Y:S01]  /*a700*/  IMAD.MOV.U32 R0, RZ, RZ, 0x7f ;  /* 0x0000007fff007424 */ /* 0x000fe200078e00ff */
[----:B------:R-:W-:-:S04]  /*a710*/  ISETP.GT.U32.AND P0, PT, R4, 0x7f800000, PT ;  /* 0x7f8000000400780c */ /* 0x000fc80003f04070 */
[----:B------:R-:W-:-:S04]  /*a720*/  SEL R0, R0, 0x7c, P0 ;  /* 0x0000007c00007807 */ /* 0x000fc80000000000 */
.L_x_2446:
[----:B------:R-:W-:Y:S05]  /*a730*/  BSYNC B0 ;  /* 0x0000000000007941 */ /* 0x000fea0003800000 */
.L_x_2444:
[----:B------:R-:W-:-:S04]  /*a740*/  LOP3.LUT R18, R18, 0x80000000, RZ, 0xc0, !PT ;  /* 0x8000000012127812 */ /* 0x000fc800078ec0ff */
[----:B------:R-:W-:-:S04]  /*a750*/  SHF.R.U32.HI R5, RZ, 0x18, R18 ;  /* 0x00000018ff057819 */ /* 0x000fc80000011612 */
[----:B------:R-:W-:-:S05]  /*a760*/  LOP3.LUT R5, R0, R5, RZ, 0xfc, !PT ;  /* 0x0000000500057212 */ /* 0x000fca00078efcff */
[----:B------:R-:W-:Y:S01]  /*a770*/  STG.E.U8 [R2.64], R5 ;  /* 0x0000000502007986 */ /* 0x000fe2000c101124 */
[----:B------:R-:W-:Y:S05]  /*a780*/  EXIT ;  /* 0x000000000000794d */ /* 0x000fea0003800000 */
.L_x_2440:
[----:B------:R-:W-:-:S05]  /*a790*/  F2FP.BF16.PACK_AB R18, RZ, R18 ;  /* 0x00000012ff12723e */ /* 0x000fca00000010ff */
[----:B------:R-:W-:Y:S01]  /*a7a0*/  STG.E.U16 [R2.64], R18 ;  /* 0x0000001202007986 */ /* 0x000fe2000c101524 */
[----:B------:R-:W-:Y:S05]  /*a7b0*/  EXIT ;  /* 0x000000000000794d */ /* 0x000fea0003800000 */
.L_x_2437:
        /* <DEDUP_REMOVED lines=11> */
.L_x_2449:
        /* <DEDUP_REMOVED lines=16> */
.L_x_2452:
[----:B------:R-:W-:-:S04]  /*a970*/  LOP3.LUT R18, R18, 0x80000000, RZ, 0xc0, !PT ;  /* 0x8000000012127812 */ /* 0x000fc800078ec0ff */
[----:B------:R-:W-:-:S04]  /*a980*/  SHF.R.U32.HI R5, RZ, 0x18, R18 ;  /* 0x00000018ff057819 */ /* 0x000fc80000011612 */
[----:B------:R-:W-:-:S04]  /*a990*/  LOP3.LUT R4, R4, R5, RZ, 0xfc, !PT ;  /* 0x0000000504047212 */ /* 0x000fc800078efcff */
[----:B------:R-:W-:Y:S02]  /*a9a0*/  PRMT R0, R4, 0x7610, R0 ;  /* 0x0000761004007816 */ /* 0x000fe40000000000 */
.L_x_2451:
[----:B------:R-:W-:Y:S05]  /*a9b0*/  BSYNC B0 ;  /* 0x0000000000007941 */ /* 0x000fea0003800000 */
.L_x_2450:
[----:B------:R-:W-:Y:S01]  /*a9c0*/  STG.E.U8 [R2.64], R0 ;  /* 0x0000000002007986 */ /* 0x000fe2000c101124 */
[----:B------:R-:W-:Y:S05]  /*a9d0*/  EXIT ;  /* 0x000000000000794d */ /* 0x000fea0003800000 */
.L_x_2448:
        /* <DEDUP_REMOVED lines=16> */
.L_x_2455:
[----:B------:R-:W-:-:S04]  /*aae0*/  LOP3.LUT R18, R18, 0x80000000, RZ, 0xc0, !PT ;  /* 0x8000000012127812 */ /* 0x000fc800078ec0ff */
[----:B------:R-:W-:-:S04]  /*aaf0*/  SHF.R.U32.HI R5, RZ, 0x18, R18 ;  /* 0x00000018ff057819 */ /* 0x000fc80000011612 */
[----:B------:R-:W-:-:S04]  /*ab00*/  LOP3.LUT R4, R4, R5, RZ, 0xfc, !PT ;  /* 0x0000000504047212 */ /* 0x000fc800078efcff */
[----:B------:R-:W-:Y:S02]  /*ab10*/  PRMT R0, R4, 0x7610, R0 ;  /* 0x0000761004007816 */ /* 0x000fe40000000000 */
.L_x_2454:
[----:B------:R-:W-:Y:S05]  /*ab20*/  BSYNC B0 ;  /* 0x0000000000007941 */ /* 0x000fea0003800000 */
.L_x_2453:
[----:B------:R-:W-:Y:S01]  /*ab30*/  STG.E.U8 [R2.64], R0 ;  /* 0x0000000002007986 */ /* 0x000fe2000c101124 */
[----:B------:R-:W-:Y:S05]  /*ab40*/  EXIT ;  /* 0x000000000000794d */ /* 0x000fea0003800000 */
.L_x_2447:
        /* <DEDUP_REMOVED lines=21> */
.L_x_2430:
        /* <DEDUP_REMOVED lines=20> */
.L_x_2457:
[----:B------:R-:W0:Y:S02]  /*ade0*/  F2I.U64.TRUNC R18, R18 ;  /* 0x0000001200127311 */ /* 0x000e24000020d800 */
[----:B0-----:R-:W-:Y:S01]  /*adf0*/  STG.E.64 [R2.64], R18 ;  /* 0x0000001202007986 */ /* 0x001fe2000c101b24 */
[----:B------:R-:W-:Y:S05]  /*ae00*/  EXIT ;  /* 0x000000000000794d */ /* 0x000fea0003800000 */
.L_x_2456:
[----:B------:R-:W0:Y:S02]  /*ae10*/  F2I.FTZ.U32.TRUNC.NTZ R5, R18 ;  /* 0x0000001200057305 */ /* 0x000e24000021f000 */
[----:B0-----:R-:W-:Y:S01]  /*ae20*/  STG.E [R2.64], R5 ;  /* 0x0000000502007986 */ /* 0x001fe2000c101924 */
[----:B------:R-:W-:Y:S05]  /*ae30*/  EXIT ;  /* 0x000000000000794d */ /* 0x000fea0003800000 */
.L_x_2458:
        /* <DEDUP_REMOVED lines=12> */
.L_x_13757:


//--------------------- .text._ZN2at6native18elementwise_kernelILi128ELi2EZNS0_22gpu_kernel_impl_nocastIZZZNS0_25tanh_backward_kernel_cudaERNS_18TensorIteratorBaseEENKUlvE0_clEvENKUlvE0_clEvEUlffE_EEvS4_RKT_EUliE_EEviT1_ --------------------------
	.section	.text._ZN2at6native18elementwise_kernelILi128ELi2EZNS0_22gpu_kernel_impl_nocastIZZZNS0_25tanh_backward_kernel_cudaERNS_18TensorIteratorBaseEENKUlvE0_clEvENKUlvE0_clEvEUlffE_EEvS4_RKT_EUliE_EEviT1_,"ax",@progbits
	.sectioninfo	@"SHI_REGISTERS=14"
	.align	128
        .global         _ZN2at6native18elementwise_kernelILi128ELi2EZNS0_22gpu_kernel_impl_nocastIZZZNS0_25tanh_backward_kernel_cudaERNS_18TensorIteratorBaseEENKUlvE0_clEvENKUlvE0_clEvEUlffE_EEvS4_RKT_EUliE_EEviT1_
        .type           _ZN2at6native18elementwise_kernelILi128ELi2EZNS0_22gpu_kernel_impl_nocastIZZZNS0_25tanh_backward_kernel_cudaERNS_18TensorIteratorBaseEENKUlvE0_clEvENKUlvE0_clEvEUlffE_EEvS4_RKT_EUliE_EEviT1_,@function
        .size           _ZN2at6native18elementwise_kernelILi128ELi2EZNS0_22gpu_kernel_impl_nocastIZZZNS0_25tanh_backward_kernel_cudaERNS_18TensorIteratorBaseEENKUlvE0_clEvENKUlvE0_clEvEUlffE_EEvS4_RKT_EUliE_EEviT1_,(.L_x_13758 - _ZN2at6native18elementwise_kernelILi128ELi2EZNS0_22gpu_kernel_impl_nocastIZZZNS0_25tanh_backward_kernel_cudaERNS_18TensorIteratorBaseEENKUlvE0_clEvENKUlvE0_clEvEUlffE_EEvS4_RKT_EUliE_EEviT1_)
        .other          _ZN2at6native18elementwise_kernelILi128ELi2EZNS0_22gpu_kernel_impl_nocastIZZZNS0_25tanh_backward_kernel_cudaERNS_18TensorIteratorBaseEENKUlvE0_clEvENKUlvE0_clEvEUlffE_EEvS4_RKT_EUliE_EEviT1_,@"STO_CUDA_ENTRY STV_DEFAULT"
_ZN2at6native18elementwise_kernelILi128ELi2EZNS0_22gpu_kernel_impl_nocastIZZZNS0_25tanh_backward_kernel_cudaERNS_18TensorIteratorBaseEENKUlvE0_clEvENKUlvE0_clEvEUlffE_EEvS4_RKT_EUliE_EEviT1_:
.text._ZN2at6native18elementwise_kernelILi128ELi2EZNS0_22gpu_kernel_impl_nocastIZZZNS0_25tanh_backward_kernel_cudaERNS_18TensorIteratorBaseEENKUlvE0_clEvENKUlvE0_clEvEUlffE_EEvS4_RKT_EUliE_EEviT1_:
[----:B------:R-:W-:Y:S02]  /*0000*/  MOV R1, c[0x0][0x28] ;  /* 0x00000a0000017a02 */ /* 0x000fe40000000f00 */
[----:B------:R-:W0:Y:S01]  /*0010*/  S2R R0, SR_CTAID.X ;  /* 0x0000000000007919 */ /* 0x000e220000002500 */
[----:B------:R-:W-:Y:S01]  /*0020*/  ULDC.64 UR4, c[0x0][0x118] ;  /* 0x0000460000047ab9 */ /* 0x000fe20000000a00 */
[----:B------:R-:W-:Y:S02]  /*0030*/  BSSY B0, `(.L_x_2459) ;  /* 0x000010f000007945 */ /* 0x000fe40003800000 */
[----:B------:R-:W0:Y:S02]  /*0040*/  S2R R3, SR_TID.X ;  /* 0x0000000000037919 */ /* 0x000e240000002100 */
[----:B0-----:R-:W-:-:S04]  /*0050*/  LEA R0, R0, R3, 0x8 ;  /* 0x0000000300007211 */ /* 0x001fc800078e40ff */
[----:B------:R-:W-:Y:S02]  /*0060*/  ISETP.GE.AND P0, PT, R0, c[0x0][0x160], PT ;  /* 0x0000580000007a0c */ /* 0x000fe40003f06270 */
[----:B------:R-:W-:-:S11]  /*0070*/  MOV R9, R0 ;  /* 0x0000000000097202 */ /* 0x000fd60000000f00 */
        /* <DEDUP_REMOVED lines=254> */
.L_x_2461:
[----:B------:R-:W-:Y:S02]  /*1060*/  IADD3 R4, P1, R4, c[0x0][0x3d8], RZ ;  /* 0x0000f60004047a10 */ /* 0x000fe40007f3e0ff */
[----:B------:R-:W-:Y:S02]  /*1070*/  IADD3 R6, P0, R3, c[0x0][0x3d0], RZ ;  /* 0x0000f40003067a10 */ /* 0x000fe40007f1e0ff */
[----:B------:R-:W-:Y:S02]  /*1080*/  IADD3.X R5, RZ, c[0x0][0x3dc], RZ, P1, !PT ;  /* 0x0000f700ff057a10 */ /* 0x000fe40000ffe4ff */
[----:B------:R-:W-:-:S03]  /*1090*/  IADD3.X R7, RZ, c[0x0][0x3d4], RZ, P0, !PT ;  /* 0x0000f500ff077a10 */ /* 0x000fc600007fe4ff */
[----:B------:R-:W2:Y:S04]  /*10a0*/  LDG.E R4, [R4.64] ;  /* 0x0000000404047981 */ /* 0x000ea8000c1e1900 */
[----:B------:R-:W3:Y:S01]  /*10b0*/  LDG.E R7, [R6.64] ;  /* 0x0000000406077981 */ /* 0x000ee2000c1e1900 */
[----:B------:R-:W-:Y:S02]  /*10c0*/  IADD3 R2, P0, R2, c[0x0][0x3c8], RZ ;  /* 0x0000f20002027a10 */ /* 0x000fe40007f1e0ff */
[----:B------:R-:W-:Y:S02]  /*10d0*/  IADD3 R9, R0, 0x80, RZ ;  /* 0x0000008000097810 */ /* 0x000fe40007ffe0ff */
[----:B------:R-:W-:Y:S01]  /*10e0*/  IADD3.X R3, RZ, c[0x0][0x3cc], RZ, P0, !PT ;  /* 0x0000f300ff037a10 */ /* 0x000fe200007fe4ff */
[----:B--2---:R-:W-:-:S04]  /*10f0*/  FFMA.FTZ R8, -R4, R4, 1 ;  /* 0x3f80000004087423 */ /* 0x004fc80000010104 */
[----:B---3--:R-:W-:-:S05]  /*1100*/  FMUL.FTZ R11, R8, R7 ;  /* 0x00000007080b7220 */ /* 0x008fca0000410000 */
[----:B------:R0:W-:Y:S02]  /*1110*/  STG.E [R2.64], R11 ;  /* 0x0000000b02007986 */ /* 0x0001e4000c101904 */
.L_x_2460:
[----:B------:R-:W-:Y:S05]  /*1120*/  BSYNC B0 ;  /* 0x0000000000007941 */ /* 0x000fea0003800000 */
.L_x_2459:
[----:B------:R-:W-:-:S13]  /*1130*/  ISETP.GE.AND P0, PT, R9, c[0x0][0x160], PT ;  /* 0x0000580009007a0c */ /* 0x000fda0003f06270 */
[----:B------:R-:W-:Y:S05]  /*1140*/  @P0 EXIT ;  /* 0x000000000000094d */ /* 0x000fea0003800000 */
[----:B------:R-:W-:Y:S01]  /*1150*/  ISETP.NE.AND P0, PT, RZ, c[0x0][0x168], PT ;  /* 0x00005a00ff007a0c */ /* 0x000fe20003f05270 */
[----:B------:R-:W-:Y:S01]  /*1160*/  HFMA2.MMA R0, -RZ, RZ, 0, 0 ;  /* 0x00000000ff007435 */ /* 0x000fe200000001ff */
[----:B0-----:R-:W-:-:S11]  /*1170*/  CS2R R2, SRZ ;  /* 0x0000000000027805 */ /* 0x001fd6000001ff00 */
        /* <DEDUP_REMOVED lines=250> */
.L_x_2462:
[----:B------:R-:W-:Y:S02]  /*2120*/  IADD3 R4, P1, R3, c[0x0][0x3d8], RZ ;  /* 0x0000f60003047a10 */ /* 0x000fe40007f3e0ff */
[----:B------:R-:W-:Y:S02]  /*2130*/  IADD3 R2, P0, R2, c[0x0][0x3d0], RZ ;  /* 0x0000f40002027a10 */ /* 0x000fe40007f1e0ff */
[----:B------:R-:W-:Y:S02]  /*2140*/  IADD3.X R5, RZ, c[0x0][0x3dc], RZ, P1, !PT ;  /* 0x0000f700ff057a10 */ /* 0x000fe40000ffe4ff */
[----:B------:R-:W-:-:S03]  /*2150*/  IADD3.X R3, RZ, c[0x0][0x3d4], RZ, P0, !PT ;  /* 0x0000f500ff037a10 */ /* 0x000fc600007fe4ff */
[----:B------:R-:W2:Y:S04]  /*2160*/  LDG.E R4, [R4.64] ;  /* 0x0000000404047981 */ /* 0x000ea8000c1e1900 */
[----:B------:R-:W3:Y:S01]  /*2170*/  LDG.E R3, [R2.64] ;  /* 0x0000000402037981 */ /* 0x000ee2000c1e1900 */
[----:B------:R-:W-:-:S04]  /*2180*/  IADD3 R6, P0, R0, c[0x0][0x3c8], RZ ;  /* 0x0000f20000067a10 */ /* 0x000fc80007f1e0ff */
[----:B------:R-:W-:Y:S01]  /*2190*/  IADD3.X R7, RZ, c[0x0][0x3cc], RZ, P0, !PT ;  /* 0x0000f300ff077a10 */ /* 0x000fe200007fe4ff */
[----:B--2---:R-:W-:-:S04]  /*21a0*/  FFMA.FTZ R0, -R4, R4, 1 ;  /* 0x3f80000004007423 */ /* 0x004fc80000010104 */
[----:B---3--:R-:W-:-:S05]  /*21b0*/  FMUL.FTZ R9, R0, R3 ;  /* 0x0000000300097220 */ /* 0x008fca0000410000 */
[----:B------:R-:W-:Y:S01]  /*21c0*/  STG.E [R6.64], R9 ;  /* 0x0000000906007986 */ /* 0x000fe2000c101904 */
[----:B------:R-:W-:Y:S05]  /*21d0*/  EXIT ;  /* 0x000000000000794d */ /* 0x000fea0003800000 */
.L_x_2463:
        /* <DEDUP_REMOVED lines=10> */
.L_x_13758:


//--------------------- .text._ZN2at6native27unrolled_elementwise_kernelIZZZNS0_25tanh_backward_kernel_cudaERNS_18TensorIteratorBaseEENKUlvE0_clEvENKUlvE0_clEvEUlffE_St5arrayIPcLm3EELi4E23TrivialOffsetCalculatorILi2EjESA_ILi1EjENS0_6memory15LoadWithoutCastENSD_16StoreWithoutCastEEEviT_T0_T2_T3_T4_T5_ --------------------------
	.section	.text._ZN2at6native27unrolled_elementwise_kernelIZZZNS0_25tanh_backward_kernel_cudaERNS_18TensorIteratorBaseEENKUlvE0_clEvENKUlvE0_clEvEUlffE_St5arrayIPcLm3EELi4E23TrivialOffsetCalculatorILi2EjESA_ILi1EjENS0_6memory15LoadWithoutCastENSD_16StoreWithoutCastEEEviT_T0_T2_T3_T4_T5_,"ax",@progbits
	.sectioninfo	@"SHI_REGISTERS=26"
	.align	128
        .global         _ZN2at6native27unrolled_elementwise_kernelIZZZNS0_25tanh_backward_kernel_cudaERNS_18TensorIteratorBaseEENKUlvE0_clEvENKUlvE0_clEvEUlffE_St5arrayIPcLm3EELi4E23TrivialOffsetCalculatorILi2EjESA_ILi1EjENS0_6memory15LoadWithoutCastENSD_16StoreWithoutCastEEEviT_T0_T2_T3_T4_T5_
        .type           _ZN2at6native27unrolled_elementwise_kernelIZZZNS0_25tanh_backward_kernel_cudaERNS_18TensorIteratorBaseEENKUlvE0_clEvENKUlvE0_clEvEUlffE_St5arrayIPcLm3EELi4E23TrivialOffsetCalculatorILi2EjESA_ILi1EjENS0_6memory15LoadWithoutCastENSD_16StoreWithoutCastEEEviT_T0_T2_T3_T4_T5_,@function
        .size           _ZN2at6native27unrolled_elementwise_kernelIZZZNS0_25tanh_backward_kernel_cudaERNS_18TensorIteratorBaseEENKUlvE0_clEvENKUlvE0_clEvEUlffE_St5arrayIPcLm3EELi4E23TrivialOffsetCalculatorILi2EjESA_ILi1EjENS0_6memory15LoadWithoutCastENSD_16StoreWithoutCastEEEviT_T0_T2_T3_T4_T5_,(.L_x_13759 - _ZN2at6native27unrolled_elementwise_kernelIZZZNS0_25tanh_backward_kernel_cudaERNS_18TensorIteratorBaseEENKUlvE0_clEvENKUlvE0_clEvEUlffE_St5arrayIPcLm3EELi4E23TrivialOffsetCalculatorILi2EjESA_ILi1EjENS0_6memory15LoadWithoutCastENSD_16StoreWithoutCastEEEviT_T0_T2_T3_T4_T5_)
        .other          _ZN2at6native27unrolled_elementwise_kernelIZZZNS0_25tanh_backward_kernel_cudaERNS_18TensorIteratorBaseEENKUlvE0_clEvENKUlvE0_clEvEUlffE_St5arrayIPcLm3EELi4E23TrivialOffsetCalculatorILi2EjESA_ILi1EjENS0_6memory15LoadWithoutCastENSD_16StoreWithoutCastEEEviT_T0_T2_T3_T4_T5_,@"STO_CUDA_ENTRY STV_DEFAULT"
_ZN2at6native27unrolled_elementwise_kernelIZZZNS0_25tanh_backward_kernel_cudaERNS_18TensorIteratorBaseEENKUlvE0_clEvENKUlvE0_clEvEUlffE_St5arrayIPcLm3EELi4E23TrivialOffsetCalculatorILi2EjESA_ILi1EjENS0_6memory15LoadWithoutCastENSD_16StoreWithoutCastEEEviT_T0_T2_T3_T4_T5_:
.text._ZN2at6native27unrolled_elementwise_kernelIZZZNS0_25tanh_backward_kernel_cudaERNS_18TensorIteratorBaseEENKUlvE0_clEvENKUlvE0_clEvEUlffE_St5arrayIPcLm3EELi4E23TrivialOffsetCalculatorILi2EjESA_ILi1EjENS0_6memory15LoadWithoutCastENSD_16StoreWithoutCastEEEviT_T0_T2_T3_T4_T5_:
[----:B------:R-:W-:Y:S02]  /*0000*/  MOV R1, c[0x0][0x28] ;  /* 0x00000a0000017a02 */ /* 0x000fe40000000f00 */
[----:B------:R-:W0:Y:S01]  /*0010*/  S2R R0, SR_CTAID.X ;  /* 0x0000000000007919 */ /* 0x000e220000002500 */
[----:B------:R-:W-:Y:S01]  /*0020*/  MOV R5, 0xfffffe00 ;  /* 0xfffffe0000057802 */ /* 0x000fe20000000f00 */
[----:B------:R-:W-:Y:S02]  /*0030*/  ULDC.64 UR4, c[0x0][0x118] ;  /* 0x0000460000047ab9 */ /* 0x000fe40000000a00 */
[----:B------:R-:W1:Y:S02]  /*0040*/  S2R R3, SR_TID.X ;  /* 0x0000000000037919 */ /* 0x000e640000002100 */
[----:B0-----:R-:W-:Y:S01]  /*0050*/  IMAD R2, R0, R5, c[0x0][0x160] ;  /* 0x0000580000027624 */ /* 0x001fe200078e0205 */
[----:B------:R-:W-:Y:S01]  /*0060*/  CS2R R6, SRZ ;  /* 0x0000000000067805 */ /* 0x000fe2000001ff00 */
[----:B------:R-:W-:Y:S01]  /*0070*/  CS2R R4, SRZ ;  /* 0x0000000000047805 */ /* 0x000fe2000001ff00 */
[----:B-1----:R-:W-:Y:S02]  /*0080*/  IMAD.MOV.U32 R23, RZ, RZ, R3 ;  /* 0x000000ffff177224 */ /* 0x002fe400078e0003 */
[----:B------:R-:W-:-:S13]  /*0090*/  ISETP.GE.AND P0, PT, R3, R2, PT ;  /* 0x000000020300720c */ /* 0x000fda0003f06270 */
[----:B------:R-:W-:Y:S01]  /*00a0*/  @!P0 LEA R16, R0, R23, 0x9 ;  /* 0x0000001700108211 */ /* 0x000fe200078e48ff */
[----:B------:R-:W-:Y:S01]  /*00b0*/  @!P0 IMAD.MOV.U32 R17, RZ, RZ, 0x4 ;  /* 0x00000004ff118424 */ /* 0x000fe200078e00ff */
[----:B------:R-:W-:-:S03]  /*00c0*/  @!P0 IADD3 R23, R23, 0x80, RZ ;  /* 0x0000008017178810 */ /* 0x000fc60007ffe0ff */
[----:B------:R-:W-:Y:S01]  /*00d0*/  @!P0 IMAD.WIDE.U32 R10, R16, R17, c[0x0][0x170] ;  /* 0x00005c00100a8625 */ /* 0x000fe200078e0011 */
[----:B------:R-:W-:-:S03]  /*00e0*/  ISETP.GE.AND P1, PT, R23, R2, PT ;  /* 0x000000021700720c */ /* 0x000fc60003f26270 */
[----:B------:R-:W-:Y:S01]  /*00f0*/  @!P0 IMAD.WIDE.U32 R16, R16, R17, c[0x0][0x178] ;  /* 0x00005e0010108625 */ /* 0x000fe200078e0011 */
[----:B------:R0:W2:Y:S04]  /*0100*/  @!P0 LDG.E R4, [R10.64] ;  /* 0x000000040a048981 */ /* 0x0000a8000c1e1900 */
[----:B------:R1:W3:Y:S05]  /*0110*/  @!P0 LDG.E R6, [R16.64] ;  /* 0x0000000410068981 */ /* 0x0002ea000c1e1900 */
[----:B------:R-:W-:-:S02]  /*0120*/  @!P1 LEA R14, R0, R23, 0x9 ;  /* 0x00000017000e9211 */ /* 0x000fc400078e48ff */
[----:B------:R-:W-:Y:S02]  /*0130*/  @!P1 IADD3 R23, R23, 0x80, RZ ;  /* 0x0000008017179810 */ /* 0x000fe40007ffe0ff */
[----:B------:R-:W-:Y:S02]  /*0140*/  @!P1 MOV R15, 0x4 ;  /* 0x00000004000f9802 */ /* 0x000fe40000000f00 */
[----:B------:R-:W-:Y:S01]  /*0150*/  ISETP.GE.AND P3, PT, R23, R2, PT ;  /* 0x000000021700720c */ /* 0x000fe20003f66270 */
[----:B------:R-:W-:Y:S02]  /*0160*/  CS2R R8, SRZ ;  /* 0x0000000000087805 */ /* 0x000fe4000001ff00 */
[----:B------:R-:W-:-:S10]  /*0170*/  @!P1 IMAD.WIDE.U32 R18, R14, R15, c[0x0][0x178] ;  /* 0x00005e000e129625 */ /* 0x000fd400078e000f */
[----:B------:R-:W-:Y:S01]  /*0180*/  @!P3 LEA R20, R0, R23, 0x9 ;  /* 0x000000170014b211 */ /* 0x000fe200078e48ff */
[----:B------:R-:W-:Y:S01]  /*0190*/  @!P3 IMAD.MOV.U32 R21, RZ, RZ, 0x4 ;  /* 0x00000004ff15b424 */ /* 0x000fe200078e00ff */
[----:B------:R4:W2:Y:S03]  /*01a0*/  @!P1 LDG.E R5, [R18.64] ;  /* 0x0000000412059981 */ /* 0x0008a6000c1e1900 */
[----:B------:R-:W-:-:S04]  /*01b0*/  @!P3 IMAD.WIDE.U32 R12, R20, R21, c[0x0][0x178] ;  /* 0x00005e00140cb625 */ /* 0x000fc800078e0015 */
[----:B------:R-:W-:Y:S01]  /*01c0*/  @!P1 IMAD.WIDE.U32 R14, R14, R15, c[0x0][0x170] ;  /* 0x00005c000e0e9625 */ /* 0x000fe200078e000f */
[----:B------:R0:W2:Y:S03]  /*01d0*/  @!P3 LDG.E R9, [R12.64] ;  /* 0x000000040c09b981 */ /* 0x0000a6000c1e1900 */
[----:B------:R-:W-:Y:S01]  /*01e0*/  @!P3 IMAD.WIDE.U32 R20, R20, R21, c[0x0][0x170] ;  /* 0x00005c001414b625 */ /* 0x000fe200078e0015 */
[----:B------:R0:W2:Y:S04]  /*01f0*/  @!P1 LDG.E R8, [R14.64] ;  /* 0x000000040e089981 */ /* 0x0000a8000c1e1900 */
[----:B------:R-:W2:Y:S01]  /*0200*/  @!P3 LDG.E R7, [R20.64] ;  /* 0x000000041407b981 */ /* 0x000ea2000c1e1900 */
[----:B------:R-:W-:-:S04]  /*0210*/  @!P3 IADD3 R23, R23, 0x80, RZ ;  /* 0x000000801717b810 */ /* 0x000fc80007ffe0ff */
[----:B------:R-:W-:Y:S02]  /*0220*/  ISETP.GE.AND P2, PT, R23, R2, PT ;  /* 0x000000021700720c */ /* 0x000fe40003f46270 */
[----:B0-----:R-:W-:Y:S01]  /*0230*/  IADD3 R12, R3, 0x80, RZ ;  /* 0x00000080030c7810 */ /* 0x001fe20007ffe0ff */
[----:B------:R-:W-:-:S03]  /*0240*/  IMAD.MOV.U32 R15, RZ, RZ, R3 ;  /* 0x000000ffff0f7224 */ /* 0x000fc600078e0003 */
[----:B------:R-:W-:Y:S01]  /*0250*/  @!P0 MOV R15, R12 ;  /* 0x0000000c000f8202 */ /* 0x000fe20000000f00 */
[----:B------:R-:W-:Y:S01]  /*0260*/  @!P0 IMAD.MOV.U32 R13, RZ, RZ, 0x4 ;  /* 0x00000004ff0d8424 */ /* 0x000fe200078e00ff */
[----:B------:R-:W-:-:S05]  /*0270*/  @!P0 LEA R12, R0, R3, 0x9 ;  /* 0x00000003000c8211 */ /* 0x000fca00078e48ff */
[----:B-1----:R-:W-:Y:S02]  /*0280*/  @!P2 LEA R16, R0, R23, 0x9 ;  /* 0x000000170010a211 */ /* 0x002fe400078e48ff */
[----:B------:R-:W-:Y:S01]  /*0290*/  @!P2 MOV R17, 0x4 ;  /* 0x000000040011a802 */ /* 0x000fe20000000f00 */
[----:B------:R-:W-:Y:S01]  /*02a0*/  CS2R R10, SRZ ;  /* 0x00000000000a7805 */ /* 0x000fe2000001ff00 */
[----:B------:R-:W-:-:S04]  /*02b0*/  @!P0 IMAD.WIDE.U32 R12, R12, R13, c[0x0][0x168] ;  /* 0x00005a000c0c8625 */ /* 0x000fc800078e000d */
[----:B----4-:R-:W-:-:S04]  /*02c0*/  @!P2 IMAD.WIDE.U32 R18, R16, R17, c[0x0][0x178] ;  /* 0x00005e001012a625 */ /* 0x010fc800078e0011 */
[----:B------:R-:W-:Y:S01]  /*02d0*/  @!P2 IMAD.WIDE.U32 R16, R16, R17, c[0x0][0x170] ;  /* 0x00005c001010a625 */ /* 0x000fe200078e0011 */
[----:B------:R0:W5:Y:S04]  /*02e0*/  @!P2 LDG.E R10, [R18.64] ;  /* 0x00000004120aa981 */ /* 0x000168000c1e1900 */
[----:B------:R1:W5:Y:S01]  /*02f0*/  @!P2 LDG.E R11, [R16.64] ;  /* 0x00000004100ba981 */ /* 0x000362000c1e1900 */
[----:B------:R-:W-:Y:S01]  /*0300*/  ISETP.GE.AND P1, PT, R15, R2, PT ;  /* 0x000000020f00720c */ /* 0x000fe20003f26270 */
[----:B------:R-:W-:Y:S01]  /*0310*/  BSSY B0, `(.L_x_2464) ;  /* 0x0000013000007945 */ /* 0x000fe20003800000 */
[----:B---3--:R-:W-:-:S04]  /*0320*/  FFMA.FTZ R3, -R6, R6, 1 ;  /* 0x3f80000006037423 */ /* 0x008fc80000010106 */
[----:B--2---:R-:W-:-:S05]  /*0330*/  FMUL.FTZ R3, R3, R4 ;  /* 0x0000000403037220 */ /* 0x004fca0000410000 */
[----:B------:R0:W-:Y:S01]  /*0340*/  @!P0 STG.E [R12.64], R3 ;  /* 0x000000030c008986 */ /* 0x0001e2000c101904 */
[----:B------:R-:W-:Y:S02]  /*0350*/  FFMA.FTZ R5, -R5, R5, 1 ;  /* 0x3f80000005057423 */ /* 0x000fe40000010105 */
[----:B------:R-:W-:Y:S02]  /*0360*/  FFMA.FTZ R4, -R9, R9, 1 ;  /* 0x3f80000009047423 */ /* 0x000fe40000010109 */
[----:B------:R-:W-:Y:S02]  /*0370*/  FMUL.FTZ R9, R5, R8 ;  /* 0x0000000805097220 */ /* 0x000fe40000410000 */
[----:B-1----:R-:W-:Y:S01]  /*0380*/  FMUL.FTZ R17, R4, R7 ;  /* 0x0000000704117220 */ /* 0x002fe20000410000 */
[----:B------:R-:W-:Y:S05]  /*0390*/  @P1 BRA `(.L_x_2465) ;  /* 0x000000a000001947 */ /* 0x000fea0003800000 */
[----:B0-----:R-:W-:Y:S01]  /*03a0*/  LEA R4, R0, R15, 0x9 ;  /* 0x0000000f00047211 */ /* 0x001fe200078e48ff */
[----:B------:R-:W-:Y:S01]  /*03b0*/  HFMA2.MMA R7, -RZ, RZ, 0, 2.384185791015625e-07 ;  /* 0x00000004ff077435 */ /* 0x000fe200000001ff */
[----:B------:R-:W-:-:S04]  /*03c0*/  IADD3 R15, R15, 0x80, RZ ;  /* 0x000000800f0f7810 */ /* 0x000fc80007ffe0ff */
[----:B------:R-:W-:-:S05]  /*03d0*/  ISETP.GE.AND P0, PT, R15, R2, PT ;  /* 0x000000020f00720c */ /* 0x000fca0003f06270 */
[----:B------:R-:W-:-:S05]  /*03e0*/  IMAD.WIDE.U32 R4, R4, R7, c[0x0][0x168] ;  /* 0x00005a0004047625 */ /* 0x000fca00078e0007 */
[----:B------:R0:W-:Y:S03]  /*03f0*/  STG.E [R4.64], R9 ;  /* 0x0000000904007986 */ /* 0x0001e6000c101904 */
[----:B------:R-:W-:Y:S01]  /*0400*/  @!P0 IMAD R6, R0, 0x200, R15 ;  /* 0x0000020000068824 */ /* 0x000fe200078e020f */
[----:B------:R-:W-:-:S03]  /*0410*/  @!P0 IADD3 R15, R15, 0x80, RZ ;  /* 0x000000800f0f8810 */ /* 0x000fc60007ffe0ff */
[----:B------:R-:W-:-:S05]  /*0420*/  @!P0 IMAD.WIDE.U32 R6, R6, R7, c[0x0][0x168] ;  /* 0x00005a0006068625 */ /* 0x000fca00078e0007 */
[----:B------:R0:W-:Y:S02]  /*0430*/  @!P0 STG.E [R6.64], R17 ;  /* 0x0000001106008986 */ /* 0x0001e4000c101904 */
.L_x_2465:
[----:B0-----:R-:W-:Y:S05]  /*0440*/  BSYNC B0 ;  /* 0x0000000000007941 */ /* 0x001fea0003800000 */
.L_x_2464:
[----:B------:R-:W-:Y:S01]  /*0450*/  ISETP.GE.AND P0, PT, R15, R2, PT ;  /* 0x000000020f00720c */ /* 0x000fe20003f06270 */
[----:B-----5:R-:W-:-:S12]  /*0460*/  FFMA.FTZ R10, -R10, R10, 1 ;  /* 0x3f8000000a0a7423 */ /* 0x020fd8000001010a */
[----:B------:R-:W-:Y:S05]  /*0470*/  @P0 EXIT ;  /* 0x000000000000094d */ /* 0x000fea0003800000 */
[----:B------:R-:W-:Y:S01]  /*0480*/  LEA R2, R0, R15, 0x9 ;  /* 0x0000000f00027211 */ /* 0x000fe200078e48ff */
[----:B------:R-:W-:Y:S01]  /*0490*/  FMUL.FTZ R11, R10, R11 ;  /* 0x0000000b0a0b7220 */ /* 0x000fe20000410000 */
[----:B------:R-:W-:-:S05]  /*04a0*/  MOV R3, 0x4 ;  /* 0x0000000400037802 */ /* 0x000fca0000000f00 */
[----:B------:R-:W-:-:S05]  /*04b0*/  IMAD.WIDE.U32 R2, R2, R3, c[0x0][0x168] ;  /* 0x00005a0002027625 */ /* 0x000fca00078e0003 */
[----:B------:R-:W-:Y:S01]  /*04c0*/  STG.E [R2.64], R11 ;  /* 0x0000000b02007986 */ /* 0x000fe2000c101904 */
[----:B------:R-:W-:Y:S05]  /*04d0*/  EXIT ;  /* 0x000000000000794d */ /* 0x000fea0003800000 */
.L_x_2466:
        /* <DEDUP_REMOVED lines=10> */
.L_x_13759:


//--------------------- .text._ZN2at6native29vectorized_elementwise_kernelILi2EZZZNS0_25tanh_backward_kernel_cudaERNS_18TensorIteratorBaseEENKUlvE0_clEvENKUlvE0_clEvEUlffE_St5arrayIPcLm3EEEEviT0_T1_ --------------------------
	.section	.text._ZN2at6native29vectorized_elementwise_kernelILi2EZZZNS0_25tanh_backward_kernel_cudaERNS_18TensorIteratorBaseEENKUlvE0_clEvENKUlvE0_clEvEUlffE_St5arrayIPcLm3EEEEviT0_T1_,"ax",@progbits
	.sectioninfo	@"SHI_REGISTERS=32"
	.align	128
        .global         _ZN2at6native29vectorized_elementwise_kernelILi2EZZZNS0_25tanh_backward_kernel_cudaERNS_18TensorIteratorBaseEENKUlvE0_clEvENKUlvE0_clEvEUlffE_St5arrayIPcLm3EEEEviT0_T1_
        .type           _ZN2at6native29vectorized_elementwise_kernelILi2EZZZNS0_25tanh_backward_kernel_cudaERNS_18TensorIteratorBaseEENKUlvE0_clEvENKUlvE0_clEvEUlffE_St5arrayIPcLm3EEEEviT0_T1_,@function
        .size           _ZN2at6native29vectorized_elementwise_kernelILi2EZZZNS0_25tanh_backward_kernel_cudaERNS_18TensorIteratorBaseEENKUlvE0_clEvENKUlvE0_clEvEUlffE_St5arrayIPcLm3EEEEviT0_T1_,(.L_x_13760 - _ZN2at6native29vectorized_elementwise_kernelILi2EZZZNS0_25tanh_backward_kernel_cudaERNS_18TensorIteratorBaseEENKUlvE0_clEvENKUlvE0_clEvEUlffE_St5arrayIPcLm3EEEEviT0_T1_)
        .other          _ZN2at6native29vectorized_elementwise_kernelILi2EZZZNS0_25tanh_backward_kernel_cudaERNS_18TensorIteratorBaseEENKUlvE0_clEvENKUlvE0_clEvEUlffE_St5arrayIPcLm3EEEEviT0_T1_,@"STO_CUDA_ENTRY STV_DEFAULT"
_ZN2at6native29vectorized_elementwise_kernelILi2EZZZNS0_25tanh_backward_kernel_cudaERNS_18TensorIteratorBaseEENKUlvE0_clEvENKUlvE0_clEvEUlffE_St5arrayIPcLm3EEEEviT0_T1_:
.text._ZN2at6native29vectorized_elementwise_kernelILi2EZZZNS0_25tanh_backward_kernel_cudaERNS_18TensorIteratorBaseEENKUlvE0_clEvENKUlvE0_clEvEUlffE_St5arrayIPcLm3EEEEviT0_T1_:
[----:B------:R-:W-:Y:S02]  /*0000*/  MOV R1, c[0x0][0x28] ;  /* 0x00000a0000017a02 */ /* 0x000fe40000000f00 */
[----:B------:R-:W0:Y:S01]  /*0010*/  S2R R0, SR_CTAID.X ;  /* 0x0000000000007919 */ /* 0x000e220000002500 */
[----:B------:R-:W-:Y:S01]  /*0020*/  ULDC.64 UR4, c[0x0][0x118] ;  /* 0x0000460000047ab9 */ /* 0x000fe20000000a00 */
[----:B0-----:R-:W-:-:S04]  /*0030*/  SHF.L.U32 R0, R0, 0xa, RZ ;  /* 0x0000000a00007819 */ /* 0x001fc800000006ff */
[----:B------:R-:W-:-:S04]  /*0040*/  IADD3 R2, -R0, c[0x0][0x160], RZ ;  /* 0x0000580000027a10 */ /* 0x000fc80007ffe1ff */
[----:B------:R-:W-:-:S13]  /*0050*/  ISETP.GE.U32.AND P0, PT, R2, 0x400, PT ;  /* 0x000004000200780c */ /* 0x000fda0003f06070 */
[----:B------:R-:W-:Y:S05]  /*0060*/  @!P0 BRA `(.L_x_2467) ;  /* 0x0000025000008947 */ /* 0x000fea0003800000 */
[----:B------:R-:W0:Y:S01]  /*0070*/  S2R R25, SR_TID.X ;  /* 0x0000000000197919 */ /* 0x000e220000002100 */
[----:B------:R-:W-:-:S10]  /*0080*/  HFMA2.MMA R17, -RZ, RZ, 0, 2.384185791015625e-07 ;  /* 0x00000004ff117435 */ /* 0x000fd400000001ff */
[----:B------:R-:W-:-:S04]  /*0090*/  IMAD.WIDE R4, R0, R17, c[0x0][0x178] ;  /* 0x00005e0000047625 */ /* 0x000fc800078e0211 */
[----:B------:R-:W-:-:S04]  /*00a0*/  IMAD.WIDE R2, R0, R17, c[0x0][0x170] ;  /* 0x00005c0000027625 */ /* 0x000fc800078e0211 */
[----:B0-----:R-:W-:-:S04]  /*00b0*/  IMAD.WIDE.U32 R22, R25, 0x8, R4 ;  /* 0x0000000819167825 */ /* 0x001fc800078e0004 */
[----:B------:R-:W-:Y:S01]  /*00c0*/  IMAD.WIDE.U32 R20, R25, 0x8, R2 ;  /* 0x0000000819147825 */ /* 0x000fe200078e0002 */
[----:B------:R-:W2:Y:S04]  /*00d0*/  LDG.E.64 R18, [R22.64] ;  /* 0x0000000416127981 */ /* 0x000ea8000c1e1b00 */
[----:B------:R-:W3:Y:S04]  /*00e0*/  LDG.E.64 R8, [R22.64+0x400] ;  /* 0x0004000416087981 */ /* 0x000ee8000c1e1b00 */
[----:B------:R-:W4:Y:S04]  /*00f0*/  LDG.E.64 R12, [R20.64] ;  /* 0x00000004140c7981 */ /* 0x000f28000c1e1b00 */
[----:B------:R-:W5:Y:S04]  /*0100*/  LDG.E.64 R2, [R22.64+0x800] ;  /* 0x0008000416027981 */ /* 0x000f68000c1e1b00 */
[----:B------:R-:W5:Y:S04]  /*0110*/  LDG.E.64 R4, [R20.64+0x400] ;  /* 0x0004000414047981 */ /* 0x000f68000c1e1b00 */
[----:B------:R-:W5:Y:S04]  /*0120*/  LDG.E.64 R6, [R22.64+0xc00] ;  /* 0x000c000416067981 */ /* 0x000f68000c1e1b00 */
[----:B------:R-:W5:Y:S04]  /*0130*/  LDG.E.64 R10, [R20.64+0x800] ;  /* 0x00080004140a7981 */ /* 0x000f68000c1e1b00 */
[----:B------:R-:W5:Y:S01]  /*0140*/  LDG.E.64 R14, [R20.64+0xc00] ;  /* 0x000c0004140e7981 */ /* 0x000f62000c1e1b00 */
[----:B------:R-:W-:-:S06]  /*0150*/  IMAD.WIDE.U32 R16, R0, R17, c[0x0][0x168] ;  /* 0x00005a0000107625 */ /* 0x000fcc00078e0011 */
[----:B------:R-:W-:-:S04]  /*0160*/  IMAD.WIDE R16, R25, 0x8, R16 ;  /* 0x0000000819107825 */ /* 0x000fc800078e0210 */
[----:B--2---:R-:W-:Y:S02]  /*0170*/  FFMA.FTZ R0, -R19, R19, 1 ;  /* 0x3f80000013007423 */ /* 0x004fe40000010113 */
[----:B------:R-:W-:Y:S02]  /*0180*/  FFMA.FTZ R19, -R18, R18, 1 ;  /* 0x3f80000012137423 */ /* 0x000fe40000010112 */
[----:B---3--:R-:W-:Y:S02]  /*0190*/  FFMA.FTZ R18, -R9, R9, 1 ;  /* 0x3f80000009127423 */ /* 0x008fe40000010109 */
[----:B----4-:R-:W-:Y:S02]  /*01a0*/  FMUL.FTZ R13, R13, R0 ;  /* 0x000000000d0d7220 */ /* 0x010fe40000410000 */
[----:B------:R-:W-:Y:S02]  /*01b0*/  FMUL.FTZ R12, R12, R19 ;  /* 0x000000130c0c7220 */ /* 0x000fe40000410000 */
[----:B-----5:R-:W-:-:S02]  /*01c0*/  FFMA.FTZ R0, -R3, R3, 1 ;  /* 0x3f80000003007423 */ /* 0x020fc40000010103 */
[----:B------:R-:W-:Y:S02]  /*01d0*/  FFMA.FTZ R3, -R2, R2, 1 ;  /* 0x3f80000002037423 */ /* 0x000fe40000010102 */
[----:B------:R-:W-:Y:S02]  /*01e0*/  FMUL.FTZ R19, R5, R18 ;  /* 0x0000001205137220 */ /* 0x000fe40000410000 */
[----:B------:R-:W-:Y:S02]  /*01f0*/  FFMA.FTZ R9, -R8, R8, 1 ;  /* 0x3f80000008097423 */ /* 0x000fe40000010108 */
[----:B------:R-:W-:Y:S02]  /*0200*/  FFMA.FTZ R2, -R7, R7, 1 ;  /* 0x3f80000007027423 */ /* 0x000fe40000010107 */
[----:B------:R-:W-:Y:S02]  /*0210*/  FFMA.FTZ R5, -R6, R6, 1 ;  /* 0x3f80000006057423 */ /* 0x000fe40000010106 */
[----:B------:R-:W-:-:S02]  /*0220*/  FMUL.FTZ R18, R4, R9 ;  /* 0x0000000904127220 */ /* 0x000fc40000410000 */
[----:B------:R-:W-:Y:S02]  /*0230*/  FMUL.FTZ R11, R11, R0 ;  /* 0x000000000b0b7220 */ /* 0x000fe40000410000 */
[----:B------:R-:W-:Y:S02]  /*0240*/  FMUL.FTZ R10, R10, R3 ;  /* 0x000000030a0a7220 */ /* 0x000fe40000410000 */
[----:B------:R-:W-:Y:S02]  /*0250*/  FMUL.FTZ R15, R15, R2 ;  /* 0x000000020f0f7220 */ /* 0x000fe40000410000 */
[----:B------:R-:W-:Y:S01]  /*0260*/  FMUL.FTZ R14, R14, R5 ;  /* 0x000000050e0e7220 */ /* 0x000fe20000410000 */
[----:B------:R-:W-:Y:S04]  /*0270*/  STG.E.64 [R16.64], R12 ;  /* 0x0000000c10007986 */ /* 0x000fe8000c101b04 */
[----:B------:R-:W-:Y:S04]  /*0280*/  STG.E.64 [R16.64+0x400], R18 ;  /* 0x0004001210007986 */ /* 0x000fe8000c101b04 */
[----:B------:R-:W-:Y:S04]  /*0290*/  STG.E.64 [R16.64+0x800], R10 ;  /* 0x0008000a10007986 */ /* 0x000fe8000c101b04 */
[----:B------:R-:W-:Y:S01]  /*02a0*/  STG.E.64 [R16.64+0xc00], R14 ;  /* 0x000c000e10007986 */ /* 0x000fe2000c101b04 */
[----:B------:R-:W-:Y:S05]  /*02b0*/  EXIT ;  /* 0x000000000000794d */ /* 0x000fea0003800000 */
.L_x_2467:
[----:B------:R-:W0:Y:S01]  /*02c0*/  S2R R21, SR_TID.X ;  /* 0x0000000000157919 */ /* 0x000e220000002100 */
[----:B------:R-:W-:Y:S01]  /*02d0*/  CS2R R8, SRZ ;  /* 0x0000000000087805 */ /* 0x000fe2000001ff00 */
[----:B------:R-:W-:Y:S01]  /*02e0*/  HFMA2.MMA R20, -RZ, RZ, 0, 0 ;  /* 0x00000000ff147435 */ /* 0x000fe200000001ff */
[----:B0-----:R-:W-:-:S02]  /*02f0*/  ISETP.GE.AND P0, PT, R21, R2, PT ;  /* 0x000000021500720c */ /* 0x001fc40003f06270 */
[----:B------:R-:W-:-:S11]  /*0300*/  MOV R27, R21 ;  /* 0x00000015001b7202 */ /* 0x000fd60000000f00 */
[----:B------:R-:W-:Y:S02]  /*0310*/  @!P0 IADD3 R14, R0, R27, RZ ;  /* 0x0000001b000e8210 */ /* 0x000fe40007ffe0ff */
[----:B------:R-:W-:Y:S02]  /*0320*/  @!P0 IADD3 R27, R27, 0x80, RZ ;  /* 0x000000801b1b8810 */ /* 0x000fe40007ffe0ff */
[----:B------:R-:W-:Y:S02]  /*0330*/  @!P0 MOV R15, 0x4 ;  /* 0x00000004000f8802 */ /* 0x000fe40000000f00 */
[----:B------:R-:W-:-:S03]  /*0340*/  ISETP.GE.AND P5, PT, R27, R2, PT ;  /* 0x000000021b00720c */ /* 0x000fc60003fa6270 */
[----:B------:R-:W-:-:S04]  /*0350*/  @!P0 IMAD.WIDE.U32 R6, R14, R15, c[0x0][0x170] ;  /* 0x00005c000e068625 */ /* 0x000fc800078e000f */
[----:B------:R-:W-:Y:S01]  /*0360*/  @!P0 IMAD.WIDE.U32 R14, R14, R15, c[0x0][0x178] ;  /* 0x00005e000e0e8625 */ /* 0x000fe200078e000f */
[----:B------:R-:W-:Y:S01]  /*0370*/  CS2R R4, SRZ ;  /* 0x0000000000047805 */ /* 0x000fe2000001ff00 */
[----:B------:R-:W-:Y:S01]  /*0380*/  CS2R R10, SRZ ;  /* 0x00000000000a7805 */ /* 0x000fe2000001ff00 */
[----:B------:R0:W2:Y:S03]  /*0390*/  @!P0 LDG.E R8, [R6.64] ;  /* 0x0000000406088981 */ /* 0x0000a6000c1e1900 */
[----:B------:R-:W-:Y:S01]  /*03a0*/  @!P5 IADD3 R28, R0, R27, RZ ;  /* 0x0000001b001cd210 */ /* 0x000fe20007ffe0ff */
[----:B------:R1:W3:Y:S01]  /*03b0*/  @!P0 LDG.E R9, [R14.64] ;  /* 0x000000040e098981 */ /* 0x0002e2000c1e1900 */
[----:B------:R-:W-:Y:S02]  /*03c0*/  @!P5 IADD3 R27, R27, 0x80, RZ ;  /* 0x000000801b1bd810 */ /* 0x000fe40007ffe0ff */
[----:B------:R-:W-:-:S02]  /*03d0*/  @!P5 MOV R29, 0x4 ;  /* 0x00000004001dd802 */ /* 0x000fc40000000f00 */
[----:B------:R-:W-:Y:S01]  /*03e0*/  ISETP.GE.AND P6, PT, R27, R2, PT ;  /* 0x000000021b00720c */ /* 0x000fe20003fc6270 */
[----:B------:R-:W-:Y:S02]  /*03f0*/  IMAD.MOV.U32 R3, RZ, RZ, RZ ;  /* 0x000000ffff037224 */ /* 0x000fe400078e00ff */
[----:B------:R-:W-:-:S10]  /*0400*/  @!P5 IMAD.WIDE.U32 R18, R28, R29, c[0x0][0x170] ;  /* 0x00005c001c12d625 */ /* 0x000fd400078e001d */
[----:B------:R-:W-:Y:S01]  /*0410*/  @!P6 IMAD.IADD R12, R0, 0x1, R27 ;  /* 0x00000001000ce824 */ /* 0x000fe200078e021b */
[----:B------:R-:W-:Y:S02]  /*0420*/  @!P6 IADD3 R27, R27, 0x80, RZ ;  /* 0x000000801b1be810 */ /* 0x000fe40007ffe0ff */
[----:B------:R-:W-:Y:S01]  /*0430*/  @!P6 MOV R13, 0x4 ;  /* 0x00000004000de802 */ /* 0x000fe20000000f00 */
[----:B------:R-:W-:Y:S01]  /*0440*/  @!P5 IMAD.WIDE.U32 R28, R28, R29, c[0x0][0x178] ;  /* 0x00005e001c1cd625 */ /* 0x000fe200078e001d */
[CC--:B------:R-:W-:Y:S01]  /*0450*/  ISETP.GE.AND P1, PT, R27.reuse, R2.reuse, PT ;  /* 0x000000021b00720c */ /* 0x0c0fe20003f26270 */
[----:B------:R4:W5:Y:S02]  /*0460*/  @!P5 LDG.E R20, [R18.64] ;  /* 0x000000041214d981 */ /* 0x000964000c1e1900 */
[----:B-1----:R-:W-:Y:S02]  /*0470*/  @!P6 IMAD.WIDE.U32 R14, R12, R13, c[0x0][0x170] ;  /* 0x00005c000c0ee625 */ /* 0x002fe400078e000d */
[----:B------:R1:W5:Y:S08]  /*0480*/  @!P5 LDG.E R3, [R28.64] ;  /* 0x000000041c03d981 */ /* 0x000370000c1e1900 */
[----:B------:R-:W-:Y:S01]  /*0490*/  @!P1 IADD3 R16, R0, R27, RZ ;  /* 0x0000001b00109210 */ /* 0x000fe20007ffe0ff */
[----:B------:R-:W-:Y:S01]  /*04a0*/  @!P6 IMAD.WIDE.U32 R12, R12, R13, c[0x0][0x178] ;  /* 0x00005e000c0ce625 */ /* 0x000fe200078e000d */
[----:B------:R-:W-:Y:S01]  /*04b0*/  @!P1 IADD3 R27, R27, 0x80, RZ ;  /* 0x000000801b1b9810 */ /* 0x000fe20007ffe0ff */
[----:B------:R0:W5:Y:S03]  /*04c0*/  @!P6 LDG.E R4, [R14.64] ;  /* 0x000000040e04e981 */ /* 0x000166000c1e1900 */
[----:B------:R-:W-:Y:S01]  /*04d0*/  ISETP.GE.AND P2, PT, R27, R2, PT ;  /* 0x000000021b00720c */ /* 0x000fe20003f46270 */
[----:B------:R0:W5:-:S12]  /*04e0*/  @!P6 LDG.E R11, [R12.64] ;  /* 0x000000040c0be981 */ /* 0x000158000c1e1900 */
[----:B------:R-:W-:Y:S02]  /*04f0*/  @!P2 IADD3 R23, R0, R27, RZ ;  /* 0x0000001b0017a210 */ /* 0x000fe40007ffe0ff */
[----:B------:R-:W-:-:S04]  /*0500*/  @!P2 IADD3 R27, R27, 0x80, RZ ;  /* 0x000000801b1ba810 */ /* 0x000fc80007ffe0ff */
[----:B------:R-:W-:-:S13]  /*0510*/  ISETP.GE.AND P3, PT, R27, R2, PT ;  /* 0x000000021b00720c */ /* 0x000fda0003f66270 */
[----:B------:R-:W-:Y:S02]  /*0520*/  @!P3 IADD3 R22, R0, R27, RZ ;  /* 0x0000001b0016b210 */ /* 0x000fe40007ffe0ff */
[----:B------:R-:W-:-:S04]  /*0530*/  @!P3 IADD3 R27, R27, 0x80, RZ ;  /* 0x000000801b1bb810 */ /* 0x000fc80007ffe0ff */
[----:B------:R-:W-:Y:S02]  /*0540*/  ISETP.GE.AND P4, PT, R27, R2, PT ;  /* 0x000000021b00720c */ /* 0x000fe40003f86270 */
[----:B------:R-:W-:Y:S02]  /*0550*/  @!P1 MOV R17, 0x4 ;  /* 0x0000000400119802 */ /* 0x000fe40000000f00 */
[----:B------:R-:W-:Y:S01]  /*0560*/  @!P2 MOV R24, 0x4 ;  /* 0x000000040018a802 */ /* 0x000fe20000000f00 */
[----:B-1----:R-:W-:Y:S02]  /*0570*/  @!P3 IMAD.MOV.U32 R29, RZ, RZ, 0x4 ;  /* 0x00000004ff1db424 */ /* 0x002fe400078e00ff */
[----:B----4-:R-:W-:-:S06]  /*0580*/  @!P1 IMAD.WIDE.U32 R18, R16, R17, c[0x0][0x170] ;  /* 0x00005c0010129625 */ /* 0x010fcc00078e0011 */
[----:B------:R-:W-:Y:S01]  /*0590*/  @!P4 IADD3 R25, R0, R27, RZ ;  /* 0x0000001b0019c210 */ /* 0x000fe20007ffe0ff */
[-C--:B0-----:R-:W-:Y:S01]  /*05a0*/  @!P2 IMAD.WIDE.U32 R14, R23, R24.reuse, c[0x0][0x170] ;  /* 0x00005c00170ea625 */ /* 0x081fe200078e0018 */
[----:B------:R-:W-:Y:S01]  /*05b0*/  @!P4 IADD3 R27, R27, 0x80, RZ ;  /* 0x000000801b1bc810 */ /* 0x000fe20007ffe0ff */
[----:B------:R0:W4:Y:S02]  /*05c0*/  @!P1 LDG.E R5, [R18.64] ;  /* 0x0000000412059981 */ /* 0x000124000c1e1900 */
[----:B------:R-:W-:Y:S01]  /*05d0*/  @!P2 IMAD.WIDE.U32 R12, R23, R24, c[0x0][0x178] ;  /* 0x00005e00170ca625 */ /* 0x000fe200078e0018 */
[----:B------:R-:W-:Y:S01]  /*05e0*/  ISETP.GE.AND P5, PT, R27, R2, PT ;  /* 0x000000021b00720c */ /* 0x000fe20003fa6270 */
[----:B------:R-:W-:Y:S02]  /*05f0*/  HFMA2.MMA R24, -RZ, RZ, 0, 0 ;  /* 0x00000000ff187435 */ /* 0x000fe400000001ff */
[----:B------:R-:W-:-:S04]  /*0600*/  @!P1 IMAD.WIDE.U32 R16, R16, R17, c[0x0][0x178] ;  /* 0x00005e0010109625 */ /* 0x000fc800078e0011 */
[CC--:B0-----:R-:W-:Y:S01]  /*0610*/  @!P3 IMAD.WIDE.U32 R18, R22.reuse, R29.reuse, c[0x0][0x170] ;  /* 0x00005c001612b625 */ /* 0x0c1fe200078e001d */
[----:B------:R-:W-:Y:S01]  /*0620*/  CS2R R6, SRZ ;  /* 0x0000000000067805 */ /* 0x000fe2000001ff00 */
[----:B------:R0:W4:Y:S01]  /*0630*/  @!P1 LDG.E R10, [R16.64] ;  /* 0x00000004100a9981 */ /* 0x000122000c1e1900 */
[----:B------:R-:W-:Y:S01]  /*0640*/  HFMA2.MMA R28, -RZ, RZ, 0, 0 ;  /* 0x00000000ff1c7435 */ /* 0x000fe200000001ff */
[----:B------:R-:W-:Y:S02]  /*0650*/  @!P3 IMAD.WIDE.U32 R22, R22, R29, c[0x0][0x178] ;  /* 0x00005e001616b625 */ /* 0x000fe400078e001d */
[----:B------:R1:W4:Y:S01]  /*0660*/  @!P3 LDG.E R24, [R18.64] ;  /* 0x000000041218b981 */ /* 0x000322000c1e1900 */
[----:B------:R-:W-:Y:S02]  /*0670*/  @!P5 MOV R29, 0x4 ;  /* 0x00000004001dd802 */ /* 0x000fe40000000f00 */
[----:B------:R-:W-:Y:S01]  /*0680*/  MOV R26, RZ ;  /* 0x000000ff001a7202 */ /* 0x000fe20000000f00 */
[----:B------:R1:W4:Y:S01]  /*0690*/  @!P2 LDG.E R7, [R14.64] ;  /* 0x000000040e07a981 */ /* 0x000322000c1e1900 */
[----:B0-----:R-:W-:-:S03]  /*06a0*/  @!P4 MOV R16, 0x4 ;  /* 0x000000040010c802 */ /* 0x001fc60000000f00 */
[----:B------:R0:W4:Y:S01]  /*06b0*/  @!P2 LDG.E R6, [R12.64] ;  /* 0x000000040c06a981 */ /* 0x000122000c1e1900 */
[----:B-1----:R-:W-:Y:S01]  /*06c0*/  @!P5 IADD3 R18, R0, R27, RZ ;  /* 0x0000001b0012d210 */ /* 0x002fe20007ffe0ff */
[----:B------:R-:W-:Y:S02]  /*06d0*/  IMAD.MOV.U32 R27, RZ, RZ, RZ ;  /* 0x000000ffff1b7224 */ /* 0x000fe400078e00ff */
[----:B------:R1:W4:Y:S01]  /*06e0*/  @!P3 LDG.E R26, [R22.64] ;  /* 0x00000004161ab981 */ /* 0x000322000c1e1900 */
[----:B------:R-:W-:-:S04]  /*06f0*/  @!P4 IMAD.WIDE.U32 R14, R25, R16, c[0x0][0x178] ;  /* 0x00005e00190ec625 */ /* 0x000fc800078e0010 */
[CC--:B0-----:R-:W-:Y:S01]  /*0700*/  @!P5 IMAD.WIDE.U32 R12, R18.reuse, R29.reuse, c[0x0][0x178] ;  /* 0x00005e00120cd625 */ /* 0x0c1fe200078e001d */
[----:B------:R2:W4:Y:S01]  /*0710*/  @!P4 LDG.E R27, [R14.64] ;  /* 0x000000040e1bc981 */ /* 0x000522000c1e1900 */
[----:B-1----:R-:W-:Y:S02]  /*0720*/  CS2R R22, SRZ ;  /* 0x0000000000167805 */ /* 0x002fe4000001ff00 */
[----:B------:R-:W-:Y:S01]  /*0730*/  @!P4 IMAD.WIDE.U32 R16, R25, R16, c[0x0][0x170] ;  /* 0x00005c001910c625 */ /* 0x000fe200078e0010 */
[----:B------:R0:W4:Y:S03]  /*0740*/  @!P5 LDG.E R28, [R12.64] ;  /* 0x000000040c1cd981 */ /* 0x000126000c1e1900 */
[----:B------:R-:W-:Y:S01]  /*0750*/  @!P5 IMAD.WIDE.U32 R18, R18, R29, c[0x0][0x170] ;  /* 0x00005c001212d625 */ /* 0x000fe200078e001d */
[----:B------:R-:W4:Y:S04]  /*0760*/  @!P4 LDG.E R22, [R16.64] ;  /* 0x000000041016c981 */ /* 0x000f28000c1e1900 */
[----:B------:R-:W4:Y:S01]  /*0770*/  @!P5 LDG.E R23, [R18.64] ;  /* 0x000000041217d981 */ /* 0x000f22000c1e1900 */
[----:B------:R-:W-:-:S02]  /*0780*/  @!P0 IADD3 R25, R0, R21, RZ ;  /* 0x0000001500198210 */ /* 0x000fc40007ffe0ff */
[----:B------:R-:W-:Y:S02]  /*0790*/  @!P0 MOV R29, 0x4 ;  /* 0x00000004001d8802 */ /* 0x000fe40000000f00 */
[----:B0-----:R-:W-:-:S04]  /*07a0*/  IADD3 R12, R21, 0x80, RZ ;  /* 0x00000080150c7810 */ /* 0x001fc80007ffe0ff */
[----:B------:R-:W-:Y:S01]  /*07b0*/  @!P0 MOV R21, R12 ;  /* 0x0000000c00158202 */ /* 0x000fe20000000f00 */
[----:B------:R-:W-:Y:S01]  /*07c0*/  BSSY B0, `(.L_x_2468) ;  /* 0x000003f000007945 */ /* 0x000fe20003800000 */
[----:B------:R-:W-:Y:S01]  /*07d0*/  BSSY B1, `(.L_x_2469) ;  /* 0x0000037000017945 */ /* 0x000fe20003800000 */
[----:B---3--:R-:W-:-:S04]  /*07e0*/  FFMA.FTZ R9, -R9, R9, 1 ;  /* 0x3f80000009097423 */ /* 0x008fc80000010109 */
[----:B--2---:R-:W-:Y:S02]  /*07f0*/  FMUL.FTZ R15, R9, R8 ;  /* 0x00000008090f7220 */ /* 0x004fe40000410000 */
[----:B------:R-:W-:-:S05]  /*0800*/  @!P0 IMAD.WIDE.U32 R8, R25, R29, c[0x0][0x168] ;  /* 0x00005a0019088625 */ /* 0x000fca00078e001d */
[----:B------:R0:W-:Y:S01]  /*0810*/  @!P0 STG.E [R8.64], R15 ;  /* 0x0000000f08008986 */ /* 0x0001e2000c101904 */
[----:B------:R-:W-:Y:S01]  /*0820*/  ISETP.GE.AND P0, PT, R21, R2, PT ;  /* 0x000000021500720c */ /* 0x000fe20003f06270 */
[----:B-----5:R-:W-:-:S04]  /*0830*/  FFMA.FTZ R3, -R3, R3, 1 ;  /* 0x3f80000003037423 */ /* 0x020fc80000010103 */
[----:B------:R-:W-:Y:S02]  /*0840*/  FMUL.FTZ R20, R3, R20 ;  /* 0x0000001403147220 */ /* 0x000fe40000410000 */
[----:B------:R-:W-:-:S04]  /*0850*/  FFMA.FTZ R11, -R11, R11, 1 ;  /* 0x3f8000000b0b7423 */ /* 0x000fc8000001010b */
[----:B------:R-:W-:Y:S02]  /*0860*/  FMUL.FTZ R4, R11, R4 ;  /* 0x000000040b047220 */ /* 0x000fe40000410000 */
[----:B----4-:R-:W-:-:S04]  /*0870*/  FFMA.FTZ R10, -R10, R10, 1 ;  /* 0x3f8000000a0a7423 */ /* 0x010fc8000001010a */
[----:B------:R-:W-:Y:S02]  /*0880*/  FMUL.FTZ R5, R10, R5 ;  /* 0x000000050a057220 */ /* 0x000fe40000410000 */
[----:B------:R-:W-:Y:S02]  /*0890*/  FFMA.FTZ R6, -R6, R6, 1 ;  /* 0x3f80000006067423 */ /* 0x000fe40000010106 */
[----:B------:R-:W-:Y:S02]  /*08a0*/  FFMA.FTZ R3, -R26, R26, 1 ;  /* 0x3f8000001a037423 */ /* 0x000fe4000001011a */
[----:B------:R-:W-:Y:S02]  /*08b0*/  FMUL.FTZ R7, R6, R7 ;  /* 0x0000000706077220 */ /* 0x000fe40000410000 */
[----:B------:R-:W-:Y:S02]  /*08c0*/  FFMA.FTZ R27, -R27, R27, 1 ;  /* 0x3f8000001b1b7423 */ /* 0x000fe4000001011b */
[----:B------:R-:W-:-:S02]  /*08d0*/  FFMA.FTZ R28, -R28, R28, 1 ;  /* 0x3f8000001c1c7423 */ /* 0x000fc4000001011c */
[----:B------:R-:W-:Y:S02]  /*08e0*/  FMUL.FTZ R24, R3, R24 ;  /* 0x0000001803187220 */ /* 0x000fe40000410000 */
[----:B------:R-:W-:Y:S02]  /*08f0*/  FMUL.FTZ R22, R27, R22 ;  /* 0x000000161b167220 */ /* 0x000fe40000410000 */
[----:B------:R-:W-:Y:S01]  /*0900*/  FMUL.FTZ R23, R28, R23 ;  /* 0x000000171c177220 */ /* 0x000fe20000410000 */
[----:B------:R-:W-:Y:S05]  /*0910*/  @P0 BRA `(.L_x_2470) ;  /* 0x000000c000000947 */ /* 0x000fea0003800000 */
[----:B0-----:R-:W-:Y:S01]  /*0920*/  IADD3 R8, R0, R21, RZ ;  /* 0x0000001500087210 */ /* 0x001fe20007ffe0ff */
[----:B------:R-:W-:Y:S01]  /*0930*/  IMAD.MOV.U32 R9, RZ, RZ, 0x4 ;  /* 0x00000004ff097424 */ /* 0x000fe200078e00ff */
[----:B------:R-:W-:-:S03]  /*0940*/  IADD3 R21, R21, 0x80, RZ ;  /* 0x0000008015157810 */ /* 0x000fc60007ffe0ff */
[----:B------:R-:W-:Y:S01]  /*0950*/  IMAD.WIDE.U32 R8, R8, R9, c[0x0][0x168] ;  /* 0x00005a0008087625 */ /* 0x000fe200078e0009 */
[----:B------:R-:W-:-:S04]  /*0960*/  ISETP.GE.AND P0, PT, R21, R2, PT ;  /* 0x000000021500720c */ /* 0x000fc80003f06270 */
[----:B------:R0:W-:Y:S09]  /*0970*/  STG.E [R8.64], R20 ;  /* 0x0000001408007986 */ /* 0x0001f2000c101904 */
[----:B------:R-:W-:Y:S05]  /*0980*/  @P0 BRA `(.L_x_2471) ;  /* 0x000000c000000947 */ /* 0x000fea0003800000 */
[----:B0-----:R-:W-:Y:S01]  /*0990*/  HFMA2.MMA R9, -RZ, RZ, 0, 2.384185791015625e-07 ;  /* 0x00000004ff097435 */ /* 0x001fe200000001ff */
[----:B------:R-:W-:-:S02]  /*09a0*/  IADD3 R8, R0, R21, RZ ;  /* 0x0000001500087210 */ /* 0x000fc40007ffe0ff */
[----:B------:R-:W-:-:S07]  /*09b0*/  IADD3 R21, R21, 0x80, RZ ;  /* 0x0000008015157810 */ /* 0x000fce0007ffe0ff */
[----:B------:R-:W-:-:S05]  /*09c0*/  IMAD.WIDE.U32 R8, R8, R9, c[0x0][0x168] ;  /* 0x00005a0008087625 */ /* 0x000fca00078e0009 */
[----:B------:R0:W-:Y:S02]  /*09d0*/  STG.E [R8.64], R4 ;  /* 0x0000000408007986 */ /* 0x0001e4000c101904 */
.L_x_2470:
[----:B0-----:R-:W-:-:S13]  /*09e0*/  ISETP.GE.AND P0, PT, R21, R2, PT ;  /* 0x000000021500720c */ /* 0x001fda0003f06270 */
[----:B------:R-:W-:Y:S05]  /*09f0*/  @P0 BRA `(.L_x_2472) ;  /* 0x000000c000000947 */ /* 0x000fea0003800000 */
[----:B------:R-:W-:Y:S02]  /*0a00*/  IADD3 R8, R0, R21, RZ ;  /* 0x0000001500087210 */ /* 0x000fe40007ffe0ff */
[----:B------:R-:W-:Y:S02]  /*0a10*/  MOV R9, 0x4 ;  /* 0x0000000400097802 */ /* 0x000fe40000000f00 */
[----:B------:R-:W-:-:S03]  /*0a20*/  IADD3 R21, R21, 0x80, RZ ;  /* 0x0000008015157810 */ /* 0x000fc60007ffe0ff */
[----:B------:R-:W-:-:S05]  /*0a30*/  IMAD.WIDE.U32 R8, R8, R9, c[0x0][0x168] ;  /* 0x00005a0008087625 */ /* 0x000fca00078e0009 */
[----:B------:R0:W-:Y:S02]  /*0a40*/  STG.E [R8.64], R5 ;  /* 0x0000000508007986 */ /* 0x0001e4000c101904 */
.L_x_2471:
[----:B------:R-:W-:-:S13]  /*0a50*/  ISETP.GE.AND P0, PT, R21, R2, PT ;  /* 0x000000021500720c */ /* 0x000fda0003f06270 */
[----:B------:R-:W-:Y:S05]  /*0a60*/  @P0 BRA `(.L_x_2473) ;  /* 0x000000d000000947 */ /* 0x000fea0003800000 */
[----:B------:R-:W-:Y:S01]  /*0a70*/  IADD3 R4, R0, R21, RZ ;  /* 0x0000001500047210 */ /* 0x000fe20007ffe0ff */
[----:B0-----:R-:W-:Y:S01]  /*0a80*/  IMAD.MOV.U32 R5, RZ, RZ, 0x4 ;  /* 0x00000004ff057424 */ /* 0x001fe200078e00ff */
[----:B------:R-:W-:-:S03]  /*0a90*/  IADD3 R21, R21, 0x80, RZ ;  /* 0x0000008015157810 */ /* 0x000fc60007ffe0ff */
[----:B------:R-:W-:-:S05]  /*0aa0*/  IMAD.WIDE.U32 R4, R4, R5, c[0x0][0x168] ;  /* 0x00005a0004047625 */ /* 0x000fca00078e0005 */
[----:B------:R0:W-:Y:S02]  /*0ab0*/  STG.E [R4.64], R7 ;  /* 0x0000000704007986 */ /* 0x0001e4000c101904 */
.L_x_2472:
[----:B------:R-:W-:-:S13]  /*0ac0*/  ISETP.GE.AND P0, PT, R21, R2, PT ;  /* 0x000000021500720c */ /* 0x000fda0003f06270 */
[----:B------:R-:W-:Y:S01]  /*0ad0*/  @P0 BREAK B1 ;  /* 0x0000000000010942 */ /* 0x000fe20003800000 */
[----:B------:R-:W-:Y:S05]  /*0ae0*/  @P0 BRA `(.L_x_2474) ;  /* 0x000000c000000947 */ /* 0x000fea0003800000 */
[----:B0-----:R-:W-:Y:S01]  /*0af0*/  HFMA2.MMA R5, -RZ, RZ, 0, 2.384185791015625e-07 ;  /* 0x00000004ff057435 */ /* 0x001fe200000001ff */
[----:B------:R-:W-:Y:S02]  /*0b00*/  IADD3 R4, R0, R21, RZ ;  /* 0x0000001500047210 */ /* 0x000fe40007ffe0ff */
[----:B------:R-:W-:-:S07]  /*0b10*/  IADD3 R21, R21, 0x80, RZ ;  /* 0x0000008015157810 */ /* 0x000fce0007ffe0ff */
[----:B------:R-:W-:-:S05]  /*0b20*/  IMAD.WIDE.U32 R4, R4, R5, c[0x0][0x168] ;  /* 0x00005a0004047625 */ /* 0x000fca00078e0005 */
[----:B------:R0:W-:Y:S02]  /*0b30*/  STG.E [R4.64], R24 ;  /* 0x0000001804007986 */ /* 0x0001e4000c101904 */
.L_x_2473:
[----:B------:R-:W-:Y:S05]  /*0b40*/  BSYNC B1 ;  /* 0x0000000000017941 */ /* 0x000fea0003800000 */
.L_x_2469:
[----:B------:R-:W-:-:S13]  /*0b50*/  ISETP.GE.AND P0, PT, R21, R2, PT ;  /* 0x000000021500720c */ /* 0x000fda0003f06270 */
[----:B0-----:R-:W-:Y:S02]  /*0b60*/  @!P0 IADD3 R4, R0, R21, RZ ;  /* 0x0000001500048210 */ /* 0x001fe40007ffe0ff */
[----:B------:R-:W-:Y:S02]  /*0b70*/  @!P0 MOV R5, 0x4 ;  /* 0x0000000400058802 */ /* 0x000fe40000000f00 */
[----:B------:R-:W-:-:S03]  /*0b80*/  @!P0 IADD3 R21, R21, 0x80, RZ ;  /* 0x0000008015158810 */ /* 0x000fc60007ffe0ff */
[----:B------:R-:W-:-:S05]  /*0b90*/  @!P0 IMAD.WIDE.U32 R4, R4, R5, c[0x0][0x168] ;  /* 0x00005a0004048625 */ /* 0x000fca00078e0005 */
[----:B------:R0:W-:Y:S02]  /*0ba0*/  @!P0 STG.E [R4.64], R22 ;  /* 0x0000001604008986 */ /* 0x0001e4000c101904 */
.L_x_2474:
[----:B------:R-:W-:Y:S05]  /*0bb0*/  BSYNC B0 ;  /* 0x0000000000007941 */ /* 0x000fea0003800000 */
.L_x_2468:
[----:B------:R-:W-:Y:S01]  /*0bc0*/  WARPSYNC 0xffffffff ;  /* 0xffffffff00007948 */ /* 0x000fe20003800000 */
[----:B------:R-:W-:-:S13]  /*0bd0*/  ISETP.GE.AND P0, PT, R21, R2, PT ;  /* 0x000000021500720c */ /* 0x000fda0003f06270 */
[----:B------:R-:W-:Y:S05]  /*0be0*/  @P0 EXIT ;  /* 0x000000000000094d */ /* 0x000fea0003800000 */
[----:B------:R-:W-:Y:S01]  /*0bf0*/  HFMA2.MMA R3, -RZ, RZ, 0, 2.384185791015625e-07 ;  /* 0x00000004ff037435 */ /* 0x000fe200000001ff */
[----:B------:R-:W-:-:S09]  /*0c00*/  IADD3 R2, R0, R21, RZ ;  /* 0x0000001500027210 */ /* 0x000fd20007ffe0ff */
[----:B------:R-:W-:-:S05]  /*0c10*/  IMAD.WIDE.U32 R2, R2, R3, c[0x0][0x168] ;  /* 0x00005a0002027625 */ /* 0x000fca00078e0003 */
[----:B------:R-:W-:Y:S01]  /*0c20*/  STG.E [R2.64], R23 ;  /* 0x0000001702007986 */ /* 0x000fe2000c101904 */
[----:B------:R-:W-:Y:S05]  /*0c30*/  EXIT ;  /* 0x000000000000794d */ /* 0x000fea0003800000 */
.L_x_2475:
        /* <DEDUP_REMOVED lines=12> */
.L_x_13760:


//--------------------- .text._ZN2at6native29vectorized_elementwise_kernelILi4EZZZNS0_25tanh_backward_kernel_cudaERNS_18TensorIteratorBaseEENKUlvE0_clEvENKUlvE0_clEvEUlffE_St5arrayIPcLm3EEEEviT0_T1_ --------------------------
	.section	.text._ZN2at6native29vectorized_elementwise_kernelILi4EZZZNS0_25tanh_backward_kernel_cudaERNS_18TensorIteratorBaseEENKUlvE0_clEvENKUlvE0_clEvEUlffE_St5arrayIPcLm3EEEEviT0_T1_,"ax",@progbits
	.sectioninfo	@"SHI_REGISTERS=32"
	.align	128
        .global         _ZN2at6native29vectorized_elementwise_kernelILi4EZZZNS0_25tanh_backward_kernel_cudaERNS_18TensorIteratorBaseEENKUlvE0_clEvENKUlvE0_clEvEUlffE_St5arrayIPcLm3EEEEviT0_T1_
        .type           _ZN2at6native29vectorized_elementwise_kernelILi4EZZZNS0_25tanh_backward_kernel_cudaERNS_18TensorIteratorBaseEENKUlvE0_clEvENKUlvE0_clEvEUlffE_St5arrayIPcLm3EEEEviT0_T1_,@function
        .size           _ZN2at6native29vectorized_elementwise_kernelILi4EZZZNS0_25tanh_backward_kernel_cudaERNS_18TensorIteratorBaseEENKUlvE0_clEvENKUlvE0_clEvEUlffE_St5arrayIPcLm3EEEEviT0_T1_,(.L_x_13761 - _ZN2at6native29vectorized_elementwise_kernelILi4EZZZNS0_25tanh_backward_kernel_cudaERNS_18TensorIteratorBaseEENKUlvE0_clEvENKUlvE0_clEvEUlffE_St5arrayIPcLm3EEEEviT0_T1_)
        .other          _ZN2at6native29vectorized_elementwise_kernelILi4EZZZNS0_25tanh_backward_kernel_cudaERNS_18TensorIteratorBaseEENKUlvE0_clEvENKUlvE0_clEvEUlffE_St5arrayIPcLm3EEEEviT0_T1_,@"STO_CUDA_ENTRY STV_DEFAULT"
_ZN2at6native29vectorized_elementwise_kernelILi4EZZZNS0_25tanh_backward_kernel_cudaERNS_18TensorIteratorBaseEENKUlvE0_clEvENKUlvE0_clEvEUlffE_St5arrayIPcLm3EEEEviT0_T1_:
.text._ZN2at6native29vectorized_elementwise_kernelILi4EZZZNS0_25tanh_backward_kernel_cudaERNS_18TensorIteratorBaseEENKUlvE0_clEvENKUlvE0_clEvEUlffE_St5arrayIPcLm3EEEEviT0_T1_:
        /* <DEDUP_REMOVED lines=13> */
[----:B------:R-:W2:Y:S04]  /*00d0*/  LDG.E.128 R12, [R22.64] ;  /* 0x00000004160c7981 */ /* 0x000ea8000c1e1d00 */
[----:B------:R-:W3:Y:S04]  /*00e0*/  LDG.E.128 R16, [R20.64] ;  /* 0x0000000414107981 */ /* 0x000ee8000c1e1d00 */
[----:B------:R-:W4:Y:S04]  /*00f0*/  LDG.E.128 R4, [R22.64+0x800] ;  /* 0x0008000416047981 */ /* 0x000f28000c1e1d00 */
[----:B------:R-:W5:Y:S01]  /*0100*/  LDG.E.128 R8, [R20.64+0x800] ;  /* 0x0008000414087981 */ /* 0x000f62000c1e1d00 */
[----:B------:R-:W-:-:S06]  /*0110*/  IMAD.WIDE.U32 R2, R0, R27, c[0x0][0x168] ;  /* 0x00005a0000027625 */ /* 0x000fcc00078e001b */
[----:B------:R-:W-:-:S04]  /*0120*/  IMAD.WIDE R2, R25, 0x10, R2 ;  /* 0x0000001019027825 */ /* 0x000fc800078e0202 */
[----:B--2---:R-:W-:Y:S02]  /*0130*/  FFMA.FTZ R0, -R13, R13, 1 ;  /* 0x3f8000000d007423 */ /* 0x004fe4000001010d */
[----:B------:R-:W-:Y:S02]  /*0140*/  FFMA.FTZ R13, -R12, R12, 1 ;  /* 0x3f8000000c0d7423 */ /* 0x000fe4000001010c */
[----:B---3--:R-:W-:Y:S02]  /*0150*/  FMUL.FTZ R17, R17, R0 ;  /* 0x0000000011117220 */ /* 0x008fe40000410000 */
[----:B------:R-:W-:Y:S02]  /*0160*/  FFMA.FTZ R24, -R15, R15, 1 ;  /* 0x3f8000000f187423 */ /* 0x000fe4000001010f */
[----:B----4-:R-:W-:Y:S02]  /*0170*/  FFMA.FTZ R12, -R7, R7, 1 ;  /* 0x3f800000070c7423 */ /* 0x010fe40000010107 */
[----:B------:R-:W-:-:S02]  /*0180*/  FFMA.FTZ R0, -R5, R5, 1 ;  /* 0x3f80000005007423 */ /* 0x000fc40000010105 */
[----:B------:R-:W-:Y:S02]  /*0190*/  FFMA.FTZ R15, -R14, R14, 1 ;  /* 0x3f8000000e0f7423 */ /* 0x000fe4000001010e */
[----:B------:R-:W-:Y:S02]  /*01a0*/  FFMA.FTZ R7, -R6, R6, 1 ;  /* 0x3f80000006077423 */ /* 0x000fe40000010106 */
[----:B------:R-:W-:Y:S02]  /*01b0*/  FFMA.FTZ R5, -R4, R4, 1 ;  /* 0x3f80000004057423 */ /* 0x000fe40000010104 */
[----:B------:R-:W-:Y:S02]  /*01c0*/  FMUL.FTZ R19, R19, R24 ;  /* 0x0000001813137220 */ /* 0x000fe40000410000 */
[----:B------:R-:W-:Y:S02]  /*01d0*/  FMUL.FTZ R18, R18, R15 ;  /* 0x0000000f12127220 */ /* 0x000fe40000410000 */
[----:B------:R-:W-:-:S02]  /*01e0*/  FMUL.FTZ R16, R16, R13 ;  /* 0x0000000d10107220 */ /* 0x000fc40000410000 */
[----:B-----5:R-:W-:Y:S02]  /*01f0*/  FMUL.FTZ R11, R11, R12 ;  /* 0x0000000c0b0b7220 */ /* 0x020fe40000410000 */
[----:B------:R-:W-:Y:S01]  /*0200*/  FMUL.FTZ R10, R10, R7 ;  /* 0x000000070a0a7220 */ /* 0x000fe20000410000 */
[----:B------:R-:W-:Y:S01]  /*0210*/  STG.E.128 [R2.64], R16 ;  /* 0x0000001002007986 */ /* 0x000fe2000c101d04 */
[----:B------:R-:W-:Y:S02]  /*0220*/  FMUL.FTZ R9, R9, R0 ;  /* 0x0000000009097220 */ /* 0x000fe40000410000 */
[----:B------:R-:W-:-:S05]  /*0230*/  FMUL.FTZ R8, R8, R5 ;  /* 0x0000000508087220 */ /* 0x000fca0000410000 */
[----:B------:R-:W-:Y:S01]  /*0240*/  STG.E.128 [R2.64+0x800], R8 ;  /* 0x0008000802007986 */ /* 0x000fe2000c101d04 */
[----:B------:R-:W-:Y:S05]  /*0250*/  EXIT ;  /* 0x000000000000794d */ /* 0x000fea0003800000 */
.L_x_2476:
[----:B------:R-:W0:Y:S01]  /*0260*/  S2R R21, SR_TID.X ;  /* 0x0000000000157919 */ /* 0x000e220000002100 */
[----:B------:R-:W-:Y:S01]  /*0270*/  CS2R R8, SRZ ;  /* 0x0000000000087805 */ /* 0x000fe2000001ff00 */
[----:B------:R-:W-:Y:S01]  /*0280*/  HFMA2.MMA R20, -RZ, RZ, 0, 0 ;  /* 0x00000000ff147435 */ /* 0x000fe200000001ff */
[----:B0-----:R-:W-:Y:S02]  /*0290*/  ISETP.GE.AND P0, PT, R21, R2, PT ;  /* 0x000000021500720c */ /* 0x001fe40003f06270 */
        /* <DEDUP_REMOVED lines=110> */
.L_x_2479:
[----:B0-----:R-:W-:-:S13]  /*0980*/  ISETP.GE.AND P0, PT, R21, R2, PT ;  /* 0x000000021500720c */ /* 0x001fda0003f06270 */
[----:B------:R-:W-:Y:S05]  /*0990*/  @P0 BRA `(.L_x_2481) ;  /* 0x000000c000000947 */ /* 0x000fea0003800000 */
[----:B------:R-:W-:Y:S02]  /*09a0*/  IADD3 R8, R0, R21, RZ ;  /* 0x0000001500087210 */ /* 0x000fe40007ffe0ff */
[----:B------:R-:W-:Y:S02]  /*09b0*/  MOV R9, 0x4 ;  /* 0x0000000400097802 */ /* 0x000fe40000000f00 */
[----:B------:R-:W-:-:S03]  /*09c0*/  IADD3 R21, R21, 0x80, RZ ;  /* 0x0000008015157810 */ /* 0x000fc60007ffe0ff */
[----:B------:R-:W-:-:S05]  /*09d0*/  IMAD.WIDE.U32 R8, R8, R9, c[0x0][0x168] ;  /* 0x00005a0008087625 */ /* 0x000fca00078e0009 */
[----:B------:R0:W-:Y:S02]  /*09e0*/  STG.E [R8.64], R5 ;  /* 0x0000000508007986 */ /* 0x0001e4000c101904 */
.L_x_2480:
[----:B------:R-:W-:-:S13]  /*09f0*/  ISETP.GE.AND P0, PT, R21, R2, PT ;  /* 0x000000021500720c */ /* 0x000fda0003f06270 */
[----:B------:R-:W-:Y:S05]  /*0a00*/  @P0 BRA `(.L_x_2482) ;  /* 0x000000d000000947 */ /* 0x000fea0003800000 */
[----:B------:R-:W-:Y:S01]  /*0a10*/  IADD3 R4, R0, R21, RZ ;  /* 0x0000001500047210 */ /* 0x000fe20007ffe0ff */
[----:B0-----:R-:W-:Y:S01]  /*0a20*/  IMAD.MOV.U32 R5, RZ, RZ, 0x4 ;  /* 0x00000004ff057424 */ /* 0x001fe200078e00ff */
[----:B------:R-:W-:-:S03]  /*0a30*/  IADD3 R21, R21, 0x80, RZ ;  /* 0x0000008015157810 */ /* 0x000fc60007ffe0ff */
[----:B------:R-:W-:-:S05]  /*0a40*/  IMAD.WIDE.U32 R4, R4, R5, c[0x0][0x168] ;  /* 0x00005a0004047625 */ /* 0x000fca00078e0005 */
[----:B------:R0:W-:Y:S02]  /*0a50*/  STG.E [R4.64], R7 ;  /* 0x0000000704007986 */ /* 0x0001e4000c101904 */
.L_x_2481:
        /* <DEDUP_REMOVED lines=8> */
.L_x_2482:
[----:B------:R-:W-:Y:S05]  /*0ae0*/  BSYNC B1 ;  /* 0x0000000000017941 */ /* 0x000fea0003800000 */
.L_x_2478:
[----:B------:R-:W-:-:S13]  /*0af0*/  ISETP.GE.AND P0, PT, R21, R2, PT ;  /* 0x000000021500720c */ /* 0x000fda0003f06270 */
[----:B0-----:R-:W-:Y:S02]  /*0b00*/  @!P0 IADD3 R4, R0, R21, RZ ;  /* 0x0000001500048210 */ /* 0x001fe40007ffe0ff */
[----:B------:R-:W-:Y:S02]  /*0b10*/  @!P0 MOV R5, 0x4 ;  /* 0x0000000400058802 */ /* 0x000fe40000000f00 */
[----:B------:R-:W-:-:S03]  /*0b20*/  @!P0 IADD3 R21, R21, 0x80, RZ ;  /* 0x0000008015158810 */ /* 0x000fc60007ffe0ff */
[----:B------:R-:W-:-:S05]  /*0b30*/  @!P0 IMAD.WIDE.U32 R4, R4, R5, c[0x0][0x168] ;  /* 0x00005a0004048625 */ /* 0x000fca00078e0005 */
[----:B------:R0:W-:Y:S02]  /*0b40*/  @!P0 STG.E [R4.64], R22 ;  /* 0x0000001604008986 */ /* 0x0001e4000c101904 */
.L_x_2483:
[----:B------:R-:W-:Y:S05]  /*0b50*/  BSYNC B0 ;  /* 0x0000000000007941 */ /* 0x000fea0003800000 */
.L_x_2477:
        /* <DEDUP_REMOVED lines=8> */
.L_x_2484:
        /* <DEDUP_REMOVED lines=10> */
.L_x_13761:


//--------------------- .text._ZN2at6native29vectorized_elementwise_kernelILi8EZZZNS0_25tanh_backward_kernel_cudaERNS_18TensorIteratorBaseEENKUlvE0_clEvENKUlvE0_clEvEUlffE_St5arrayIPcLm3EEEEviT0_T1_ --------------------------
	.section	.text._ZN2at6native29vectorized_elementwise_kernelILi8EZZZNS0_25tanh_backward_kernel_cudaERNS_18TensorIteratorBaseEENKUlvE0_clEvENKUlvE0_clEvEUlffE_St5arrayIPcLm3EEEEviT0_T1_,"ax",@progbits
	.sectioninfo	@"SHI_REGISTERS=4"
	.align	128
        .global         _ZN2at6native29vectorized_elementwise_kernelILi8EZZZNS0_25tanh_backward_kernel_cudaERNS_18TensorIteratorBaseEENKUlvE0_clEvENKUlvE0_clEvEUlffE_St5arrayIPcLm3EEEEviT0_T1_
        .type           _ZN2at6native29vectorized_elementwise_kernelILi8EZZZNS0_25tanh_backward_kernel_cudaERNS_18TensorIteratorBaseEENKUlvE0_clEvENKUlvE0_clEvEUlffE_St5arrayIPcLm3EEEEviT0_T1_,@function
        .size           _ZN2at6native29vectorized_elementwise_kernelILi8EZZZNS0_25tanh_backward_kernel_cudaERNS_18TensorIteratorBaseEENKUlvE0_clEvENKUlvE0_clEvEUlffE_St5arrayIPcLm3EEEEviT0_T1_,(.L_x_13762 - _ZN2at6native29vectorized_elementwise_kernelILi8EZZZNS0_25tanh_backward_kernel_cudaERNS_18TensorIteratorBaseEENKUlvE0_clEvENKUlvE0_clEvEUlffE_St5arrayIPcLm3EEEEviT0_T1_)
        .other          _ZN2at6native29vectorized_elementwise_kernelILi8EZZZNS0_25tanh_backward_kernel_cudaERNS_18TensorIteratorBaseEENKUlvE0_clEvENKUlvE0_clEvEUlffE_St5arrayIPcLm3EEEEviT0_T1_,@"STO_CUDA_ENTRY STV_DEFAULT"
_ZN2at6native29vectorized_elementwise_kernelILi8EZZZNS0_25tanh_backward_kernel_cudaERNS_18TensorIteratorBaseEENKUlvE0_clEvENKUlvE0_clEvEUlffE_St5arrayIPcLm3EEEEviT0_T1_:
.text._ZN2at6native29vectorized_elementwise_kernelILi8EZZZNS0_25tanh_backward_kernel_cudaERNS_18TensorIteratorBaseEENKUlvE0_clEvENKUlvE0_clEvEUlffE_St5arrayIPcLm3EEEEviT0_T1_:
[----:B------:R-:W-:Y:S02]  /*0000*/  MOV R1, c[0x0][0x28] ;  /* 0x00000a0000017a02 */ /* 0x000fe40000000f00 */
[----:B------:R-:W-:Y:S05]  /*0010*/  EXIT ;  /* 0x000000000000794d */ /* 0x000fea0003800000 */
.L_x_2485:
        /* <DEDUP_REMOVED lines=14> */
.L_x_13762:


//--------------------- .text._ZN2at6native18elementwise_kernelILi128ELi4EZNS0_15gpu_kernel_implIZZZNS0_25tanh_backward_kernel_cudaERNS_18TensorIteratorBaseEENKUlvE0_clEvENKUlvE_clEvEUlddE_EEvS4_RKT_EUliE_EEviT1_ --------------------------
	.section	.text._ZN2at6native18elementwise_kernelILi128ELi4EZNS0_15gpu_kernel_implIZZZNS0_25tanh_backward_kernel_cudaERNS_18TensorIteratorBaseEENKUlvE0_clEvENKUlvE_clEvEUlddE_EEvS4_RKT_EUliE_EEviT1_,"ax",@progbits
	.sectioninfo	@"SHI_REGISTERS=28"
	.align	128
        .global         _ZN2at6native18elementwise_kernelILi128ELi4EZNS0_15gpu_kernel_implIZZZNS0_25tanh_backward_kernel_cudaERNS_18TensorIteratorBaseEENKUlvE0_clEvENKUlvE_clEvEUlddE_EEvS4_RKT_EUliE_EEviT1_
        .type           _ZN2at6native18elementwise_kernelILi128ELi4EZNS0_15gpu_kernel_implIZZZNS0_25tanh_backward_kernel_cudaERNS_18TensorIteratorBaseEENKUlvE0_clEvENKUlvE_clEvEUlddE_EEvS4_RKT_EUliE_EEviT1_,@function
        .size           _ZN2at6native18elementwise_kernelILi128ELi4EZNS0_15gpu_kernel_implIZZZNS0_25tanh_backward_kernel_cudaERNS_18TensorIteratorBaseEENKUlvE0_clEvENKUlvE_clEvEUlddE_EEvS4_RKT_EUliE_EEviT1_,(.L_x_13763 - _ZN2at6native18elementwise_kernelILi128ELi4EZNS0_15gpu_kernel_implIZZZNS0_25tanh_backward_kernel_cudaERNS_18TensorIteratorBaseEENKUlvE0_clEvENKUlvE_clEvEUlddE_EEvS4_RKT_EUliE_EEviT1_)
        .other          _ZN2at6native18elementwise_kernelILi128ELi4EZNS0_15gpu_kernel_implIZZZNS0_25tanh_backward_kernel_cudaERNS_18TensorIteratorBaseEENKUlvE0_clEvENKUlvE_clEvEUlddE_EEvS4_RKT_EUliE_EEviT1_,@"STO_CUDA_ENTRY STV_DEFAULT"
_ZN2at6native18elementwise_kernelILi128ELi4EZNS0_15gpu_kernel_implIZZZNS0_25tanh_backward_kernel_cudaERNS_18TensorIteratorBaseEENKUlvE0_clEvENKUlvE_clEvEUlddE_EEvS4_RKT_EUliE_EEviT1_:
.text._ZN2at6native18elementwise_kernelILi128ELi4EZNS0_15gpu_kernel_implIZZZNS0_25tanh_backward_kernel_cudaERNS_18TensorIteratorBaseEENKUlvE0_clEvENKUlvE_clEvEUlddE_EEvS4_RKT_EUliE_EEviT1_:
        /* <DEDUP_REMOVED lines=14> */
[----:B------:R-:W-:Y:S02]  /*00e0*/  IMAD.MOV.U32 R3, RZ, RZ, R23 ;  /* 0x000000ffff037224 */ /* 0x000fe400078e0017 */
        /* <DEDUP_REMOVED lines=249> */
.L_x_2488:
        /* <DEDUP_REMOVED lines=17> */
[----:B--2---:R0:W1:Y:S01]  /*1190*/  I2F.F64.S16 R18, R2 ;  /* 0x0000000200127312 */ /* 0x0040620000101c00 */
[----:B------:R-:W-:Y:S05]  /*11a0*/  BRA `(.L_x_2494) ;  /* 0x00000e2000007947 */ /* 0x000fea0003800000 */
.L_x_2492:
[----:B------:R-:W2:Y:S02]  /*11b0*/  LDG.E.U8 R2, [R2.64] ;  /* 0x0000002402027981 */ /* 0x000ea4000c1e1100 */
[----:B--2---:R0:W1:Y:S01]  /*11c0*/  I2F.F64.U16 R18, R2 ;  /* 0x0000000200127312 */ /* 0x0040620000101800 */
[----:B------:R-:W-:Y:S05]  /*11d0*/  BRA `(.L_x_2494) ;  /* 0x00000df000007947 */ /* 0x000fea0003800000 */
.L_x_2491:
[----:B------:R-:W-:-:S13]  /*11e0*/  ISETP.NE.AND P0, PT, R4, 0x2, PT ;  /* 0x000000020400780c */ /* 0x000fda0003f05270 */
[----:B------:R-:W-:Y:S05]  /*11f0*/  @!P0 BRA `(.L_x_2495) ;  /* 0x000000a000008947 */ /* 0x000fea0003800000 */
[----:B------:R-:W-:-:S13]  /*1200*/  ISETP.NE.AND P0, PT, R4, 0x3, PT ;  /* 0x000000030400780c */ /* 0x000fda0003f05270 */
[----:B------:R-:W-:Y:S05]  /*1210*/  @!P0 BRA `(.L_x_2496) ;  /* 0x0000005000008947 */ /* 0x000fea0003800000 */
[----:B------:R-:W-:-:S13]  /*1220*/  ISETP.NE.AND P0, PT, R4, 0x4, PT ;  /* 0x000000040400780c */ /* 0x000fda0003f05270 */
[----:B------:R-:W-:Y:S05]  /*1230*/  @P0 BRA `(.L_x_2493) ;  /* 0x00000bf000000947 */ /* 0x000fea0003800000 */
[----:B------:R-:W2:Y:S02]  /*1240*/  LDG.E.64 R18, [R2.64] ;  /* 0x0000002402127981 */ /* 0x000ea4000c1e1b00 */
[----:B--2---:R-:W0:Y:S01]  /*1250*/  I2F.F64.S64 R18, R18 ;  /* 0x0000001200127312 */ /* 0x004e220000301c00 */
[----:B------:R-:W-:Y:S05]  /*1260*/  BRA `(.L_x_2494) ;  /* 0x00000d6000007947 */ /* 0x000fea0003800000 */
.L_x_2496:
[----:B------:R-:W2:Y:S02]  /*1270*/  LDG.E R2, [R2.64] ;  /* 0x0000002402027981 */ /* 0x000ea4000c1e1900 */
[----:B--2---:R0:W1:Y:S01]  /*1280*/  I2F.F64 R18, R2 ;  /* 0x0000000200127312 */ /* 0x0040620000201c00 */
[----:B------:R-:W-:Y:S05]  /*1290*/  BRA `(.L_x_2494) ;  /* 0x00000d3000007947 */ /* 0x000fea0003800000 */
.L_x_2495:
[----:B------:R-:W2:Y:S02]  /*12a0*/  LDG.E.U16 R2, [R2.64] ;  /* 0x0000002402027981 */ /* 0x000ea4000c1e1500 */
[----:B--2---:R0:W1:Y:S01]  /*12b0*/  I2F.F64.S16 R18, R2 ;  /* 0x0000000200127312 */ /* 0x0040620000101c00 */
[----:B------:R-:W-:Y:S05]  /*12c0*/  BRA `(.L_x_2494) ;  /* 0x00000d0000007947 */ /* 0x000fea0003800000 */
.L_x_2490:
[----:B------:R-:W-:-:S13]  /*12d0*/  ISETP.GT.AND P0, PT, R4, 0x6, PT ;  /* 0x000000060400780c */ /* 0x000fda0003f04270 */
[----:B------:R-:W-:Y:S05]  /*12e0*/  @P0 BRA `(.L_x_2497) ;  /* 0x000000d000000947 */ /* 0x000fea0003800000 */
[----:B------:R-:W-:-:S13]  /*12f0*/  ISETP.NE.AND P0, PT, R4, 0x5, PT ;  /* 0x000000050400780c */ /* 0x000fda0003f05270 */
[----:B------:R-:W-:Y:S05]  /*1300*/  @!P0 BRA `(.L_x_2498) ;  /* 0x0000006000008947 */ /* 0x000fea0003800000 */
[----:B------:R-:W-:-:S13]  /*1310*/  ISETP.NE.AND P0, PT, R4, 0x6, PT ;  /* 0x000000060400780c */ /* 0x000fda0003f05270 */
[----:B------:R-:W-:Y:S05]  /*1320*/  @P0 BRA `(.L_x_2493) ;  /* 0x00000b0000000947 */ /* 0x000fea0003800000 */
[----:B------:R-:W2:Y:S02]  /*1330*/  LDG.E R18, [R2.64] ;  /* 0x0000002402127981 */ /* 0x000ea4000c1e1900 */
[----:B--2---:R-:W-:-:S06]  /*1340*/  FMUL.FTZ R18, R18, 1 ;  /* 0x3f80000012127820 */ /* 0x004fcc0000410000 */
[----:B------:R-:W0:Y:S01]  /*1350*/  F2F.F64.F32 R18, R18 ;  /* 0x0000001200127310 */ /* 0x000e220000201800 */
[----:B------:R-:W-:Y:S05]  /*1360*/  BRA `(.L_x_2494) ;  /* 0x00000c6000007947 */ /* 0x000fea0003800000 */
.L_x_2498:
[----:B------:R-:W2:Y:S02]  /*1370*/  LDG.E.U16 R0, [R2.64] ;  /* 0x0000002402007981 */ /* 0x000ea4000c1e1500 */
[----:B--2---:R-:W-:-:S05]  /*1380*/  HADD2.F32 R0, -RZ, R0.H0_H0 ;  /* 0x20000000ff007230 */ /* 0x004fca0000004100 */
[----:B------:R-:W-:-:S04]  /*1390*/  FMUL.FTZ R0, R0, 1 ;  /* 0x3f80000000007820 */ /* 0x000fc80000410000 */
[----:B------:R0:W1:Y:S01]  /*13a0*/  F2F.F64.F32 R18, R0 ;  /* 0x0000000000127310 */ /* 0x0000620000201800 */
[----:B------:R-:W-:Y:S05]  /*13b0*/  BRA `(.L_x_2494) ;  /* 0x00000c1000007947 */ /* 0x000fea0003800000 */
.L_x_2497:
[----:B------:R-:W-:-:S13]  /*13c0*/  ISETP.NE.AND P0, PT, R4, 0x7, PT ;  /* 0x000000070400780c */ /* 0x000fda0003f05270 */
[----:B------:R-:W-:Y:S05]  /*13d0*/  @!P0 BRA `(.L_x_2499) ;  /* 0x000000d000008947 */ /* 0x000fea0003800000 */
        /* <DEDUP_REMOVED lines=8> */
.L_x_2500:
[----:B------:R-:W2:Y:S02]  /*1460*/  LDG.E.U16 R2, [R2.64] ;  /* 0x0000002402027981 */ /* 0x000ea4000c1e1500 */
[----:B--2---:R-:W-:-:S05]  /*1470*/  HADD2.F32 R0, -RZ, R2.H0_H0 ;  /* 0x20000002ff007230 */ /* 0x004fca0000004100 */
[----:B------:R-:W-:-:S04]  /*1480*/  FMUL.FTZ R0, R0, 1 ;  /* 0x3f80000000007820 */ /* 0x000fc80000410000 */
[----:B------:R0:W1:Y:S01]  /*1490*/  F2F.F64.F32 R18, R0 ;  /* 0x0000000000127310 */ /* 0x0000620000201800 */
[----:B------:R-:W-:Y:S05]  /*14a0*/  BRA `(.L_x_2494) ;  /* 0x00000b2000007947 */ /* 0x000fea0003800000 */
.L_x_2499:
[----:B------:R0:W5:Y:S01]  /*14b0*/  LDG.E.64 R18, [R2.64] ;  /* 0x0000002402127981 */ /* 0x000162000c1e1b00 */
[----:B------:R-:W-:Y:S05]  /*14c0*/  BRA `(.L_x_2494) ;  /* 0x00000b0000007947 */ /* 0x000fea0003800000 */
.L_x_2489:
        /* <DEDUP_REMOVED lines=8> */
[----:B------:R-:W2:Y:S01]  /*1550*/  LDG.E.U8 R2, [R2.64] ;  /* 0x0000002402027981 */ /* 0x000ea2000c1e1100 */
[----:B------:R-:W-:Y:S01]  /*1560*/  IMAD.MOV.U32 R18, RZ, RZ, RZ ;  /* 0x000000ffff127224 */ /* 0x000fe200078e00ff */
[----:B--2---:R-:W-:-:S04]  /*1570*/  ISETP.NE.AND P0, PT, R2, RZ, PT ;  /* 0x000000ff0200720c */ /* 0x004fc80003f05270 */
[----:B------:R-:W-:Y:S01]  /*1580*/  FSEL R19, RZ, 1.875, !P0 ;  /* 0x3ff00000ff137808 */ /* 0x000fe20004000000 */
[----:B------:R-:W-:Y:S05]  /*1590*/  BRA `(.L_x_2494) ;  /* 0x00000a3000007947 */ /* 0x000fea0003800000 */
.L_x_2503:
[----:B------:R0:W5:Y:S01]  /*15a0*/  LDG.E.64 R18, [R2.64] ;  /* 0x0000002402127981 */ /* 0x000162000c1e1b00 */
[----:B------:R-:W-:Y:S05]  /*15b0*/  BRA `(.L_x_2494) ;  /* 0x00000a1000007947 */ /* 0x000fea0003800000 */
.L_x_2502:
        /* <DEDUP_REMOVED lines=24> */
[----:B------:R-:W-:-:S05]  /*1740*/  LOP3.LUT R5, R5, 0x80000000, R0, 0xf8, !PT ;  /* 0x8000000005057812 */ /* 0x000fca00078ef800 */
[----:B------:R-:W-:-:S04]  /*1750*/  FMUL.FTZ R5, R5, 1 ;  /* 0x3f80000005057820 */ /* 0x000fc80000410000 */
[----:B------:R0:W1:Y:S01]  /*1760*/  F2F.F64.F32 R18, R5 ;  /* 0x0000000500127310 */ /* 0x0000620000201800 */
[----:B------:R-:W-:Y:S05]  /*1770*/  BRA `(.L_x_2494) ;  /* 0x0000085000007947 */ /* 0x000fea0003800000 */
.L_x_2505:
        /* <DEDUP_REMOVED lines=11> */
[----:B------:R-:W-:-:S05]  /*1830*/  LOP3.LUT R4, R4, 0x80000000, R5, 0xf8, !PT ;  /* 0x8000000004047812 */ /* 0x000fca00078ef805 */
[----:B------:R-:W-:-:S04]  /*1840*/  FMUL.FTZ R4, R4, 1 ;  /* 0x3f80000004047820 */ /* 0x000fc80000410000 */
[----:B------:R0:W1:Y:S01]  /*1850*/  F2F.F64.F32 R18, R4 ;  /* 0x0000000400127310 */ /* 0x0000620000201800 */
[----:B------:R-:W-:Y:S05]  /*1860*/  BRA `(.L_x_2494) ;  /* 0x0000076000007947 */ /* 0x000fea0003800000 */
.L_x_2504:
[----:B------:R-:W2:Y:S02]  /*1870*/  LDG.E.U16 R0, [R2.64] ;  /* 0x0000002402007981 */ /* 0x000ea4000c1e1500 */
[----:B--2---:R-:W-:-:S05]  /*1880*/  PRMT R0, RZ, 0x5410, R0 ;  /* 0x00005410ff007816 */ /* 0x004fca0000000000 */
[----:B------:R-:W-:-:S04]  /*1890*/  FMUL.FTZ R0, R0, 1 ;  /* 0x3f80000000007820 */ /* 0x000fc80000410000 */
[----:B------:R0:W1:Y:S01]  /*18a0*/  F2F.F64.F32 R18, R0 ;  /* 0x0000000000127310 */ /* 0x0000620000201800 */
[----:B------:R-:W-:Y:S05]  /*18b0*/  BRA `(.L_x_2494) ;  /* 0x0000071000007947 */ /* 0x000fea0003800000 */
.L_x_2501:
        /* <DEDUP_REMOVED lines=9> */
[----:B--2---:R0:W1:Y:S01]  /*1950*/  I2F.F64.U16 R18, R2 ;  /* 0x0000000200127312 */ /* 0x0040620000101800 */
[----:B------:R-:W-:Y:S05]  /*1960*/  BRA `(.L_x_2494) ;  /* 0x0000066000007947 */ /* 0x000fea0003800000 */
.L_x_2508:
        /* <DEDUP_REMOVED lines=21> */
.L_x_2512:
[----:B------:R-:W-:Y:S05]  /*1ac0*/  BSYNC B1 ;  /* 0x0000000000017941 */ /* 0x000fea0003800000 */
.L_x_2511:
[----:B------:R-:W-:Y:S01]  /*1ad0*/  LEA R3, R0, 0x3b800000, 0x17 ;  /* 0x3b80000000037811 */ /* 0x000fe200078eb8ff */
[----:B------:R-:W-:-:S05]  /*1ae0*/  IMAD.SHL.U32 R0, R2, 0x100000, RZ ;  /* 0x0010000002007824 */ /* 0x000fca00078e00ff */
[----:B------:R-:W-:Y:S02]  /*1af0*/  LOP3.LUT R0, R3, R0, R4, 0xfe, !PT ;  /* 0x0000000003007212 */ /* 0x000fe400078efe04 */
.L_x_2510:
[----:B------:R-:W-:Y:S05]  /*1b00*/  BSYNC B0 ;  /* 0x0000000000007941 */ /* 0x000fea0003800000 */
.L_x_2509:
[----:B------:R-:W-:-:S04]  /*1b10*/  FMUL.FTZ R0, R0, 1 ;  /* 0x3f80000000007820 */ /* 0x000fc80000410000 */
[----:B------:R0:W1:Y:S01]  /*1b20*/  F2F.F64.F32 R18, R0 ;  /* 0x0000000000127310 */ /* 0x0000620000201800 */
[----:B------:R-:W-:Y:S05]  /*1b30*/  BRA `(.L_x_2494) ;  /* 0x0000049000007947 */ /* 0x000fea0003800000 */
.L_x_2507:
        /* <DEDUP_REMOVED lines=21> */
.L_x_2516:
[----:B------:R-:W-:Y:S05]  /*1c90*/  BSYNC B1 ;  /* 0x0000000000017941 */ /* 0x000fea0003800000 */
.L_x_2515:
[----:B------:R-:W-:Y:S01]  /*1ca0*/  LEA R3, R0, 0x37800000, 0x17 ;  /* 0x3780000000037811 */ /* 0x000fe200078eb8ff */
[----:B------:R-:W-:-:S05]  /*1cb0*/  IMAD.SHL.U32 R0, R2, 0x200000, RZ ;  /* 0x0020000002007824 */ /* 0x000fca00078e00ff */
[----:B------:R-:W-:Y:S02]  /*1cc0*/  LOP3.LUT R0, R3, R0, R4, 0xfe, !PT ;  /* 0x0000000003007212 */ /* 0x000fe400078efe04 */
.L_x_2514:
[----:B------:R-:W-:Y:S05]  /*1cd0*/  BSYNC B0 ;  /* 0x0000000000007941 */ /* 0x000fea0003800000 */
.L_x_2513:
[----:B------:R-:W-:-:S04]  /*1ce0*/  FMUL.FTZ R0, R0, 1 ;  /* 0x3f80000000007820 */ /* 0x000fc80000410000 */
[----:B------:R0:W1:Y:S01]  /*1cf0*/  F2F.F64.F32 R18, R0 ;  /* 0x0000000000127310 */ /* 0x0000620000201800 */
[----:B------:R-:W-:Y:S05]  /*1d00*/  BRA `(.L_x_2494) ;  /* 0x000002c000007947 */ /* 0x000fea0003800000 */
.L_x_2506:
        /* <DEDUP_REMOVED lines=14> */
.L_x_2520:
[----:B------:R-:W-:Y:S05]  /*1df0*/  BSYNC B0 ;  /* 0x0000000000007941 */ /* 0x000fea0003800000 */
.L_x_2519:
[----:B------:R-:W-:-:S04]  /*1e00*/  FMUL.FTZ R0, R0, 1 ;  /* 0x3f80000000007820 */ /* 0x000fc80000410000 */
[----:B------:R0:W1:Y:S01]  /*1e10*/  F2F.F64.F32 R18, R0 ;  /* 0x0000000000127310 */ /* 0x0000620000201800 */
[----:B------:R-:W-:Y:S05]  /*1e20*/  BRA `(.L_x_2494) ;  /* 0x000001a000007947 */ /* 0x000fea0003800000 */
.L_x_2493:
        /* <DEDUP_REMOVED lines=19> */
[----:B------:R-:W-:Y:S01]  /*1f60*/  CS2R R18, SRZ ;  /* 0x0000000000127805 */ /* 0x000fe2000001ff00 */
[----:B------:R-:W-:Y:S05]  /*1f70*/  BRA `(.L_x_2494) ;  /* 0x0000005000007947 */ /* 0x000fea0003800000 */
.L_x_2518:
[----:B------:R-:W2:Y:S02]  /*1f80*/  LDG.E.64 R18, [R2.64] ;  /* 0x0000002402127981 */ /* 0x000ea4000c1e1b00 */
[----:B--2---:R-:W0:Y:S01]  /*1f90*/  I2F.F64.U64 R18, R18 ;  /* 0x0000001200127312 */ /* 0x004e220000301800 */
[----:B------:R-:W-:Y:S05]  /*1fa0*/  BRA `(.L_x_2494) ;  /* 0x0000002000007947 */ /* 0x000fea0003800000 */
.L_x_2517:
[----:B------:R-:W2:Y:S02]  /*1fb0*/  LDG.E R2, [R2.64] ;  /* 0x0000002402027981 */ /* 0x000ea4000c1e1900 */
[----:B--2---:R0:W1:Y:S02]  /*1fc0*/  I2F.F64.U32 R18, R2 ;  /* 0x0000000200127312 */ /* 0x0040640000201800 */
.L_x_2494:
[----:B0-----:R-:W0:Y:S01]  /*1fd0*/  LDC.U8 R2, c[0x0][0x3e3] ;  /* 0x0000f8c0ff027b82 */ /* 0x001e220000000000 */
[----:B------:R-:W-:-:S05]  /*1fe0*/  IADD3 R4, P1, R24, c[0x0][0x3d8], RZ ;  /* 0x0000f60018047a10 */ /* 0x000fca0007f3e0ff */
        /* <DEDUP_REMOVED lines=13> */
[----:B--2---:R-:W0:Y:S01]  /*20c0*/  I2F.F64.S16 R2, R2 ;  /* 0x0000000200027312 */ /* 0x004e220000101c00 */
[----:B------:R-:W-:Y:S05]  /*20d0*/  BRA `(.L_x_2526) ;  /* 0x00000e2000007947 */ /* 0x000fea0003800000 */
.L_x_2524:
[----:B------:R-:W2:Y:S02]  /*20e0*/  LDG.E.U8 R2, [R4.64] ;  /* 0x0000002404027981 */ /* 0x000ea4000c1e1100 */
[----:B--2---:R-:W0:Y:S01]  /*20f0*/  I2F.F64.U16 R2, R2 ;  /* 0x0000000200027312 */ /* 0x004e220000101800 */
[----:B------:R-:W-:Y:S05]  /*2100*/  BRA `(.L_x_2526) ;  /* 0x00000df000007947 */ /* 0x000fea0003800000 */
.L_x_2523:
        /* <DEDUP_REMOVED lines=9> */
.L_x_2528:
[----:B------:R-:W2:Y:S02]  /*21a0*/  LDG.E R2, [R4.64] ;  /* 0x0000002404027981 */ /* 0x000ea4000c1e1900 */
[----:B--2---:R-:W0:Y:S01]  /*21b0*/  I2F.F64 R2, R2 ;  /* 0x0000000200027312 */ /* 0x004e220000201c00 */
[----:B------:R-:W-:Y:S05]  /*21c0*/  BRA `(.L_x_2526) ;  /* 0x00000d3000007947 */ /* 0x000fea0003800000 */
.L_x_2527:
[----:B------:R-:W2:Y:S02]  /*21d0*/  LDG.E.U16 R2, [R4.64] ;  /* 0x0000002404027981 */ /* 0x000ea4000c1e1500 */
[----:B--2---:R-:W0:Y:S01]  /*21e0*/  I2F.F64.S16 R2, R2 ;  /* 0x0000000200027312 */ /* 0x004e220000101c00 */
[----:B------:R-:W-:Y:S05]  /*21f0*/  BRA `(.L_x_2526) ;  /* 0x00000d0000007947 */ /* 0x000fea0003800000 */
.L_x_2522:
        /* <DEDUP_REMOVED lines=10> */
.L_x_2530:
[----:B------:R-:W2:Y:S02]  /*22a0*/  LDG.E.U16 R0, [R4.64] ;  /* 0x0000002404007981 */ /* 0x000ea4000c1e1500 */
[----:B--2---:R-:W-:-:S05]  /*22b0*/  HADD2.F32 R0, -RZ, R0.H0_H0 ;  /* 0x20000000ff007230 */ /* 0x004fca0000004100 */
[----:B------:R-:W-:-:S04]  /*22c0*/  FMUL.FTZ R0, R0, 1 ;  /* 0x3f80000000007820 */ /* 0x000fc80000410000 */
[----:B------:R0:W2:Y:S01]  /*22d0*/  F2F.F64.F32 R2, R0 ;  /* 0x0000000000027310 */ /* 0x0000a20000201800 */
[----:B------:R-:W-:Y:S05]  /*22e0*/  BRA `(.L_x_2526) ;  /* 0x00000c1000007947 */ /* 0x000fea0003800000 */
.L_x_2529:
        /* <DEDUP_REMOVED lines=10> */
.L_x_2532:
[----:B------:R-:W2:Y:S02]  /*2390*/  LDG.E.U16 R4, [R4.64] ;  /* 0x0000002404047981 */ /* 0x000ea4000c1e1500 */
[----:B--2---:R-:W-:-:S05]  /*23a0*/  HADD2.F32 R0, -RZ, R4.H0_H0 ;  /* 0x20000004ff007230 */ /* 0x004fca0000004100 */
[----:B------:R-:W-:-:S04]  /*23b0*/  FMUL.FTZ R0, R0, 1 ;  /* 0x3f80000000007820 */ /* 0x000fc80000410000 */
[----:B------:R0:W2:Y:S01]  /*23c0*/  F2F.F64.F32 R2, R0 ;  /* 0x0000000000027310 */ /* 0x0000a20000201800 */
[----:B------:R-:W-:Y:S05]  /*23d0*/  BRA `(.L_x_2526) ;  /* 0x00000b2000007947 */ /* 0x000fea0003800000 */
.L_x_2531:
[----:B------:R0:W5:Y:S01]  /*23e0*/  LDG.E.64 R2, [R4.64] ;  /* 0x0000002404027981 */ /* 0x000162000c1e1b00 */
[----:B------:R-:W-:Y:S05]  /*23f0*/  BRA `(.L_x_2526) ;  /* 0x00000b0000007947 */ /* 0x000fea0003800000 */
.L_x_2521:
        /* <DEDUP_REMOVED lines=13> */
.L_x_2535:
[----:B------:R0:W5:Y:S01]  /*24d0*/  LDG.E.64 R2, [R4.64] ;  /* 0x0000002404027981 */ /* 0x000162000c1e1b00 */
[----:B------:R-:W-:Y:S05]  /*24e0*/  BRA `(.L_x_2526) ;  /* 0x00000a1000007947 */ /* 0x000fea0003800000 */
.L_x_2534:
        /* <DEDUP_REMOVED lines=24> */
[----:B------:R-:W-:-:S05]  /*2670*/  LOP3.LUT R3, R3, 0x80000000, R0, 0xf8, !PT ;  /* 0x8000000003037812 */ /* 0x000fca00078ef800 */
[----:B------:R-:W-:-:S06]  /*2680*/  FMUL.FTZ R3, R3, 1 ;  /* 0x3f80000003037820 */ /* 0x000fcc0000410000 */
[----:B------:R-:W0:Y:S01]  /*2690*/  F2F.F64.F32 R2, R3 ;  /* 0x0000000300027310 */ /* 0x000e220000201800 */
[----:B------:R-:W-:Y:S05]  /*26a0*/  BRA `(.L_x_2526) ;  /* 0x0000085000007947 */ /* 0x000fea0003800000 */
.L_x_2537:
        /* <DEDUP_REMOVED lines=11> */
[----:B------:R-:W-:-:S05]  /*2760*/  LOP3.LUT R2, R2, 0x80000000, R3, 0xf8, !PT ;  /* 0x8000000002027812 */ /* 0x000fca00078ef803 */
[----:B------:R-:W-:-:S06]  /*2770*/  FMUL.FTZ R2, R2, 1 ;  /* 0x3f80000002027820 */ /* 0x000fcc0000410000 */
[----:B------:R-:W0:Y:S01]  /*2780*/  F2F.F64.F32 R2, R2 ;  /* 0x0000000200027310 */ /* 0x000e220000201800 */
[----:B------:R-:W-:Y:S05]  /*2790*/  BRA `(.L_x_2526) ;  /* 0x0000076000007947 */ /* 0x000fea0003800000 */
.L_x_2536:
[----:B------:R-:W2:Y:S02]  /*27a0*/  LDG.E.U16 R0, [R4.64] ;  /* 0x0000002404007981 */ /* 0x000ea4000c1e1500 */
[----:B--2---:R-:W-:-:S05]  /*27b0*/  PRMT R0, RZ, 0x5410, R0 ;  /* 0x00005410ff007816 */ /* 0x004fca0000000000 */
[----:B------:R-:W-:-:S04]  /*27c0*/  FMUL.FTZ R0, R0, 1 ;  /* 0x3f80000000007820 */ /* 0x000fc80000410000 */
[----:B------:R0:W2:Y:S01]  /*27d0*/  F2F.F64.F32 R2, R0 ;  /* 0x0000000000027310 */ /* 0x0000a20000201800 */
[----:B------:R-:W-:Y:S05]  /*27e0*/  BRA `(.L_x_2526) ;  /* 0x0000071000007947 */ /* 0x000fea0003800000 */
.L_x_2533:
        /* <DEDUP_REMOVED lines=9> */
[----:B--2---:R-:W0:Y:S01]  /*2880*/  I2F.F64.U16 R2, R2 ;  /* 0x0000000200027312 */ /* 0x004e220000101800 */
[----:B------:R-:W-:Y:S05]  /*2890*/  BRA `(.L_x_2526) ;  /* 0x0000066000007947 */ /* 0x000fea0003800000 */
.L_x_2540:
        /* <DEDUP_REMOVED lines=21> */
.L_x_2544:
[----:B------:R-:W-:Y:S05]  /*29f0*/  BSYNC B1 ;  /* 0x0000000000017941 */ /* 0x000fea0003800000 */
.L_x_2543:
[----:B------:R-:W-:Y:S01]  /*2a00*/  LEA R3, R0, 0x3b800000, 0x17 ;  /* 0x3b80000000037811 */ /* 0x000fe200078eb8ff */
[----:B------:R-:W-:-:S05]  /*2a10*/  IMAD.SHL.U32 R0, R2, 0x100000, RZ ;  /* 0x0010000002007824 */ /* 0x000fca00078e00ff */
[----:B------:R-:W-:Y:S02]  /*2a20*/  LOP3.LUT R0, R3, R0, R4, 0xfe, !PT ;  /* 0x0000000003007212 */ /* 0x000fe400078efe04 */
.L_x_2542:
[----:B------:R-:W-:Y:S05]  /*2a30*/  BSYNC B0 ;  /* 0x0000000000007941 */ /* 0x000fea0003800000 */
.L_x_2541:
[----:B------:R-:W-:-:S04]  /*2a40*/  FMUL.FTZ R0, R0, 1 ;  /* 0x3f80000000007820 */ /* 0x000fc80000410000 */
[----:B------:R0:W2:Y:S01]  /*2a50*/  F2F.F64.F32 R2, R0 ;  /* 0x0000000000027310 */ /* 0x0000a20000201800 */
[----:B------:R-:W-:Y:S05]  /*2a60*/  BRA `(.L_x_2526) ;  /* 0x0000049000007947 */ /* 0x000fea0003800000 */
.L_x_2539:
        /* <DEDUP_REMOVED lines=21> */
.L_x_2548:
[----:B------:R-:W-:Y:S05]  /*2bc0*/  BSYNC B1 ;  /* 0x0000000000017941 */ /* 0x000fea0003800000 */
.L_x_2547:
[----:B------:R-:W-:Y:S01]  /*2bd0*/  LEA R3, R0, 0x37800000, 0x17 ;  /* 0x3780000000037811 */ /* 0x000fe200078eb8ff */
[----:B------:R-:W-:-:S05]  /*2be0*/  IMAD.SHL.U32 R0, R2, 0x200000, RZ ;  /* 0x0020000002007824 */ /* 0x000fca00078e00ff */
[----:B------:R-:W-:Y:S02]  /*2bf0*/  LOP3.LUT R0, R3, R0, R4, 0xfe, !PT ;  /* 0x0000000003007212 */ /* 0x000fe400078efe04 */
.L_x_2546:
[----:B------:R-:W-:Y:S05]  /*2c00*/  BSYNC B0 ;  /* 0x0000000000007941 */ /* 0x000fea0003800000 */
.L_x_2545:
[----:B------:R-:W-:-:S04]  /*2c10*/  FMUL.FTZ R0, R0, 1 ;  /* 0x3f80000000007820 */ /* 0x000fc80000410000 */
[----:B------:R0:W2:Y:S01]  /*2c20*/  F2F.F64.F32 R2, R0 ;  /* 0x0000000000027310 */ /* 0x0000a20000201800 */
[----:B------:R-:W-:Y:S05]  /*2c30*/  BRA `(.L_x_2526) ;  /* 0x000002c000007947 */ /* 0x000fea0003800000 */
.L_x_2538:
        /* <DEDUP_REMOVED lines=14> */
.L_x_2552:
[----:B------:R-:W-:Y:S05]  /*2d20*/  BSYNC B0 ;  /* 0x0000000000007941 */ /* 0x000fea0003800000 */
.L_x_2551:
[----:B------:R-:W-:-:S04]  /*2d30*/  FMUL.FTZ R0, R0, 1 ;  /* 0x3f80000000007820 */ /* 0x000fc80000410000 */
[----:B------:R0:W2:Y:S01]  /*2d40*/  F2F.F64.F32 R2, R0 ;  /* 0x0000000000027310 */ /* 0x0000a20000201800 */
[----:B------:R-:W-:Y:S05]  /*2d50*/  BRA `(.L_x_2526) ;  /* 0x000001a000007947 */ /* 0x000fea0003800000 */
.L_x_2525:
        /* <DEDUP_REMOVED lines=18> */
[----:B01---5:R-:W-:Y:S05]  /*2e80*/  CALL.ABS.NOINC R2 ;  /* 0x0000000002007343 */ /* 0x023fea0003c00000 */
[----:B------:R-:W-:Y:S01]  /*2e90*/  CS2R R2, SRZ ;  /* 0x0000000000027805 */ /* 0x000fe2000001ff00 */
[----:B------:R-:W-:Y:S05]  /*2ea0*/  BRA `(.L_x_2526) ;  /* 0x0000005000007947 */ /* 0x000fea0003800000 */
.L_x_2550:
[----:B------:R-:W2:Y:S02]  /*2eb0*/  LDG.E.64 R2, [R4.64] ;  /* 0x0000002404027981 */ /* 0x000ea4000c1e1b00 */
[----:B--2---:R-:W0:Y:S01]  /*2ec0*/  I2F.F64.U64 R2, R2 ;  /* 0x0000000200027312 */ /* 0x004e220000301800 */
[----:B------:R-:W-:Y:S05]  /*2ed0*/  BRA `(.L_x_2526) ;  /* 0x0000002000007947 */ /* 0x000fea0003800000 */
.L_x_2549:
[----:B------:R-:W2:Y:S02]  /*2ee0*/  LDG.E R2, [R4.64] ;  /* 0x0000002404027981 */ /* 0x000ea4000c1e1900 */
[----:B--2---:R-:W0:Y:S02]  /*2ef0*/  I2F.F64.U32 R2, R2 ;  /* 0x0000000200027312 */ /* 0x004e240000201800 */
.L_x_2526:
[----:B------:R-:W3:Y:S01]  /*2f00*/  LDC.U8 R6, c[0x0][0x3e1] ;  /* 0x0000f840ff067b82 */ /* 0x000ee20000000000 */
[----:B0-2--5:R-:W0:-:S06]  /*2f10*/  DFMA R4, -R2, R2, 1 ;  /* 0x3ff000000204742b */ /* 0x025e0c0000000102 */
[----:B01----:R0:W1:Y:S01]  /*2f20*/  DMUL R4, R4, R18 ;  /* 0x0000001204047228 */ /* 0x0030620000000000 */
[----:B---3--:R-:W-:-:S04]  /*2f30*/  PRMT R0, R6, 0x9910, RZ ;  /* 0x0000991006007816 */ /* 0x008fc800000000ff */
[----:B------:R-:W-:-:S13]  /*2f40*/  ISETP.GT.AND P0, PT, R0, 0x9, PT ;  /* 0x000000090000780c */ /* 0x000fda0003f04270 */
[----:B------:R-:W-:Y:S05]  /*2f50*/  @P0 BRA `(.L_x_2553) ;  /* 0x0000044000000947 */ /* 0x000fea0003800000 */
[----:B01----:R-:W-:-:S13]  /*2f60*/  ISETP.GT.AND P0, PT, R0, 0x4, PT ;  /* 0x000000040000780c */ /* 0x003fda0003f04270 */
[----:B------:R-:W-:Y:S05]  /*2f70*/  @P0 BRA `(.L_x_2554) ;  /* 0x000001c000000947 */ /* 0x000fea0003800000 */
[----:B------:R-:W-:-:S13]  /*2f80*/  ISETP.GT.AND P0, PT, R0, 0x1, PT ;  /* 0x000000010000780c */ /* 0x000fda0003f04270 */
[----:B------:R-:W-:Y:S05]  /*2f90*/  @P0 BRA `(.L_x_2555) ;  /* 0x000000b000000947 */ /* 0x000fea0003800000 */
[----:B------:R-:W-:-:S13]  /*2fa0*/  ISETP.NE.AND P0, PT, R6, RZ, PT ;  /* 0x000000ff0600720c */ /* 0x000fda0003f05270 */
[----:B------:R-:W-:Y:S05]  /*2fb0*/  @!P0 BRA `(.L_x_2556) ;  /* 0x0000005000008947 */ /* 0x000fea0003800000 */
[----:B------:R-:W-:-:S13]  /*2fc0*/  ISETP.NE.AND P0, PT, R0, 0x1, PT ;  /* 0x000000010000780c */ /* 0x000fda0003f05270 */
[----:B------:R-:W-:Y:S05]  /*2fd0*/  @P0 BRA `(.L_x_2557) ;  /* 0x00000db000000947 */ /* 0x000fea0003800000 */
[----:B------:R-:W0:Y:S02]  /*2fe0*/  F2I.F64.TRUNC R5, R4 ;  /* 0x0000000400057311 */ /* 0x000e24000030d100 */
[----:B0-----:R0:W-:Y:S01]  /*2ff0*/  STG.E.U8 [R16.64], R5 ;  /* 0x0000000510007986 */ /* 0x0011e2000c101124 */
[----:B------:R-:W-:Y:S05]  /*3000*/  BRA `(.L_x_2558) ;  /* 0x00000f1000007947 */ /* 0x000fea0003800000 */
.L_x_2556:
[----:B------:R-:W0:Y:S02]  /*3010*/  F2I.S64.F64.TRUNC R4, R4 ;  /* 0x0000000400047311 */ /* 0x000e24000030d900 */
[----:B0-----:R-:W-:-:S05]  /*3020*/  IMAD.MOV.U32 R3, RZ, RZ, R4 ;  /* 0x000000ffff037224 */ /* 0x001fca00078e0004 */
[----:B------:R0:W-:Y:S01]  /*3030*/  STG.E.U8 [R16.64], R3 ;  /* 0x0000000310007986 */ /* 0x0001e2000c101124 */
[----:B------:R-:W-:Y:S05]  /*3040*/  BRA `(.L_x_2558) ;  /* 0x00000ed000007947 */ /* 0x000fea0003800000 */
.L_x_2555:
[----:B------:R-:W-:-:S13]  /*3050*/  ISETP.NE.AND P0, PT, R0, 0x2, PT ;  /* 0x000000020000780c */ /* 0x000fda0003f05270 */
[----:B------:R-:W-:Y:S05]  /*3060*/  @!P0 BRA `(.L_x_2559) ;  /* 0x000000a000008947 */ /* 0x000fea0003800000 */
[----:B------:R-:W-:-:S13]  /*3070*/  ISETP.NE.AND P0, PT, R0, 0x3, PT ;  /* 0x000000030000780c */ /* 0x000fda0003f05270 */
[----:B------:R-:W-:Y:S05]  /*3080*/  @!P0 BRA `(.L_x_2560) ;  /* 0x0000005000008947 */ /* 0x000fea0003800000 */
[----:B------:R-:W-:-:S13]  /*3090*/  ISETP.NE.AND P0, PT, R0, 0x4, PT ;  /* 0x000000040000780c */ /* 0x000fda0003f05270 */
[----:B------:R-:W-:Y:S05]  /*30a0*/  @P0 BRA `(.L_x_2557) ;  /* 0x00000ce000000947 */ /* 0x000fea0003800000 */
[----:B------:R-:W0:Y:S02]  /*30b0*/  F2I.S64.F64.TRUNC R4, R4 ;  /* 0x0000000400047311 */ /* 0x000e24000030d900 */
[----:B0-----:R0:W-:Y:S01]  /*30c0*/  STG.E.64 [R16.64], R4 ;  /* 0x0000000410007986 */ /* 0x0011e2000c101b24 */
[----:B------:R-:W-:Y:S05]  /*30d0*/  BRA `(.L_x_2558) ;  /* 0x00000e4000007947 */ /* 0x000fea0003800000 */
.L_x_2560:
[----:B------:R-:W0:Y:S02]  /*30e0*/  F2I.F64.TRUNC R5, R4 ;  /* 0x0000000400057311 */ /* 0x000e24000030d100 */
[----:B0-----:R0:W-:Y:S01]  /*30f0*/  STG.E [R16.64], R5 ;  /* 0x0000000510007986 */ /* 0x0011e2000c101924 */
[----:B------:R-:W-:Y:S05]  /*3100*/  BRA `(.L_x_2558) ;  /* 0x00000e1000007947 */ /* 0x000fea0003800000 */
.L_x_2559:
[----:B------:R-:W0:Y:S02]  /*3110*/  F2I.F64.TRUNC R5, R4 ;  /* 0x0000000400057311 */ /* 0x000e24000030d100 */
[----:B0-----:R0:W-:Y:S01]  /*3120*/  STG.E.U16 [R16.64], R5 ;  /* 0x0000000510007986 */ /* 0x0011e2000c101524 */
[----:B------:R-:W-:Y:S05]  /*3130*/  BRA `(.L_x_2558) ;  /* 0x00000de000007947 */ /* 0x000fea0003800000 */
.L_x_2554:
[----:B------:R-:W-:-:S13]  /*3140*/  ISETP.GT.AND P0, PT, R0, 0x6, PT ;  /* 0x000000060000780c */ /* 0x000fda0003f04270 */
[----:B------:R-:W-:Y:S05]  /*3150*/  @P0 BRA `(.L_x_2561) ;  /* 0x000000f000000947 */ /* 0x000fea0003800000 */
[----:B------:R-:W-:-:S13]  /*3160*/  ISETP.NE.AND P0, PT, R0, 0x5, PT ;  /* 0x000000050000780c */ /* 0x000fda0003f05270 */
[----:B------:R-:W-:Y:S05]  /*3170*/  @!P0 BRA `(.L_x_2562) ;  /* 0x0000007000008947 */ /* 0x000fea0003800000 */
[----:B------:R-:W-:-:S13]  /*3180*/  ISETP.NE.AND P0, PT, R0, 0x6, PT ;  /* 0x000000060000780c */ /* 0x000fda0003f05270 */
[----:B------:R-:W-:Y:S05]  /*3190*/  @P0 BRA `(.L_x_2557) ;  /* 0x00000bf000000947 */ /* 0x000fea0003800000 */
[----:B------:R-:W0:Y:S01]  /*31a0*/  F2F.F32.F64 R3, R4 ;  /* 0x0000000400037310 */ /* 0x000e220000301000 */
[----:B------:R-:W0:-:S14]  /*31b0*/  DSETP.GEU.AND P0, PT, |R4|, c[0x2][0x0], PT ;  /* 0x008000000400762a */ /* 0x000e1c0003f0e200 */
[----:B0-----:R-:W-:-:S05]  /*31c0*/  @!P0 FMUL R3, R3, 1.175494350822287508e-38 ;  /* 0x0080000003038820 */ /* 0x001fca0000400000 */
[----:B------:R0:W-:Y:S01]  /*31d0*/  STG.E [R16.64], R3 ;  /* 0x0000000310007986 */ /* 0x0001e2000c101924 */
[----:B------:R-:W-:Y:S05]  /*31e0*/  BRA `(.L_x_2558) ;  /* 0x00000d3000007947 */ /* 0x000fea0003800000 */
.L_x_2562:
[----:B------:R-:W0:Y:S01]  /*31f0*/  F2F.F32.F64 R0, R4 ;  /* 0x0000000400007310 */ /* 0x000e220000301000 */
[----:B------:R-:W0:-:S14]  /*3200*/  DSETP.GEU.AND P0, PT, |R4|, c[0x2][0x0], PT ;  /* 0x008000000400762a */ /* 0x000e1c0003f0e200 */
[----:B0-----:R-:W-:-:S05]  /*3210*/  @!P0 FMUL R0, R0, 1.175494350822287508e-38 ;  /* 0x0080000000008820 */ /* 0x001fca0000400000 */
[----:B------:R-:W-:-:S05]  /*3220*/  F2FP.PACK_AB R0, RZ, R0 ;  /* 0x00000000ff00723e */ /* 0x000fca00000000ff */
[----:B------:R0:W-:Y:S01]  /*3230*/  STG.E.U16 [R16.64], R0 ;  /* 0x0000000010007986 */ /* 0x0001e2000c101524 */
[----:B------:R-:W-:Y:S05]  /*3240*/  BRA `(.L_x_2558) ;  /* 0x00000cd000007947 */ /* 0x000fea0003800000 */
.L_x_2561:
[----:B------:R-:W-:-:S13]  /*3250*/  ISETP.NE.AND P0, PT, R0, 0x7, PT ;  /* 0x000000070000780c */ /* 0x000fda0003f05270 */
[----:B------:R-:W-:Y:S05]  /*3260*/  @!P0 BRA `(.L_x_2563) ;  /* 0x0000011000008947 */ /* 0x000fea0003800000 */
[----:B------:R-:W-:-:S13]  /*3270*/  ISETP.NE.AND P0, PT, R0, 0x8, PT ;  /* 0x000000080000780c */ /* 0x000fda0003f05270 */
[----:B------:R-:W-:Y:S05]  /*3280*/  @!P0 BRA `(.L_x_2564) ;  /* 0x0000008000008947 */ /* 0x000fea0003800000 */
[----:B------:R-:W-:-:S13]  /*3290*/  ISETP.NE.AND P0, PT, R0, 0x9, PT ;  /* 0x000000090000780c */ /* 0x000fda0003f05270 */
[----:B------:R-:W-:Y:S05]  /*32a0*/  @P0 BRA `(.L_x_2557) ;  /* 0x00000ae000000947 */ /* 0x000fea0003800000 */
[----:B------:R-:W0:Y:S01]  /*32b0*/  F2F.F32.F64 R2, R4 ;  /* 0x0000000400027310 */ /* 0x000e220000301000 */
[----:B------:R-:W0:Y:S01]  /*32c0*/  DSETP.GEU.AND P0, PT, |R4|, c[0x2][0x0], PT ;  /* 0x008000000400762a */ /* 0x000e220003f0e200 */
[----:B------:R-:W-:-:S13]  /*32d0*/  IMAD.MOV.U32 R3, RZ, RZ, RZ ;  /* 0x000000ffff037224 */ /* 0x000fda00078e00ff */
[----:B0-----:R-:W-:-:S05]  /*32e0*/  @!P0 FMUL R2, R2, 1.175494350822287508e-38 ;  /* 0x0080000002028820 */ /* 0x001fca0000400000 */
[----:B------:R0:W-:Y:S01]  /*32f0*/  STG.E.64 [R16.64], R2 ;  /* 0x0000000210007986 */ /* 0x0001e2000c101b24 */
[----:B------:R-:W-:Y:S05]  /*3300*/  BRA `(.L_x_2558) ;  /* 0x00000c1000007947 */ /* 0x000fea0003800000 */
.L_x_2564:
[----:B------:R-:W0:Y:S01]  /*3310*/  F2F.F32.F64 R0, R4 ;  /* 0x0000000400007310 */ /* 0x000e220000301000 */
[----:B------:R-:W0:-:S14]  /*3320*/  DSETP.GEU.AND P0, PT, |R4|, c[0x2][0x0], PT ;  /* 0x008000000400762a */ /* 0x000e1c0003f0e200 */
[----:B0-----:R-:W-:-:S05]  /*3330*/  @!P0 FMUL R0, R0, 1.175494350822287508e-38 ;  /* 0x0080000000008820 */ /* 0x001fca0000400000 */
[----:B------:R-:W-:-:S04]  /*3340*/  F2FP.PACK_AB R3, RZ, R0 ;  /* 0x00000000ff03723e */ /* 0x000fc800000000ff */
[----:B------:R-:W-:-:S05]  /*3350*/  PRMT R3, R3, 0x5410, RZ ;  /* 0x0000541003037816 */ /* 0x000fca00000000ff */
[----:B------:R0:W-:Y:S01]  /*3360*/  STG.E [R16.64], R3 ;  /* 0x0000000310007986 */ /* 0x0001e2000c101924 */
[----:B------:R-:W-:Y:S05]  /*3370*/  BRA `(.L_x_2558) ;  /* 0x00000ba000007947 */ /* 0x000fea0003800000 */
.L_x_2563:
[----:B------:R0:W-:Y:S01]  /*3380*/  STG.E.64 [R16.64], R4 ;  /* 0x0000000410007986 */ /* 0x0001e2000c101b24 */
[----:B------:R-:W-:Y:S05]  /*3390*/  BRA `(.L_x_2558) ;  /* 0x00000b8000007947 */ /* 0x000fea0003800000 */
.L_x_2553:
[----:B01----:R-:W-:-:S13]  /*33a0*/  ISETP.GT.AND P0, PT, R0, 0x18, PT ;  /* 0x000000180000780c */ /* 0x003fda0003f04270 */
[----:B------:R-:W-:Y:S05]  /*33b0*/  @P0 BRA `(.L_x_2565) ;  /* 0x0000046000000947 */ /* 0x000fea0003800000 */
[----:B------:R-:W-:-:S13]  /*33c0*/  ISETP.GT.AND P0, PT, R0, 0xe, PT ;  /* 0x0000000e0000780c */ /* 0x000fda0003f04270 */
[----:B------:R-:W-:Y:S05]  /*33d0*/  @P0 BRA `(.L_x_2566) ;  /* 0x000000b000000947 */ /* 0x000fea0003800000 */
[----:B------:R-:W-:-:S13]  /*33e0*/  ISETP.NE.AND P0, PT, R0, 0xa, PT ;  /* 0x0000000a0000780c */ /* 0x000fda0003f05270 */
[----:B------:R-:W-:Y:S05]  /*33f0*/  @!P0 BRA `(.L_x_2567) ;  /* 0x0000006000008947 */ /* 0x000fea0003800000 */
[----:B------:R-:W-:-:S13]  /*3400*/  ISETP.NE.AND P0, PT, R0, 0xb, PT ;  /* 0x0000000b0000780c */ /* 0x000fda0003f05270 */
[----:B------:R-:W-:Y:S05]  /*3410*/  @P0 BRA `(.L_x_2557) ;  /* 0x0000097000000947 */ /* 0x000fea0003800000 */
[----:B------:R-:W0:-:S06]  /*3420*/  DSETP.NEU.AND P0, PT, R4, RZ, PT ;  /* 0x000000ff0400722a */ /* 0x000e0c0003f0d000 */
[----:B0-----:R-:W-:-:S05]  /*3430*/  SEL R3, RZ, 0x1, !P0 ;  /* 0x00000001ff037807 */ /* 0x001fca0004000000 */
[----:B------:R0:W-:Y:S01]  /*3440*/  STG.E.U8 [R16.64], R3 ;  /* 0x0000000310007986 */ /* 0x0001e2000c101124 */
[----:B------:R-:W-:Y:S05]  /*3450*/  BRA `(.L_x_2558) ;  /* 0x00000ac000007947 */ /* 0x000fea0003800000 */
.L_x_2567:
[----:B------:R-:W-:-:S05]  /*3460*/  CS2R R6, SRZ ;  /* 0x0000000000067805 */ /* 0x000fca000001ff00 */
[----:B------:R0:W-:Y:S01]  /*3470*/  STG.E.128 [R16.64], R4 ;  /* 0x0000000410007986 */ /* 0x0001e2000c101d24 */
[----:B------:R-:W-:Y:S05]  /*3480*/  BRA `(.L_x_2558) ;  /* 0x00000a9000007947 */ /* 0x000fea0003800000 */
.L_x_2566:
        /* <DEDUP_REMOVED lines=8> */
[----:B------:R-:W-:-:S13]  /*3510*/  BSSY B0, `(.L_x_2570) ;  /* 0x000000f000007945 */ /* 0x000fda0003800000 */
[----:B0-----:R-:W-:-:S05]  /*3520*/  @!P0 FMUL R7, R7, 1.175494350822287508e-38 ;  /* 0x0080000007078820 */ /* 0x001fca0000400000 */
        /* <DEDUP_REMOVED lines=13> */
.L_x_2571:
[----:B------:R-:W-:Y:S05]  /*3600*/  BSYNC B0 ;  /* 0x0000000000007941 */ /* 0x000fea0003800000 */
.L_x_2570:
[----:B------:R-:W-:-:S05]  /*3610*/  LOP3.LUT R3, R0, R3, RZ, 0xfc, !PT ;  /* 0x0000000300037212 */ /* 0x000fca00078efcff */
[----:B------:R0:W-:Y:S01]  /*3620*/  STG.E.U8 [R16.64], R3 ;  /* 0x0000000310007986 */ /* 0x0001e2000c101124 */
[----:B------:R-:W-:Y:S05]  /*3630*/  BRA `(.L_x_2558) ;  /* 0x000008e000007947 */ /* 0x000fea0003800000 */
.L_x_2569:
[----:B------:R-:W0:Y:S01]  /*3640*/  F2F.F32.F64 R3, R4 ;  /* 0x0000000400037310 */ /* 0x000e220000301000 */
[----:B------:R-:W0:Y:S01]  /*3650*/  DSETP.GEU.AND P0, PT, |R4|, c[0x2][0x0], PT ;  /* 0x008000000400762a */ /* 0x000e220003f0e200 */
[----:B------:R-:W-:-:S13]  /*3660*/  BSSY B0, `(.L_x_2572) ;  /* 0x0000010000007945 */ /* 0x000fda0003800000 */
[----:B0-----:R-:W-:-:S05]  /*3670*/  @!P0 FMUL R3, R3, 1.175494350822287508e-38 ;  /* 0x0080000003038820 */ /* 0x001fca0000400000 */
        /* <DEDUP_REMOVED lines=11> */
.L_x_2573:
[----:B------:R-:W-:Y:S01]  /*3730*/  IMAD.MOV.U32 R0, RZ, RZ, 0x7f ;  /* 0x0000007fff007424 */ /* 0x000fe200078e00ff */
[----:B------:R-:W-:-:S04]  /*3740*/  ISETP.GT.U32.AND P0, PT, R2, 0x7f800000, PT ;  /* 0x7f8000000200780c */ /* 0x000fc80003f04070 */
[----:B------:R-:W-:-:S04]  /*3750*/  SEL R0, R0, 0x7c, P0 ;  /* 0x0000007c00007807 */ /* 0x000fc80000000000 */
.L_x_2574:
[----:B------:R-:W-:Y:S05]  /*3760*/  BSYNC B0 ;  /* 0x0000000000007941 */ /* 0x000fea0003800000 */
.L_x_2572:
[----:B------:R-:W-:-:S04]  /*3770*/  LOP3.LUT R2, R3, 0x80000000, RZ, 0xc0, !PT ;  /* 0x8000000003027812 */ /* 0x000fc800078ec0ff */
[----:B------:R-:W-:-:S04]  /*3780*/  SHF.R.U32.HI R3, RZ, 0x18, R2 ;  /* 0x00000018ff037819 */ /* 0x000fc80000011602 */
[----:B------:R-:W-:-:S05]  /*3790*/  LOP3.LUT R3, R0, R3, RZ, 0xfc, !PT ;  /* 0x0000000300037212 */ /* 0x000fca00078efcff */
[----:B------:R0:W-:Y:S01]  /*37a0*/  STG.E.U8 [R16.64], R3 ;  /* 0x0000000310007986 */ /* 0x0001e2000c101124 */
[----:B------:R-:W-:Y:S05]  /*37b0*/  BRA `(.L_x_2558) ;  /* 0x0000076000007947 */ /* 0x000fea0003800000 */
.L_x_2568:
[----:B------:R-:W0:Y:S01]  /*37c0*/  F2F.F32.F64 R0, R4 ;  /* 0x0000000400007310 */ /* 0x000e220000301000 */
[----:B------:R-:W0:-:S14]  /*37d0*/  DSETP.GEU.AND P0, PT, |R4|, c[0x2][0x0], PT ;  /* 0x008000000400762a */ /* 0x000e1c0003f0e200 */
[----:B0-----:R-:W-:-:S05]  /*37e0*/  @!P0 FMUL R0, R0, 1.175494350822287508e-38 ;  /* 0x0080000000008820 */ /* 0x001fca0000400000 */
[----:B------:R-:W-:-:S05]  /*37f0*/  F2FP.BF16.PACK_AB R0, RZ, R0 ;  /* 0x00000000ff00723e */ /* 0x000fca00000010ff */
[----:B------:R0:W-:Y:S01]  /*3800*/  STG.E.U16 [R16.64], R0 ;  /* 0x0000000010007986 */ /* 0x0001e2000c101524 */
[----:B------:R-:W-:Y:S05]  /*3810*/  BRA `(.L_x_2558) ;  /* 0x0000070000007947 */ /* 0x000fea0003800000 */
.L_x_2565:
        /* <DEDUP_REMOVED lines=8> */
[----:B------:R-:W0:Y:S02]  /*38a0*/  F2I.U32.F64.TRUNC R5, R4 ;  /* 0x0000000400057311 */ /* 0x000e24000030d000 */
[----:B0-----:R0:W-:Y:S01]  /*38b0*/  STG.E.U16 [R16.64], R5 ;  /* 0x0000000510007986 */ /* 0x0011e2000c101524 */
[----:B------:R-:W-:Y:S05]  /*38c0*/  BRA `(.L_x_2558) ;  /* 0x0000065000007947 */ /* 0x000fea0003800000 */
.L_x_2577:
[----:B------:R-:W0:Y:S01]  /*38d0*/  F2F.F32.F64 R3, R4 ;  /* 0x0000000400037310 */ /* 0x000e220000301000 */
[----:B------:R-:W0:Y:S01]  /*38e0*/  DSETP.GEU.AND P0, PT, |R4|, c[0x2][0x0], PT ;  /* 0x008000000400762a */ /* 0x000e220003f0e200 */
[----:B------:R-:W-:Y:S01]  /*38f0*/  BSSY B0, `(.L_x_2578) ;  /* 0x0000015000007945 */ /* 0x000fe20003800000 */
[----:B------:R-:W-:-:S12]  /*3900*/  IMAD.MOV.U32 R8, RZ, RZ, 0x80 ;  /* 0x00000080ff087424 */ /* 0x000fd800078e00ff */
[----:B0-----:R-:W-:-:S05]  /*3910*/  @!P0 FMUL R3, R3, 1.175494350822287508e-38 ;  /* 0x0080000003038820 */ /* 0x001fca0000400000 */
        /* <DEDUP_REMOVED lines=14> */
.L_x_2580:
[----:B------:R-:W-:-:S04]  /*3a00*/  LOP3.LUT R2, R3, 0x80000000, RZ, 0xc0, !PT ;  /* 0x8000000003027812 */ /* 0x000fc800078ec0ff */
[----:B------:R-:W-:-:S04]  /*3a10*/  SHF.R.U32.HI R3, RZ, 0x18, R2 ;  /* 0x00000018ff037819 */ /* 0x000fc80000011602 */
[----:B------:R-:W-:-:S04]  /*3a20*/  LOP3.LUT R0, R0, R3, RZ, 0xfc, !PT ;  /* 0x0000000300007212 */ /* 0x000fc800078efcff */
[----:B------:R-:W-:Y:S02]  /*3a30*/  PRMT R8, R0, 0x7610, R8 ;  /* 0x0000761000087816 */ /* 0x000fe40000000008 */
.L_x_2579:
[----:B------:R-:W-:Y:S05]  /*3a40*/  BSYNC B0 ;  /* 0x0000000000007941 */ /* 0x000fea0003800000 */
.L_x_2578:
[----:B------:R0:W-:Y:S01]  /*3a50*/  STG.E.U8 [R16.64], R8 ;  /* 0x0000000810007986 */ /* 0x0001e2000c101124 */
[----:B------:R-:W-:Y:S05]  /*3a60*/  BRA `(.L_x_2558) ;  /* 0x000004b000007947 */ /* 0x000fea0003800000 */
.L_x_2576:
        /* <DEDUP_REMOVED lines=19> */
.L_x_2583:
[----:B------:R-:W-:-:S04]  /*3ba0*/  LOP3.LUT R2, R3, 0x80000000, RZ, 0xc0, !PT ;  /* 0x8000000003027812 */ /* 0x000fc800078ec0ff */
[----:B------:R-:W-:-:S04]  /*3bb0*/  SHF.R.U32.HI R3, RZ, 0x18, R2 ;  /* 0x00000018ff037819 */ /* 0x000fc80000011602 */
[----:B------:R-:W-:-:S04]  /*3bc0*/  LOP3.LUT R0, R0, R3, RZ, 0xfc, !PT ;  /* 0x0000000300007212 */ /* 0x000fc800078efcff */
[----:B------:R-:W-:Y:S02]  /*3bd0*/  PRMT R8, R0, 0x7610, R8 ;  /* 0x0000761000087816 */ /* 0x000fe40000000008 */
.L_x_2582:
[----:B------:R-:W-:Y:S05]  /*3be0*/  BSYNC B0 ;  /* 0x0000000000007941 */ /* 0x000fea0003800000 */
.L_x_2581:
[----:B------:R0:W-:Y:S01]  /*3bf0*/  STG.E.U8 [R16.64], R8 ;  /* 0x0000000810007986 */ /* 0x0001e2000c101124 */
[----:B------:R-:W-:Y:S05]  /*3c00*/  BRA `(.L_x_2558) ;  /* 0x0000031000007947 */ /* 0x000fea0003800000 */
.L_x_2575:
[----:B------:R-:W-:-:S13]  /*3c10*/  ISETP.NE.AND P0, PT, R0, 0x1c, PT ;  /* 0x0000001c0000780c */ /* 0x000fda0003f05270 */
[----:B------:R-:W-:Y:S05]  /*3c20*/  @!P0 BRA `(.L_x_2584) ;  /* 0x000002d000008947 */ /* 0x000fea0003800000 */
[----:B------:R-:W-:-:S13]  /*3c30*/  ISETP.NE.AND P0, PT, R0, 0x1d, PT ;  /* 0x0000001d0000780c */ /* 0x000fda0003f05270 */
[----:B------:R-:W-:Y:S05]  /*3c40*/  @!P0 BRA `(.L_x_2585) ;  /* 0x0000028000008947 */ /* 0x000fea0003800000 */
[----:B------:R-:W-:-:S13]  /*3c50*/  ISETP.NE.AND P0, PT, R0, 0x2c, PT ;  /* 0x0000002c0000780c */ /* 0x000fda0003f05270 */
[----:B------:R-:W-:Y:S05]  /*3c60*/  @P0 BRA `(.L_x_2557) ;  /* 0x0000012000000947 */ /* 0x000fea0003800000 */
[----:B------:R-:W0:Y:S01]  /*3c70*/  F2F.F32.F64 R6, R4 ;  /* 0x0000000400067310 */ /* 0x000e220000301000 */
[----:B------:R-:W0:-:S14]  /*3c80*/  DSETP.GEU.AND P0, PT, |R4|, c[0x2][0x0], PT ;  /* 0x008000000400762a */ /* 0x000e1c0003f0e200 */
[----:B0-----:R-:W-:Y:S01]  /*3c90*/  @!P0 FMUL R6, R6, 1.175494350822287508e-38 ;  /* 0x0080000006068820 */ /* 0x001fe20000400000 */
        /* <DEDUP_REMOVED lines=15> */
.L_x_2557:
        /* <DEDUP_REMOVED lines=20> */
.L_x_2585:
[----:B------:R-:W0:Y:S02]  /*3ed0*/  F2I.U64.F64.TRUNC R4, R4 ;  /* 0x0000000400047311 */ /* 0x000e24000030d800 */
[----:B0-----:R0:W-:Y:S01]  /*3ee0*/  STG.E.64 [R16.64], R4 ;  /* 0x0000000410007986 */ /* 0x0011e2000c101b24 */
[----:B------:R-:W-:Y:S05]  /*3ef0*/  BRA `(.L_x_2558) ;  /* 0x0000002000007947 */ /* 0x000fea0003800000 */
.L_x_2584:
[----:B------:R-:W0:Y:S02]  /*3f00*/  F2I.U32.F64.TRUNC R5, R4 ;  /* 0x0000000400057311 */ /* 0x000e24000030d000 */
[----:B0-----:R0:W-:Y:S02]  /*3f10*/  STG.E [R16.64], R5 ;  /* 0x0000000510007986 */ /* 0x0011e4000c101924 */
.L_x_2558:
[----:B------:R-:W-:-:S05]  /*3f20*/  IMAD R22, R22, 0x200, R25 ;  /* 0x0000020016167824 */ /* 0x000fca00078e0219 */
[----:B------:R-:W-:Y:S02]  /*3f30*/  IADD3 R23, R22, 0x80, RZ ;  /* 0x0000008016177810 */ /* 0x000fe40007ffe0ff */
.L_x_2487:
[----:B------:R-:W-:Y:S05]  /*3f40*/  BSYNC B6 ;  /* 0x0000000000067941 */ /* 0x000fea0003800000 */
.L_x_2486:
        /* <DEDUP_REMOVED lines=258> */
.L_x_2588:
        /* <DEDUP_REMOVED lines=19> */
.L_x_2592:
[----:B------:R-:W2:Y:S02]  /*50a0*/  LDG.E.U8 R2, [R2.64] ;  /* 0x0000002402027981 */ /* 0x000ea4000c1e1100 */
[----:B--2---:R0:W1:Y:S01]  /*50b0*/  I2F.F64.U16 R18, R2 ;  /* 0x0000000200127312 */ /* 0x0040620000101800 */
[----:B------:R-:W-:Y:S05]  /*50c0*/  BRA `(.L_x_2594) ;  /* 0x00000df000007947 */ /* 0x000fea0003800000 */
.L_x_2591:
        /* <DEDUP_REMOVED lines=9> */
.L_x_2596:
[----:B------:R-:W2:Y:S02]  /*5160*/  LDG.E R2, [R2.64] ;  /* 0x0000002402027981 */ /* 0x000ea4000c1e1900 */
[----:B--2---:R0:W1:Y:S01]  /*5170*/  I2F.F64 R18, R2 ;  /* 0x0000000200127312 */ /* 0x0040620000201c00 */
[----:B------:R-:W-:Y:S05]  /*5180*/  BRA `(.L_x_2594) ;  /* 0x00000d3000007947 */ /* 0x000fea0003800000 */
.L_x_2595:
[----:B------:R-:W2:Y:S02]  /*5190*/  LDG.E.U16 R2, [R2.64] ;  /* 0x0000002402027981 */ /* 0x000ea4000c1e1500 */
[----:B--2---:R0:W1:Y:S01]  /*51a0*/  I2F.F64.S16 R18, R2 ;  /* 0x0000000200127312 */ /* 0x0040620000101c00 */
[----:B------:R-:W-:Y:S05]  /*51b0*/  BRA `(.L_x_2594) ;  /* 0x00000d0000007947 */ /* 0x000fea0003800000 */
.L_x_2590:
        /* <DEDUP_REMOVED lines=10> */
.L_x_2598:
[----:B------:R-:W2:Y:S02]  /*5260*/  LDG.E.U16 R0, [R2.64] ;  /* 0x0000002402007981 */ /* 0x000ea4000c1e1500 */
[----:B--2---:R-:W-:-:S05]  /*5270*/  HADD2.F32 R0, -RZ, R0.H0_H0 ;  /* 0x20000000ff007230 */ /* 0x004fca0000004100 */
[----:B------:R-:W-:-:S04]  /*5280*/  FMUL.FTZ R0, R0, 1 ;  /* 0x3f80000000007820 */ /* 0x000fc80000410000 */
[----:B------:R0:W1:Y:S01]  /*5290*/  F2F.F64.F32 R18, R0 ;  /* 0x0000000000127310 */ /* 0x0000620000201800 */
[----:B------:R-:W-:Y:S05]  /*52a0*/  BRA `(.L_x_2594) ;  /* 0x00000c1000007947 */ /* 0x000fea0003800000 */
.L_x_2597:
        /* <DEDUP_REMOVED lines=10> */
.L_x_2600:
[----:B------:R-:W2:Y:S02]  /*5350*/  LDG.E.U16 R2, [R2.64] ;  /* 0x0000002402027981 */ /* 0x000ea4000c1e1500 */
[----:B--2---:R-:W-:-:S05]  /*5360*/  HADD2.F32 R0, -RZ, R2.H0_H0 ;  /* 0x20000002ff007230 */ /* 0x004fca0000004100 */
[----:B------:R-:W-:-:S04]  /*5370*/  FMUL.FTZ R0, R0, 1 ;  /* 0x3f80000000007820 */ /* 0x000fc80000410000 */
[----:B------:R0:W1:Y:S01]  /*5380*/  F2F.F64.F32 R18, R0 ;  /* 0x0000000000127310 */ /* 0x0000620000201800 */
[----:B------:R-:W-:Y:S05]  /*5390*/  BRA `(.L_x_2594) ;  /* 0x00000b2000007947 */ /* 0x000fea0003800000 */
.L_x_2599:
[----:B------:R0:W5:Y:S01]  /*53a0*/  LDG.E.64 R18, [R2.64] ;  /* 0x0000002402127981 */ /* 0x000162000c1e1b00 */
[----:B------:R-:W-:Y:S05]  /*53b0*/  BRA `(.L_x_2594) ;  /* 0x00000b0000007947 */ /* 0x000fea0003800000 */
.L_x_2589:
        /* <DEDUP_REMOVED lines=13> */
.L_x_2603:
[----:B------:R0:W5:Y:S01]  /*5490*/  LDG.E.64 R18, [R2.64] ;  /* 0x0000002402127981 */ /* 0x000162000c1e1b00 */
[----:B------:R-:W-:Y:S05]  /*54a0*/  BRA `(.L_x_2594) ;  /* 0x00000a1000007947 */ /* 0x000fea0003800000 */
.L_x_2602:
        /* <DEDUP_REMOVED lines=28> */
.L_x_2605:
        /* <DEDUP_REMOVED lines=15> */
.L_x_2604:
[----:B------:R-:W2:Y:S02]  /*5760*/  LDG.E.U16 R0, [R2.64] ;  /* 0x0000002402007981 */ /* 0x000ea4000c1e1500 */
[----:B--2---:R-:W-:-:S05]  /*5770*/  PRMT R0, RZ, 0x5410, R0 ;  /* 0x00005410ff007816 */ /* 0x004fca0000000000 */
[----:B------:R-:W-:-:S04]  /*5780*/  FMUL.FTZ R0, R0, 1 ;  /* 0x3f80000000007820 */ /* 0x000fc80000410000 */
[----:B------:R0:W1:Y:S01]  /*5790*/  F2F.F64.F32 R18, R0 ;  /* 0x0000000000127310 */ /* 0x0000620000201800 */
[----:B------:R-:W-:Y:S05]  /*57a0*/  BRA `(.L_x_2594) ;  /* 0x0000071000007947 */ /* 0x000fea0003800000 */
.L_x_2601:
        /* <DEDUP_REMOVED lines=11> */
.L_x_2608:
        /* <DEDUP_REMOVED lines=21> */
.L_x_2612:
[----:B------:R-:W-:Y:S05]  /*59b0*/  BSYNC B1 ;  /* 0x0000000000017941 */ /* 0x000fea0003800000 */
.L_x_2611:
[----:B------:R-:W-:Y:S01]  /*59c0*/  LEA R3, R0, 0x3b800000, 0x17 ;  /* 0x3b80000000037811 */ /* 0x000fe200078eb8ff */
[----:B------:R-:W-:-:S05]  /*59d0*/  IMAD.SHL.U32 R0, R2, 0x100000, RZ ;  /* 0x0010000002007824 */ /* 0x000fca00078e00ff */
[----:B------:R-:W-:Y:S02]  /*59e0*/  LOP3.LUT R0, R3, R0, R4, 0xfe, !PT ;  /* 0x0000000003007212 */ /* 0x000fe400078efe04 */
.L_x_2610:
[----:B------:R-:W-:Y:S05]  /*59f0*/  BSYNC B0 ;  /* 0x0000000000007941 */ /* 0x000fea0003800000 */
.L_x_2609:
[----:B------:R-:W-:-:S04]  /*5a00*/  FMUL.FTZ R0, R0, 1 ;  /* 0x3f80000000007820 */ /* 0x000fc80000410000 */
[----:B------:R0:W1:Y:S01]  /*5a10*/  F2F.F64.F32 R18, R0 ;  /* 0x0000000000127310 */ /* 0x0000620000201800 */
[----:B------:R-:W-:Y:S05]  /*5a20*/  BRA `(.L_x_2594) ;  /* 0x0000049000007947 */ /* 0x000fea0003800000 */
.L_x_2607:
        /* <DEDUP_REMOVED lines=21> */
.L_x_2616:
[----:B------:R-:W-:Y:S05]  /*5b80*/  BSYNC B1 ;  /* 0x0000000000017941 */ /* 0x000fea0003800000 */
.L_x_2615:
[----:B------:R-:W-:Y:S01]  /*5b90*/  LEA R3, R0, 0x37800000, 0x17 ;  /* 0x3780000000037811 */ /* 0x000fe200078eb8ff */
[----:B------:R-:W-:-:S05]  /*5ba0*/  IMAD.SHL.U32 R0, R2, 0x200000, RZ ;  /* 0x0020000002007824 */ /* 0x000fca00078e00ff */
[----:B------:R-:W-:Y:S02]  /*5bb0*/  LOP3.LUT R0, R3, R0, R4, 0xfe, !PT ;  /* 0x0000000003007212 */ /* 0x000fe400078efe04 */
.L_x_2614:
[----:B------:R-:W-:Y:S05]  /*5bc0*/  BSYNC B0 ;  /* 0x0000000000007941 */ /* 0x000fea0003800000 */
.L_x_2613:
[----:B------:R-:W-:-:S04]  /*5bd0*/  FMUL.FTZ R0, R0, 1 ;  /* 0x3f80000000007820 */ /* 0x000fc80000410000 */
[----:B------:R0:W1:Y:S01]  /*5be0*/  F2F.F64.F32 R18, R0 ;  /* 0x0000000000127310 */ /* 0x0000620000201800 */
[----:B------:R-:W-:Y:S05]  /*5bf0*/  BRA `(.L_x_2594) ;  /* 0x000002c000007947 */ /* 0x000fea0003800000 */
.L_x_2606:
        /* <DEDUP_REMOVED lines=14> */
.L_x_2620:
[----:B------:R-:W-:Y:S05]  /*5ce0*/  BSYNC B0 ;  /* 0x0000000000007941 */ /* 0x000fea0003800000 */
.L_x_2619:
[----:B------:R-:W-:-:S04]  /*5cf0*/  FMUL.FTZ R0, R0, 1 ;  /* 0x3f80000000007820 */ /* 0x000fc80000410000 */
[----:B------:R0:W1:Y:S01]  /*5d00*/  F2F.F64.F32 R18, R0 ;  /* 0x0000000000127310 */ /* 0x0000620000201800 */
[----:B------:R-:W-:Y:S05]  /*5d10*/  BRA `(.L_x_2594) ;  /* 0x000001a000007947 */ /* 0x000fea0003800000 */
.L_x_2593:
        /* <DEDUP_REMOVED lines=21> */
.L_x_2618:
[----:B------:R-:W2:Y:S02]  /*5e70*/  LDG.E.64 R18, [R2.64] ;  /* 0x0000002402127981 */ /* 0x000ea4000c1e1b00 */
[----:B--2---:R-:W0:Y:S01]  /*5e80*/  I2F.F64.U64 R18, R18 ;  /* 0x0000001200127312 */ /* 0x004e220000301800 */
[----:B------:R-:W-:Y:S05]  /*5e90*/  BRA `(.L_x_2594) ;  /* 0x0000002000007947 */ /* 0x000fea0003800000 */
.L_x_2617:
[----:B------:R-:W2:Y:S02]  /*5ea0*/  LDG.E R2, [R2.64] ;  /* 0x0000002402027981 */ /* 0x000ea4000c1e1900 */
[----:B--2---:R0:W1:Y:S02]  /*5eb0*/  I2F.F64.U32 R18, R2 ;  /* 0x0000000200127312 */ /* 0x0040640000201800 */
.L_x_2594:
        /* <DEDUP_REMOVED lines=17> */
.L_x_2624:
[----:B------:R-:W2:Y:S02]  /*5fd0*/  LDG.E.U8 R2, [R4.64] ;  /* 0x0000002404027981 */ /* 0x000ea4000c1e1100 */
[----:B--2---:R-:W0:Y:S01]  /*5fe0*/  I2F.F64.U16 R2, R2 ;  /* 0x0000000200027312 */ /* 0x004e220000101800 */
[----:B------:R-:W-:Y:S05]  /*5ff0*/  BRA `(.L_x_2626) ;  /* 0x00000df000007947 */ /* 0x000fea0003800000 */
.L_x_2623:
        /* <DEDUP_REMOVED lines=9> */
.L_x_2628:
[----:B------:R-:W2:Y:S02]  /*6090*/  LDG.E R2, [R4.64] ;  /* 0x0000002404027981 */ /* 0x000ea4000c1e1900 */
[----:B--2---:R-:W0:Y:S01]  /*60a0*/  I2F.F64 R2, R2 ;  /* 0x0000000200027312 */ /* 0x004e220000201c00 */
[----:B------:R-:W-:Y:S05]  /*60b0*/  BRA `(.L_x_2626) ;  /* 0x00000d3000007947 */ /* 0x000fea0003800000 */
.L_x_2627:
[----:B------:R-:W2:Y:S02]  /*60c0*/  LDG.E.U16 R2, [R4.64] ;  /* 0x0000002404027981 */ /* 0x000ea4000c1e1500 */
[----:B--2---:R-:W0:Y:S01]  /*60d0*/  I2F.F64.S16 R2, R2 ;  /* 0x0000000200027312 */ /* 0x004e220000101c00 */
[----:B------:R-:W-:Y:S05]  /*60e0*/  BRA `(.L_x_2626) ;  /* 0x00000d0000007947 */ /* 0x000fea0003800000 */
.L_x_2622:
        /* <DEDUP_REMOVED lines=10> */
.L_x_2630:
[----:B------:R-:W2:Y:S02]  /*6190*/  LDG.E.U16 R0, [R4.64] ;  /* 0x0000002404007981 */ /* 0x000ea4000c1e1500 */
[----:B--2---:R-:W-:-:S05]  /*61a0*/  HADD2.F32 R0, -RZ, R0.H0_H0 ;  /* 0x20000000ff007230 */ /* 0x004fca0000004100 */
[----:B------:R-:W-:-:S04]  /*61b0*/  FMUL.FTZ R0, R0, 1 ;  /* 0x3f80000000007820 */ /* 0x000fc80000410000 */
[----:B------:R0:W2:Y:S01]  /*61c0*/  F2F.F64.F32 R2, R0 ;  /* 0x0000000000027310 */ /* 0x0000a20000201800 */
[----:B------:R-:W-:Y:S05]  /*61d0*/  BRA `(.L_x_2626) ;  /* 0x00000c1000007947 */ /* 0x000fea0003800000 */
.L_x_2629:
        /* <DEDUP_REMOVED lines=10> */
.L_x_2632:
[----:B------:R-:W2:Y:S02]  /*6280*/  LDG.E.U16 R4, [R4.64] ;  /* 0x0000002404047981 */ /* 0x000ea4000c1e1500 */
[----:B--2---:R-:W-:-:S05]  /*6290*/  HADD2.F32 R0, -RZ, R4.H0_H0 ;  /* 0x20000004ff007230 */ /* 0x004fca0000004100 */
[----:B------:R-:W-:-:S04]  /*62a0*/  FMUL.FTZ R0, R0, 1 ;  /* 0x3f80000000007820 */ /* 0x000fc80000410000 */
[----:B------:R0:W2:Y:S01]  /*62b0*/  F2F.F64.F32 R2, R0 ;  /* 0x0000000000027310 */ /* 0x0000a20000201800 */
[----:B------:R-:W-:Y:S05]  /*62c0*/  BRA `(.L_x_2626) ;  /* 0x00000b2000007947 */ /* 0x000fea0003800000 */
.L_x_2631:
[----:B------:R0:W5:Y:S01]  /*62d0*/  LDG.E.64 R2, [R4.64] ;  /* 0x0000002404027981 */ /* 0x000162000c1e1b00 */
[----:B------:R-:W-:Y:S05]  /*62e0*/  BRA `(.L_x_2626) ;  /* 0x00000b0000007947 */ /* 0x000fea0003800000 */
.L_x_2621:
        /* <DEDUP_REMOVED lines=13> */
.L_x_2635:
[----:B------:R0:W5:Y:S01]  /*63c0*/  LDG.E.64 R2, [R4.64] ;  /* 0x0000002404027981 */ /* 0x000162000c1e1b00 */
[----:B------:R-:W-:Y:S05]  /*63d0*/  BRA `(.L_x_2626) ;  /* 0x00000a1000007947 */ /* 0x000fea0003800000 */
.L_x_2634:
        /* <DEDUP_REMOVED lines=28> */
.L_x_2637:
        /* <DEDUP_REMOVED lines=15> */
.L_x_2636:
[----:B------:R-:W2:Y:S02]  /*6690*/  LDG.E.U16 R0, [R4.64] ;  /* 0x0000002404007981 */ /* 0x000ea4000c1e1500 */
[----:B--2---:R-:W-:-:S05]  /*66a0*/  PRMT R0, RZ, 0x5410, R0 ;  /* 0x00005410ff007816 */ /* 0x004fca0000000000 */
[----:B------:R-:W-:-:S04]  /*66b0*/  FMUL.FTZ R0, R0, 1 ;  /* 0x3f80000000007820 */ /* 0x000fc80000410000 */
[----:B------:R0:W2:Y:S01]  /*66c0*/  F2F.F64.F32 R2, R0 ;  /* 0x0000000000027310 */ /* 0x0000a20000201800 */
[----:B------:R-:W-:Y:S05]  /*66d0*/  BRA `(.L_x_2626) ;  /* 0x0000071000007947 */ /* 0x000fea0003800000 */
.L_x_2633:
        /* <DEDUP_REMOVED lines=11> */
.L_x_2640:
        /* <DEDUP_REMOVED lines=21> */
.L_x_2644:
[----:B------:R-:W-:Y:S05]  /*68e0*/  BSYNC B1 ;  /* 0x0000000000017941 */ /* 0x000fea0003800000 */
.L_x_2643:
[----:B------:R-:W-:Y:S01]  /*68f0*/  LEA R3, R0, 0x3b800000, 0x17 ;  /* 0x3b80000000037811 */ /* 0x000fe200078eb8ff */
[----:B------:R-:W-:-:S05]  /*6900*/  IMAD.SHL.U32 R0, R2, 0x100000, RZ ;  /* 0x0010000002007824 */ /* 0x000fca00078e00ff */
[----:B------:R-:W-:Y:S02]  /*6910*/  LOP3.LUT R0, R3, R0, R4, 0xfe, !PT ;  /* 0x0000000003007212 */ /* 0x000fe400078efe04 */
.L_x_2642:
[----:B------:R-:W-:Y:S05]  /*6920*/  BSYNC B0 ;  /* 0x0000000000007941 */ /* 0x000fea0003800000 */
.L_x_2641:
[----:B------:R-:W-:-:S04]  /*6930*/  FMUL.FTZ R0, R0, 1 ;  /* 0x3f80000000007820 */ /* 0x000fc80000410000 */
[----:B------:R0:W2:Y:S01]  /*6940*/  F2F.F64.F32 R2, R0 ;  /* 0x0000000000027310 */ /* 0x0000a20000201800 */
[----:B------:R-:W-:Y:S05]  /*6950*/  BRA `(.L_x_2626) ;  /* 0x0000049000007947 */ /* 0x000fea0003800000 */
.L_x_2639:
        /* <DEDUP_REMOVED lines=21> */
.L_x_2648:
[----:B------:R-:W-:Y:S05]  /*6ab0*/  BSYNC B1 ;  /* 0x0000000000017941 */ /* 0x000fea0003800000 */
.L_x_2647:
[----:B------:R-:W-:Y:S01]  /*6ac0*/  LEA R3, R0, 0x37800000, 0x17 ;  /* 0x3780000000037811 */ /* 0x000fe200078eb8ff */
[----:B------:R-:W-:-:S05]  /*6ad0*/  IMAD.SHL.U32 R0, R2, 0x200000, RZ ;  /* 0x0020000002007824 */ /* 0x000fca00078e00ff */
[----:B------:R-:W-:Y:S02]  /*6ae0*/  LOP3.LUT R0, R3, R0, R4, 0xfe, !PT ;  /* 0x0000000003007212 */ /* 0x000fe400078efe04 */
.L_x_2646:
[----:B------:R-:W-:Y:S05]  /*6af0*/  BSYNC B0 ;  /* 0x0000000000007941 */ /* 0x000fea0003800000 */
.L_x_2645:
[----:B------:R-:W-:-:S04]  /*6b00*/  FMUL.FTZ R0, R0, 1 ;  /* 0x3f80000000007820 */ /* 0x000fc80000410000 */
[----:B------:R0:W2:Y:S01]  /*6b10*/  F2F.F64.F32 R2, R0 ;  /* 0x0000000000027310 */ /* 0x0000a20000201800 */
[----:B------:R-:W-:Y:S05]  /*6b20*/  BRA `(.L_x_2626) ;  /* 0x000002c000007947 */ /* 0x000fea0003800000 */
.L_x_2638:
        /* <DEDUP_REMOVED lines=14> */
.L_x_2652:
[----:B------:R-:W-:Y:S05]  /*6c10*/  BSYNC B0 ;  /* 0x0000000000007941 */ /* 0x000fea0003800000 */
.L_x_2651:
[----:B------:R-:W-:-:S04]  /*6c20*/  FMUL.FTZ R0, R0, 1 ;  /* 0x3f80000000007820 */ /* 0x000fc80000410000 */
[----:B------:R0:W2:Y:S01]  /*6c30*/  F2F.F64.F32 R2, R0 ;  /* 0x0000000000027310 */ /* 0x0000a20000201800 */
[----:B------:R-:W-:Y:S05]  /*6c40*/  BRA `(.L_x_2626) ;  /* 0x000001a000007947 */ /* 0x000fea0003800000 */
.L_x_2625:
        /* <DEDUP_REMOVED lines=21> */
.L_x_2650:
[----:B------:R-:W2:Y:S02]  /*6da0*/  LDG.E.64 R2, [R4.64] ;  /* 0x0000002404027981 */ /* 0x000ea4000c1e1b00 */
[----:B--2---:R-:W0:Y:S01]  /*6db0*/  I2F.F64.U64 R2, R2 ;  /* 0x0000000200027312 */ /* 0x004e220000301800 */
[----:B------:R-:W-:Y:S05]  /*6dc0*/  BRA `(.L_x_2626) ;  /* 0x0000002000007947 */ /* 0x000fea0003800000 */
.L_x_2649:
[----:B------:R-:W2:Y:S02]  /*6dd0*/  LDG.E R2, [R4.64] ;  /* 0x0000002404027981 */ /* 0x000ea4000c1e1900 */
[----:B--2---:R-:W0:Y:S02]  /*6de0*/  I2F.F64.U32 R2, R2 ;  /* 0x0000000200027312 */ /* 0x004e240000201800 */
.L_x_2626:
        /* <DEDUP_REMOVED lines=17> */
.L_x_2656:
[----:B------:R-:W0:Y:S02]  /*6f00*/  F2I.S64.F64.TRUNC R4, R4 ;  /* 0x0000000400047311 */ /* 0x000e24000030d900 */
[----:B0-----:R-:W-:-:S05]  /*6f10*/  IMAD.MOV.U32 R3, RZ, RZ, R4 ;  /* 0x000000ffff037224 */ /* 0x001fca00078e0004 */
[----:B------:R0:W-:Y:S01]  /*6f20*/  STG.E.U8 [R16.64], R3 ;  /* 0x0000000310007986 */ /* 0x0001e2000c101124 */
[----:B------:R-:W-:Y:S05]  /*6f30*/  BRA `(.L_x_2658) ;  /* 0x00000ed000007947 */ /* 0x000fea0003800000 */
.L_x_2655:
        /* <DEDUP_REMOVED lines=9> */
.L_x_2660:
[----:B------:R-:W0:Y:S02]  /*6fd0*/  F2I.F64.TRUNC R5, R4 ;  /* 0x0000000400057311 */ /* 0x000e24000030d100 */
[----:B0-----:R0:W-:Y:S01]  /*6fe0*/  STG.E [R16.64], R5 ;  /* 0x0000000510007986 */ /* 0x0011e2000c101924 */
[----:B------:R-:W-:Y:S05]  /*6ff0*/  BRA `(.L_x_2658) ;  /* 0x00000e1000007947 */ /* 0x000fea0003800000 */
.L_x_2659:
[----:B------:R-:W0:Y:S02]  /*7000*/  F2I.F64.TRUNC R5, R4 ;  /* 0x0000000400057311 */ /* 0x000e24000030d100 */
[----:B0-----:R0:W-:Y:S01]  /*7010*/  STG.E.U16 [R16.64], R5 ;  /* 0x0000000510007986 */ /* 0x0011e2000c101524 */
[----:B------:R-:W-:Y:S05]  /*7020*/  BRA `(.L_x_2658) ;  /* 0x00000de000007947 */ /* 0x000fea0003800000 */
.L_x_2654:
        /* <DEDUP_REMOVED lines=11> */
.L_x_2662:
[----:B------:R-:W0:Y:S01]  /*70e0*/  F2F.F32.F64 R0, R4 ;  /* 0x0000000400007310 */ /* 0x000e220000301000 */
[----:B------:R-:W0:-:S14]  /*70f0*/  DSETP.GEU.AND P0, PT, |R4|, c[0x2][0x0], PT ;  /* 0x008000000400762a */ /* 0x000e1c0003f0e200 */
[----:B0-----:R-:W-:-:S05]  /*7100*/  @!P0 FMUL R0, R0, 1.175494350822287508e-38 ;  /* 0x0080000000008820 */ /* 0x001fca0000400000 */
[----:B------:R-:W-:-:S05]  /*7110*/  F2FP.PACK_AB R0, RZ, R0 ;  /* 0x00000000ff00723e */ /* 0x000fca00000000ff */
[----:B------:R0:W-:Y:S01]  /*7120*/  STG.E.U16 [R16.64], R0 ;  /* 0x0000000010007986 */ /* 0x0001e2000c101524 */
[----:B------:R-:W-:Y:S05]  /*7130*/  BRA `(.L_x_2658) ;  /* 0x00000cd000007947 */ /* 0x000fea0003800000 */
.L_x_2661:
        /* <DEDUP_REMOVED lines=12> */
.L_x_2664:
[----:B------:R-:W0:Y:S01]  /*7200*/  F2F.F32.F64 R0, R4 ;  /* 0x0000000400007310 */ /* 0x000e220000301000 */
[----:B------:R-:W0:-:S14]  /*7210*/  DSETP.GEU.AND P0, PT, |R4|, c[0x2][0x0], PT ;  /* 0x008000000400762a */ /* 0x000e1c0003f0e200 */
[----:B0-----:R-:W-:-:S05]  /*7220*/  @!P0 FMUL R0, R0, 1.175494350822287508e-38 ;  /* 0x0080000000008820 */ /* 0x001fca0000400000 */
[----:B------:R-:W-:-:S04]  /*7230*/  F2FP.PACK_AB R3, RZ, R0 ;  /* 0x00000000ff03723e */ /* 0x000fc800000000ff */
[----:B------:R-:W-:-:S05]  /*7240*/  PRMT R3, R3, 0x5410, RZ ;  /* 0x0000541003037816 */ /* 0x000fca00000000ff */
[----:B------:R0:W-:Y:S01]  /*7250*/  STG.E [R16.64], R3 ;  /* 0x0000000310007986 */ /* 0x0001e2000c101924 */
[----:B------:R-:W-:Y:S05]  /*7260*/  BRA `(.L_x_2658) ;  /* 0x00000ba000007947 */ /* 0x000fea0003800000 */
.L_x_2663:
[----:B------:R0:W-:Y:S01]  /*7270*/  STG.E.64 [R16.64], R4 ;  /* 0x0000000410007986 */ /* 0x0001e2000c101b24 */
[----:B------:R-:W-:Y:S05]  /*7280*/  BRA `(.L_x_2658) ;  /* 0x00000b8000007947 */ /* 0x000fea0003800000 */
.L_x_2653:
        /* <DEDUP_REMOVED lines=12> */
.L_x_2667:
[----:B------:R-:W-:-:S05]  /*7350*/  CS2R R6, SRZ ;  /* 0x0000000000067805 */ /* 0x000fca000001ff00 */
[----:B------:R0:W-:Y:S01]  /*7360*/  STG.E.128 [R16.64], R4 ;  /* 0x0000000410007986 */ /* 0x0001e2000c101d24 */
[----:B------:R-:W-:Y:S05]  /*7370*/  BRA `(.L_x_2658) ;  /* 0x00000a9000007947 */ /* 0x000fea0003800000 */
.L_x_2666:
        /* <DEDUP_REMOVED lines=23> */
.L_x_2671:
[----:B------:R-:W-:Y:S05]  /*74f0*/  BSYNC B0 ;  /* 0x0000000000007941 */ /* 0x000fea0003800000 */
.L_x_2670:
[----:B------:R-:W-:-:S05]  /*7500*/  LOP3.LUT R3, R0, R3, RZ, 0xfc, !PT ;  /* 0x0000000300037212 */ /* 0x000fca00078efcff */
[----:B------:R0:W-:Y:S01]  /*7510*/  STG.E.U8 [R16.64], R3 ;  /* 0x0000000310007986 */ /* 0x0001e2000c101124 */
[----:B------:R-:W-:Y:S05]  /*7520*/  BRA `(.L_x_2658) ;  /* 0x000008e000007947 */ /* 0x000fea0003800000 */
.L_x_2669:
        /* <DEDUP_REMOVED lines=15> */
.L_x_2673:
[----:B------:R-:W-:Y:S01]  /*7620*/  IMAD.MOV.U32 R0, RZ, RZ, 0x7f ;  /* 0x0000007fff007424 */ /* 0x000fe200078e00ff */
[----:B------:R-:W-:-:S04]  /*7630*/  ISETP.GT.U32.AND P0, PT, R2, 0x7f800000, PT ;  /* 0x7f8000000200780c */ /* 0x000fc80003f04070 */
[----:B------:R-:W-:-:S04]  /*7640*/  SEL R0, R0, 0x7c, P0 ;  /* 0x0000007c00007807 */ /* 0x000fc80000000000 */
.L_x_2674:
[----:B------:R-:W-:Y:S05]  /*7650*/  BSYNC B0 ;  /* 0x0000000000007941 */ /* 0x000fea0003800000 */
.L_x_2672:
[----:B------:R-:W-:-:S04]  /*7660*/  LOP3.LUT R2, R3, 0x80000000, RZ, 0xc0, !PT ;  /* 0x8000000003027812 */ /* 0x000fc800078ec0ff */
[----:B------:R-:W-:-:S04]  /*7670*/  SHF.R.U32.HI R3, RZ, 0x18, R2 ;  /* 0x00000018ff037819 */ /* 0x000fc80000011602 */
[----:B------:R-:W-:-:S05]  /*7680*/  LOP3.LUT R3, R0, R3, RZ, 0xfc, !PT ;  /* 0x0000000300037212 */ /* 0x000fca00078efcff */
[----:B------:R0:W-:Y:S01]  /*7690*/  STG.E.U8 [R16.64], R3 ;  /* 0x0000000310007986 */ /* 0x0001e2000c101124 */
[----:B------:R-:W-:Y:S05]  /*76a0*/  BRA `(.L_x_2658) ;  /* 0x0000076000007947 */ /* 0x000fea0003800000 */
.L_x_2668:
[----:B------:R-:W0:Y:S01]  /*76b0*/  F2F.F32.F64 R0, R4 ;  /* 0x0000000400007310 */ /* 0x000e220000301000 */
[----:B------:R-:W0:-:S14]  /*76c0*/  DSETP.GEU.AND P0, PT, |R4|, c[0x2][0x0], PT ;  /* 0x008000000400762a */ /* 0x000e1c0003f0e200 */
[----:B0-----:R-:W-:-:S05]  /*76d0*/  @!P0 FMUL R0, R0, 1.175494350822287508e-38 ;  /* 0x0080000000008820 */ /* 0x001fca0000400000 */
[----:B------:R-:W-:-:S05]  /*76e0*/  F2FP.BF16.PACK_AB R0, RZ, R0 ;  /* 0x00000000ff00723e */ /* 0x000fca00000010ff */
[----:B------:R0:W-:Y:S01]  /*76f0*/  STG.E.U16 [R16.64], R0 ;  /* 0x0000000010007986 */ /* 0x0001e2000c101524 */
[----:B------:R-:W-:Y:S05]  /*7700*/  BRA `(.L_x_2658) ;  /* 0x0000070000007947 */ /* 0x000fea0003800000 */
.L_x_2665:
        /* <DEDUP_REMOVED lines=11> */
.L_x_2677:
        /* <DEDUP_REMOVED lines=19> */
.L_x_2680:
[----:B------:R-:W-:-:S04]  /*78f0*/  LOP3.LUT R2, R3, 0x80000000, RZ, 0xc0, !PT ;  /* 0x8000000003027812 */ /* 0x000fc800078ec0ff */
[----:B------:R-:W-:-:S04]  /*7900*/  SHF.R.U32.HI R3, RZ, 0x18, R2 ;  /* 0x00000018ff037819 */ /* 0x000fc80000011602 */
[----:B------:R-:W-:-:S04]  /*7910*/  LOP3.LUT R0, R0, R3, RZ, 0xfc, !PT ;  /* 0x0000000300007212 */ /* 0x000fc800078efcff */
[----:B------:R-:W-:Y:S02]  /*7920*/  PRMT R8, R0, 0x7610, R8 ;  /* 0x0000761000087816 */ /* 0x000fe40000000008 */
.L_x_2679:
[----:B------:R-:W-:Y:S05]  /*7930*/  BSYNC B0 ;  /* 0x0000000000007941 */ /* 0x000fea0003800000 */
.L_x_2678:
[----:B------:R0:W-:Y:S01]  /*7940*/  STG.E.U8 [R16.64], R8 ;  /* 0x0000000810007986 */ /* 0x0001e2000c101124 */
[----:B------:R-:W-:Y:S05]  /*7950*/  BRA `(.L_x_2658) ;  /* 0x000004b000007947 */ /* 0x000fea0003800000 */
.L_x_2676:
        /* <DEDUP_REMOVED lines=19> */
.L_x_2683:
[----:B------:R-:W-:-:S04]  /*7a90*/  LOP3.LUT R2, R3, 0x80000000, RZ, 0xc0, !PT ;  /* 0x8000000003027812 */ /* 0x000fc800078ec0ff */
[----:B------:R-:W-:-:S04]  /*7aa0*/  SHF.R.U32.HI R3, RZ, 0x18, R2 ;  /* 0x00000018ff037819 */ /* 0x000fc80000011602 */
[----:B------:R-:W-:-:S04]  /*7ab0*/  LOP3.LUT R0, R0, R3, RZ, 0xfc, !PT ;  /* 0x0000000300007212 */ /* 0x000fc800078efcff */
[----:B------:R-:W-:Y:S02]  /*7ac0*/  PRMT R8, R0, 0x7610, R8 ;  /* 0x0000761000087816 */ /* 0x000fe40000000008 */
.L_x_2682:
[----:B------:R-:W-:Y:S05]  /*7ad0*/  BSYNC B0 ;  /* 0x0000000000007941 */ /* 0x000fea0003800000 */
.L_x_2681:
[----:B------:R0:W-:Y:S01]  /*7ae0*/  STG.E.U8 [R16.64], R8 ;  /* 0x0000000810007986 */ /* 0x0001e2000c101124 */
[----:B------:R-:W-:Y:S05]  /*7af0*/  BRA `(.L_x_2658) ;  /* 0x0000031000007947 */ /* 0x000fea0003800000 */
.L_x_2675:
        /* <DEDUP_REMOVED lines=24> */
.L_x_2657:
        /* <DEDUP_REMOVED lines=20> */
.L_x_2685:
[----:B------:R-:W0:Y:S02]  /*7dc0*/  F2I.U64.F64.TRUNC R4, R4 ;  /* 0x0000000400047311 */ /* 0x000e24000030d800 */
[----:B0-----:R0:W-:Y:S01]  /*7dd0*/  STG.E.64 [R16.64], R4 ;  /* 0x0000000410007986 */ /* 0x0011e2000c101b24 */
[----:B------:R-:W-:Y:S05]  /*7de0*/  BRA `(.L_x_2658) ;  /* 0x0000002000007947 */ /* 0x000fea0003800000 */
.L_x_2684:
[----:B------:R-:W0:Y:S02]  /*7df0*/  F2I.U32.F64.TRUNC R5, R4 ;  /* 0x0000000400057311 */ /* 0x000e24000030d000 */
[----:B0-----:R0:W-:Y:S02]  /*7e00*/  STG.E [R16.64], R5 ;  /* 0x0000000510007986 */ /* 0x0011e4000c101924 */
.L_x_2658:
        /* <DEDUP_REMOVED lines=258> */
.L_x_2686:
        /* <DEDUP_REMOVED lines=19> */
.L_x_2690:
[----:B------:R-:W2:Y:S02]  /*8f60*/  LDG.E.U8 R2, [R2.64] ;  /* 0x0000002402027981 */ /* 0x000ea4000c1e1100 */
[----:B--2---:R0:W1:Y:S01]  /*8f70*/  I2F.F64.U16 R18, R2 ;  /* 0x0000000200127312 */ /* 0x0040620000101800 */
[----:B------:R-:W-:Y:S05]  /*8f80*/  BRA `(.L_x_2692) ;  /* 0x00000df000007947 */ /* 0x000fea0003800000 */
.L_x_2689:
        /* <DEDUP_REMOVED lines=9> */
.L_x_2694:
[----:B------:R-:W2:Y:S02]  /*9020*/  LDG.E R2, [R2.64] ;  /* 0x0000002402027981 */ /* 0x000ea4000c1e1900 */
[----:B--2---:R0:W1:Y:S01]  /*9030*/  I2F.F64 R18, R2 ;  /* 0x0000000200127312 */ /* 0x0040620000201c00 */
[----:B------:R-:W-:Y:S05]  /*9040*/  BRA `(.L_x_2692) ;  /* 0x00000d3000007947 */ /* 0x000fea0003800000 */
.L_x_2693:
[----:B------:R-:W2:Y:S02]  /*9050*/  LDG.E.U16 R2, [R2.64] ;  /* 0x0000002402027981 */ /* 0x000ea4000c1e1500 */
[----:B--2---:R0:W1:Y:S01]  /*9060*/  I2F.F64.S16 R18, R2 ;  /* 0x0000000200127312 */ /* 0x0040620000101c00 */
[----:B------:R-:W-:Y:S05]  /*9070*/  BRA `(.L_x_2692) ;  /* 0x00000d0000007947 */ /* 0x000fea0003800000 */
.L_x_2688:
        /* <DEDUP_REMOVED lines=10> */
.L_x_2696:
[----:B------:R-:W2:Y:S02]  /*9120*/  LDG.E.U16 R0, [R2.64] ;  /* 0x0000002402007981 */ /* 0x000ea4000c1e1500 */
[----:B--2---:R-:W-:-:S05]  /*9130*/  HADD2.F32 R0, -RZ, R0.H0_H0 ;  /* 0x20000000ff007230 */ /* 0x004fca0000004100 */
[----:B------:R-:W-:-:S04]  /*9140*/  FMUL.FTZ R0, R0, 1 ;  /* 0x3f80000000007820 */ /* 0x000fc80000410000 */
[----:B------:R0:W1:Y:S01]  /*9150*/  F2F.F64.F32 R18, R0 ;  /* 0x0000000000127310 */ /* 0x0000620000201800 */
[----:B------:R-:W-:Y:S05]  /*9160*/  BRA `(.L_x_2692) ;  /* 0x00000c1000007947 */ /* 0x000fea0003800000 */
.L_x_2695:
        /* <DEDUP_REMOVED lines=10> */
.L_x_2698:
[----:B------:R-:W2:Y:S02]  /*9210*/  LDG.E.U16 R2, [R2.64] ;  /* 0x0000002402027981 */ /* 0x000ea4000c1e1500 */
[----:B--2---:R-:W-:-:S05]  /*9220*/  HADD2.F32 R0, -RZ, R2.H0_H0 ;  /* 0x20000002ff007230 */ /* 0x004fca0000004100 */
[----:B------:R-:W-:-:S04]  /*9230*/  FMUL.FTZ R0, R0, 1 ;  /* 0x3f80000000007820 */ /* 0x000fc80000410000 */
[----:B------:R0:W1:Y:S01]  /*9240*/  F2F.F64.F32 R18, R0 ;  /* 0x0000000000127310 */ /* 0x0000620000201800 */
[----:B------:R-:W-:Y:S05]  /*9250*/  BRA `(.L_x_2692) ;  /* 0x00000b2000007947 */ /* 0x000fea0003800000 */
.L_x_2697:
[----:B------:R0:W5:Y:S01]  /*9260*/  LDG.E.64 R18, [R2.64] ;  /* 0x0000002402127981 */ /* 0x000162000c1e1b00 */
[----:B------:R-:W-:Y:S05]  /*9270*/  BRA `(.L_x_2692) ;  /* 0x00000b0000007947 */ /* 0x000fea0003800000 */
.L_x_2687:
        /* <DEDUP_REMOVED lines=13> */
.L_x_2701:
[----:B------:R0:W5:Y:S01]  /*9350*/  LDG.E.64 R18, [R2.64] ;  /* 0x0000002402127981 */ /* 0x000162000c1e1b00 */
[----:B------:R-:W-:Y:S05]  /*9360*/  BRA `(.L_x_2692) ;  /* 0x00000a1000007947 */ /* 0x000fea0003800000 */
.L_x_2700:
        /* <DEDUP_REMOVED lines=28> */
.L_x_2703:
        /* <DEDUP_REMOVED lines=15> */
.L_x_2702:
[----:B------:R-:W2:Y:S02]  /*9620*/  LDG.E.U16 R0, [R2.64] ;  /* 0x0000002402007981 */ /* 0x000ea4000c1e1500 */
[----:B--2---:R-:W-:-:S05]  /*9630*/  PRMT R0, RZ, 0x5410, R0 ;  /* 0x00005410ff007816 */ /* 0x004fca0000000000 */
[----:B------:R-:W-:-:S04]  /*9640*/  FMUL.FTZ R0, R0, 1 ;  /* 0x3f80000000007820 */ /* 0x000fc80000410000 */
[----:B------:R0:W1:Y:S01]  /*9650*/  F2F.F64.F32 R18, R0 ;  /* 0x0000000000127310 */ /* 0x0000620000201800 */
[----:B------:R-:W-:Y:S05]  /*9660*/  BRA `(.L_x_2692) ;  /* 0x0000071000007947 */ /* 0x000fea0003800000 */
.L_x_2699:
        /* <DEDUP_REMOVED lines=11> */
.L_x_2706:
        /* <DEDUP_REMOVED lines=21> */
.L_x_2710:
[----:B------:R-:W-:Y:S05]  /*9870*/  BSYNC B1 ;  /* 0x0000000000017941 */ /* 0x000fea0003800000 */
.L_x_2709:
[----:B------:R-:W-:Y:S01]  /*9880*/  LEA R3, R0, 0x3b800000, 0x17 ;  /* 0x3b80000000037811 */ /* 0x000fe200078eb8ff */
[----:B------:R-:W-:-:S05]  /*9890*/  IMAD.SHL.U32 R0, R2, 0x100000, RZ ;  /* 0x0010000002007824 */ /* 0x000fca00078e00ff */
[----:B------:R-:W-:Y:S02]  /*98a0*/  LOP3.LUT R0, R3, R0, R4, 0xfe, !PT ;  /* 0x0000000003007212 */ /* 0x000fe400078efe04 */
.L_x_2708:
[----:B------:R-:W-:Y:S05]  /*98b0*/  BSYNC B0 ;  /* 0x0000000000007941 */ /* 0x000fea0003800000 */
.L_x_2707:
[----:B------:R-:W-:-:S04]  /*98c0*/  FMUL.FTZ R0, R0, 1 ;  /* 0x3f80000000007820 */ /* 0x000fc80000410000 */
[----:B------:R0:W1:Y:S01]  /*98d0*/  F2F.F64.F32 R18, R0 ;  /* 0x0000000000127310 */ /* 0x0000620000201800 */
[----:B------:R-:W-:Y:S05]  /*98e0*/  BRA `(.L_x_2692) ;  /* 0x0000049000007947 */ /* 0x000fea0003800000 */
.L_x_2705:
        /* <DEDUP_REMOVED lines=21> */
.L_x_2714:
[----:B------:R-:W-:Y:S05]  /*9a40*/  BSYNC B1 ;  /* 0x0000000000017941 */ /* 0x000fea0003800000 */
.L_x_2713:
[----:B------:R-:W-:Y:S01]  /*9a50*/  LEA R3, R0, 0x37800000, 0x17 ;  /* 0x3780000000037811 */ /* 0x000fe200078eb8ff */
[----:B------:R-:W-:-:S05]  /*9a60*/  IMAD.SHL.U32 R0, R2, 0x200000, RZ ;  /* 0x0020000002007824 */ /* 0x000fca00078e00ff */
[----:B------:R-:W-:Y:S02]  /*9a70*/  LOP3.LUT R0, R3, R0, R4, 0xfe, !PT ;  /* 0x0000000003007212 */ /* 0x000fe400078efe04 */
.L_x_2712:
[----:B------:R-:W-:Y:S05]  /*9a80*/  BSYNC B0 ;  /* 0x0000000000007941 */ /* 0x000fea0003800000 */
.L_x_2711:
[----:B------:R-:W-:-:S04]  /*9a90*/  FMUL.FTZ R0, R0, 1 ;  /* 0x3f80000000007820 */ /* 0x000fc80000410000 */
[----:B------:R0:W1:Y:S01]  /*9aa0*/  F2F.F64.F32 R18, R0 ;  /* 0x0000000000127310 */ /* 0x0000620000201800 */
[----:B------:R-:W-:Y:S05]  /*9ab0*/  BRA `(.L_x_2692) ;  /* 0x000002c000007947 */ /* 0x000fea0003800000 */
.L_x_2704:
        /* <DEDUP_REMOVED lines=14> */
.L_x_2718:
[----:B------:R-:W-:Y:S05]  /*9ba0*/  BSYNC B0 ;  /* 0x0000000000007941 */ /* 0x000fea0003800000 */
.L_x_2717:
[----:B------:R-:W-:-:S04]  /*9bb0*/  FMUL.FTZ R0, R0, 1 ;  /* 0x3f80000000007820 */ /* 0x000fc80000410000 */
[----:B------:R0:W1:Y:S01]  /*9bc0*/  F2F.F64.F32 R18, R0 ;  /* 0x0000000000127310 */ /* 0x0000620000201800 */
[----:B------:R-:W-:Y:S05]  /*9bd0*/  BRA `(.L_x_2692) ;  /* 0x000001a000007947 */ /* 0x000fea0003800000 */
.L_x_2691:
        /* <DEDUP_REMOVED lines=21> */
.L_x_2716:
[----:B------:R-:W2:Y:S02]  /*9d30*/  LDG.E.64 R18, [R2.64] ;  /* 0x0000002402127981 */ /* 0x000ea4000c1e1b00 */
[----:B--2---:R-:W0:Y:S01]  /*9d40*/  I2F.F64.U64 R18, R18 ;  /* 0x0000001200127312 */ /* 0x004e220000301800 */
[----:B------:R-:W-:Y:S05]  /*9d50*/  BRA `(.L_x_2692) ;  /* 0x0000002000007947 */ /* 0x000fea0003800000 */
.L_x_2715:
[----:B------:R-:W2:Y:S02]  /*9d60*/  LDG.E R2, [R2.64] ;  /* 0x0000002402027981 */ /* 0x000ea4000c1e1900 */
[----:B--2---:R0:W1:Y:S02]  /*9d70*/  I2F.F64.U32 R18, R2 ;  /* 0x0000000200127312 */ /* 0x0040640000201800 */
.L_x_2692:
        /* <DEDUP_REMOVED lines=17> */
.L_x_2722:
[----:B------:R-:W2:Y:S02]  /*9e90*/  LDG.E.U8 R2, [R4.64] ;  /* 0x0000002404027981 */ /* 0x000ea4000c1e1100 */
[----:B--2---:R-:W0:Y:S01]  /*9ea0*/  I2F.F64.U16 R2, R2 ;  /* 0x0000000200027312 */ /* 0x004e220000101800 */
[----:B------:R-:W-:Y:S05]  /*9eb0*/  BRA `(.L_x_2724) ;  /* 0x00000df000007947 */ /* 0x000fea0003800000 */
.L_x_2721:
        /* <DEDUP_REMOVED lines=9> */
.L_x_2726:
[----:B------:R-:W2:Y:S02]  /*9f50*/  LDG.E R2, [R4.64] ;  /* 0x0000002404027981 */ /* 0x000ea4000c1e1900 */
[----:B--2---:R-:W0:Y:S01]  /*9f60*/  I2F.F64 R2, R2 ;  /* 0x0000000200027312 */ /* 0x004e220000201c00 */
[----:B------:R-:W-:Y:S05]  /*9f70*/  BRA `(.L_x_2724) ;  /* 0x00000d3000007947 */ /* 0x000fea0003800000 */
.L_x_2725:
[----:B------:R-:W2:Y:S02]  /*9f80*/  LDG.E.U16 R2, [R4.64] ;  /* 0x0000002404027981 */ /* 0x000ea4000c1e1500 */
[----:B--2---:R-:W0:Y:S01]  /*9f90*/  I2F.F64.S16 R2, R2 ;  /* 0x0000000200027312 */ /* 0x004e220000101c00 */
[----:B------:R-:W-:Y:S05]  /*9fa0*/  BRA `(.L_x_2724) ;  /* 0x00000d0000007947 */ /* 0x000fea0003800000 */
.L_x_2720:
        /* <DEDUP_REMOVED lines=10> */
.L_x_2728:
[----:B------:R-:W2:Y:S02]  /*a050*/  LDG.E.U16 R0, [R4.64] ;  /* 0x0000002404007981 */ /* 0x000ea4000c1e1500 */
[----:B--2---:R-:W-:-:S05]  /*a060*/  HADD2.F32 R0, -RZ, R0.H0_H0 ;  /* 0x20000000ff007230 */ /* 0x004fca0000004100 */
[----:B------:R-:W-:-:S04]  /*a070*/  FMUL.FTZ R0, R0, 1 ;  /* 0x3f80000000007820 */ /* 0x000fc80000410000 */
[----:B------:R0:W2:Y:S01]  /*a080*/  F2F.F64.F32 R2, R0 ;  /* 0x0000000000027310 */ /* 0x0000a20000201800 */
[----:B------:R-:W-:Y:S05]  /*a090*/  BRA `(.L_x_2724) ;  /* 0x00000c1000007947 */ /* 0x000fea0003800000 */
.L_x_2727:
        /* <DEDUP_REMOVED lines=10> */
.L_x_2730:
[----:B------:R-:W2:Y:S02]  /*a140*/  LDG.E.U16 R4, [R4.64] ;  /* 0x0000002404047981 */ /* 0x000ea4000c1e1500 */
[----:B--2---:R-:W-:-:S05]  /*a150*/  HADD2.F32 R0, -RZ, R4.H0_H0 ;  /* 0x20000004ff007230 */ /* 0x004fca0000004100 */
[----:B------:R-:W-:-:S04]  /*a160*/  FMUL.FTZ R0, R0, 1 ;  /* 0x3f80000000007820 */ /* 0x000fc80000410000 */
[----:B------:R0:W2:Y:S01]  /*a170*/  F2F.F64.F32 R2, R0 ;  /* 0x0000000000027310 */ /* 0x0000a20000201800 */
[----:B------:R-:W-:Y:S05]  /*a180*/  BRA `(.L_x_2724) ;  /* 0x00000b2000007947 */ /* 0x000fea0003800000 */
.L_x_2729:
[----:B------:R0:W5:Y:S01]  /*a190*/  LDG.E.64 R2, [R4.64] ;  /* 0x0000002404027981 */ /* 0x000162000c1e1b00 */
[----:B------:R-:W-:Y:S05]  /*a1a0*/  BRA `(.L_x_2724) ;  /* 0x00000b0000007947 */ /* 0x000fea0003800000 */
.L_x_2719:
        /* <DEDUP_REMOVED lines=13> */
.L_x_2733:
[----:B------:R0:W5:Y:S01]  /*a280*/  LDG.E.64 R2, [R4.64] ;  /* 0x0000002404027981 */ /* 0x000162000c1e1b00 */
[----:B------:R-:W-:Y:S05]  /*a290*/  BRA `(.L_x_2724) ;  /* 0x00000a1000007947 */ /* 0x000fea0003800000 */
.L_x_2732:
        /* <DEDUP_REMOVED lines=28> */
.L_x_2735:
        /* <DEDUP_REMOVED lines=15> */
.L_x_2734:
[----:B------:R-:W2:Y:S02]  /*a550*/  LDG.E.U16 R0, [R4.64] ;  /* 0x0000002404007981 */ /* 0x000ea4000c1e1500 */
[----:B--2---:R-:W-:-:S05]  /*a560*/  PRMT R0, RZ, 0x5410, R0 ;  /* 0x00005410ff007816 */ /* 0x004fca0000000000 */
[----:B------:R-:W-:-:S04]  /*a570*/  FMUL.FTZ R0, R0, 1 ;  /* 0x3f80000000007820 */ /* 0x000fc80000410000 */
[----:B------:R0:W2:Y:S01]  /*a580*/  F2F.F64.F32 R2, R0 ;  /* 0x0000000000027310 */ /* 0x0000a20000201800 */
[----:B------:R-:W-:Y:S05]  /*a590*/  BRA `(.L_x_2724) ;  /* 0x0000071000007947 */ /* 0x000fea0003800000 */
.L_x_2731:
        /* <DEDUP_REMOVED lines=11> */
.L_x_2738:
        /* <DEDUP_REMOVED lines=21> */
.L_x_2742:
[----:B------:R-:W-:Y:S05]  /*a7a0*/  BSYNC B1 ;  /* 0x0000000000017941 */ /* 0x000fea0003800000 */
.L_x_2741:
[----:B------:R-:W-:Y:S01]  /*a7b0*/  LEA R3, R0, 0x3b800000, 0x17 ;  /* 0x3b80000000037811 */ /* 0x000fe200078eb8ff */
[----:B------:R-:W-:-:S05]  /*a7c0*/  IMAD.SHL.U32 R0, R2, 0x100000, RZ ;  /* 0x0010000002007824 */ /* 0x000fca00078e00ff */
[----:B------:R-:W-:Y:S02]  /*a7d0*/  LOP3.LUT R0, R3, R0, R4, 0xfe, !PT ;  /* 0x0000000003007212 */ /* 0x000fe400078efe04 */
.L_x_2740:
[----:B------:R-:W-:Y:S05]  /*a7e0*/  BSYNC B0 ;  /* 0x0000000000007941 */ /* 0x000fea0003800000 */
.L_x_2739:
[----:B------:R-:W-:-:S04]  /*a7f0*/  FMUL.FTZ R0, R0, 1 ;  /* 0x3f80000000007820 */ /* 0x000fc80000410000 */
[----:B------:R0:W2:Y:S01]  /*a800*/  F2F.F64.F32 R2, R0 ;  /* 0x0000000000027310 */ /* 0x0000a20000201800 */
[----:B------:R-:W-:Y:S05]  /*a810*/  BRA `(.L_x_2724) ;  /* 0x0000049000007947 */ /* 0x000fea0003800000 */
.L_x_2737:
        /* <DEDUP_REMOVED lines=21> */
.L_x_2746:
[----:B------:R-:W-:Y:S05]  /*a970*/  BSYNC B1 ;  /* 0x0000000000017941 */ /* 0x000fea0003800000 */
.L_x_2745:
[----:B------:R-:W-:Y:S01]  /*a980*/  LEA R3, R0, 0x37800000, 0x17 ;  /* 0x3780000000037811 */ /* 0x000fe200078eb8ff */
[----:B------:R-:W-:-:S05]  /*a990*/  IMAD.SHL.U32 R0, R2, 0x200000, RZ ;  /* 0x0020000002007824 */ /* 0x000fca00078e00ff */
[----:B------:R-:W-:Y:S02]  /*a9a0*/  LOP3.LUT R0, R3, R0, R4, 0xfe, !PT ;  /* 0x0000000003007212 */ /* 0x000fe400078efe04 */
.L_x_2744:
[----:B------:R-:W-:Y:S05]  /*a9b0*/  BSYNC B0 ;  /* 0x0000000000007941 */ /* 0x000fea0003800000 */
.L_x_2743:
[----:B------:R-:W-:-:S04]  /*a9c0*/  FMUL.FTZ R0, R0, 1 ;  /* 0x3f80000000007820 */ /* 0x000fc80000410000 */
[----:B------:R0:W2:Y:S01]  /*a9d0*/  F2F.F64.F32 R2, R0 ;  /* 0x0000000000027310 */ /* 0x0000a20000201800 */
[----:B------:R-:W-:Y:S05]  /*a9e0*/  BRA `(.L_x_2724) ;  /* 0x000002c000007947 */ /* 0x000fea0003800000 */
.L_x_2736:
        /* <DEDUP_REMOVED lines=14> */
.L_x_2750:
[----:B------:R-:W-:Y:S05]  /*aad0*/  BSYNC B0 ;  /* 0x0000000000007941 */ /* 0x000fea0003800000 */
.L_x_2749:
[----:B------:R-:W-:-:S04]  /*aae0*/  FMUL.FTZ R0, R0, 1 ;  /* 0x3f80000000007820 */ /* 0x000fc80000410000 */
[----:B------:R0:W2:Y:S01]  /*aaf0*/  F2F.F64.F32 R2, R0 ;  /* 0x0000000000027310 */ /* 0x0000a20000201800 */
[----:B------:R-:W-:Y:S05]  /*ab00*/  BRA `(.L_x_2724) ;  /* 0x000001a000007947 */ /* 0x000fea0003800000 */
.L_x_2723:
        /* <DEDUP_REMOVED lines=21> */
.L_x_2748:
[----:B------:R-:W2:Y:S02]  /*ac60*/  LDG.E.64 R2, [R4.64] ;  /* 0x0000002404027981 */ /* 0x000ea4000c1e1b00 */
[----:B--2---:R-:W0:Y:S01]  /*ac70*/  I2F.F64.U64 R2, R2 ;  /* 0x0000000200027312 */ /* 0x004e220000301800 */
[----:B------:R-:W-:Y:S05]  /*ac80*/  BRA `(.L_x_2724) ;  /* 0x0000002000007947 */ /* 0x000fea0003800000 */
.L_x_2747:
[----:B------:R-:W2:Y:S02]  /*ac90*/  LDG.E R2, [R4.64] ;  /* 0x0000002404027981 */ /* 0x000ea4000c1e1900 */
[----:B--2---:R-:W0:Y:S02]  /*aca0*/  I2F.F64.U32 R2, R2 ;  /* 0x0000000200027312 */ /* 0x004e240000201800 */
.L_x_2724:
        /* <DEDUP_REMOVED lines=17> */
.L_x_2754:
[----:B------:R-:W0:Y:S02]  /*adc0*/  F2I.S64.F64.TRUNC R4, R4 ;  /* 0x0000000400047311 */ /* 0x000e24000030d900 */
[----:B0-----:R-:W-:-:S05]  /*add0*/  IMAD.MOV.U32 R3, RZ, RZ, R4 ;  /* 0x000000ffff037224 */ /* 0x001fca00078e0004 */
[----:B------:R0:W-:Y:S01]  /*ade0*/  STG.E.U8 [R16.64], R3 ;  /* 0x0000000310007986 */ /* 0x0001e2000c101124 */
[----:B------:R-:W-:Y:S05]  /*adf0*/  BRA `(.L_x_2756) ;  /* 0x00000ed000007947 */ /* 0x000fea0003800000 */
.L_x_2753:
        /* <DEDUP_REMOVED lines=9> */
.L_x_2758:
[----:B------:R-:W0:Y:S02]  /*ae90*/  F2I.F64.TRUNC R5, R4 ;  /* 0x0000000400057311 */ /* 0x000e24000030d100 */
[----:B0-----:R0:W-:Y:S01]  /*aea0*/  STG.E [R16.64], R5 ;  /* 0x0000000510007986 */ /* 0x0011e2000c101924 */
[----:B------:R-:W-:Y:S05]  /*aeb0*/  BRA `(.L_x_2756) ;  /* 0x00000e1000007947 */ /* 0x000fea0003800000 */
.L_x_2757:
[----:B------:R-:W0:Y:S02]  /*aec0*/  F2I.F64.TRUNC R5, R4 ;  /* 0x0000000400057311 */ /* 0x000e24000030d100 */
[----:B0-----:R0:W-:Y:S01]  /*aed0*/  STG.E.U16 [R16.64], R5 ;  /* 0x0000000510007986 */ /* 0x0011e2000c101524 */
[----:B------:R-:W-:Y:S05]  /*aee0*/  BRA `(.L_x_2756) ;  /* 0x00000de000007947 */ /* 0x000fea0003800000 */
.L_x_2752:
        /* <DEDUP_REMOVED lines=11> */
.L_x_2760:
[----:B------:R-:W0:Y:S01]  /*afa0*/  F2F.F32.F64 R0, R4 ;  /* 0x0000000400007310 */ /* 0x000e220000301000 */
[----:B------:R-:W0:-:S14]  /*afb0*/  DSETP.GEU.AND P0, PT, |R4|, c[0x2][0x0], PT ;  /* 0x008000000400762a */ /* 0x000e1c0003f0e200 */
[----:B0-----:R-:W-:-:S05]  /*afc0*/  @!P0 FMUL R0, R0, 1.175494350822287508e-38 ;  /* 0x0080000000008820 */ /* 0x001fca0000400000 */
[----:B------:R-:W-:-:S05]  /*afd0*/  F2FP.PACK_AB R0, RZ, R0 ;  /* 0x00000000ff00723e */ /* 0x000fca00000000ff */
[----:B------:R0:W-:Y:S01]  /*afe0*/  STG.E.U16 [R16.64], R0 ;  /* 0x0000000010007986 */ /* 0x0001e2000c101524 */
[----:B------:R-:W-:Y:S05]  /*aff0*/  BRA `(.L_x_2756) ;  /* 0x00000cd000007947 */ /* 0x000fea0003800000 */
.L_x_2759:
        /* <DEDUP_REMOVED lines=12> */
.L_x_2762:
[----:B------:R-:W0:Y:S01]  /*b0c0*/  F2F.F32.F64 R0, R4 ;  /* 0x0000000400007310 */ /* 0x000e220000301000 */
[----:B------:R-:W0:-:S14]  /*b0d0*/  DSETP.GEU.AND P0, PT, |R4|, c[0x2][0x0], PT ;  /* 0x008000000400762a */ /* 0x000e1c0003f0e200 */
[----:B0-----:R-:W-:-:S05]  /*b0e0*/  @!P0 FMUL R0, R0, 1.175494350822287508e-38 ;  /* 0x0080000000008820 */ /* 0x001fca0000400000 */
[----:B------:R-:W-:-:S04]  /*b0f0*/  F2FP.PACK_AB R3, RZ, R0 ;  /* 0x00000000ff03723e */ /* 0x000fc800000000ff */
[----:B------:R-:W-:-:S05]  /*b100*/  PRMT R3, R3, 0x5410, RZ ;  /* 0x0000541003037816 */ /* 0x000fca00000000ff */
[----:B------:R0:W-:Y:S01]  /*b110*/  STG.E [R16.64], R3 ;  /* 0x0000000310007986 */ /* 0x0001e2000c101924 */
[----:B------:R-:W-:Y:S05]  /*b120*/  BRA `(.L_x_2756) ;  /* 0x00000ba000007947 */ /* 0x000fea0003800000 */
.L_x_2761:
[----:B------:R0:W-:Y:S01]  /*b130*/  STG.E.64 [R16.64], R4 ;  /* 0x0000000410007986 */ /* 0x0001e2000c101b24 */
[----:B------:R-:W-:Y:S05]  /*b140*/  BRA `(.L_x_2756) ;  /* 0x00000b8000007947 */ /* 0x000fea0003800000 */
.L_x_2751:
        /* <DEDUP_REMOVED lines=12> */
.L_x_2765:
[----:B------:R-:W-:-:S05]  /*b210*/  CS2R R6, SRZ ;  /* 0x0000000000067805 */ /* 0x000fca000001ff00 */
[----:B------:R0:W-:Y:S01]  /*b220*/  STG.E.128 [R16.64], R4 ;  /* 0x0000000410007986 */ /* 0x0001e2000c101d24 */
[----:B------:R-:W-:Y:S05]  /*b230*/  BRA `(.L_x_2756) ;  /* 0x00000a9000007947 */ /* 0x000fea0003800000 */
.L_x_2764:
        /* <DEDUP_REMOVED lines=23> */
.L_x_2769:
[----:B------:R-:W-:Y:S05]  /*b3b0*/  BSYNC B0 ;  /* 0x0000000000007941 */ /* 0x000fea0003800000 */
.L_x_2768:
[----:B------:R-:W-:-:S05]  /*b3c0*/  LOP3.LUT R3, R0, R3, RZ, 0xfc, !PT ;  /* 0x0000000300037212 */ /* 0x000fca00078efcff */
[----:B------:R0:W-:Y:S01]  /*b3d0*/  STG.E.U8 [R16.64], R3 ;  /* 0x0000000310007986 */ /* 0x0001e2000c101124 */
[----:B------:R-:W-:Y:S05]  /*b3e0*/  BRA `(.L_x_2756) ;  /* 0x000008e000007947 */ /* 0x000fea0003800000 */
.L_x_2767:
        /* <DEDUP_REMOVED lines=15> */
.L_x_2771:
[----:B------:R-:W-:Y:S01]  /*b4e0*/  IMAD.MOV.U32 R0, RZ, RZ, 0x7f ;  /* 0x0000007fff007424 */ /* 0x000fe200078e00ff */
[----:B------:R-:W-:-:S04]  /*b4f0*/  ISETP.GT.U32.AND P0, PT, R2, 0x7f800000, PT ;  /* 0x7f8000000200780c */ /* 0x000fc80003f04070 */
[----:B------:R-:W-:-:S04]  /*b500*/  SEL R0, R0, 0x7c, P0 ;  /* 0x0000007c00007807 */ /* 0x000fc80000000000 */
.L_x_2772:
[----:B------:R-:W-:Y:S05]  /*b510*/  BSYNC B0 ;  /* 0x0000000000007941 */ /* 0x000fea0003800000 */
.L_x_2770:
[----:B------:R-:W-:-:S04]  /*b520*/  LOP3.LUT R2, R3, 0x80000000, RZ, 0xc0, !PT ;  /* 0x8000000003027812 */ /* 0x000fc800078ec0ff */
[----:B------:R-:W-:-:S04]  /*b530*/  SHF.R.U32.HI R3, RZ, 0x18, R2 ;  /* 0x00000018ff037819 */ /* 0x000fc80000011602 */
[----:B------:R-:W-:-:S05]  /*b540*/  LOP3.LUT R3, R0, R3, RZ, 0xfc, !PT ;  /* 0x0000000300037212 */ /* 0x000fca00078efcff */
[----:B------:R0:W-:Y:S01]  /*b550*/  STG.E.U8 [R16.64], R3 ;  /* 0x0000000310007986 */ /* 0x0001e2000c101124 */
[----:B------:R-:W-:Y:S05]  /*b560*/  BRA `(.L_x_2756) ;  /* 0x0000076000007947 */ /* 0x000fea0003800000 */
.L_x_2766:
[----:B------:R-:W0:Y:S01]  /*b570*/  F2F.F32.F64 R0, R4 ;  /* 0x0000000400007310 */ /* 0x000e220000301000 */
[----:B------:R-:W0:-:S14]  /*b580*/  DSETP.GEU.AND P0, PT, |R4|, c[0x2][0x0], PT ;  /* 0x008000000400762a */ /* 0x000e1c0003f0e200 */
[----:B0-----:R-:W-:-:S05]  /*b590*/  @!P0 FMUL R0, R0, 1.175494350822287508e-38 ;  /* 0x0080000000008820 */ /* 0x001fca0000400000 */
[----:B------:R-:W-:-:S05]  /*b5a0*/  F2FP.BF16.PACK_AB R0, RZ, R0 ;  /* 0x00000000ff00723e */ /* 0x000fca00000010ff */
[----:B------:R0:W-:Y:S01]  /*b5b0*/  STG.E.U16 [R16.64], R0 ;  /* 0x0000000010007986 */ /* 0x0001e2000c101524 */
[----:B------:R-:W-:Y:S05]  /*b5c0*/  BRA `(.L_x_2756) ;  /* 0x0000070000007947 */ /* 0x000fea0003800000 */
.L_x_2763:
        /* <DEDUP_REMOVED lines=11> */
.L_x_2775:
        /* <DEDUP_REMOVED lines=19> */
.L_x_2778:
[----:B------:R-:W-:-:S04]  /*b7b0*/  LOP3.LUT R2, R3, 0x80000000, RZ, 0xc0, !PT ;  /* 0x8000000003027812 */ /* 0x000fc800078ec0ff */
[----:B------:R-:W-:-:S04]  /*b7c0*/  SHF.R.U32.HI R3, RZ, 0x18, R2 ;  /* 0x00000018ff037819 */ /* 0x000fc80000011602 */
[----:B------:R-:W-:-:S04]  /*b7d0*/  LOP3.LUT R0, R0, R3, RZ, 0xfc, !PT ;  /* 0x0000000300007212 */ /* 0x000fc800078efcff */
[----:B------:R-:W-:Y:S02]  /*b7e0*/  PRMT R8, R0, 0x7610, R8 ;  /* 0x0000761000087816 */ /* 0x000fe40000000008 */
.L_x_2777:
[----:B------:R-:W-:Y:S05]  /*b7f0*/  BSYNC B0 ;  /* 0x0000000000007941 */ /* 0x000fea0003800000 */
.L_x_2776:
[----:B------:R0:W-:Y:S01]  /*b800*/  STG.E.U8 [R16.64], R8 ;  /* 0x0000000810007986 */ /* 0x0001e2000c101124 */
[----:B------:R-:W-:Y:S05]  /*b810*/  BRA `(.L_x_2756) ;  /* 0x000004b000007947 */ /* 0x000fea0003800000 */
.L_x_2774:
        /* <DEDUP_REMOVED lines=19> */
.L_x_2781:
[----:B------:R-:W-:-:S04]  /*b950*/  LOP3.LUT R2, R3, 0x80000000, RZ, 0xc0, !PT ;  /* 0x8000000003027812 */ /* 0x000fc800078ec0ff */
[----:B------:R-:W-:-:S04]  /*b960*/  SHF.R.U32.HI R3, RZ, 0x18, R2 ;  /* 0x00000018ff037819 */ /* 0x000fc80000011602 */
[----:B------:R-:W-:-:S04]  /*b970*/  LOP3.LUT R0, R0, R3, RZ, 0xfc, !PT ;  /* 0x0000000300007212 */ /* 0x000fc800078efcff */
[----:B------:R-:W-:Y:S02]  /*b980*/  PRMT R8, R0, 0x7610, R8 ;  /* 0x0000761000087816 */ /* 0x000fe40000000008 */
.L_x_2780:
[----:B------:R-:W-:Y:S05]  /*b990*/  BSYNC B0 ;  /* 0x0000000000007941 */ /* 0x000fea0003800000 */
.L_x_2779:
[----:B------:R0:W-:Y:S01]  /*b9a0*/  STG.E.U8 [R16.64], R8 ;  /* 0x0000000810007986 */ /* 0x0001e2000c101124 */
[----:B------:R-:W-:Y:S05]  /*b9b0*/  BRA `(.L_x_2756) ;  /* 0x0000031000007947 */ /* 0x000fea0003800000 */
.L_x_2773:
        /* <DEDUP_REMOVED lines=24> */
.L_x_2755:
        /* <DEDUP_REMOVED lines=20> */
.L_x_2783:
[----:B------:R-:W0:Y:S02]  /*bc80*/  F2I.U64.F64.TRUNC R4, R4 ;  /* 0x0000000400047311 */ /* 0x000e24000030d800 */
[----:B0-----:R0:W-:Y:S01]  /*bc90*/  STG.E.64 [R16.64], R4 ;  /* 0x0000000410007986 */ /* 0x0011e2000c101b24 */
[----:B------:R-:W-:Y:S05]  /*bca0*/  BRA `(.L_x_2756) ;  /* 0x0000002000007947 */ /* 0x000fea0003800000 */
.L_x_2782:
[----:B------:R-:W0:Y:S02]  /*bcb0*/  F2I.U32.F64.TRUNC R5, R4 ;  /* 0x0000000400057311 */ /* 0x000e24000030d000 */
[----:B0-----:R0:W-:Y:S02]  /*bcc0*/  STG.E [R16.64], R5 ;  /* 0x0000000510007986 */ /* 0x0011e4000c101924 */
.L_x_2756:
[----:B------:R-:W-:Y:S02]  /*bcd0*/  IADD3 R23, R23, 0x80, RZ ;  /* 0x0000008017177810 */ /* 0x000fe40007ffe0ff */
.L_x_2587:
[----:B------:R-:W-:Y:S05]  /*bce0*/  BSYNC B6 ;  /* 0x0000000000067941 */ /* 0x000fea0003800000 */
.L_x_2586:
        /* <DEDUP_REMOVED lines=257> */
.L_x_2784:
        /* <DEDUP_REMOVED lines=19> */
.L_x_2788:
[----:B------:R-:W2:Y:S02]  /*ce30*/  LDG.E.U8 R2, [R2.64] ;  /* 0x0000002402027981 */ /* 0x000ea4000c1e1100 */
[----:B--2---:R0:W1:Y:S01]  /*ce40*/  I2F.F64.U16 R18, R2 ;  /* 0x0000000200127312 */ /* 0x0040620000101800 */
[----:B------:R-:W-:Y:S05]  /*ce50*/  BRA `(.L_x_2790) ;  /* 0x00000df000007947 */ /* 0x000fea0003800000 */
.L_x_2787:
        /* <DEDUP_REMOVED lines=9> */
.L_x_2792:
[----:B------:R-:W2:Y:S02]  /*cef0*/  LDG.E R2, [R2.64] ;  /* 0x0000002402027981 */ /* 0x000ea4000c1e1900 */
[----:B--2---:R0:W1:Y:S01]  /*cf00*/  I2F.F64 R18, R2 ;  /* 0x0000000200127312 */ /* 0x0040620000201c00 */
[----:B------:R-:W-:Y:S05]  /*cf10*/  BRA `(.L_x_2790) ;  /* 0x00000d3000007947 */ /* 0x000fea0003800000 */
.L_x_2791:
[----:B------:R-:W2:Y:S02]  /*cf20*/  LDG.E.U16 R2, [R2.64] ;  /* 0x0000002402027981 */ /* 0x000ea4000c1e1500 */
[----:B--2---:R0:W1:Y:S01]  /*cf30*/  I2F.F64.S16 R18, R2 ;  /* 0x0000000200127312 */ /* 0x0040620000101c00 */
[----:B------:R-:W-:Y:S05]  /*cf40*/  BRA `(.L_x_2790) ;  /* 0x00000d0000007947 */ /* 0x000fea0003800000 */
.L_x_2786:
        /* <DEDUP_REMOVED lines=10> */
.L_x_2794:
[----:B------:R-:W2:Y:S02]  /*cff0*/  LDG.E.U16 R0, [R2.64] ;  /* 0x0000002402007981 */ /* 0x000ea4000c1e1500 */
[----:B--2---:R-:W-:-:S05]  /*d000*/  HADD2.F32 R0, -RZ, R0.H0_H0 ;  /* 0x20000000ff007230 */ /* 0x004fca0000004100 */
[----:B------:R-:W-:-:S04]  /*d010*/  FMUL.FTZ R0, R0, 1 ;  /* 0x3f80000000007820 */ /* 0x000fc80000410000 */
[----:B------:R0:W1:Y:S01]  /*d020*/  F2F.F64.F32 R18, R0 ;  /* 0x0000000000127310 */ /* 0x0000620000201800 */
[----:B------:R-:W-:Y:S05]  /*d030*/  BRA `(.L_x_2790) ;  /* 0x00000c1000007947 */ /* 0x000fea0003800000 */
.L_x_2793:
        /* <DEDUP_REMOVED lines=10> */
.L_x_2796:
[----:B------:R-:W2:Y:S02]  /*d0e0*/  LDG.E.U16 R2, [R2.64] ;  /* 0x0000002402027981 */ /* 0x000ea4000c1e1500 */
[----:B--2---:R-:W-:-:S05]  /*d0f0*/  HADD2.F32 R0, -RZ, R2.H0_H0 ;  /* 0x20000002ff007230 */ /* 0x004fca0000004100 */
[----:B------:R-:W-:-:S04]  /*d100*/  FMUL.FTZ R0, R0, 1 ;  /* 0x3f80000000007820 */ /* 0x000fc80000410000 */
[----:B------:R0:W1:Y:S01]  /*d110*/  F2F.F64.F32 R18, R0 ;  /* 0x0000000000127310 */ /* 0x0000620000201800 */
[----:B------:R-:W-:Y:S05]  /*d120*/  BRA `(.L_x_2790) ;  /* 0x00000b2000007947 */ /* 0x000fea0003800000 */
.L_x_2795:
[----:B------:R0:W5:Y:S01]  /*d130*/  LDG.E.64 R18, [R2.64] ;  /* 0x0000002402127981 */ /* 0x000162000c1e1b00 */
[----:B------:R-:W-:Y:S05]  /*d140*/  BRA `(.L_x_2790) ;  /* 0x00000b0000007947 */ /* 0x000fea0003800000 */
.L_x_2785:
        /* <DEDUP_REMOVED lines=13> */
.L_x_2799:
[----:B------:R0:W5:Y:S01]  /*d220*/  LDG.E.64 R18, [R2.64] ;  /* 0x0000002402127981 */ /* 0x000162000c1e1b00 */
[----:B------:R-:W-:Y:S05]  /*d230*/  BRA `(.L_x_2790) ;  /* 0x00000a1000007947 */ /* 0x000fea0003800000 */
.L_x_2798:
        /* <DEDUP_REMOVED lines=28> */
.L_x_2801:
        /* <DEDUP_REMOVED lines=15> */
.L_x_2800:
[----:B------:R-:W2:Y:S02]  /*d4f0*/  LDG.E.U16 R0, [R2.64] ;  /* 0x0000002402007981 */ /* 0x000ea4000c1e1500 */
[----:B--2---:R-:W-:-:S05]  /*d500*/  PRMT R0, RZ, 0x5410, R0 ;  /* 0x00005410ff007816 */ /* 0x004fca0000000000 */
[----:B------:R-:W-:-:S04]  /*d510*/  FMUL.FTZ R0, R0, 1 ;  /* 0x3f80000000007820 */ /* 0x000fc80000410000 */
[----:B------:R0:W1:Y:S01]  /*d520*/  F2F.F64.F32 R18, R0 ;  /* 0x0000000000127310 */ /* 0x0000620000201800 */
[----:B------:R-:W-:Y:S05]  /*d530*/  BRA `(.L_x_2790) ;  /* 0x0000071000007947 */ /* 0x000fea0003800000 */
.L_x_2797:
        /* <DEDUP_REMOVED lines=11> */
.L_x_2804:
        /* <DEDUP_REMOVED lines=21> */
.L_x_2808:
[----:B------:R-:W-:Y:S05]  /*d740*/  BSYNC B1 ;  /* 0x0000000000017941 */ /* 0x000fea0003800000 */
.L_x_2807:
[----:B------:R-:W-:Y:S01]  /*d750*/  LEA R3, R0, 0x3b800000, 0x17 ;  /* 0x3b80000000037811 */ /* 0x000fe200078eb8ff */
[----:B------:R-:W-:-:S05]  /*d760*/  IMAD.SHL.U32 R0, R2, 0x100000, RZ ;  /* 0x0010000002007824 */ /* 0x000fca00078e00ff */
[----:B------:R-:W-:Y:S02]  /*d770*/  LOP3.LUT R0, R3, R0, R4, 0xfe, !PT ;  /* 0x0000000003007212 */ /* 0x000fe400078efe04 */
.L_x_2806:
[----:B------:R-:W-:Y:S05]  /*d780*/  BSYNC B0 ;  /* 0x0000000000007941 */ /* 0x000fea0003800000 */
.L_x_2805:
[----:B------:R-:W-:-:S04]  /*d790*/  FMUL.FTZ R0, R0, 1 ;  /* 0x3f80000000007820 */ /* 0x000fc80000410000 */
[----:B------:R0:W1:Y:S01]  /*d7a0*/  F2F.F64.F32 R18, R0 ;  /* 0x0000000000127310 */ /* 0x0000620000201800 */
[----:B------:R-:W-:Y:S05]  /*d7b0*/  BRA `(.L_x_2790) ;  /* 0x0000049000007947 */ /* 0x000fea0003800000 */
.L_x_2803:
        /* <DEDUP_REMOVED lines=21> */
.L_x_2812:
[----:B------:R-:W-:Y:S05]  /*d910*/  BSYNC B1 ;  /* 0x0000000000017941 */ /* 0x000fea0003800000 */
.L_x_2811:
[----:B------:R-:W-:Y:S01]  /*d920*/  LEA R3, R0, 0x37800000, 0x17 ;  /* 0x3780000000037811 */ /* 0x000fe200078eb8ff */
[----:B------:R-:W-:-:S05]  /*d930*/  IMAD.SHL.U32 R0, R2, 0x200000, RZ ;  /* 0x0020000002007824 */ /* 0x000fca00078e00ff */
[----:B------:R-:W-:Y:S02]  /*d940*/  LOP3.LUT R0, R3, R0, R4, 0xfe, !PT ;  /* 0x0000000003007212 */ /* 0x000fe400078efe04 */
.L_x_2810:
[----:B------:R-:W-:Y:S05]  /*d950*/  BSYNC B0 ;  /* 0x0000000000007941 */ /* 0x000fea0003800000 */
.L_x_2809:
[----:B------:R-:W-:-:S04]  /*d960*/  FMUL.FTZ R0, R0, 1 ;  /* 0x3f80000000007820 */ /* 0x000fc80000410000 */
[----:B------:R0:W1:Y:S01]  /*d970*/  F2F.F64.F32 R18, R0 ;  /* 0x0000000000127310 */ /* 0x0000620000201800 */
[----:B------:R-:W-:Y:S05]  /*d980*/  BRA `(.L_x_2790) ;  /* 0x000002c000007947 */ /* 0x000fea0003800000 */
.L_x_2802:
        /* <DEDUP_REMOVED lines=14> */
.L_x_2816:
[----:B------:R-:W-:Y:S05]  /*da70*/  BSYNC B0 ;  /* 0x0000000000007941 */ /* 0x000fea0003800000 */
.L_x_2815:
[----:B------:R-:W-:-:S04]  /*da80*/  FMUL.FTZ R0, R0, 1 ;  /* 0x3f80000000007820 */ /* 0x000fc80000410000 */
[----:B------:R0:W1:Y:S01]  /*da90*/  F2F.F64.F32 R18, R0 ;  /* 0x0000000000127310 */ /* 0x0000620000201800 */
[----:B------:R-:W-:Y:S05]  /*daa0*/  BRA `(.L_x_2790) ;  /* 0x000001a000007947 */ /* 0x000fea0003800000 */
.L_x_2789:
        /* <DEDUP_REMOVED lines=21> */
.L_x_2814:
[----:B------:R-:W2:Y:S02]  /*dc00*/  LDG.E.64 R18, [R2.64] ;  /* 0x0000002402127981 */ /* 0x000ea4000c1e1b00 */
[----:B--2---:R-:W0:Y:S01]  /*dc10*/  I2F.F64.U64 R18, R18 ;  /* 0x0000001200127312 */ /* 0x004e220000301800 */
[----:B------:R-:W-:Y:S05]  /*dc20*/  BRA `(.L_x_2790) ;  /* 0x0000002000007947 */ /* 0x000fea0003800000 */
.L_x_2813:
[----:B------:R-:W2:Y:S02]  /*dc30*/  LDG.E R2, [R2.64] ;  /* 0x0000002402027981 */ /* 0x000ea4000c1e1900 */
[----:B--2---:R0:W1:Y:S02]  /*dc40*/  I2F.F64.U32 R18, R2 ;  /* 0x0000000200127312 */ /* 0x0040640000201800 */
.L_x_2790:
        /* <DEDUP_REMOVED lines=17> */
.L_x_2820:
[----:B------:R-:W2:Y:S02]  /*dd60*/  LDG.E.U8 R2, [R22.64] ;  /* 0x0000002416027981 */ /* 0x000ea4000c1e1100 */
[----:B--2---:R-:W0:Y:S01]  /*dd70*/  I2F.F64.U16 R2, R2 ;  /* 0x0000000200027312 */ /* 0x004e220000101800 */
[----:B------:R-:W-:Y:S05]  /*dd80*/  BRA `(.L_x_2822) ;  /* 0x00000df000007947 */ /* 0x000fea0003800000 */
.L_x_2819:
        /* <DEDUP_REMOVED lines=9> */
.L_x_2824:
[----:B------:R-:W2:Y:S02]  /*de20*/  LDG.E R2, [R22.64] ;  /* 0x0000002416027981 */ /* 0x000ea4000c1e1900 */
[----:B--2---:R-:W0:Y:S01]  /*de30*/  I2F.F64 R2, R2 ;  /* 0x0000000200027312 */ /* 0x004e220000201c00 */
[----:B------:R-:W-:Y:S05]  /*de40*/  BRA `(.L_x_2822) ;  /* 0x00000d3000007947 */ /* 0x000fea0003800000 */
.L_x_2823:
[----:B------:R-:W2:Y:S02]  /*de50*/  LDG.E.U16 R2, [R22.64] ;  /* 0x0000002416027981 */ /* 0x000ea4000c1e1500 */
[----:B--2---:R-:W0:Y:S01]  /*de60*/  I2F.F64.S16 R2, R2 ;  /* 0x0000000200027312 */ /* 0x004e220000101c00 */
[----:B------:R-:W-:Y:S05]  /*de70*/  BRA `(.L_x_2822) ;  /* 0x00000d0000007947 */ /* 0x000fea0003800000 */
.L_x_2818:
        /* <DEDUP_REMOVED lines=10> */
.L_x_2826:
[----:B------:R-:W2:Y:S02]  /*df20*/  LDG.E.U16 R0, [R22.64] ;  /* 0x0000002416007981 */ /* 0x000ea4000c1e1500 */
[----:B--2---:R-:W-:-:S05]  /*df30*/  HADD2.F32 R0, -RZ, R0.H0_H0 ;  /* 0x20000000ff007230 */ /* 0x004fca0000004100 */
[----:B------:R-:W-:-:S04]  /*df40*/  FMUL.FTZ R0, R0, 1 ;  /* 0x3f80000000007820 */ /* 0x000fc80000410000 */
[----:B------:R0:W2:Y:S01]  /*df50*/  F2F.F64.F32 R2, R0 ;  /* 0x0000000000027310 */ /* 0x0000a20000201800 */
[----:B------:R-:W-:Y:S05]  /*df60*/  BRA `(.L_x_2822) ;  /* 0x00000c1000007947 */ /* 0x000fea0003800000 */
.L_x_2825:
        /* <DEDUP_REMOVED lines=10> */
.L_x_2828:
[----:B------:R-:W2:Y:S02]  /*e010*/  LDG.E.U16 R22, [R22.64] ;  /* 0x0000002416167981 */ /* 0x000ea4000c1e1500 */
[----:B--2---:R-:W-:-:S05]  /*e020*/  HADD2.F32 R0, -RZ, R22.H0_H0 ;  /* 0x20000016ff007230 */ /* 0x004fca0000004100 */
[----:B------:R-:W-:-:S04]  /*e030*/  FMUL.FTZ R0, R0, 1 ;  /* 0x3f80000000007820 */ /* 0x000fc80000410000 */
[----:B------:R0:W2:Y:S01]  /*e040*/  F2F.F64.F32 R2, R0 ;  /* 0x0000000000027310 */ /* 0x0000a20000201800 */
[----:B------:R-:W-:Y:S05]  /*e050*/  BRA `(.L_x_2822) ;  /* 0x00000b2000007947 */ /* 0x000fea0003800000 */
.L_x_2827:
[----:B------:R0:W5:Y:S01]  /*e060*/  LDG.E.64 R2, [R22.64] ;  /* 0x0000002416027981 */ /* 0x000162000c1e1b00 */
[----:B------:R-:W-:Y:S05]  /*e070*/  BRA `(.L_x_2822) ;  /* 0x00000b0000007947 */ /* 0x000fea0003800000 */
.L_x_2817:
        /* <DEDUP_REMOVED lines=13> */
.L_x_2831:
[----:B------:R0:W5:Y:S01]  /*e150*/  LDG.E.64 R2, [R22.64] ;  /* 0x0000002416027981 */ /* 0x000162000c1e1b00 */
[----:B------:R-:W-:Y:S05]  /*e160*/  BRA `(.L_x_2822) ;  /* 0x00000a1000007947 */ /* 0x000fea0003800000 */
.L_x_2830:
        /* <DEDUP_REMOVED lines=28> */
.L_x_2833:
        /* <DEDUP_REMOVED lines=15> */
.L_x_2832:
[----:B------:R-:W2:Y:S02]  /*e420*/  LDG.E.U16 R0, [R22.64] ;  /* 0x0000002416007981 */ /* 0x000ea4000c1e1500 */
[----:B--2---:R-:W-:-:S05]  /*e430*/  PRMT R0, RZ, 0x5410, R0 ;  /* 0x00005410ff007816 */ /* 0x004fca0000000000 */
[----:B------:R-:W-:-:S04]  /*e440*/  FMUL.FTZ R0, R0, 1 ;  /* 0x3f80000000007820 */ /* 0x000fc80000410000 */
[----:B------:R0:W2:Y:S01]  /*e450*/  F2F.F64.F32 R2, R0 ;  /* 0x0000000000027310 */ /* 0x0000a20000201800 */
[----:B------:R-:W-:Y:S05]  /*e460*/  BRA `(.L_x_2822) ;  /* 0x0000071000007947 */ /* 0x000fea0003800000 */
.L_x_2829:
        /* <DEDUP_REMOVED lines=11> */
.L_x_2836:
        /* <DEDUP_REMOVED lines=21> */
.L_x_2840:
[----:B------:R-:W-:Y:S05]  /*e670*/  BSYNC B1 ;  /* 0x0000000000017941 */ /* 0x000fea0003800000 */
.L_x_2839:
[----:B------:R-:W-:Y:S01]  /*e680*/  LEA R3, R0, 0x3b800000, 0x17 ;  /* 0x3b80000000037811 */ /* 0x000fe200078eb8ff */
[----:B------:R-:W-:-:S05]  /*e690*/  IMAD.SHL.U32 R0, R2, 0x100000, RZ ;  /* 0x0010000002007824 */ /* 0x000fca00078e00ff */
[----:B------:R-:W-:Y:S02]  /*e6a0*/  LOP3.LUT R0, R3, R0, R4, 0xfe, !PT ;  /* 0x0000000003007212 */ /* 0x000fe400078efe04 */
.L_x_2838:
[----:B------:R-:W-:Y:S05]  /*e6b0*/  BSYNC B0 ;  /* 0x0000000000007941 */ /* 0x000fea0003800000 */
.L_x_2837:
[----:B------:R-:W-:-:S04]  /*e6c0*/  FMUL.FTZ R0, R0, 1 ;  /* 0x3f80000000007820 */ /* 0x000fc80000410000 */
[----:B------:R0:W2:Y:S01]  /*e6d0*/  F2F.F64.F32 R2, R0 ;  /* 0x0000000000027310 */ /* 0x0000a20000201800 */
[----:B------:R-:W-:Y:S05]  /*e6e0*/  BRA `(.L_x_2822) ;  /* 0x0000049000007947 */ /* 0x000fea0003800000 */
.L_x_2835:
        /* <DEDUP_REMOVED lines=21> */
.L_x_2844:
[----:B------:R-:W-:Y:S05]  /*e840*/  BSYNC B1 ;  /* 0x0000000000017941 */ /* 0x000fea0003800000 */
.L_x_2843:
[----:B------:R-:W-:Y:S01]  /*e850*/  LEA R3, R0, 0x37800000, 0x17 ;  /* 0x3780000000037811 */ /* 0x000fe200078eb8ff */
[----:B------:R-:W-:-:S05]  /*e860*/  IMAD.SHL.U32 R0, R2, 0x200000, RZ ;  /* 0x0020000002007824 */ /* 0x000fca00078e00ff */
[----:B------:R-:W-:Y:S02]  /*e870*/  LOP3.LUT R0, R3, R0, R4, 0xfe, !PT ;  /* 0x0000000003007212 */ /* 0x000fe400078efe04 */
.L_x_2842:
[----:B------:R-:W-:Y:S05]  /*e880*/  BSYNC B0 ;  /* 0x0000000000007941 */ /* 0x000fea0003800000 */
.L_x_2841:
[----:B------:R-:W-:-:S04]  /*e890*/  FMUL.FTZ R0, R0, 1 ;  /* 0x3f80000000007820 */ /* 0x000fc80000410000 */
[----:B------:R0:W2:Y:S01]  /*e8a0*/  F2F.F64.F32 R2, R0 ;  /* 0x0000000000027310 */ /* 0x0000a20000201800 */
[----:B------:R-:W-:Y:S05]  /*e8b0*/  BRA `(.L_x_2822) ;  /* 0x000002c000007947 */ /* 0x000fea0003800000 */
.L_x_2834:
        /* <DEDUP_REMOVED lines=14> */
.L_x_2848:
[----:B------:R-:W-:Y:S05]  /*e9a0*/  BSYNC B0 ;  /* 0x0000000000007941 */ /* 0x000fea0003800000 */
.L_x_2847:
[----:B------:R-:W-:-:S04]  /*e9b0*/  FMUL.FTZ R0, R0, 1 ;  /* 0x3f80000000007820 */ /* 0x000fc80000410000 */
[----:B------:R0:W2:Y:S01]  /*e9c0*/  F2F.F64.F32 R2, R0 ;  /* 0x0000000000027310 */ /* 0x0000a20000201800 */
[----:B------:R-:W-:Y:S05]  /*e9d0*/  BRA `(.L_x_2822) ;  /* 0x000001a000007947 */ /* 0x000fea0003800000 */
.L_x_2821:
        /* <DEDUP_REMOVED lines=21> */
.L_x_2846:
[----:B------:R-:W2:Y:S02]  /*eb30*/  LDG.E.64 R2, [R22.64] ;  /* 0x0000002416027981 */ /* 0x000ea4000c1e1b00 */
[----:B--2---:R-:W0:Y:S01]  /*eb40*/  I2F.F64.U64 R2, R2 ;  /* 0x0000000200027312 */ /* 0x004e220000301800 */
[----:B------:R-:W-:Y:S05]  /*eb50*/  BRA `(.L_x_2822) ;  /* 0x0000002000007947 */ /* 0x000fea0003800000 */
.L_x_2845:
[----:B------:R-:W2:Y:S02]  /*eb60*/  LDG.E R2, [R22.64] ;  /* 0x0000002416027981 */ /* 0x000ea4000c1e1900 */
[----:B--2---:R-:W0:Y:S02]  /*eb70*/  I2F.F64.U32 R2, R2 ;  /* 0x0000000200027312 */ /* 0x004e240000201800 */
.L_x_2822:
        /* <DEDUP_REMOVED lines=15> */
[----:B0-----:R-:W-:Y:S01]  /*ec70*/  STG.E.U8 [R16.64], R5 ;  /* 0x0000000510007986 */ /* 0x001fe2000c101124 */
[----:B------:R-:W-:Y:S05]  /*ec80*/  EXIT ;  /* 0x000000000000794d */ /* 0x000fea0003800000 */
.L_x_2852:
[----:B------:R-:W0:Y:S02]  /*ec90*/  F2I.S64.F64.TRUNC R4, R4 ;  /* 0x0000000400047311 */ /* 0x000e24000030d900 */
[----:B0-----:R-:W-:-:S05]  /*eca0*/  IMAD.MOV.U32 R3, RZ, RZ, R4 ;  /* 0x000000ffff037224 */ /* 0x001fca00078e0004 */
[----:B------:R-:W-:Y:S01]  /*ecb0*/  STG.E.U8 [R16.64], R3 ;  /* 0x0000000310007986 */ /* 0x000fe2000c101124 */
[----:B------:R-:W-:Y:S05]  /*ecc0*/  EXIT ;  /* 0x000000000000794d */ /* 0x000fea0003800000 */
.L_x_2851:
[----:B------:R-:W-:-:S13]  /*ecd0*/  ISETP.NE.AND P0, PT, R0, 0x2, PT ;  /* 0x000000020000780c */ /* 0x000fda0003f05270 */
[----:B------:R-:W-:Y:S05]  /*ece0*/  @!P0 BRA `(.L_x_2854) ;  /* 0x000000a000008947 */ /* 0x000fea0003800000 */
[----:B------:R-:W-:-:S13]  /*ecf0*/  ISETP.NE.AND P0, PT, R0, 0x3, PT ;  /* 0x000000030000780c */ /* 0x000fda0003f05270 */
[----:B------:R-:W-:Y:S05]  /*ed00*/  @!P0 BRA `(.L_x_2855) ;  /* 0x0000005000008947 */ /* 0x000fea0003800000 */
[----:B------:R-:W-:-:S13]  /*ed10*/  ISETP.NE.AND P0, PT, R0, 0x4, PT ;  /* 0x000000040000780c */ /* 0x000fda0003f05270 */
[----:B------:R-:W-:Y:S05]  /*ed20*/  @P0 BRA `(.L_x_2853) ;  /* 0x00000ce000000947 */ /* 0x000fea0003800000 */
[----:B------:R-:W0:Y:S02]  /*ed30*/  F2I.S64.F64.TRUNC R4, R4 ;  /* 0x0000000400047311 */ /* 0x000e24000030d900 */
[----:B0-----:R-:W-:Y:S01]  /*ed40*/  STG.E.64 [R16.64], R4 ;  /* 0x0000000410007986 */ /* 0x001fe2000c101b24 */
[----:B------:R-:W-:Y:S05]  /*ed50*/  EXIT ;  /* 0x000000000000794d */ /* 0x000fea0003800000 */
.L_x_2855:
[----:B------:R-:W0:Y:S02]  /*ed60*/  F2I.F64.TRUNC R5, R4 ;  /* 0x0000000400057311 */ /* 0x000e24000030d100 */
[----:B0-----:R-:W-:Y:S01]  /*ed70*/  STG.E [R16.64], R5 ;  /* 0x0000000510007986 */ /* 0x001fe2000c101924 */
[----:B------:R-:W-:Y:S05]  /*ed80*/  EXIT ;  /* 0x000000000000794d */ /* 0x000fea0003800000 */
.L_x_2854:
[----:B------:R-:W0:Y:S02]  /*ed90*/  F2I.F64.TRUNC R5, R4 ;  /* 0x0000000400057311 */ /* 0x000e24000030d100 */
[----:B0-----:R-:W-:Y:S01]  /*eda0*/  STG.E.U16 [R16.64], R5 ;  /* 0x0000000510007986 */ /* 0x001fe2000c101524 */
[----:B------:R-:W-:Y:S05]  /*edb0*/  EXIT ;  /* 0x000000000000794d */ /* 0x000fea0003800000 */
.L_x_2850:
        /* <DEDUP_REMOVED lines=9> */
[----:B------:R-:W-:Y:S01]  /*ee50*/  STG.E [R16.64], R3 ;  /* 0x0000000310007986 */ /* 0x000fe2000c101924 */
[----:B------:R-:W-:Y:S05]  /*ee60*/  EXIT ;  /* 0x000000000000794d */ /* 0x000fea0003800000 */
.L_x_2857:
[----:B------:R-:W0:Y:S01]  /*ee70*/  F2F.F32.F64 R0, R4 ;  /* 0x0000000400007310 */ /* 0x000e220000301000 */
[----:B------:R-:W0:-:S14]  /*ee80*/  DSETP.GEU.AND P0, PT, |R4|, c[0x2][0x0], PT ;  /* 0x008000000400762a */ /* 0x000e1c0003f0e200 */
[----:B0-----:R-:W-:-:S05]  /*ee90*/  @!P0 FMUL R0, R0, 1.175494350822287508e-38 ;  /* 0x0080000000008820 */ /* 0x001fca0000400000 */
[----:B------:R-:W-:-:S05]  /*eea0*/  F2FP.PACK_AB R0, RZ, R0 ;  /* 0x00000000ff00723e */ /* 0x000fca00000000ff */
[----:B------:R-:W-:Y:S01]  /*eeb0*/  STG.E.U16 [R16.64], R0 ;  /* 0x0000000010007986 */ /* 0x000fe2000c101524 */
[----:B------:R-:W-:Y:S05]  /*eec0*/  EXIT ;  /* 0x000000000000794d */ /* 0x000fea0003800000 */
.L_x_2856:
        /* <DEDUP_REMOVED lines=10> */
[----:B------:R-:W-:Y:S01]  /*ef70*/  STG.E.64 [R16.64], R2 ;  /* 0x0000000210007986 */ /* 0x000fe2000c101b24 */
[----:B------:R-:W-:Y:S05]  /*ef80*/  EXIT ;  /* 0x000000000000794d */ /* 0x000fea0003800000 */
.L_x_2859:
[----:B------:R-:W0:Y:S01]  /*ef90*/  F2F.F32.F64 R0, R4 ;  /* 0x0000000400007310 */ /* 0x000e220000301000 */
[----:B------:R-:W0:-:S14]  /*efa0*/  DSETP.GEU.AND P0, PT, |R4|, c[0x2][0x0], PT ;  /* 0x008000000400762a */ /* 0x000e1c0003f0e200 */
[----:B0-----:R-:W-:-:S05]  /*efb0*/  @!P0 FMUL R0, R0, 1.175494350822287508e-38 ;  /* 0x0080000000008820 */ /* 0x001fca0000400000 */
[----:B------:R-:W-:-:S04]  /*efc0*/  F2FP.PACK_AB R3, RZ, R0 ;  /* 0x00000000ff03723e */ /* 0x000fc800000000ff */
[----:B------:R-:W-:-:S05]  /*efd0*/  PRMT R3, R3, 0x5410, RZ ;  /* 0x0000541003037816 */ /* 0x000fca00000000ff */
[----:B------:R-:W-:Y:S01]  /*efe0*/  STG.E [R16.64], R3 ;  /* 0x0000000310007986 */ /* 0x000fe2000c101924 */
[----:B------:R-:W-:Y:S05]  /*eff0*/  EXIT ;  /* 0x000000000000794d */ /* 0x000fea0003800000 */
.L_x_2858:
[----:B------:R-:W-:Y:S01]  /*f000*/  STG.E.64 [R16.64], R4 ;  /* 0x0000000410007986 */ /* 0x000fe2000c101b24 */
[----:B------:R-:W-:Y:S05]  /*f010*/  EXIT ;  /* 0x000000000000794d */ /* 0x000fea0003800000 */
.L_x_2849:
        /* <DEDUP_REMOVED lines=10> */
[----:B------:R-:W-:Y:S01]  /*f0c0*/  STG.E.U8 [R16.64], R3 ;  /* 0x0000000310007986 */ /* 0x000fe2000c101124 */
[----:B------:R-:W-:Y:S05]  /*f0d0*/  EXIT ;  /* 0x000000000000794d */ /* 0x000fea0003800000 */
.L_x_2862:
[----:B------:R-:W-:-:S05]  /*f0e0*/  CS2R R6, SRZ ;  /* 0x0000000000067805 */ /* 0x000fca000001ff00 */
[----:B------:R-:W-:Y:S01]  /*f0f0*/  STG.E.128 [R16.64], R4 ;  /* 0x0000000410007986 */ /* 0x000fe2000c101d24 */
[----:B------:R-:W-:Y:S05]  /*f100*/  EXIT ;  /* 0x000000000000794d */ /* 0x000fea0003800000 */
.L_x_2861:
        /* <DEDUP_REMOVED lines=23> */
.L_x_2866:
[----:B------:R-:W-:Y:S05]  /*f280*/  BSYNC B0 ;  /* 0x0000000000007941 */ /* 0x000fea0003800000 */
.L_x_2865:
[----:B------:R-:W-:-:S05]  /*f290*/  LOP3.LUT R3, R0, R3, RZ, 0xfc, !PT ;  /* 0x0000000300037212 */ /* 0x000fca00078efcff */
[----:B------:R-:W-:Y:S01]  /*f2a0*/  STG.E.U8 [R16.64], R3 ;  /* 0x0000000310007986 */ /* 0x000fe2000c101124 */
[----:B------:R-:W-:Y:S05]  /*f2b0*/  EXIT ;  /* 0x000000000000794d */ /* 0x000fea0003800000 */
.L_x_2864:
        /* <DEDUP_REMOVED lines=15> */
.L_x_2868:
[----:B------:R-:W-:Y:S01]  /*f3b0*/  IMAD.MOV.U32 R0, RZ, RZ, 0x7f ;  /* 0x0000007fff007424 */ /* 0x000fe200078e00ff */
[----:B------:R-:W-:-:S04]  /*f3c0*/  ISETP.GT.U32.AND P0, PT, R2, 0x7f800000, PT ;  /* 0x7f8000000200780c */ /* 0x000fc80003f04070 */
[----:B------:R-:W-:-:S04]  /*f3d0*/  SEL R0, R0, 0x7c, P0 ;  /* 0x0000007c00007807 */ /* 0x000fc80000000000 */
.L_x_2869:
[----:B------:R-:W-:Y:S05]  /*f3e0*/  BSYNC B0 ;  /* 0x0000000000007941 */ /* 0x000fea0003800000 */
.L_x_2867:
[----:B------:R-:W-:-:S04]  /*f3f0*/  LOP3.LUT R2, R3, 0x80000000, RZ, 0xc0, !PT ;  /* 0x8000000003027812 */ /* 0x000fc800078ec0ff */
[----:B------:R-:W-:-:S04]  /*f400*/  SHF.R.U32.HI R3, RZ, 0x18, R2 ;  /* 0x00000018ff037819 */ /* 0x000fc80000011602 */
[----:B------:R-:W-:-:S05]  /*f410*/  LOP3.LUT R3, R0, R3, RZ, 0xfc, !PT ;  /* 0x0000000300037212 */ /* 0x000fca00078efcff */
[----:B------:R-:W-:Y:S01]  /*f420*/  STG.E.U8 [R16.64], R3 ;  /* 0x0000000310007986 */ /* 0x000fe2000c101124 */
[----:B------:R-:W-:Y:S05]  /*f430*/  EXIT ;  /* 0x000000000000794d */ /* 0x000fea0003800000 */
.L_x_2863:
[----:B------:R-:W0:Y:S01]  /*f440*/  F2F.F32.F64 R0, R4 ;  /* 0x0000000400007310 */ /* 0x000e220000301000 */
[----:B------:R-:W0:-:S14]  /*f450*/  DSETP.GEU.AND P0, PT, |R4|, c[0x2][0x0], PT ;  /* 0x008000000400762a */ /* 0x000e1c0003f0e200 */
[----:B0-----:R-:W-:-:S05]  /*f460*/  @!P0 FMUL R0, R0, 1.175494350822287508e-38 ;  /* 0x0080000000008820 */ /* 0x001fca0000400000 */
[----:B------:R-:W-:-:S05]  /*f470*/  F2FP.BF16.PACK_AB R0, RZ, R0 ;  /* 0x00000000ff00723e */ /* 0x000fca00000010ff */
[----:B------:R-:W-:Y:S01]  /*f480*/  STG.E.U16 [R16.64], R0 ;  /* 0x0000000010007986 */ /* 0x000fe2000c101524 */
[----:B------:R-:W-:Y:S05]  /*f490*/  EXIT ;  /* 0x000000000000794d */ /* 0x000fea0003800000 */
.L_x_2860:
        /* <DEDUP_REMOVED lines=9> */
[----:B0-----:R-:W-:Y:S01]  /*f530*/  STG.E.U16 [R16.64], R5 ;  /* 0x0000000510007986 */ /* 0x001fe2000c101524 */
[----:B------:R-:W-:Y:S05]  /*f540*/  EXIT ;  /* 0x000000000000794d */ /* 0x000fea0003800000 */
.L_x_2872:
        /* <DEDUP_REMOVED lines=19> */
.L_x_2875:
[----:B------:R-:W-:-:S04]  /*f680*/  LOP3.LUT R2, R3, 0x80000000, RZ, 0xc0, !PT ;  /* 0x8000000003027812 */ /* 0x000fc800078ec0ff */
[----:B------:R-:W-:-:S04]  /*f690*/  SHF.R.U32.HI R3, RZ, 0x18, R2 ;  /* 0x00000018ff037819 */ /* 0x000fc80000011602 */
[----:B------:R-:W-:-:S04]  /*f6a0*/  LOP3.LUT R0, R0, R3, RZ, 0xfc, !PT ;  /* 0x0000000300007212 */ /* 0x000fc800078efcff */
[----:B------:R-:W-:Y:S02]  /*f6b0*/  PRMT R8, R0, 0x7610, R8 ;  /* 0x0000761000087816 */ /* 0x000fe40000000008 */
.L_x_2874:
[----:B------:R-:W-:Y:S05]  /*f6c0*/  BSYNC B0 ;  /* 0x0000000000007941 */ /* 0x000fea0003800000 */
.L_x_2873:
[----:B------:R-:W-:Y:S01]  /*f6d0*/  STG.E.U8 [R16.64], R8 ;  /* 0x0000000810007986 */ /* 0x000fe2000c101124 */
[----:B------:R-:W-:Y:S05]  /*f6e0*/  EXIT ;  /* 0x000000000000794d */ /* 0x000fea0003800000 */
.L_x_2871:
        /* <DEDUP_REMOVED lines=19> */
.L_x_2878:
[----:B------:R-:W-:-:S04]  /*f820*/  LOP3.LUT R2, R3, 0x80000000, RZ, 0xc0, !PT ;  /* 0x8000000003027812 */ /* 0x000fc800078ec0ff */
[----:B------:R-:W-:-:S04]  /*f830*/  SHF.R.U32.HI R3, RZ, 0x18, R2 ;  /* 0x00000018ff037819 */ /* 0x000fc80000011602 */
[----:B------:R-:W-:-:S04]  /*f840*/  LOP3.LUT R0, R0, R3, RZ, 0xfc, !PT ;  /* 0x0000000300007212 */ /* 0x000fc800078efcff */
[----:B------:R-:W-:Y:S02]  /*f850*/  PRMT R8, R0, 0x7610, R8 ;  /* 0x0000761000087816 */ /* 0x000fe40000000008 */
.L_x_2877:
[----:B------:R-:W-:Y:S05]  /*f860*/  BSYNC B0 ;  /* 0x0000000000007941 */ /* 0x000fea0003800000 */
.L_x_2876:
[----:B------:R-:W-:Y:S01]  /*f870*/  STG.E.U8 [R16.64], R8 ;  /* 0x0000000810007986 */ /* 0x000fe2000c101124 */
[----:B------:R-:W-:Y:S05]  /*f880*/  EXIT ;  /* 0x000000000000794d */ /* 0x000fea0003800000 */
.L_x_2870:
        /* <DEDUP_REMOVED lines=24> */
.L_x_2853:
        /* <DEDUP_REMOVED lines=20> */
.L_x_2880:
[----:B------:R-:W0:Y:S02]  /*fb50*/  F2I.U64.F64.TRUNC R4, R4 ;  /* 0x0000000400047311 */ /* 0x000e24000030d800 */
[----:B0-----:R-:W-:Y:S01]  /*fb60*/  STG.E.64 [R16.64], R4 ;  /* 0x0000000410007986 */ /* 0x001fe2000c101b24 */
[----:B------:R-:W-:Y:S05]  /*fb70*/  EXIT ;  /* 0x000000000000794d */ /* 0x000fea0003800000 */
.L_x_2879:
[----:B------:R-:W0:Y:S02]  /*fb80*/  F2I.U32.F64.TRUNC R5, R4 ;  /* 0x0000000400057311 */ /* 0x000e24000030d000 */
[----:B0-----:R-:W-:Y:S01]  /*fb90*/  STG.E [R16.64], R5 ;  /* 0x0000000510007986 */ /* 0x001fe2000c101924 */
[----:B------:R-:W-:Y:S05]  /*fba0*/  EXIT ;  /* 0x000000000000794d */ /* 0x000fea0003800000 */
.L_x_2881:
        /* <DEDUP_REMOVED lines=13> */
.L_x_13763:


//--------------------- .text._ZN2at6native27unrolled_elementwise_kernelIZZZNS0_25tanh_backward_kernel_cudaERNS_18TensorIteratorBaseEENKUlvE0_clEvENKUlvE_clEvEUlddE_St5arrayIPcLm3EELi4E23TrivialOffsetCalculatorILi2EjESA_ILi1EjENS0_6memory12LoadWithCastILi2EEENSD_13StoreWithCastILi1EEEEEviT_T0_T2_T3_T4_T5_ --------------------------
	.section	.text._ZN2at6native27unrolled_elementwise_kernelIZZZNS0_25tanh_backward_kernel_cudaERNS_18TensorIteratorBaseEENKUlvE0_clEvENKUlvE_clEvEUlddE_St5arrayIPcLm3EELi4E23TrivialOffsetCalculatorILi2EjESA_ILi1EjENS0_6memory12LoadWithCastILi2EEENSD_13StoreWithCastILi1EEEEEviT_T0_T2_T3_T4_T5_,"ax",@progbits
	.sectioninfo	@"SHI_REGISTERS=40"
	.align	128
        .global         _ZN2at6native27unrolled_elementwise_kernelIZZZNS0_25tanh_backward_kernel_cudaERNS_18TensorIteratorBaseEENKUlvE0_clEvENKUlvE_clEvEUlddE_St5arrayIPcLm3EELi4E23TrivialOffsetCalculatorILi2EjESA_ILi1EjENS0_6memory12LoadWithCastILi2EEENSD_13StoreWithCastILi1EEEEEviT_T0_T2_T3_T4_T5_
        .type           _ZN2at6native27unrolled_elementwise_kernelIZZZNS0_25tanh_backward_kernel_cudaERNS_18TensorIteratorBaseEENKUlvE0_clEvENKUlvE_clEvEUlddE_St5arrayIPcLm3EELi4E23TrivialOffsetCalculatorILi2EjESA_ILi1EjENS0_6memory12LoadWithCastILi2EEENSD_13StoreWithCastILi1EEEEEviT_T0_T2_T3_T4_T5_,@function
        .size           _ZN2at6native27unrolled_elementwise_kernelIZZZNS0_25tanh_backward_kernel_cudaERNS_18TensorIteratorBaseEENKUlvE0_clEvENKUlvE_clEvEUlddE_St5arrayIPcLm3EELi4E23TrivialOffsetCalculatorILi2EjESA_ILi1EjENS0_6memory12LoadWithCastILi2EEENSD_13StoreWithCastILi1EEEEEviT_T0_T2_T3_T4_T5_,(.L_x_13764 - _ZN2at6native27unrolled_elementwise_kernelIZZZNS0_25tanh_backward_kernel_cudaERNS_18TensorIteratorBaseEENKUlvE0_clEvENKUlvE_clEvEUlddE_St5arrayIPcLm3EELi4E23TrivialOffsetCalculatorILi2EjESA_ILi1EjENS0_6memory12LoadWithCastILi2EEENSD_13StoreWithCastILi1EEEEEviT_T0_T2_T3_T4_T5_)
        .other          _ZN2at6native27unrolled_elementwise_kernelIZZZNS0_25tanh_backward_kernel_cudaERNS_18TensorIteratorBaseEENKUlvE0_clEvENKUlvE_clEvEUlddE_St5arrayIPcLm3EELi4E23TrivialOffsetCalculatorILi2EjESA_ILi1EjENS0_6memory12LoadWithCastILi2EEENSD_13StoreWithCastILi1EEEEEviT_T0_T2_T3_T4_T5_,@"STO_CUDA_ENTRY STV_DEFAULT"
_ZN2at6native27unrolled_elementwise_kernelIZZZNS0_25tanh_backward_kernel_cudaERNS_18TensorIteratorBaseEENKUlvE0_clEvENKUlvE_clEvEUlddE_St5arrayIPcLm3EELi4E23TrivialOffsetCalculatorILi2EjESA_ILi1EjENS0_6memory12LoadWithCastILi2EEENSD_13StoreWithCastILi1EEEEEviT_T0_T2_T3_T4_T5_:
.text._ZN2at6native27unrolled_elementwise_kernelIZZZNS0_25tanh_backward_kernel_cudaERNS_18TensorIteratorBaseEENKUlvE0_clEvENKUlvE_clEvEUlddE_St5arrayIPcLm3EELi4E23TrivialOffsetCalculatorILi2EjESA_ILi1EjENS0_6memory12LoadWithCastILi2EEENSD_13StoreWithCastILi1EEEEEviT_T0_T2_T3_T4_T5_:
        /* <DEDUP_REMOVED lines=8> */
[----:B------:R-:W-:Y:S01]  /*0080*/  CS2R R36, SRZ ;  /* 0x0000000000247805 */ /* 0x000fe2000001ff00 */
[----:B------:R-:W-:Y:S02]  /*0090*/  CS2R R34, SRZ ;  /* 0x0000000000227805 */ /* 0x000fe4000001ff00 */
[----:B------:R-:W3:Y:S01]  /*00a0*/  LDC.U8 R32, c[0x0][0x185] ;  /* 0x00006140ff207b82 */ /* 0x000ee20000000000 */
        /* <DEDUP_REMOVED lines=21> */
.L_x_2887:
[----:B------:R-:W2:Y:S02]  /*0200*/  LDG.E.U8 R4, [R4.64] ;  /* 0x0000002404047981 */ /* 0x000ea4000c1e1100 */
[----:B--2---:R0:W1:Y:S01]  /*0210*/  I2F.F64.U16 R36, R4 ;  /* 0x0000000400247312 */ /* 0x0040620000101800 */
[----:B------:R-:W-:Y:S05]  /*0220*/  BRA `(.L_x_2889) ;  /* 0x00000e0000007947 */ /* 0x000fea0003800000 */
.L_x_2886:
        /* <DEDUP_REMOVED lines=9> */
.L_x_2891:
[----:B------:R-:W2:Y:S02]  /*02c0*/  LDG.E R4, [R4.64] ;  /* 0x0000002404047981 */ /* 0x000ea4000c1e1900 */
[----:B--2---:R0:W1:Y:S01]  /*02d0*/  I2F.F64 R36, R4 ;  /* 0x0000000400247312 */ /* 0x0040620000201c00 */
[----:B------:R-:W-:Y:S05]  /*02e0*/  BRA `(.L_x_2889) ;  /* 0x00000d4000007947 */ /* 0x000fea0003800000 */
.L_x_2890:
[----:B------:R-:W2:Y:S02]  /*02f0*/  LDG.E.U16 R4, [R4.64] ;  /* 0x0000002404047981 */ /* 0x000ea4000c1e1500 */
[----:B--2---:R0:W1:Y:S01]  /*0300*/  I2F.F64.S16 R36, R4 ;  /* 0x0000000400247312 */ /* 0x0040620000101c00 */
[----:B------:R-:W-:Y:S05]  /*0310*/  BRA `(.L_x_2889) ;  /* 0x00000d1000007947 */ /* 0x000fea0003800000 */
.L_x_2885:
        /* <DEDUP_REMOVED lines=10> */
.L_x_2893:
[----:B------:R-:W2:Y:S02]  /*03c0*/  LDG.E.U16 R0, [R4.64] ;  /* 0x0000002404007981 */ /* 0x000ea4000c1e1500 */
[----:B--2---:R-:W-:-:S05]  /*03d0*/  HADD2.F32 R0, -RZ, R0.H0_H0 ;  /* 0x20000000ff007230 */ /* 0x004fca0000004100 */
[----:B------:R-:W-:-:S04]  /*03e0*/  FMUL.FTZ R0, R0, 1 ;  /* 0x3f80000000007820 */ /* 0x000fc80000410000 */
[----:B------:R0:W1:Y:S01]  /*03f0*/  F2F.F64.F32 R36, R0 ;  /* 0x0000000000247310 */ /* 0x0000620000201800 */
[----:B------:R-:W-:Y:S05]  /*0400*/  BRA `(.L_x_2889) ;  /* 0x00000c2000007947 */ /* 0x000fea0003800000 */
.L_x_2892:
        /* <DEDUP_REMOVED lines=10> */
.L_x_2895:
[----:B------:R-:W2:Y:S02]  /*04b0*/  LDG.E.U16 R4, [R4.64] ;  /* 0x0000002404047981 */ /* 0x000ea4000c1e1500 */
[----:B--2---:R-:W-:-:S05]  /*04c0*/  HADD2.F32 R0, -RZ, R4.H0_H0 ;  /* 0x20000004ff007230 */ /* 0x004fca0000004100 */
[----:B------:R-:W-:-:S04]  /*04d0*/  FMUL.FTZ R0, R0, 1 ;  /* 0x3f80000000007820 */ /* 0x000fc80000410000 */
[----:B------:R0:W1:Y:S01]  /*04e0*/  F2F.F64.F32 R36, R0 ;  /* 0x0000000000247310 */ /* 0x0000620000201800 */
[----:B------:R-:W-:Y:S05]  /*04f0*/  BRA `(.L_x_2889) ;  /* 0x00000b3000007947 */ /* 0x000fea0003800000 */
.L_x_2894:
[----:B------:R0:W5:Y:S01]  /*0500*/  LDG.E.64 R36, [R4.64] ;  /* 0x0000002404247981 */ /* 0x000162000c1e1b00 */
[----:B------:R-:W-:Y:S05]  /*0510*/  BRA `(.L_x_2889) ;  /* 0x00000b1000007947 */ /* 0x000fea0003800000 */
.L_x_2884:
        /* <DEDUP_REMOVED lines=13> */
.L_x_2898:
[----:B------:R0:W5:Y:S01]  /*05f0*/  LDG.E.64 R36, [R4.64] ;  /* 0x0000002404247981 */ /* 0x000162000c1e1b00 */
[----:B------:R-:W-:Y:S05]  /*0600*/  BRA `(.L_x_2889) ;  /* 0x00000a2000007947 */ /* 0x000fea0003800000 */
.L_x_2897:
        /* <DEDUP_REMOVED lines=28> */
.L_x_2900:
        /* <DEDUP_REMOVED lines=12> */
[----:B------:R-:W-:-:S05]  /*0890*/  LOP3.LUT R0, R3, 0x80000000, R0, 0xf8, !PT ;  /* 0x8000000003007812 */ /* 0x000fca00078ef800 */
[----:B------:R-:W-:-:S04]  /*08a0*/  FMUL.FTZ R0, R0, 1 ;  /* 0x3f80000000007820 */ /* 0x000fc80000410000 */
[----:B------:R0:W1:Y:S01]  /*08b0*/  F2F.F64.F32 R36, R0 ;  /* 0x0000000000247310 */ /* 0x0000620000201800 */
[----:B------:R-:W-:Y:S05]  /*08c0*/  BRA `(.L_x_2889) ;  /* 0x0000076000007947 */ /* 0x000fea0003800000 */
.L_x_2899:
[----:B------:R-:W2:Y:S02]  /*08d0*/  LDG.E.U16 R0, [R4.64] ;  /* 0x0000002404007981 */ /* 0x000ea4000c1e1500 */
[----:B--2---:R-:W-:-:S05]  /*08e0*/  PRMT R0, RZ, 0x5410, R0 ;  /* 0x00005410ff007816 */ /* 0x004fca0000000000 */
[----:B------:R-:W-:-:S04]  /*08f0*/  FMUL.FTZ R0, R0, 1 ;  /* 0x3f80000000007820 */ /* 0x000fc80000410000 */
[----:B------:R0:W1:Y:S01]  /*0900*/  F2F.F64.F32 R36, R0 ;  /* 0x0000000000247310 */ /* 0x0000620000201800 */
[----:B------:R-:W-:Y:S05]  /*0910*/  BRA `(.L_x_2889) ;  /* 0x0000071000007947 */ /* 0x000fea0003800000 */
.L_x_2896:
        /* <DEDUP_REMOVED lines=11> */
.L_x_2903:
        /* <DEDUP_REMOVED lines=21> */
.L_x_2907:
[----:B------:R-:W-:Y:S05]  /*0b20*/  BSYNC B1 ;  /* 0x0000000000017941 */ /* 0x000fea0003800000 */
.L_x_2906:
[----:B------:R-:W-:Y:S01]  /*0b30*/  LEA R5, R0, 0x3b800000, 0x17 ;  /* 0x3b80000000057811 */ /* 0x000fe200078eb8ff */
[----:B------:R-:W-:-:S05]  /*0b40*/  IMAD.SHL.U32 R0, R3, 0x100000, RZ ;  /* 0x0010000003007824 */ /* 0x000fca00078e00ff */
[----:B------:R-:W-:Y:S02]  /*0b50*/  LOP3.LUT R0, R5, R0, R6, 0xfe, !PT ;  /* 0x0000000005007212 */ /* 0x000fe400078efe06 */
.L_x_2905:
[----:B------:R-:W-:Y:S05]  /*0b60*/  BSYNC B0 ;  /* 0x0000000000007941 */ /* 0x000fea0003800000 */
.L_x_2904:
[----:B------:R-:W-:-:S04]  /*0b70*/  FMUL.FTZ R0, R0, 1 ;  /* 0x3f80000000007820 */ /* 0x000fc80000410000 */
[----:B------:R0:W1:Y:S01]  /*0b80*/  F2F.F64.F32 R36, R0 ;  /* 0x0000000000247310 */ /* 0x0000620000201800 */
[----:B------:R-:W-:Y:S05]  /*0b90*/  BRA `(.L_x_2889) ;  /* 0x0000049000007947 */ /* 0x000fea0003800000 */
.L_x_2902:
        /* <DEDUP_REMOVED lines=21> */
.L_x_2911:
[----:B------:R-:W-:Y:S05]  /*0cf0*/  BSYNC B1 ;  /* 0x0000000000017941 */ /* 0x000fea0003800000 */
.L_x_2910:
[----:B------:R-:W-:Y:S01]  /*0d00*/  LEA R5, R0, 0x37800000, 0x17 ;  /* 0x3780000000057811 */ /* 0x000fe200078eb8ff */
[----:B------:R-:W-:-:S05]  /*0d10*/  IMAD.SHL.U32 R0, R3, 0x200000, RZ ;  /* 0x0020000003007824 */ /* 0x000fca00078e00ff */
[----:B------:R-:W-:Y:S02]  /*0d20*/  LOP3.LUT R0, R5, R0, R6, 0xfe, !PT ;  /* 0x0000000005007212 */ /* 0x000fe400078efe06 */
.L_x_2909:
[----:B------:R-:W-:Y:S05]  /*0d30*/  BSYNC B0 ;  /* 0x0000000000007941 */ /* 0x000fea0003800000 */
.L_x_2908:
[----:B------:R-:W-:-:S04]  /*0d40*/  FMUL.FTZ R0, R0, 1 ;  /* 0x3f80000000007820 */ /* 0x000fc80000410000 */
[----:B------:R0:W1:Y:S01]  /*0d50*/  F2F.F64.F32 R36, R0 ;  /* 0x0000000000247310 */ /* 0x0000620000201800 */
[----:B------:R-:W-:Y:S05]  /*0d60*/  BRA `(.L_x_2889) ;  /* 0x000002c000007947 */ /* 0x000fea0003800000 */
.L_x_2901:
        /* <DEDUP_REMOVED lines=14> */
.L_x_2915:
[----:B------:R-:W-:Y:S05]  /*0e50*/  BSYNC B0 ;  /* 0x0000000000007941 */ /* 0x000fea0003800000 */
.L_x_2914:
[----:B------:R-:W-:-:S04]  /*0e60*/  FMUL.FTZ R0, R0, 1 ;  /* 0x3f80000000007820 */ /* 0x000fc80000410000 */
[----:B------:R0:W1:Y:S01]  /*0e70*/  F2F.F64.F32 R36, R0 ;  /* 0x0000000000247310 */ /* 0x0000620000201800 */
[----:B------:R-:W-:Y:S05]  /*0e80*/  BRA `(.L_x_2889) ;  /* 0x000001a000007947 */ /* 0x000fea0003800000 */
.L_x_2888:
        /* <DEDUP_REMOVED lines=21> */
.L_x_2913:
[----:B------:R-:W2:Y:S02]  /*0fe0*/  LDG.E.64 R36, [R4.64] ;  /* 0x0000002404247981 */ /* 0x000ea4000c1e1b00 */
[----:B--2---:R-:W0:Y:S01]  /*0ff0*/  I2F.F64.U64 R36, R36 ;  /* 0x0000002400247312 */ /* 0x004e220000301800 */
[----:B------:R-:W-:Y:S05]  /*1000*/  BRA `(.L_x_2889) ;  /* 0x0000002000007947 */ /* 0x000fea0003800000 */
.L_x_2912:
[----:B------:R-:W2:Y:S02]  /*1010*/  LDG.E R4, [R4.64] ;  /* 0x0000002404047981 */ /* 0x000ea4000c1e1900 */
[----:B--2---:R0:W1:Y:S02]  /*1020*/  I2F.F64.U32 R36, R4 ;  /* 0x0000000400247312 */ /* 0x0040640000201800 */
.L_x_2889:
[----:B0-----:R-:W-:Y:S01]  /*1030*/  PRMT R0, R32, 0x9910, RZ ;  /* 0x0000991020007816 */ /* 0x001fe200000000ff */
[----:B------:R-:W-:-:S03]  /*1040*/  IMAD R4, R23, c[0x0][0x18c], RZ ;  /* 0x0000630017047a24 */ /* 0x000fc600078e02ff */
        /* <DEDUP_REMOVED lines=13> */
[----:B--2---:R0:W2:Y:S01]  /*1120*/  I2F.F64.S16 R34, R4 ;  /* 0x0000000400227312 */ /* 0x0040a20000101c00 */
[----:B------:R-:W-:Y:S05]  /*1130*/  BRA `(.L_x_2921) ;  /* 0x00000e2000007947 */ /* 0x000fea0003800000 */
.L_x_2919:
[----:B------:R-:W2:Y:S02]  /*1140*/  LDG.E.U8 R4, [R4.64] ;  /* 0x0000002404047981 */ /* 0x000ea4000c1e1100 */
[----:B--2---:R0:W2:Y:S01]  /*1150*/  I2F.F64.U16 R34, R4 ;  /* 0x0000000400227312 */ /* 0x0040a20000101800 */
[----:B------:R-:W-:Y:S05]  /*1160*/  BRA `(.L_x_2921) ;  /* 0x00000df000007947 */ /* 0x000fea0003800000 */
.L_x_2918:
        /* <DEDUP_REMOVED lines=9> */
.L_x_2923:
[----:B------:R-:W2:Y:S02]  /*1200*/  LDG.E R4, [R4.64] ;  /* 0x0000002404047981 */ /* 0x000ea4000c1e1900 */
[----:B--2---:R0:W2:Y:S01]  /*1210*/  I2F.F64 R34, R4 ;  /* 0x0000000400227312 */ /* 0x0040a20000201c00 */
[----:B------:R-:W-:Y:S05]  /*1220*/  BRA `(.L_x_2921) ;  /* 0x00000d3000007947 */ /* 0x000fea0003800000 */
.L_x_2922:
[----:B------:R-:W2:Y:S02]  /*1230*/  LDG.E.U16 R4, [R4.64] ;  /* 0x0000002404047981 */ /* 0x000ea4000c1e1500 */
[----:B--2---:R0:W2:Y:S01]  /*1240*/  I2F.F64.S16 R34, R4 ;  /* 0x0000000400227312 */ /* 0x0040a20000101c00 */
[----:B------:R-:W-:Y:S05]  /*1250*/  BRA `(.L_x_2921) ;  /* 0x00000d0000007947 */ /* 0x000fea0003800000 */
.L_x_2917:
        /* <DEDUP_REMOVED lines=10> */
.L_x_2925:
[----:B------:R-:W2:Y:S02]  /*1300*/  LDG.E.U16 R0, [R4.64] ;  /* 0x0000002404007981 */ /* 0x000ea4000c1e1500 */
[----:B--2---:R-:W-:-:S05]  /*1310*/  HADD2.F32 R0, -RZ, R0.H0_H0 ;  /* 0x20000000ff007230 */ /* 0x004fca0000004100 */
[----:B------:R-:W-:-:S04]  /*1320*/  FMUL.FTZ R0, R0, 1 ;  /* 0x3f80000000007820 */ /* 0x000fc80000410000 */
[----:B------:R0:W2:Y:S01]  /*1330*/  F2F.F64.F32 R34, R0 ;  /* 0x0000000000227310 */ /* 0x0000a20000201800 */
[----:B------:R-:W-:Y:S05]  /*1340*/  BRA `(.L_x_2921) ;  /* 0x00000c1000007947 */ /* 0x000fea0003800000 */
.L_x_2924:
        /* <DEDUP_REMOVED lines=10> */
.L_x_2927:
[----:B------:R-:W2:Y:S02]  /*13f0*/  LDG.E.U16 R4, [R4.64] ;  /* 0x0000002404047981 */ /* 0x000ea4000c1e1500 */
[----:B--2---:R-:W-:-:S05]  /*1400*/  HADD2.F32 R0, -RZ, R4.H0_H0 ;  /* 0x20000004ff007230 */ /* 0x004fca0000004100 */
[----:B------:R-:W-:-:S04]  /*1410*/  FMUL.FTZ R0, R0, 1 ;  /* 0x3f80000000007820 */ /* 0x000fc80000410000 */
[----:B------:R0:W2:Y:S01]  /*1420*/  F2F.F64.F32 R34, R0 ;  /* 0x0000000000227310 */ /* 0x0000a20000201800 */
[----:B------:R-:W-:Y:S05]  /*1430*/  BRA `(.L_x_2921) ;  /* 0x00000b2000007947 */ /* 0x000fea0003800000 */
.L_x_2926:
[----:B------:R0:W5:Y:S01]  /*1440*/  LDG.E.64 R34, [R4.64] ;  /* 0x0000002404227981 */ /* 0x000162000c1e1b00 */
[----:B------:R-:W-:Y:S05]  /*1450*/  BRA `(.L_x_2921) ;  /* 0x00000b0000007947 */ /* 0x000fea0003800000 */
.L_x_2916:
        /* <DEDUP_REMOVED lines=13> */
.L_x_2930:
[----:B------:R0:W5:Y:S01]  /*1530*/  LDG.E.64 R34, [R4.64] ;  /* 0x0000002404227981 */ /* 0x000162000c1e1b00 */
[----:B------:R-:W-:Y:S05]  /*1540*/  BRA `(.L_x_2921) ;  /* 0x00000a1000007947 */ /* 0x000fea0003800000 */
.L_x_2929:
        /* <DEDUP_REMOVED lines=26> */
[----:B------:R0:W2:Y:S01]  /*16f0*/  F2F.F64.F32 R34, R7 ;  /* 0x0000000700227310 */ /* 0x0000a20000201800 */
[----:B------:R-:W-:Y:S05]  /*1700*/  BRA `(.L_x_2921) ;  /* 0x0000085000007947 */ /* 0x000fea0003800000 */
.L_x_2932:
        /* <DEDUP_REMOVED lines=13> */
[----:B------:R0:W2:Y:S01]  /*17e0*/  F2F.F64.F32 R34, R0 ;  /* 0x0000000000227310 */ /* 0x0000a20000201800 */
[----:B------:R-:W-:Y:S05]  /*17f0*/  BRA `(.L_x_2921) ;  /* 0x0000076000007947 */ /* 0x000fea0003800000 */
.L_x_2931:
[----:B------:R-:W2:Y:S02]  /*1800*/  LDG.E.U16 R0, [R4.64] ;  /* 0x0000002404007981 */ /* 0x000ea4000c1e1500 */
[----:B--2---:R-:W-:-:S05]  /*1810*/  PRMT R0, RZ, 0x5410, R0 ;  /* 0x00005410ff007816 */ /* 0x004fca0000000000 */
[----:B------:R-:W-:-:S04]  /*1820*/  FMUL.FTZ R0, R0, 1 ;  /* 0x3f80000000007820 */ /* 0x000fc80000410000 */
[----:B------:R0:W2:Y:S01]  /*1830*/  F2F.F64.F32 R34, R0 ;  /* 0x0000000000227310 */ /* 0x0000a20000201800 */
[----:B------:R-:W-:Y:S05]  /*1840*/  BRA `(.L_x_2921) ;  /* 0x0000071000007947 */ /* 0x000fea0003800000 */
.L_x_2928:
        /* <DEDUP_REMOVED lines=9> */
[----:B--2---:R0:W2:Y:S01]  /*18e0*/  I2F.F64.U16 R34, R4 ;  /* 0x0000000400227312 */ /* 0x0040a20000101800 */
[----:B------:R-:W-:Y:S05]  /*18f0*/  BRA `(.L_x_2921) ;  /* 0x0000066000007947 */ /* 0x000fea0003800000 */
.L_x_2935:
        /* <DEDUP_REMOVED lines=21> */
.L_x_2939:
[----:B------:R-:W-:Y:S05]  /*1a50*/  BSYNC B1 ;  /* 0x0000000000017941 */ /* 0x000fea0003800000 */
.L_x_2938:
[----:B------:R-:W-:Y:S01]  /*1a60*/  LEA R5, R0, 0x3b800000, 0x17 ;  /* 0x3b80000000057811 */ /* 0x000fe200078eb8ff */
[----:B------:R-:W-:-:S05]  /*1a70*/  IMAD.SHL.U32 R0, R3, 0x100000, RZ ;  /* 0x0010000003007824 */ /* 0x000fca00078e00ff */
[----:B------:R-:W-:Y:S02]  /*1a80*/  LOP3.LUT R0, R5, R0, R6, 0xfe, !PT ;  /* 0x0000000005007212 */ /* 0x000fe400078efe06 */
.L_x_2937:
[----:B------:R-:W-:Y:S05]  /*1a90*/  BSYNC B0 ;  /* 0x0000000000007941 */ /* 0x000fea0003800000 */
.L_x_2936:
[----:B------:R-:W-:-:S04]  /*1aa0*/  FMUL.FTZ R0, R0, 1 ;  /* 0x3f80000000007820 */ /* 0x000fc80000410000 */
[----:B------:R0:W2:Y:S01]  /*1ab0*/  F2F.F64.F32 R34, R0 ;  /* 0x0000000000227310 */ /* 0x0000a20000201800 */
[----:B------:R-:W-:Y:S05]  /*1ac0*/  BRA `(.L_x_2921) ;  /* 0x0000049000007947 */ /* 0x000fea0003800000 */
.L_x_2934:
        /* <DEDUP_REMOVED lines=21> */
.L_x_2943:
[----:B------:R-:W-:Y:S05]  /*1c20*/  BSYNC B1 ;  /* 0x0000000000017941 */ /* 0x000fea0003800000 */
.L_x_2942:
[----:B------:R-:W-:Y:S01]  /*1c30*/  LEA R5, R0, 0x37800000, 0x17 ;  /* 0x3780000000057811 */ /* 0x000fe200078eb8ff */
[----:B------:R-:W-:-:S05]  /*1c40*/  IMAD.SHL.U32 R0, R3, 0x200000, RZ ;  /* 0x0020000003007824 */ /* 0x000fca00078e00ff */
[----:B------:R-:W-:Y:S02]  /*1c50*/  LOP3.LUT R0, R5, R0, R6, 0xfe, !PT ;  /* 0x0000000005007212 */ /* 0x000fe400078efe06 */
.L_x_2941:
[----:B------:R-:W-:Y:S05]  /*1c60*/  BSYNC B0 ;  /* 0x0000000000007941 */ /* 0x000fea0003800000 */
.L_x_2940:
[----:B------:R-:W-:-:S04]  /*1c70*/  FMUL.FTZ R0, R0, 1 ;  /* 0x3f80000000007820 */ /* 0x000fc80000410000 */
[----:B------:R0:W2:Y:S01]  /*1c80*/  F2F.F64.F32 R34, R0 ;  /* 0x0000000000227310 */ /* 0x0000a20000201800 */
[----:B------:R-:W-:Y:S05]  /*1c90*/  BRA `(.L_x_2921) ;  /* 0x000002c000007947 */ /* 0x000fea0003800000 */
.L_x_2933:
        /* <DEDUP_REMOVED lines=14> */
.L_x_2947:
[----:B------:R-:W-:Y:S05]  /*1d80*/  BSYNC B0 ;  /* 0x0000000000007941 */ /* 0x000fea0003800000 */
.L_x_2946:
[----:B------:R-:W-:-:S04]  /*1d90*/  FMUL.FTZ R0, R0, 1 ;  /* 0x3f80000000007820 */ /* 0x000fc80000410000 */
[----:B------:R0:W2:Y:S01]  /*1da0*/  F2F.F64.F32 R34, R0 ;  /* 0x0000000000227310 */ /* 0x0000a20000201800 */
[----:B------:R-:W-:Y:S05]  /*1db0*/  BRA `(.L_x_2921) ;  /* 0x000001a000007947 */ /* 0x000fea0003800000 */
.L_x_2920:
        /* <DEDUP_REMOVED lines=21> */
.L_x_2945:
[----:B------:R-:W2:Y:S02]  /*1f10*/  LDG.E.64 R34, [R4.64] ;  /* 0x0000002404227981 */ /* 0x000ea4000c1e1b00 */
[----:B--2---:R-:W0:Y:S01]  /*1f20*/  I2F.F64.U64 R34, R34 ;  /* 0x0000002200227312 */ /* 0x004e220000301800 */
[----:B------:R-:W-:Y:S05]  /*1f30*/  BRA `(.L_x_2921) ;  /* 0x0000002000007947 */ /* 0x000fea0003800000 */
.L_x_2944:
[----:B------:R-:W2:Y:S02]  /*1f40*/  LDG.E R4, [R4.64] ;  /* 0x0000002404047981 */ /* 0x000ea4000c1e1900 */
[----:B--2---:R0:W2:Y:S02]  /*1f50*/  I2F.F64.U32 R34, R4 ;  /* 0x0000000400227312 */ /* 0x0040a40000201800 */
.L_x_2921:
[----:B------:R-:W3:Y:S02]  /*1f60*/  S2R R23, SR_TID.X ;  /* 0x0000000000177919 */ /* 0x000ee40000002100 */
[----:B---3--:R-:W-:Y:S02]  /*1f70*/  IADD3 R23, R23, 0x80, RZ ;  /* 0x0000008017177810 */ /* 0x008fe40007ffe0ff */
.L_x_2883:
[----:B-1-3--:R-:W-:Y:S05]  /*1f80*/  BSYNC B6 ;  /* 0x0000000000067941 */ /* 0x00afea0003800000 */
.L_x_2882:
[----:B------:R-:W-:Y:S01]  /*1f90*/  ISETP.GE.AND P0, PT, R23, R2, PT ;  /* 0x000000021700720c */ /* 0x000fe20003f06270 */
[----:B------:R-:W-:Y:S01]  /*1fa0*/  BSSY B6, `(.L_x_2948) ;  /* 0x00001eb000067945 */ /* 0x000fe20003800000 */
[----:B------:R-:W-:-:S11]  /*1fb0*/  CS2R R30, SRZ ;  /* 0x00000000001e7805 */ /* 0x000fd6000001ff00 */
[----:B------:R-:W-:Y:S05]  /*1fc0*/  @P0 BRA `(.L_x_2949) ;  /* 0x00001e8000000947 */ /* 0x000fea0003800000 */
        /* <DEDUP_REMOVED lines=16> */
[----:B---3--:R0:W1:Y:S01]  /*20d0*/  I2F.F64.S16 R28, R4 ;  /* 0x00000004001c7312 */ /* 0x0080620000101c00 */
[----:B------:R-:W-:Y:S05]  /*20e0*/  BRA `(.L_x_2955) ;  /* 0x00000e2000007947 */ /* 0x000fea0003800000 */
.L_x_2953:
[----:B------:R-:W3:Y:S02]  /*20f0*/  LDG.E.U8 R4, [R4.64] ;  /* 0x0000002404047981 */ /* 0x000ee4000c1e1100 */
[----:B---3--:R0:W1:Y:S01]  /*2100*/  I2F.F64.U16 R28, R4 ;  /* 0x00000004001c7312 */ /* 0x0080620000101800 */
[----:B------:R-:W-:Y:S05]  /*2110*/  BRA `(.L_x_2955) ;  /* 0x00000df000007947 */ /* 0x000fea0003800000 */
.L_x_2952:
[----:B------:R-:W-:-:S13]  /*2120*/  ISETP.NE.AND P0, PT, R0, 0x2, PT ;  /* 0x000000020000780c */ /* 0x000fda0003f05270 */
[----:B------:R-:W-:Y:S05]  /*2130*/  @!P0 BRA `(.L_x_2956) ;  /* 0x000000a000008947 */ /* 0x000fea0003800000 */
[----:B------:R-:W-:-:S13]  /*2140*/  ISETP.NE.AND P0, PT, R0, 0x3, PT ;  /* 0x000000030000780c */ /* 0x000fda0003f05270 */
[----:B------:R-:W-:Y:S05]  /*2150*/  @!P0 BRA `(.L_x_2957) ;  /* 0x0000005000008947 */ /* 0x000fea0003800000 */
[----:B------:R-:W-:-:S13]  /*2160*/  ISETP.NE.AND P0, PT, R0, 0x4, PT ;  /* 0x000000040000780c */ /* 0x000fda0003f05270 */
[----:B------:R-:W-:Y:S05]  /*2170*/  @P0 BRA `(.L_x_2954) ;  /* 0x00000bf000000947 */ /* 0x000fea0003800000 */
[----:B------:R-:W3:Y:S02]  /*2180*/  LDG.E.64 R28, [R4.64] ;  /* 0x00000024041c7981 */ /* 0x000ee4000c1e1b00 */
[----:B---3--:R-:W0:Y:S01]  /*2190*/  I2F.F64.S64 R28, R28 ;  /* 0x0000001c001c7312 */ /* 0x008e220000301c00 */
[----:B------:R-:W-:Y:S05]  /*21a0*/  BRA `(.L_x_2955) ;  /* 0x00000d6000007947 */ /* 0x000fea0003800000 */
.L_x_2957:
[----:B------:R-:W3:Y:S02]  /*21b0*/  LDG.E R4, [R4.64] ;  /* 0x0000002404047981 */ /* 0x000ee4000c1e1900 */
[----:B---3--:R0:W1:Y:S01]  /*21c0*/  I2F.F64 R28, R4 ;  /* 0x00000004001c7312 */ /* 0x0080620000201c00 */
[----:B------:R-:W-:Y:S05]  /*21d0*/  BRA `(.L_x_2955) ;  /* 0x00000d3000007947 */ /* 0x000fea0003800000 */
.L_x_2956:
[----:B------:R-:W3:Y:S02]  /*21e0*/  LDG.E.U16 R4, [R4.64] ;  /* 0x0000002404047981 */ /* 0x000ee4000c1e1500 */
[----:B---3--:R0:W1:Y:S01]  /*21f0*/  I2F.F64.S16 R28, R4 ;  /* 0x00000004001c7312 */ /* 0x0080620000101c00 */
[----:B------:R-:W-:Y:S05]  /*2200*/  BRA `(.L_x_2955) ;  /* 0x00000d0000007947 */ /* 0x000fea0003800000 */
.L_x_2951:
[----:B------:R-:W-:-:S13]  /*2210*/  ISETP.GT.AND P0, PT, R0, 0x6, PT ;  /* 0x000000060000780c */ /* 0x000fda0003f04270 */
[----:B------:R-:W-:Y:S05]  /*2220*/  @P0 BRA `(.L_x_2958) ;  /* 0x000000d000000947 */ /* 0x000fea0003800000 */
[----:B------:R-:W-:-:S13]  /*2230*/  ISETP.NE.AND P0, PT, R0, 0x5, PT ;  /* 0x000000050000780c */ /* 0x000fda0003f05270 */
[----:B------:R-:W-:Y:S05]  /*2240*/  @!P0 BRA `(.L_x_2959) ;  /* 0x0000006000008947 */ /* 0x000fea0003800000 */
[----:B------:R-:W-:-:S13]  /*2250*/  ISETP.NE.AND P0, PT, R0, 0x6, PT ;  /* 0x000000060000780c */ /* 0x000fda0003f05270 */
[----:B------:R-:W-:Y:S05]  /*2260*/  @P0 BRA `(.L_x_2954) ;  /* 0x00000b0000000947 */ /* 0x000fea0003800000 */
[----:B------:R-:W3:Y:S02]  /*2270*/  LDG.E R28, [R4.64] ;  /* 0x00000024041c7981 */ /* 0x000ee4000c1e1900 */
[----:B---3--:R-:W-:-:S06]  /*2280*/  FMUL.FTZ R28, R28, 1 ;  /* 0x3f8000001c1c7820 */ /* 0x008fcc0000410000 */
[----:B------:R-:W0:Y:S01]  /*2290*/  F2F.F64.F32 R28, R28 ;  /* 0x0000001c001c7310 */ /* 0x000e220000201800 */
[----:B------:R-:W-:Y:S05]  /*22a0*/  BRA `(.L_x_2955) ;  /* 0x00000c6000007947 */ /* 0x000fea0003800000 */
.L_x_2959:
[----:B------:R-:W3:Y:S02]  /*22b0*/  LDG.E.U16 R0, [R4.64] ;  /* 0x0000002404007981 */ /* 0x000ee4000c1e1500 */
[----:B---3--:R-:W-:-:S05]  /*22c0*/  HADD2.F32 R0, -RZ, R0.H0_H0 ;  /* 0x20000000ff007230 */ /* 0x008fca0000004100 */
[----:B------:R-:W-:-:S04]  /*22d0*/  FMUL.FTZ R0, R0, 1 ;  /* 0x3f80000000007820 */ /* 0x000fc80000410000 */
[----:B------:R0:W1:Y:S01]  /*22e0*/  F2F.F64.F32 R28, R0 ;  /* 0x00000000001c7310 */ /* 0x0000620000201800 */
[----:B------:R-:W-:Y:S05]  /*22f0*/  BRA `(.L_x_2955) ;  /* 0x00000c1000007947 */ /* 0x000fea0003800000 */
.L_x_2958:
[----:B------:R-:W-:-:S13]  /*2300*/  ISETP.NE.AND P0, PT, R0, 0x7, PT ;  /* 0x000000070000780c */ /* 0x000fda0003f05270 */
[----:B------:R-:W-:Y:S05]  /*2310*/  @!P0 BRA `(.L_x_2960) ;  /* 0x000000d000008947 */ /* 0x000fea0003800000 */
        /* <DEDUP_REMOVED lines=8> */
.L_x_2961:
[----:B------:R-:W3:Y:S02]  /*23a0*/  LDG.E.U16 R4, [R4.64] ;  /* 0x0000002404047981 */ /* 0x000ee4000c1e1500 */
[----:B---3--:R-:W-:-:S05]  /*23b0*/  HADD2.F32 R0, -RZ, R4.H0_H0 ;  /* 0x20000004ff007230 */ /* 0x008fca0000004100 */
[----:B------:R-:W-:-:S04]  /*23c0*/  FMUL.FTZ R0, R0, 1 ;  /* 0x3f80000000007820 */ /* 0x000fc80000410000 */
[----:B------:R0:W1:Y:S01]  /*23d0*/  F2F.F64.F32 R28, R0 ;  /* 0x00000000001c7310 */ /* 0x0000620000201800 */
[----:B------:R-:W-:Y:S05]  /*23e0*/  BRA `(.L_x_2955) ;  /* 0x00000b2000007947 */ /* 0x000fea0003800000 */
.L_x_2960:
[----:B------:R0:W5:Y:S01]  /*23f0*/  LDG.E.64 R28, [R4.64] ;  /* 0x00000024041c7981 */ /* 0x000162000c1e1b00 */
[----:B------:R-:W-:Y:S05]  /*2400*/  BRA `(.L_x_2955) ;  /* 0x00000b0000007947 */ /* 0x000fea0003800000 */
.L_x_2950:
        /* <DEDUP_REMOVED lines=8> */
[----:B------:R-:W3:Y:S01]  /*2490*/  LDG.E.U8 R4, [R4.64] ;  /* 0x0000002404047981 */ /* 0x000ee2000c1e1100 */
[----:B------:R-:W-:Y:S01]  /*24a0*/  IMAD.MOV.U32 R28, RZ, RZ, RZ ;  /* 0x000000ffff1c7224 */ /* 0x000fe200078e00ff */
[----:B---3--:R-:W-:-:S04]  /*24b0*/  ISETP.NE.AND P0, PT, R4, RZ, PT ;  /* 0x000000ff0400720c */ /* 0x008fc80003f05270 */
[----:B------:R-:W-:Y:S01]  /*24c0*/  FSEL R29, RZ, 1.875, !P0 ;  /* 0x3ff00000ff1d7808 */ /* 0x000fe20004000000 */
[----:B------:R-:W-:Y:S05]  /*24d0*/  BRA `(.L_x_2955) ;  /* 0x00000a3000007947 */ /* 0x000fea0003800000 */
.L_x_2964:
[----:B------:R0:W5:Y:S01]  /*24e0*/  LDG.E.64 R28, [R4.64] ;  /* 0x00000024041c7981 */ /* 0x000162000c1e1b00 */
[----:B------:R-:W-:Y:S05]  /*24f0*/  BRA `(.L_x_2955) ;  /* 0x00000a1000007947 */ /* 0x000fea0003800000 */
.L_x_2963:
        /* <DEDUP_REMOVED lines=28> */
.L_x_2966:
        /* <DEDUP_REMOVED lines=15> */
.L_x_2965:
[----:B------:R-:W3:Y:S02]  /*27b0*/  LDG.E.U16 R0, [R4.64] ;  /* 0x0000002404007981 */ /* 0x000ee4000c1e1500 */
[----:B---3--:R-:W-:-:S05]  /*27c0*/  PRMT R0, RZ, 0x5410, R0 ;  /* 0x00005410ff007816 */ /* 0x008fca0000000000 */
[----:B------:R-:W-:-:S04]  /*27d0*/  FMUL.FTZ R0, R0, 1 ;  /* 0x3f80000000007820 */ /* 0x000fc80000410000 */
[----:B------:R0:W1:Y:S01]  /*27e0*/  F2F.F64.F32 R28, R0 ;  /* 0x00000000001c7310 */ /* 0x0000620000201800 */
[----:B------:R-:W-:Y:S05]  /*27f0*/  BRA `(.L_x_2955) ;  /* 0x0000071000007947 */ /* 0x000fea0003800000 */
.L_x_2962:
        /* <DEDUP_REMOVED lines=9> */
[----:B---3--:R0:W1:Y:S01]  /*2890*/  I2F.F64.U16 R28, R4 ;  /* 0x00000004001c7312 */ /* 0x0080620000101800 */
[----:B------:R-:W-:Y:S05]  /*28a0*/  BRA `(.L_x_2955) ;  /* 0x0000066000007947 */ /* 0x000fea0003800000 */
.L_x_2969:
[----:B------:R-:W3:Y:S01]  /*28b0*/  LDG.E.U8 R3, [R4.64] ;  /* 0x0000002404037981 */ /* 0x000ee2000c1e1100 */
[----:B------:R-:W-:Y:S01]  /*28c0*/  BSSY B0, `(.L_x_2970) ;  /* 0x0000018000007945 */ /* 0x000fe20003800000 */
        /* <DEDUP_REMOVED lines=19> */
.L_x_2973:
[----:B------:R-:W-:Y:S05]  /*2a00*/  BSYNC B1 ;  /* 0x0000000000017941 */ /* 0x000fea0003800000 */
.L_x_2972:
[----:B------:R-:W-:Y:S01]  /*2a10*/  LEA R5, R0, 0x3b800000, 0x17 ;  /* 0x3b80000000057811 */ /* 0x000fe200078eb8ff */
[----:B------:R-:W-:-:S05]  /*2a20*/  IMAD.SHL.U32 R0, R3, 0x100000, RZ ;  /* 0x0010000003007824 */ /* 0x000fca00078e00ff */
[----:B------:R-:W-:Y:S02]  /*2a30*/  LOP3.LUT R0, R5, R0, R6, 0xfe, !PT ;  /* 0x0000000005007212 */ /* 0x000fe400078efe06 */
.L_x_2971:
[----:B------:R-:W-:Y:S05]  /*2a40*/  BSYNC B0 ;  /* 0x0000000000007941 */ /* 0x000fea0003800000 */
.L_x_2970:
[----:B------:R-:W-:-:S04]  /*2a50*/  FMUL.FTZ R0, R0, 1 ;  /* 0x3f80000000007820 */ /* 0x000fc80000410000 */
[----:B------:R0:W1:Y:S01]  /*2a60*/  F2F.F64.F32 R28, R0 ;  /* 0x00000000001c7310 */ /* 0x0000620000201800 */
[----:B------:R-:W-:Y:S05]  /*2a70*/  BRA `(.L_x_2955) ;  /* 0x0000049000007947 */ /* 0x000fea0003800000 */
.L_x_2968:
        /* <DEDUP_REMOVED lines=21> */
.L_x_2977:
[----:B------:R-:W-:Y:S05]  /*2bd0*/  BSYNC B1 ;  /* 0x0000000000017941 */ /* 0x000fea0003800000 */
.L_x_2976:
[----:B------:R-:W-:Y:S01]  /*2be0*/  LEA R5, R0, 0x37800000, 0x17 ;  /* 0x3780000000057811 */ /* 0x000fe200078eb8ff */
[----:B------:R-:W-:-:S05]  /*2bf0*/  IMAD.SHL.U32 R0, R3, 0x200000, RZ ;  /* 0x0020000003007824 */ /* 0x000fca00078e00ff */
[----:B------:R-:W-:Y:S02]  /*2c00*/  LOP3.LUT R0, R5, R0, R6, 0xfe, !PT ;  /* 0x0000000005007212 */ /* 0x000fe400078efe06 */
.L_x_2975:
[----:B------:R-:W-:Y:S05]  /*2c10*/  BSYNC B0 ;  /* 0x0000000000007941 */ /* 0x000fea0003800000 */
.L_x_2974:
[----:B------:R-:W-:-:S04]  /*2c20*/  FMUL.FTZ R0, R0, 1 ;  /* 0x3f80000000007820 */ /* 0x000fc80000410000 */
[----:B------:R0:W1:Y:S01]  /*2c30*/  F2F.F64.F32 R28, R0 ;  /* 0x00000000001c7310 */ /* 0x0000620000201800 */
[----:B------:R-:W-:Y:S05]  /*2c40*/  BRA `(.L_x_2955) ;  /* 0x000002c000007947 */ /* 0x000fea0003800000 */
.L_x_2967:
[----:B------:R-:W-:-:S13]  /*2c50*/  ISETP.NE.AND P0, PT, R0, 0x1c, PT ;  /* 0x0000001c0000780c */ /* 0x000fda0003f05270 */
[----:B------:R-:W-:Y:S05]  /*2c60*/  @!P0 BRA `(.L_x_2978) ;  /* 0x0000028000008947 */ /* 0x000fea0003800000 */
[----:B------:R-:W-:-:S13]  /*2c70*/  ISETP.NE.AND P0, PT, R0, 0x1d, PT ;  /* 0x0000001d0000780c */ /* 0x000fda0003f05270 */
[----:B------:R-:W-:Y:S05]  /*2c80*/  @!P0 BRA `(.L_x_2979) ;  /* 0x0000023000008947 */ /* 0x000fea0003800000 */
[----:B------:R-:W-:-:S13]  /*2c90*/  ISETP.NE.AND P0, PT, R0, 0x2c, PT ;  /* 0x0000002c0000780c */ /* 0x000fda0003f05270 */
[----:B------:R-:W-:Y:S05]  /*2ca0*/  @P0 BRA `(.L_x_2954) ;  /* 0x000000c000000947 */ /* 0x000fea0003800000 */
[----:B------:R-:W3:Y:S01]  /*2cb0*/  LDG.E.U8 R4, [R4.64] ;  /* 0x0000002404047981 */ /* 0x000ee2000c1e1100 */
[----:B------:R-:W-:Y:S01]  /*2cc0*/  BSSY B0, `(.L_x_2980) ;  /* 0x0000007000007945 */ /* 0x000fe20003800000 */
[----:B------:R-:W-:Y:S01]  /*2cd0*/  IMAD.MOV.U32 R0, RZ, RZ, 0x400000 ;  /* 0x00400000ff007424 */ /* 0x000fe200078e00ff */
[----:B---3--:R-:W-:-:S13]  /*2ce0*/  ISETP.NE.AND P0, PT, R4, RZ, PT ;  /* 0x000000ff0400720c */ /* 0x008fda0003f05270 */
[----:B------:R-:W-:Y:S05]  /*2cf0*/  @!P0 BRA `(.L_x_2981) ;  /* 0x0000003000008947 */ /* 0x000fea0003800000 */
[----:B------:R-:W-:-:S13]  /*2d00*/  ISETP.NE.AND P0, PT, R4, 0xff, PT ;  /* 0x000000ff0400780c */ /* 0x000fda0003f05270 */
[----:B------:R-:W-:Y:S02]  /*2d10*/  @!P0 IMAD.MOV.U32 R0, RZ, RZ, 0x7f800001 ;  /* 0x7f800001ff008424 */ /* 0x000fe400078e00ff */
[----:B------:R-:W-:Y:S02]  /*2d20*/  @P0 IMAD.SHL.U32 R0, R4, 0x800000, RZ ;  /* 0x0080000004000824 */ /* 0x000fe400078e00ff */
.L_x_2981:
[----:B------:R-:W-:Y:S05]  /*2d30*/  BSYNC B0 ;  /* 0x0000000000007941 */ /* 0x000fea0003800000 */
.L_x_2980:
[----:B------:R-:W-:-:S04]  /*2d40*/  FMUL.FTZ R0, R0, 1 ;  /* 0x3f80000000007820 */ /* 0x000fc80000410000 */
[----:B------:R0:W1:Y:S01]  /*2d50*/  F2F.F64.F32 R28, R0 ;  /* 0x00000000001c7310 */ /* 0x0000620000201800 */
[----:B------:R-:W-:Y:S05]  /*2d60*/  BRA `(.L_x_2955) ;  /* 0x000001a000007947 */ /* 0x000fea0003800000 */
.L_x_2954:
        /* <DEDUP_REMOVED lines=18> */
[----:B0-2--5:R-:W-:Y:S05]  /*2e90*/  CALL.ABS.NOINC R14 ;  /* 0x000000000e007343 */ /* 0x025fea0003c00000 */
[----:B------:R-:W-:Y:S01]  /*2ea0*/  CS2R R28, SRZ ;  /* 0x00000000001c7805 */ /* 0x000fe2000001ff00 */
[----:B------:R-:W-:Y:S05]  /*2eb0*/  BRA `(.L_x_2955) ;  /* 0x0000005000007947 */ /* 0x000fea0003800000 */
.L_x_2979:
[----:B------:R-:W3:Y:S02]  /*2ec0*/  LDG.E.64 R28, [R4.64] ;  /* 0x00000024041c7981 */ /* 0x000ee4000c1e1b00 */
[----:B---3--:R-:W0:Y:S01]  /*2ed0*/  I2F.F64.U64 R28, R28 ;  /* 0x0000001c001c7312 */ /* 0x008e220000301800 */
[----:B------:R-:W-:Y:S05]  /*2ee0*/  BRA `(.L_x_2955) ;  /* 0x0000002000007947 */ /* 0x000fea0003800000 */
.L_x_2978:
[----:B------:R-:W3:Y:S02]  /*2ef0*/  LDG.E R4, [R4.64] ;  /* 0x0000002404047981 */ /* 0x000ee4000c1e1900 */
[----:B---3--:R0:W1:Y:S02]  /*2f00*/  I2F.F64.U32 R28, R4 ;  /* 0x00000004001c7312 */ /* 0x0080640000201800 */
.L_x_2955:
        /* <DEDUP_REMOVED lines=15> */
[----:B---3--:R0:W3:Y:S01]  /*3000*/  I2F.F64.S16 R30, R4 ;  /* 0x00000004001e7312 */ /* 0x0080e20000101c00 */
[----:B------:R-:W-:Y:S05]  /*3010*/  BRA `(.L_x_2987) ;  /* 0x00000e2000007947 */ /* 0x000fea0003800000 */
.L_x_2985:
[----:B------:R-:W3:Y:S02]  /*3020*/  LDG.E.U8 R4, [R4.64] ;  /* 0x0000002404047981 */ /* 0x000ee4000c1e1100 */
[----:B---3--:R0:W3:Y:S01]  /*3030*/  I2F.F64.U16 R30, R4 ;  /* 0x00000004001e7312 */ /* 0x0080e20000101800 */
[----:B------:R-:W-:Y:S05]  /*3040*/  BRA `(.L_x_2987) ;  /* 0x00000df000007947 */ /* 0x000fea0003800000 */
.L_x_2984:
        /* <DEDUP_REMOVED lines=9> */
.L_x_2989:
[----:B------:R-:W3:Y:S02]  /*30e0*/  LDG.E R4, [R4.64] ;  /* 0x0000002404047981 */ /* 0x000ee4000c1e1900 */
[----:B---3--:R0:W3:Y:S01]  /*30f0*/  I2F.F64 R30, R4 ;  /* 0x00000004001e7312 */ /* 0x0080e20000201c00 */
[----:B------:R-:W-:Y:S05]  /*3100*/  BRA `(.L_x_2987) ;  /* 0x00000d3000007947 */ /* 0x000fea0003800000 */
.L_x_2988:
[----:B------:R-:W3:Y:S02]  /*3110*/  LDG.E.U16 R4, [R4.64] ;  /* 0x0000002404047981 */ /* 0x000ee4000c1e1500 */
[----:B---3--:R0:W3:Y:S01]  /*3120*/  I2F.F64.S16 R30, R4 ;  /* 0x00000004001e7312 */ /* 0x0080e20000101c00 */
[----:B------:R-:W-:Y:S05]  /*3130*/  BRA `(.L_x_2987) ;  /* 0x00000d0000007947 */ /* 0x000fea0003800000 */
.L_x_2983:
        /* <DEDUP_REMOVED lines=10> */
.L_x_2991:
[----:B------:R-:W3:Y:S02]  /*31e0*/  LDG.E.U16 R0, [R4.64] ;  /* 0x0000002404007981 */ /* 0x000ee4000c1e1500 */
[----:B---3--:R-:W-:-:S05]  /*31f0*/  HADD2.F32 R0, -RZ, R0.H0_H0 ;  /* 0x20000000ff007230 */ /* 0x008fca0000004100 */
[----:B------:R-:W-:-:S04]  /*3200*/  FMUL.FTZ R0, R0, 1 ;  /* 0x3f80000000007820 */ /* 0x000fc80000410000 */
[----:B------:R0:W3:Y:S01]  /*3210*/  F2F.F64.F32 R30, R0 ;  /* 0x00000000001e7310 */ /* 0x0000e20000201800 */
[----:B------:R-:W-:Y:S05]  /*3220*/  BRA `(.L_x_2987) ;  /* 0x00000c1000007947 */ /* 0x000fea0003800000 */
.L_x_2990:
        /* <DEDUP_REMOVED lines=10> */
.L_x_2993:
[----:B------:R-:W3:Y:S02]  /*32d0*/  LDG.E.U16 R4, [R4.64] ;  /* 0x0000002404047981 */ /* 0x000ee4000c1e1500 */
[----:B---3--:R-:W-:-:S05]  /*32e0*/  HADD2.F32 R0, -RZ, R4.H0_H0 ;  /* 0x20000004ff007230 */ /* 0x008fca0000004100 */
[----:B------:R-:W-:-:S04]  /*32f0*/  FMUL.FTZ R0, R0, 1 ;  /* 0x3f80000000007820 */ /* 0x000fc80000410000 */
[----:B------:R0:W3:Y:S01]  /*3300*/  F2F.F64.F32 R30, R0 ;  /* 0x00000000001e7310 */ /* 0x0000e20000201800 */
[----:B------:R-:W-:Y:S05]  /*3310*/  BRA `(.L_x_2987) ;  /* 0x00000b2000007947 */ /* 0x000fea0003800000 */
.L_x_2992:
[----:B------:R0:W5:Y:S01]  /*3320*/  LDG.E.64 R30, [R4.64] ;  /* 0x00000024041e7981 */ /* 0x000162000c1e1b00 */
[----:B------:R-:W-:Y:S05]  /*3330*/  BRA `(.L_x_2987) ;  /* 0x00000b0000007947 */ /* 0x000fea0003800000 */
.L_x_2982:
        /* <DEDUP_REMOVED lines=13> */
.L_x_2996:
[----:B------:R0:W5:Y:S01]  /*3410*/  LDG.E.64 R30, [R4.64] ;  /* 0x00000024041e7981 */ /* 0x000162000c1e1b00 */
[----:B------:R-:W-:Y:S05]  /*3420*/  BRA `(.L_x_2987) ;  /* 0x00000a1000007947 */ /* 0x000fea0003800000 */
.L_x_2995:
        /* <DEDUP_REMOVED lines=26> */
[----:B------:R0:W3:Y:S01]  /*35d0*/  F2F.F64.F32 R30, R7 ;  /* 0x00000007001e7310 */ /* 0x0000e20000201800 */
[----:B------:R-:W-:Y:S05]  /*35e0*/  BRA `(.L_x_2987) ;  /* 0x0000085000007947 */ /* 0x000fea0003800000 */
.L_x_2998:
        /* <DEDUP_REMOVED lines=13> */
[----:B------:R0:W3:Y:S01]  /*36c0*/  F2F.F64.F32 R30, R0 ;  /* 0x00000000001e7310 */ /* 0x0000e20000201800 */
[----:B------:R-:W-:Y:S05]  /*36d0*/  BRA `(.L_x_2987) ;  /* 0x0000076000007947 */ /* 0x000fea0003800000 */
.L_x_2997:
[----:B------:R-:W3:Y:S02]  /*36e0*/  LDG.E.U16 R0, [R4.64] ;  /* 0x0000002404007981 */ /* 0x000ee4000c1e1500 */
[----:B---3--:R-:W-:-:S05]  /*36f0*/  PRMT R0, RZ, 0x5410, R0 ;  /* 0x00005410ff007816 */ /* 0x008fca0000000000 */
[----:B------:R-:W-:-:S04]  /*3700*/  FMUL.FTZ R0, R0, 1 ;  /* 0x3f80000000007820 */ /* 0x000fc80000410000 */
[----:B------:R0:W3:Y:S01]  /*3710*/  F2F.F64.F32 R30, R0 ;  /* 0x00000000001e7310 */ /* 0x0000e20000201800 */
[----:B------:R-:W-:Y:S05]  /*3720*/  BRA `(.L_x_2987) ;  /* 0x0000071000007947 */ /* 0x000fea0003800000 */
.L_x_2994:
        /* <DEDUP_REMOVED lines=9> */
[----:B---3--:R0:W3:Y:S01]  /*37c0*/  I2F.F64.U16 R30, R4 ;  /* 0x00000004001e7312 */ /* 0x0080e20000101800 */
[----:B------:R-:W-:Y:S05]  /*37d0*/  BRA `(.L_x_2987) ;  /* 0x0000066000007947 */ /* 0x000fea0003800000 */
.L_x_3001:
        /* <DEDUP_REMOVED lines=21> */
.L_x_3005:
[----:B------:R-:W-:Y:S05]  /*3930*/  BSYNC B1 ;  /* 0x0000000000017941 */ /* 0x000fea0003800000 */
.L_x_3004:
[----:B------:R-:W-:Y:S01]  /*3940*/  LEA R5, R0, 0x3b800000, 0x17 ;  /* 0x3b80000000057811 */ /* 0x000fe200078eb8ff */
[----:B------:R-:W-:-:S05]  /*3950*/  IMAD.SHL.U32 R0, R3, 0x100000, RZ ;  /* 0x0010000003007824 */ /* 0x000fca00078e00ff */
[----:B------:R-:W-:Y:S02]  /*3960*/  LOP3.LUT R0, R5, R0, R6, 0xfe, !PT ;  /* 0x0000000005007212 */ /* 0x000fe400078efe06 */
.L_x_3003:
[----:B------:R-:W-:Y:S05]  /*3970*/  BSYNC B0 ;  /* 0x0000000000007941 */ /* 0x000fea0003800000 */
.L_x_3002:
[----:B------:R-:W-:-:S04]  /*3980*/  FMUL.FTZ R0, R0, 1 ;  /* 0x3f80000000007820 */ /* 0x000fc80000410000 */
[----:B------:R0:W3:Y:S01]  /*3990*/  F2F.F64.F32 R30, R0 ;  /* 0x00000000001e7310 */ /* 0x0000e20000201800 */
[----:B------:R-:W-:Y:S05]  /*39a0*/  BRA `(.L_x_2987) ;  /* 0x0000049000007947 */ /* 0x000fea0003800000 */
.L_x_3000:
        /* <DEDUP_REMOVED lines=21> */
.L_x_3009:
[----:B------:R-:W-:Y:S05]  /*3b00*/  BSYNC B1 ;  /* 0x0000000000017941 */ /* 0x000fea0003800000 */
.L_x_3008:
[----:B------:R-:W-:Y:S01]  /*3b10*/  LEA R5, R0, 0x37800000, 0x17 ;  /* 0x3780000000057811 */ /* 0x000fe200078eb8ff */
[----:B------:R-:W-:-:S05]  /*3b20*/  IMAD.SHL.U32 R0, R3, 0x200000, RZ ;  /* 0x0020000003007824 */ /* 0x000fca00078e00ff */
[----:B------:R-:W-:Y:S02]  /*3b30*/  LOP3.LUT R0, R5, R0, R6, 0xfe, !PT ;  /* 0x0000000005007212 */ /* 0x000fe400078efe06 */
.L_x_3007:
[----:B------:R-:W-:Y:S05]  /*3b40*/  BSYNC B0 ;  /* 0x0000000000007941 */ /* 0x000fea0003800000 */
.L_x_3006:
[----:B------:R-:W-:-:S04]  /*3b50*/  FMUL.FTZ R0, R0, 1 ;  /* 0x3f80000000007820 */ /* 0x000fc80000410000 */
[----:B------:R0:W3:Y:S01]  /*3b60*/  F2F.F64.F32 R30, R0 ;  /* 0x00000000001e7310 */ /* 0x0000e20000201800 */
[----:B------:R-:W-:Y:S05]  /*3b70*/  BRA `(.L_x_2987) ;  /* 0x000002c000007947 */ /* 0x000fea0003800000 */
.L_x_2999:
        /* <DEDUP_REMOVED lines=14> */
.L_x_3013:
[----:B------:R-:W-:Y:S05]  /*3c60*/  BSYNC B0 ;  /* 0x0000000000007941 */ /* 0x000fea0003800000 */
.L_x_3012:
[----:B------:R-:W-:-:S04]  /*3c70*/  FMUL.FTZ R0, R0, 1 ;  /* 0x3f80000000007820 */ /* 0x000fc80000410000 */
[----:B------:R0:W3:Y:S01]  /*3c80*/  F2F.F64.F32 R30, R0 ;  /* 0x00000000001e7310 */ /* 0x0000e20000201800 */
[----:B------:R-:W-:Y:S05]  /*3c90*/  BRA `(.L_x_2987) ;  /* 0x000001a000007947 */ /* 0x000fea0003800000 */
.L_x_2986:
        /* <DEDUP_REMOVED lines=18> */
[----:B012--5:R-:W-:Y:S05]  /*3dc0*/  CALL.ABS.NOINC R14 ;  /* 0x000000000e007343 */ /* 0x027fea0003c00000 */
[----:B------:R-:W-:Y:S01]  /*3dd0*/  CS2R R30, SRZ ;  /* 0x00000000001e7805 */ /* 0x000fe2000001ff00 */
[----:B------:R-:W-:Y:S05]  /*3de0*/  BRA `(.L_x_2987) ;  /* 0x0000005000007947 */ /* 0x000fea0003800000 */
.L_x_3011:
[----:B------:R-:W3:Y:S02]  /*3df0*/  LDG.E.64 R30, [R4.64] ;  /* 0x00000024041e7981 */ /* 0x000ee4000c1e1b00 */
[----:B---3--:R-:W0:Y:S01]  /*3e00*/  I2F.F64.U64 R30, R30 ;  /* 0x0000001e001e7312 */ /* 0x008e220000301800 */
[----:B------:R-:W-:Y:S05]  /*3e10*/  BRA `(.L_x_2987) ;  /* 0x0000002000007947 */ /* 0x000fea0003800000 */
.L_x_3010:
[----:B------:R-:W3:Y:S02]  /*3e20*/  LDG.E R4, [R4.64] ;  /* 0x0000002404047981 */ /* 0x000ee4000c1e1900 */
[----:B---3--:R0:W3:Y:S02]  /*3e30*/  I2F.F64.U32 R30, R4 ;  /* 0x00000004001e7312 */ /* 0x0080e40000201800 */
.L_x_2987:
[----:B------:R-:W-:-:S03]  /*3e40*/  IADD3 R23, R23, 0x80, RZ ;  /* 0x0000008017177810 */ /* 0x000fc60007ffe0ff */
.L_x_2949:
[----:B------:R-:W-:Y:S05]  /*3e50*/  BSYNC B6 ;  /* 0x0000000000067941 */ /* 0x000fea0003800000 */
.L_x_2948:
[----:B------:R-:W-:Y:S01]  /*3e60*/  ISETP.GE.AND P0, PT, R23, R2, PT ;  /* 0x000000021700720c */ /* 0x000fe20003f06270 */
[----:B------:R-:W-:Y:S01]  /*3e70*/  BSSY B6, `(.L_x_3014) ;  /* 0x00001ed000067945 */ /* 0x000fe20003800000 */
[----:B------:R-:W-:Y:S01]  /*3e80*/  CS2R R26, SRZ ;  /* 0x00000000001a7805 */ /* 0x000fe2000001ff00 */
[----:B------:R-:W-:Y:S01]  /*3e90*/  CS2R R24, SRZ ;  /* 0x0000000000187805 */ /* 0x000fe2000001ff00 */
[----:B------:R-:W-:-:S09]  /*3ea0*/  CS2R R18, SRZ ;  /* 0x0000000000127805 */ /* 0x000fd2000001ff00 */
        /* <DEDUP_REMOVED lines=17> */
[----:B----4-:R0:W4:Y:S01]  /*3fc0*/  I2F.F64.S16 R24, R4 ;  /* 0x0000000400187312 */ /* 0x0101220000101c00 */
[----:B------:R-:W-:Y:S05]  /*3fd0*/  BRA `(.L_x_3021) ;  /* 0x00000e2000007947 */ /* 0x000fea0003800000 */
.L_x_3019:
[----:B------:R-:W4:Y:S02]  /*3fe0*/  LDG.E.U8 R4, [R4.64] ;  /* 0x0000002404047981 */ /* 0x000f24000c1e1100 */
[----:B----4-:R0:W4:Y:S01]  /*3ff0*/  I2F.F64.U16 R24, R4 ;  /* 0x0000000400187312 */ /* 0x0101220000101800 */
[----:B------:R-:W-:Y:S05]  /*4000*/  BRA `(.L_x_3021) ;  /* 0x00000df000007947 */ /* 0x000fea0003800000 */
.L_x_3018:
[----:B------:R-:W-:-:S13]  /*4010*/  ISETP.NE.AND P0, PT, R0, 0x2, PT ;  /* 0x000000020000780c */ /* 0x000fda0003f05270 */
[----:B------:R-:W-:Y:S05]  /*4020*/  @!P0 BRA `(.L_x_3022) ;  /* 0x000000a000008947 */ /* 0x000fea0003800000 */
[----:B------:R-:W-:-:S13]  /*4030*/  ISETP.NE.AND P0, PT, R0, 0x3, PT ;  /* 0x000000030000780c */ /* 0x000fda0003f05270 */
[----:B------:R-:W-:Y:S05]  /*4040*/  @!P0 BRA `(.L_x_3023) ;  /* 0x0000005000008947 */ /* 0x000fea0003800000 */
[----:B------:R-:W-:-:S13]  /*4050*/  ISETP.NE.AND P0, PT, R0, 0x4, PT ;  /* 0x000000040000780c */ /* 0x000fda0003f05270 */
[----:B------:R-:W-:Y:S05]  /*4060*/  @P0 BRA `(.L_x_3020) ;  /* 0x00000bf000000947 */ /* 0x000fea0003800000 */
[----:B------:R-:W4:Y:S02]  /*4070*/  LDG.E.64 R24, [R4.64] ;  /* 0x0000002404187981 */ /* 0x000f24000c1e1b00 */
[----:B----4-:R-:W0:Y:S01]  /*4080*/  I2F.F64.S64 R24, R24 ;  /* 0x0000001800187312 */ /* 0x010e220000301c00 */
[----:B------:R-:W-:Y:S05]  /*4090*/  BRA `(.L_x_3021) ;  /* 0x00000d6000007947 */ /* 0x000fea0003800000 */
.L_x_3023:
[----:B------:R-:W4:Y:S02]  /*40a0*/  LDG.E R4, [R4.64] ;  /* 0x0000002404047981 */ /* 0x000f24000c1e1900 */
[----:B----4-:R0:W4:Y:S01]  /*40b0*/  I2F.F64 R24, R4 ;  /* 0x0000000400187312 */ /* 0x0101220000201c00 */
[----:B------:R-:W-:Y:S05]  /*40c0*/  BRA `(.L_x_3021) ;  /* 0x00000d3000007947 */ /* 0x000fea0003800000 */
.L_x_3022:
[----:B------:R-:W4:Y:S02]  /*40d0*/  LDG.E.U16 R4, [R4.64] ;  /* 0x0000002404047981 */ /* 0x000f24000c1e1500 */
[----:B----4-:R0:W4:Y:S01]  /*40e0*/  I2F.F64.S16 R24, R4 ;  /* 0x0000000400187312 */ /* 0x0101220000101c00 */
[----:B------:R-:W-:Y:S05]  /*40f0*/  BRA `(.L_x_3021) ;  /* 0x00000d0000007947 */ /* 0x000fea0003800000 */
.L_x_3017:
[----:B------:R-:W-:-:S13]  /*4100*/  ISETP.GT.AND P0, PT, R0, 0x6, PT ;  /* 0x000000060000780c */ /* 0x000fda0003f04270 */
[----:B------:R-:W-:Y:S05]  /*4110*/  @P0 BRA `(.L_x_3024) ;  /* 0x000000d000000947 */ /* 0x000fea0003800000 */
[----:B------:R-:W-:-:S13]  /*4120*/  ISETP.NE.AND P0, PT, R0, 0x5, PT ;  /* 0x000000050000780c */ /* 0x000fda0003f05270 */
[----:B------:R-:W-:Y:S05]  /*4130*/  @!P0 BRA `(.L_x_3025) ;  /* 0x0000006000008947 */ /* 0x000fea0003800000 */
[----:B------:R-:W-:-:S13]  /*4140*/  ISETP.NE.AND P0, PT, R0, 0x6, PT ;  /* 0x000000060000780c */ /* 0x000fda0003f05270 */
[----:B------:R-:W-:Y:S05]  /*4150*/  @P0 BRA `(.L_x_3020) ;  /* 0x00000b0000000947 */ /* 0x000fea0003800000 */
[----:B------:R-:W4:Y:S02]  /*4160*/  LDG.E R24, [R4.64] ;  /* 0x0000002404187981 */ /* 0x000f24000c1e1900 */
[----:B----4-:R-:W-:-:S06]  /*4170*/  FMUL.FTZ R24, R24, 1 ;  /* 0x3f80000018187820 */ /* 0x010fcc0000410000 */
[----:B------:R-:W0:Y:S01]  /*4180*/  F2F.F64.F32 R24, R24 ;  /* 0x0000001800187310 */ /* 0x000e220000201800 */
[----:B------:R-:W-:Y:S05]  /*4190*/  BRA `(.L_x_3021) ;  /* 0x00000c6000007947 */ /* 0x000fea0003800000 */
.L_x_3025:
[----:B------:R-:W4:Y:S02]  /*41a0*/  LDG.E.U16 R0, [R4.64] ;  /* 0x0000002404007981 */ /* 0x000f24000c1e1500 */
[----:B----4-:R-:W-:-:S05]  /*41b0*/  HADD2.F32 R0, -RZ, R0.H0_H0 ;  /* 0x20000000ff007230 */ /* 0x010fca0000004100 */
[----:B------:R-:W-:-:S04]  /*41c0*/  FMUL.FTZ R0, R0, 1 ;  /* 0x3f80000000007820 */ /* 0x000fc80000410000 */
[----:B------:R0:W4:Y:S01]  /*41d0*/  F2F.F64.F32 R24, R0 ;  /* 0x0000000000187310 */ /* 0x0001220000201800 */
[----:B------:R-:W-:Y:S05]  /*41e0*/  BRA `(.L_x_3021) ;  /* 0x00000c1000007947 */ /* 0x000fea0003800000 */
.L_x_3024:
[----:B------:R-:W-:-:S13]  /*41f0*/  ISETP.NE.AND P0, PT, R0, 0x7, PT ;  /* 0x000000070000780c */ /* 0x000fda0003f05270 */
[----:B------:R-:W-:Y:S05]  /*4200*/  @!P0 BRA `(.L_x_3026) ;  /* 0x000000d000008947 */ /* 0x000fea0003800000 */
        /* <DEDUP_REMOVED lines=8> */
.L_x_3027:
[----:B------:R-:W4:Y:S02]  /*4290*/  LDG.E.U16 R4, [R4.64] ;  /* 0x0000002404047981 */ /* 0x000f24000c1e1500 */
[----:B----4-:R-:W-:-:S05]  /*42a0*/  HADD2.F32 R0, -RZ, R4.H0_H0 ;  /* 0x20000004ff007230 */ /* 0x010fca0000004100 */
[----:B------:R-:W-:-:S04]  /*42b0*/  FMUL.FTZ R0, R0, 1 ;  /* 0x3f80000000007820 */ /* 0x000fc80000410000 */
[----:B------:R0:W4:Y:S01]  /*42c0*/  F2F.F64.F32 R24, R0 ;  /* 0x0000000000187310 */ /* 0x0001220000201800 */
[----:B------:R-:W-:Y:S05]  /*42d0*/  BRA `(.L_x_3021) ;  /* 0x00000b2000007947 */ /* 0x000fea0003800000 */
.L_x_3026:
[----:B------:R0:W5:Y:S01]  /*42e0*/  LDG.E.64 R24, [R4.64] ;  /* 0x0000002404187981 */ /* 0x000162000c1e1b00 */
[----:B------:R-:W-:Y:S05]  /*42f0*/  BRA `(.L_x_3021) ;  /* 0x00000b0000007947 */ /* 0x000fea0003800000 */
.L_x_3016:
        /* <DEDUP_REMOVED lines=8> */
[----:B------:R-:W4:Y:S01]  /*4380*/  LDG.E.U8 R4, [R4.64] ;  /* 0x0000002404047981 */ /* 0x000f22000c1e1100 */
[----:B------:R-:W-:Y:S01]  /*4390*/  IMAD.MOV.U32 R24, RZ, RZ, RZ ;  /* 0x000000ffff187224 */ /* 0x000fe200078e00ff */
[----:B----4-:R-:W-:-:S04]  /*43a0*/  ISETP.NE.AND P0, PT, R4, RZ, PT ;  /* 0x000000ff0400720c */ /* 0x010fc80003f05270 */
[----:B------:R-:W-:Y:S01]  /*43b0*/  FSEL R25, RZ, 1.875, !P0 ;  /* 0x3ff00000ff197808 */ /* 0x000fe20004000000 */
[----:B------:R-:W-:Y:S05]  /*43c0*/  BRA `(.L_x_3021) ;  /* 0x00000a3000007947 */ /* 0x000fea0003800000 */
.L_x_3030:
[----:B------:R0:W5:Y:S01]  /*43d0*/  LDG.E.64 R24, [R4.64] ;  /* 0x0000002404187981 */ /* 0x000162000c1e1b00 */
[----:B------:R-:W-:Y:S05]  /*43e0*/  BRA `(.L_x_3021) ;  /* 0x00000a1000007947 */ /* 0x000fea0003800000 */
.L_x_3029:
        /* <DEDUP_REMOVED lines=26> */
[----:B------:R0:W4:Y:S01]  /*4590*/  F2F.F64.F32 R24, R7 ;  /* 0x0000000700187310 */ /* 0x0001220000201800 */
[----:B------:R-:W-:Y:S05]  /*45a0*/  BRA `(.L_x_3021) ;  /* 0x0000085000007947 */ /* 0x000fea0003800000 */
.L_x_3032:
        /* <DEDUP_REMOVED lines=13> */
[----:B------:R0:W4:Y:S01]  /*4680*/  F2F.F64.F32 R24, R0 ;  /* 0x0000000000187310 */ /* 0x0001220000201800 */
[----:B------:R-:W-:Y:S05]  /*4690*/  BRA `(.L_x_3021) ;  /* 0x0000076000007947 */ /* 0x000fea0003800000 */
.L_x_3031:
[----:B------:R-:W4:Y:S02]  /*46a0*/  LDG.E.U16 R0, [R4.64] ;  /* 0x0000002404007981 */ /* 0x000f24000c1e1500 */
[----:B----4-:R-:W-:-:S05]  /*46b0*/  PRMT R0, RZ, 0x5410, R0 ;  /* 0x00005410ff007816 */ /* 0x010fca0000000000 */
[----:B------:R-:W-:-:S04]  /*46c0*/  FMUL.FTZ R0, R0, 1 ;  /* 0x3f80000000007820 */ /* 0x000fc80000410000 */
[----:B------:R0:W4:Y:S01]  /*46d0*/  F2F.F64.F32 R24, R0 ;  /* 0x0000000000187310 */ /* 0x0001220000201800 */
[----:B------:R-:W-:Y:S05]  /*46e0*/  BRA `(.L_x_3021) ;  /* 0x0000071000007947 */ /* 0x000fea0003800000 */
.L_x_3028:
        /* <DEDUP_REMOVED lines=9> */
[----:B----4-:R0:W4:Y:S01]  /*4780*/  I2F.F64.U16 R24, R4 ;  /* 0x0000000400187312 */ /* 0x0101220000101800 */
[----:B------:R-:W-:Y:S05]  /*4790*/  BRA `(.L_x_3021) ;  /* 0x0000066000007947 */ /* 0x000fea0003800000 */
.L_x_3035:
[----:B------:R-:W4:Y:S01]  /*47a0*/  LDG.E.U8 R3, [R4.64] ;  /* 0x0000002404037981 */ /* 0x000f22000c1e1100 */
[----:B------:R-:W-:Y:S01]  /*47b0*/  BSSY B0, `(.L_x_3036) ;  /* 0x0000018000007945 */ /* 0x000fe20003800000 */
        /* <DEDUP_REMOVED lines=19> */
.L_x_3039:
[----:B------:R-:W-:Y:S05]  /*48f0*/  BSYNC B1 ;  /* 0x0000000000017941 */ /* 0x000fea0003800000 */
.L_x_3038:
[----:B------:R-:W-:Y:S01]  /*4900*/  LEA R5, R0, 0x3b800000, 0x17 ;  /* 0x3b80000000057811 */ /* 0x000fe200078eb8ff */
[----:B------:R-:W-:-:S05]  /*4910*/  IMAD.SHL.U32 R0, R3, 0x100000, RZ ;  /* 0x0010000003007824 */ /* 0x000fca00078e00ff */
[----:B------:R-:W-:Y:S02]  /*4920*/  LOP3.LUT R0, R5, R0, R6, 0xfe, !PT ;  /* 0x0000000005007212 */ /* 0x000fe400078efe06 */
.L_x_3037:
[----:B------:R-:W-:Y:S05]  /*4930*/  BSYNC B0 ;  /* 0x0000000000007941 */ /* 0x000fea0003800000 */
.L_x_3036:
[----:B------:R-:W-:-:S04]  /*4940*/  FMUL.FTZ R0, R0, 1 ;  /* 0x3f80000000007820 */ /* 0x000fc80000410000 */
[----:B------:R0:W4:Y:S01]  /*4950*/  F2F.F64.F32 R24, R0 ;  /* 0x0000000000187310 */ /* 0x0001220000201800 */
[----:B------:R-:W-:Y:S05]  /*4960*/  BRA `(.L_x_3021) ;  /* 0x0000049000007947 */ /* 0x000fea0003800000 */
.L_x_3034:
        /* <DEDUP_REMOVED lines=21> */
.L_x_3043:
[----:B------:R-:W-:Y:S05]  /*4ac0*/  BSYNC B1 ;  /* 0x0000000000017941 */ /* 0x000fea0003800000 */
.L_x_3042:
[----:B------:R-:W-:Y:S01]  /*4ad0*/  LEA R5, R0, 0x37800000, 0x17 ;  /* 0x3780000000057811 */ /* 0x000fe200078eb8ff */
[----:B------:R-:W-:-:S05]  /*4ae0*/  IMAD.SHL.U32 R0, R3, 0x200000, RZ ;  /* 0x0020000003007824 */ /* 0x000fca00078e00ff */
[----:B------:R-:W-:Y:S02]  /*4af0*/  LOP3.LUT R0, R5, R0, R6, 0xfe, !PT ;  /* 0x0000000005007212 */ /* 0x000fe400078efe06 */
.L_x_3041:
[----:B------:R-:W-:Y:S05]  /*4b00*/  BSYNC B0 ;  /* 0x0000000000007941 */ /* 0x000fea0003800000 */
.L_x_3040:
[----:B------:R-:W-:-:S04]  /*4b10*/  FMUL.FTZ R0, R0, 1 ;  /* 0x3f80000000007820 */ /* 0x000fc80000410000 */
[----:B------:R0:W4:Y:S01]  /*4b20*/  F2F.F64.F32 R24, R0 ;  /* 0x0000000000187310 */ /* 0x0001220000201800 */
[----:B------:R-:W-:Y:S05]  /*4b30*/  BRA `(.L_x_3021) ;  /* 0x000002c000007947 */ /* 0x000fea0003800000 */
.L_x_3033:
[----:B------:R-:W-:-:S13]  /*4b40*/  ISETP.NE.AND P0, PT, R0, 0x1c, PT ;  /* 0x0000001c0000780c */ /* 0x000fda0003f05270 */
[----:B------:R-:W-:Y:S05]  /*4b50*/  @!P0 BRA `(.L_x_3044) ;  /* 0x0000028000008947 */ /* 0x000fea0003800000 */
[----:B------:R-:W-:-:S13]  /*4b60*/  ISETP.NE.AND P0, PT, R0, 0x1d, PT ;  /* 0x0000001d0000780c */ /* 0x000fda0003f05270 */
[----:B------:R-:W-:Y:S05]  /*4b70*/  @!P0 BRA `(.L_x_3045) ;  /* 0x0000023000008947 */ /* 0x000fea0003800000 */
[----:B------:R-:W-:-:S13]  /*4b80*/  ISETP.NE.AND P0, PT, R0, 0x2c, PT ;  /* 0x0000002c0000780c */ /* 0x000fda0003f05270 */
[----:B------:R-:W-:Y:S05]  /*4b90*/  @P0 BRA `(.L_x_3020) ;  /* 0x000000c000000947 */ /* 0x000fea0003800000 */
[----:B------:R-:W4:Y:S01]  /*4ba0*/  LDG.E.U8 R4, [R4.64] ;  /* 0x0000002404047981 */ /* 0x000f22000c1e1100 */
[----:B------:R-:W-:Y:S01]  /*4bb0*/  BSSY B0, `(.L_x_3046) ;  /* 0x0000007000007945 */ /* 0x000fe20003800000 */
[----:B------:R-:W-:Y:S01]  /*4bc0*/  IMAD.MOV.U32 R0, RZ, RZ, 0x400000 ;  /* 0x00400000ff007424 */ /* 0x000fe200078e00ff */
[----:B----4-:R-:W-:-:S13]  /*4bd0*/  ISETP.NE.AND P0, PT, R4, RZ, PT ;  /* 0x000000ff0400720c */ /* 0x010fda0003f05270 */
[----:B------:R-:W-:Y:S05]  /*4be0*/  @!P0 BRA `(.L_x_3047) ;  /* 0x0000003000008947 */ /* 0x000fea0003800000 */
[----:B------:R-:W-:-:S13]  /*4bf0*/  ISETP.NE.AND P0, PT, R4, 0xff, PT ;  /* 0x000000ff0400780c */ /* 0x000fda0003f05270 */
[----:B------:R-:W-:Y:S02]  /*4c00*/  @!P0 IMAD.MOV.U32 R0, RZ, RZ, 0x7f800001 ;  /* 0x7f800001ff008424 */ /* 0x000fe400078e00ff */
[----:B------:R-:W-:Y:S02]  /*4c10*/  @P0 IMAD.SHL.U32 R0, R4, 0x800000, RZ ;  /* 0x0080000004000824 */ /* 0x000fe400078e00ff */
.L_x_3047:
[----:B------:R-:W-:Y:S05]  /*4c20*/  BSYNC B0 ;  /* 0x0000000000007941 */ /* 0x000fea0003800000 */
.L_x_3046:
[----:B------:R-:W-:-:S04]  /*4c30*/  FMUL.FTZ R0, R0, 1 ;  /* 0x3f80000000007820 */ /* 0x000fc80000410000 */
[----:B------:R0:W4:Y:S01]  /*4c40*/  F2F.F64.F32 R24, R0 ;  /* 0x0000000000187310 */ /* 0x0001220000201800 */
[----:B------:R-:W-:Y:S05]  /*4c50*/  BRA `(.L_x_3021) ;  /* 0x000001a000007947 */ /* 0x000fea0003800000 */
.L_x_3020:
        /* <DEDUP_REMOVED lines=18> */
[----:B0123-5:R-:W-:Y:S05]  /*4d80*/  CALL.ABS.NOINC R14 ;  /* 0x000000000e007343 */ /* 0x02ffea0003c00000 */
[----:B------:R-:W-:Y:S01]  /*4d90*/  CS2R R24, SRZ ;  /* 0x0000000000187805 */ /* 0x000fe2000001ff00 */
[----:B------:R-:W-:Y:S05]  /*4da0*/  BRA `(.L_x_3021) ;  /* 0x0000005000007947 */ /* 0x000fea0003800000 */
.L_x_3045:
[----:B------:R-:W4:Y:S02]  /*4db0*/  LDG.E.64 R24, [R4.64] ;  /* 0x0000002404187981 */ /* 0x000f24000c1e1b00 */
[----:B----4-:R-:W0:Y:S01]  /*4dc0*/  I2F.F64.U64 R24, R24 ;  /* 0x0000001800187312 */ /* 0x010e220000301800 */
[----:B------:R-:W-:Y:S05]  /*4dd0*/  BRA `(.L_x_3021) ;  /* 0x0000002000007947 */ /* 0x000fea0003800000 */
.L_x_3044:
[----:B------:R-:W4:Y:S02]  /*4de0*/  LDG.E R4, [R4.64] ;  /* 0x0000002404047981 */ /* 0x000f24000c1e1900 */
[----:B----4-:R0:W4:Y:S02]  /*4df0*/  I2F.F64.U32 R24, R4 ;  /* 0x0000000400187312 */ /* 0x0101240000201800 */
.L_x_3021:
        /* <DEDUP_REMOVED lines=15> */
[----:B----4-:R0:W4:Y:S01]  /*4ef0*/  I2F.F64.S16 R18, R4 ;  /* 0x0000000400127312 */ /* 0x0101220000101c00 */
[----:B------:R-:W-:Y:S05]  /*4f00*/  BRA `(.L_x_3053) ;  /* 0x00000e2000007947 */ /* 0x000fea0003800000 */
.L_x_3051:
[----:B----4-:R-:W4:Y:S02]  /*4f10*/  LDG.E.U8 R4, [R4.64] ;  /* 0x0000002404047981 */ /* 0x010f24000c1e1100 */
[----:B----4-:R0:W4:Y:S01]  /*4f20*/  I2F.F64.U16 R18, R4 ;  /* 0x0000000400127312 */ /* 0x0101220000101800 */
[----:B------:R-:W-:Y:S05]  /*4f30*/  BRA `(.L_x_3053) ;  /* 0x00000df000007947 */ /* 0x000fea0003800000 */
.L_x_3050:
[----:B------:R-:W-:-:S13]  /*4f40*/  ISETP.NE.AND P0, PT, R0, 0x2, PT ;  /* 0x000000020000780c */ /* 0x000fda0003f05270 */
[----:B------:R-:W-:Y:S05]  /*4f50*/  @!P0 BRA `(.L_x_3054) ;  /* 0x000000a000008947 */ /* 0x000fea0003800000 */
[----:B------:R-:W-:-:S13]  /*4f60*/  ISETP.NE.AND P0, PT, R0, 0x3, PT ;  /* 0x000000030000780c */ /* 0x000fda0003f05270 */
[----:B------:R-:W-:Y:S05]  /*4f70*/  @!P0 BRA `(.L_x_3055) ;  /* 0x0000005000008947 */ /* 0x000fea0003800000 */
[----:B------:R-:W-:-:S13]  /*4f80*/  ISETP.NE.AND P0, PT, R0, 0x4, PT ;  /* 0x000000040000780c */ /* 0x000fda0003f05270 */
[----:B------:R-:W-:Y:S05]  /*4f90*/  @P0 BRA `(.L_x_3052) ;  /* 0x00000bf000000947 */ /* 0x000fea0003800000 */
[----:B----4-:R-:W4:Y:S02]  /*4fa0*/  LDG.E.64 R18, [R4.64] ;  /* 0x0000002404127981 */ /* 0x010f24000c1e1b00 */
[----:B----4-:R-:W0:Y:S01]  /*4fb0*/  I2F.F64.S64 R18, R18 ;  /* 0x0000001200127312 */ /* 0x010e220000301c00 */
[----:B------:R-:W-:Y:S05]  /*4fc0*/  BRA `(.L_x_3053) ;  /* 0x00000d6000007947 */ /* 0x000fea0003800000 */
.L_x_3055:
[----:B----4-:R-:W4:Y:S02]  /*4fd0*/  LDG.E R4, [R4.64] ;  /* 0x0000002404047981 */ /* 0x010f24000c1e1900 */
[----:B----4-:R0:W4:Y:S01]  /*4fe0*/  I2F.F64 R18, R4 ;  /* 0x0000000400127312 */ /* 0x0101220000201c00 */
[----:B------:R-:W-:Y:S05]  /*4ff0*/  BRA `(.L_x_3053) ;  /* 0x00000d3000007947 */ /* 0x000fea0003800000 */
.L_x_3054:
[----:B----4-:R-:W4:Y:S02]  /*5000*/  LDG.E.U16 R4, [R4.64] ;  /* 0x0000002404047981 */ /* 0x010f24000c1e1500 */
[----:B----4-:R0:W4:Y:S01]  /*5010*/  I2F.F64.S16 R18, R4 ;  /* 0x0000000400127312 */ /* 0x0101220000101c00 */
[----:B------:R-:W-:Y:S05]  /*5020*/  BRA `(.L_x_3053) ;  /* 0x00000d0000007947 */ /* 0x000fea0003800000 */
.L_x_3049:
[----:B------:R-:W-:-:S13]  /*5030*/  ISETP.GT.AND P0, PT, R0, 0x6, PT ;  /* 0x000000060000780c */ /* 0x000fda0003f04270 */
[----:B------:R-:W-:Y:S05]  /*5040*/  @P0 BRA `(.L_x_3056) ;  /* 0x000000d000000947 */ /* 0x000fea0003800000 */
[----:B------:R-:W-:-:S13]  /*5050*/  ISETP.NE.AND P0, PT, R0, 0x5, PT ;  /* 0x000000050000780c */ /* 0x000fda0003f05270 */
[----:B------:R-:W-:Y:S05]  /*5060*/  @!P0 BRA `(.L_x_3057) ;  /* 0x0000006000008947 */ /* 0x000fea0003800000 */
[----:B------:R-:W-:-:S13]  /*5070*/  ISETP.NE.AND P0, PT, R0, 0x6, PT ;  /* 0x000000060000780c */ /* 0x000fda0003f05270 */
[----:B------:R-:W-:Y:S05]  /*5080*/  @P0 BRA `(.L_x_3052) ;  /* 0x00000b0000000947 */ /* 0x000fea0003800000 */
[----:B----4-:R-:W4:Y:S02]  /*5090*/  LDG.E R18, [R4.64] ;  /* 0x0000002404127981 */ /* 0x010f24000c1e1900 */
[----:B----4-:R-:W-:-:S06]  /*50a0*/  FMUL.FTZ R18, R18, 1 ;  /* 0x3f80000012127820 */ /* 0x010fcc0000410000 */
[----:B------:R-:W0:Y:S01]  /*50b0*/  F2F.F64.F32 R18, R18 ;  /* 0x0000001200127310 */ /* 0x000e220000201800 */
[----:B------:R-:W-:Y:S05]  /*50c0*/  BRA `(.L_x_3053) ;  /* 0x00000c6000007947 */ /* 0x000fea0003800000 */
.L_x_3057:
[----:B----4-:R-:W4:Y:S02]  /*50d0*/  LDG.E.U16 R0, [R4.64] ;  /* 0x0000002404007981 */ /* 0x010f24000c1e1500 */
[----:B----4-:R-:W-:-:S05]  /*50e0*/  HADD2.F32 R0, -RZ, R0.H0_H0 ;  /* 0x20000000ff007230 */ /* 0x010fca0000004100 */
[----:B------:R-:W-:-:S04]  /*50f0*/  FMUL.FTZ R0, R0, 1 ;  /* 0x3f80000000007820 */ /* 0x000fc80000410000 */
[----:B------:R0:W4:Y:S01]  /*5100*/  F2F.F64.F32 R18, R0 ;  /* 0x0000000000127310 */ /* 0x0001220000201800 */
[----:B------:R-:W-:Y:S05]  /*5110*/  BRA `(.L_x_3053) ;  /* 0x00000c1000007947 */ /* 0x000fea0003800000 */
.L_x_3056:
[----:B------:R-:W-:-:S13]  /*5120*/  ISETP.NE.AND P0, PT, R0, 0x7, PT ;  /* 0x000000070000780c */ /* 0x000fda0003f05270 */
[----:B------:R-:W-:Y:S05]  /*5130*/  @!P0 BRA `(.L_x_3058) ;  /* 0x000000d000008947 */ /* 0x000fea0003800000 */
        /* <DEDUP_REMOVED lines=8> */
.L_x_3059:
[----:B----4-:R-:W4:Y:S02]  /*51c0*/  LDG.E.U16 R4, [R4.64] ;  /* 0x0000002404047981 */ /* 0x010f24000c1e1500 */
[----:B----4-:R-:W-:-:S05]  /*51d0*/  HADD2.F32 R0, -RZ, R4.H0_H0 ;  /* 0x20000004ff007230 */ /* 0x010fca0000004100 */
[----:B------:R-:W-:-:S04]  /*51e0*/  FMUL.FTZ R0, R0, 1 ;  /* 0x3f80000000007820 */ /* 0x000fc80000410000 */
[----:B------:R0:W4:Y:S01]  /*51f0*/  F2F.F64.F32 R18, R0 ;  /* 0x0000000000127310 */ /* 0x0001220000201800 */
[----:B------:R-:W-:Y:S05]  /*5200*/  BRA `(.L_x_3053) ;  /* 0x00000b2000007947 */ /* 0x000fea0003800000 */
.L_x_3058:
[----:B------:R0:W5:Y:S01]  /*5210*/  LDG.E.64 R18, [R4.64] ;  /* 0x0000002404127981 */ /* 0x000162000c1e1b00 */
[----:B------:R-:W-:Y:S05]  /*5220*/  BRA `(.L_x_3053) ;  /* 0x00000b0000007947 */ /* 0x000fea0003800000 */
.L_x_3048:
        /* <DEDUP_REMOVED lines=8> */
[----:B----4-:R-:W4:Y:S01]  /*52b0*/  LDG.E.U8 R4, [R4.64] ;  /* 0x0000002404047981 */ /* 0x010f22000c1e1100 */
[----:B------:R-:W-:Y:S01]  /*52c0*/  IMAD.MOV.U32 R18, RZ, RZ, RZ ;  /* 0x000000ffff127224 */ /* 0x000fe200078e00ff */
[----:B----4-:R-:W-:-:S04]  /*52d0*/  ISETP.NE.AND P0, PT, R4, RZ, PT ;  /* 0x000000ff0400720c */ /* 0x010fc80003f05270 */
[----:B------:R-:W-:Y:S01]  /*52e0*/  FSEL R19, RZ, 1.875, !P0 ;  /* 0x3ff00000ff137808 */ /* 0x000fe20004000000 */
[----:B------:R-:W-:Y:S05]  /*52f0*/  BRA `(.L_x_3053) ;  /* 0x00000a3000007947 */ /* 0x000fea0003800000 */
.L_x_3062:
[----:B------:R0:W5:Y:S01]  /*5300*/  LDG.E.64 R18, [R4.64] ;  /* 0x0000002404127981 */ /* 0x000162000c1e1b00 */
[----:B------:R-:W-:Y:S05]  /*5310*/  BRA `(.L_x_3053) ;  /* 0x00000a1000007947 */ /* 0x000fea0003800000 */
.L_x_3061:
        /* <DEDUP_REMOVED lines=28> */
.L_x_3064:
        /* <DEDUP_REMOVED lines=15> */
.L_x_3063:
[----:B----4-:R-:W4:Y:S02]  /*55d0*/  LDG.E.U16 R0, [R4.64] ;  /* 0x0000002404007981 */ /* 0x010f24000c1e1500 */
[----:B----4-:R-:W-:-:S05]  /*55e0*/  PRMT R0, RZ, 0x5410, R0 ;  /* 0x00005410ff007816 */ /* 0x010fca0000000000 */
[----:B------:R-:W-:-:S04]  /*55f0*/  FMUL.FTZ R0, R0, 1 ;  /* 0x3f80000000007820 */ /* 0x000fc80000410000 */
[----:B------:R0:W4:Y:S01]  /*5600*/  F2F.F64.F32 R18, R0 ;  /* 0x0000000000127310 */ /* 0x0001220000201800 */
[----:B------:R-:W-:Y:S05]  /*5610*/  BRA `(.L_x_3053) ;  /* 0x0000071000007947 */ /* 0x000fea0003800000 */
.L_x_3060:
        /* <DEDUP_REMOVED lines=9> */
[----:B----4-:R0:W4:Y:S01]  /*56b0*/  I2F.F64.U16 R18, R4 ;  /* 0x0000000400127312 */ /* 0x0101220000101800 */
[----:B------:R-:W-:Y:S05]  /*56c0*/  BRA `(.L_x_3053) ;  /* 0x0000066000007947 */ /* 0x000fea0003800000 */
.L_x_3067:
[----:B----4-:R-:W4:Y:S01]  /*56d0*/  LDG.E.U8 R3, [R4.64] ;  /* 0x0000002404037981 */ /* 0x010f22000c1e1100 */
        /* <DEDUP_REMOVED lines=20> */
.L_x_3071:
[----:B------:R-:W-:Y:S05]  /*5820*/  BSYNC B1 ;  /* 0x0000000000017941 */ /* 0x000fea0003800000 */
.L_x_3070:
[----:B------:R-:W-:Y:S01]  /*5830*/  LEA R5, R0, 0x3b800000, 0x17 ;  /* 0x3b80000000057811 */ /* 0x000fe200078eb8ff */
[----:B------:R-:W-:-:S05]  /*5840*/  IMAD.SHL.U32 R0, R3, 0x100000, RZ ;  /* 0x0010000003007824 */ /* 0x000fca00078e00ff */
[----:B------:R-:W-:Y:S02]  /*5850*/  LOP3.LUT R0, R5, R0, R6, 0xfe, !PT ;  /* 0x0000000005007212 */ /* 0x000fe400078efe06 */
.L_x_3069:
[----:B------:R-:W-:Y:S05]  /*5860*/  BSYNC B0 ;  /* 0x0000000000007941 */ /* 0x000fea0003800000 */
.L_x_3068:
[----:B------:R-:W-:-:S04]  /*5870*/  FMUL.FTZ R0, R0, 1 ;  /* 0x3f80000000007820 */ /* 0x000fc80000410000 */
[----:B------:R0:W4:Y:S01]  /*5880*/  F2F.F64.F32 R18, R0 ;  /* 0x0000000000127310 */ /* 0x0001220000201800 */
[----:B------:R-:W-:Y:S05]  /*5890*/  BRA `(.L_x_3053) ;  /* 0x0000049000007947 */ /* 0x000fea0003800000 */
.L_x_3066:
        /* <DEDUP_REMOVED lines=21> */
.L_x_3075:
[----:B------:R-:W-:Y:S05]  /*59f0*/  BSYNC B1 ;  /* 0x0000000000017941 */ /* 0x000fea0003800000 */
.L_x_3074:
[----:B------:R-:W-:Y:S01]  /*5a00*/  LEA R5, R0, 0x37800000, 0x17 ;  /* 0x3780000000057811 */ /* 0x000fe200078eb8ff */
[----:B------:R-:W-:-:S05]  /*5a10*/  IMAD.SHL.U32 R0, R3, 0x200000, RZ ;  /* 0x0020000003007824 */ /* 0x000fca00078e00ff */
[----:B------:R-:W-:Y:S02]  /*5a20*/  LOP3.LUT R0, R5, R0, R6, 0xfe, !PT ;  /* 0x0000000005007212 */ /* 0x000fe400078efe06 */
.L_x_3073:
[----:B------:R-:W-:Y:S05]  /*5a30*/  BSYNC B0 ;  /* 0x0000000000007941 */ /* 0x000fea0003800000 */
.L_x_3072:
[----:B------:R-:W-:-:S04]  /*5a40*/  FMUL.FTZ R0, R0, 1 ;  /* 0x3f80000000007820 */ /* 0x000fc80000410000 */
[----:B------:R0:W4:Y:S01]  /*5a50*/  F2F.F64.F32 R18, R0 ;  /* 0x0000000000127310 */ /* 0x0001220000201800 */
[----:B------:R-:W-:Y:S05]  /*5a60*/  BRA `(.L_x_3053) ;  /* 0x000002c000007947 */ /* 0x000fea0003800000 */
.L_x_3065:
[----:B------:R-:W-:-:S13]  /*5a70*/  ISETP.NE.AND P0, PT, R0, 0x1c, PT ;  /* 0x0000001c0000780c */ /* 0x000fda0003f05270 */
[----:B------:R-:W-:Y:S05]  /*5a80*/  @!P0 BRA `(.L_x_3076) ;  /* 0x0000028000008947 */ /* 0x000fea0003800000 */
[----:B------:R-:W-:-:S13]  /*5a90*/  ISETP.NE.AND P0, PT, R0, 0x1d, PT ;  /* 0x0000001d0000780c */ /* 0x000fda0003f05270 */
[----:B------:R-:W-:Y:S05]  /*5aa0*/  @!P0 BRA `(.L_x_3077) ;  /* 0x0000023000008947 */ /* 0x000fea0003800000 */
[----:B------:R-:W-:-:S13]  /*5ab0*/  ISETP.NE.AND P0, PT, R0, 0x2c, PT ;  /* 0x0000002c0000780c */ /* 0x000fda0003f05270 */
[----:B------:R-:W-:Y:S05]  /*5ac0*/  @P0 BRA `(.L_x_3052) ;  /* 0x000000c000000947 */ /* 0x000fea0003800000 */
[----:B----4-:R-:W4:Y:S01]  /*5ad0*/  LDG.E.U8 R4, [R4.64] ;  /* 0x0000002404047981 */ /* 0x010f22000c1e1100 */
[----:B------:R-:W-:Y:S01]  /*5ae0*/  BSSY B0, `(.L_x_3078) ;  /* 0x0000007000007945 */ /* 0x000fe20003800000 */
[----:B------:R-:W-:Y:S01]  /*5af0*/  IMAD.MOV.U32 R0, RZ, RZ, 0x400000 ;  /* 0x00400000ff007424 */ /* 0x000fe200078e00ff */
[----:B----4-:R-:W-:-:S13]  /*5b00*/  ISETP.NE.AND P0, PT, R4, RZ, PT ;  /* 0x000000ff0400720c */ /* 0x010fda0003f05270 */
[----:B------:R-:W-:Y:S05]  /*5b10*/  @!P0 BRA `(.L_x_3079) ;  /* 0x0000003000008947 */ /* 0x000fea0003800000 */
[----:B------:R-:W-:-:S13]  /*5b20*/  ISETP.NE.AND P0, PT, R4, 0xff, PT ;  /* 0x000000ff0400780c */ /* 0x000fda0003f05270 */
[----:B------:R-:W-:Y:S02]  /*5b30*/  @!P0 IMAD.MOV.U32 R0, RZ, RZ, 0x7f800001 ;  /* 0x7f800001ff008424 */ /* 0x000fe400078e00ff */
[----:B------:R-:W-:Y:S02]  /*5b40*/  @P0 IMAD.SHL.U32 R0, R4, 0x800000, RZ ;  /* 0x0080000004000824 */ /* 0x000fe400078e00ff */
.L_x_3079:
[----:B------:R-:W-:Y:S05]  /*5b50*/  BSYNC B0 ;  /* 0x0000000000007941 */ /* 0x000fea0003800000 */
.L_x_3078:
[----:B------:R-:W-:-:S04]  /*5b60*/  FMUL.FTZ R0, R0, 1 ;  /* 0x3f80000000007820 */ /* 0x000fc80000410000 */
[----:B------:R0:W4:Y:S01]  /*5b70*/  F2F.F64.F32 R18, R0 ;  /* 0x0000000000127310 */ /* 0x0001220000201800 */
[----:B------:R-:W-:Y:S05]  /*5b80*/  BRA `(.L_x_3053) ;  /* 0x000001a000007947 */ /* 0x000fea0003800000 */
.L_x_3052:
        /* <DEDUP_REMOVED lines=18> */
[----:B012345:R-:W-:Y:S05]  /*5cb0*/  CALL.ABS.NOINC R14 ;  /* 0x000000000e007343 */ /* 0x03ffea0003c00000 */
[----:B------:R-:W-:Y:S01]  /*5cc0*/  CS2R R18, SRZ ;  /* 0x0000000000127805 */ /* 0x000fe2000001ff00 */
[----:B------:R-:W-:Y:S05]  /*5cd0*/  BRA `(.L_x_3053) ;  /* 0x0000005000007947 */ /* 0x000fea0003800000 */
.L_x_3077:
[----:B----4-:R-:W4:Y:S02]  /*5ce0*/  LDG.E.64 R18, [R4.64] ;  /* 0x0000002404127981 */ /* 0x010f24000c1e1b00 */
[----:B----4-:R-:W0:Y:S01]  /*5cf0*/  I2F.F64.U64 R18, R18 ;  /* 0x0000001200127312 */ /* 0x010e220000301800 */
[----:B------:R-:W-:Y:S05]  /*5d00*/  BRA `(.L_x_3053) ;  /* 0x0000002000007947 */ /* 0x000fea0003800000 */
.L_x_3076:
[----:B----4-:R-:W4:Y:S02]  /*5d10*/  LDG.E R4, [R4.64] ;  /* 0x0000002404047981 */ /* 0x010f24000c1e1900 */
[----:B----4-:R0:W4:Y:S02]  /*5d20*/  I2F.F64.U32 R18, R4 ;  /* 0x0000000400127312 */ /* 0x0101240000201800 */
.L_x_3053:
[----:B------:R-:W-:-:S03]  /*5d30*/  IADD3 R23, R23, 0x80, RZ ;  /* 0x0000008017177810 */ /* 0x000fc60007ffe0ff */
.L_x_3015:
[----:B------:R-:W-:Y:S05]  /*5d40*/  BSYNC B6 ;  /* 0x0000000000067941 */ /* 0x000fea0003800000 */
.L_x_3014:
        /* <DEDUP_REMOVED lines=22> */
.L_x_3085:
[----:B----4-:R-:W4:Y:S02]  /*5eb0*/  LDG.E.U8 R4, [R4.64] ;  /* 0x0000002404047981 */ /* 0x010f24000c1e1100 */
[----:B----4-:R0:W4:Y:S01]  /*5ec0*/  I2F.F64.U16 R16, R4 ;  /* 0x0000000400107312 */ /* 0x0101220000101800 */
[----:B------:R-:W-:Y:S05]  /*5ed0*/  BRA `(.L_x_3087) ;  /* 0x00000df000007947 */ /* 0x000fea0003800000 */
.L_x_3084:
        /* <DEDUP_REMOVED lines=9> */
.L_x_3089:
[----:B----4-:R-:W4:Y:S02]  /*5f70*/  LDG.E R4, [R4.64] ;  /* 0x0000002404047981 */ /* 0x010f24000c1e1900 */
[----:B----4-:R0:W4:Y:S01]  /*5f80*/  I2F.F64 R16, R4 ;  /* 0x0000000400107312 */ /* 0x0101220000201c00 */
[----:B------:R-:W-:Y:S05]  /*5f90*/  BRA `(.L_x_3087) ;  /* 0x00000d3000007947 */ /* 0x000fea0003800000 */
.L_x_3088:
[----:B----4-:R-:W4:Y:S02]  /*5fa0*/  LDG.E.U16 R4, [R4.64] ;  /* 0x0000002404047981 */ /* 0x010f24000c1e1500 */
[----:B----4-:R0:W4:Y:S01]  /*5fb0*/  I2F.F64.S16 R16, R4 ;  /* 0x0000000400107312 */ /* 0x0101220000101c00 */
[----:B------:R-:W-:Y:S05]  /*5fc0*/  BRA `(.L_x_3087) ;  /* 0x00000d0000007947 */ /* 0x000fea0003800000 */
.L_x_3083:
        /* <DEDUP_REMOVED lines=10> */
.L_x_3091:
[----:B----4-:R-:W4:Y:S02]  /*6070*/  LDG.E.U16 R0, [R4.64] ;  /* 0x0000002404007981 */ /* 0x010f24000c1e1500 */
[----:B----4-:R-:W-:-:S05]  /*6080*/  HADD2.F32 R0, -RZ, R0.H0_H0 ;  /* 0x20000000ff007230 */ /* 0x010fca0000004100 */
[----:B------:R-:W-:-:S04]  /*6090*/  FMUL.FTZ R0, R0, 1 ;  /* 0x3f80000000007820 */ /* 0x000fc80000410000 */
[----:B------:R0:W4:Y:S01]  /*60a0*/  F2F.F64.F32 R16, R0 ;  /* 0x0000000000107310 */ /* 0x0001220000201800 */
[----:B------:R-:W-:Y:S05]  /*60b0*/  BRA `(.L_x_3087) ;  /* 0x00000c1000007947 */ /* 0x000fea0003800000 */
.L_x_3090:
        /* <DEDUP_REMOVED lines=10> */
.L_x_3093:
[----:B----4-:R-:W4:Y:S02]  /*6160*/  LDG.E.U16 R4, [R4.64] ;  /* 0x0000002404047981 */ /* 0x010f24000c1e1500 */
[----:B----4-:R-:W-:-:S05]  /*6170*/  HADD2.F32 R0, -RZ, R4.H0_H0 ;  /* 0x20000004ff007230 */ /* 0x010fca0000004100 */
[----:B------:R-:W-:-:S04]  /*6180*/  FMUL.FTZ R0, R0, 1 ;  /* 0x3f80000000007820 */ /* 0x000fc80000410000 */
[----:B------:R0:W4:Y:S01]  /*6190*/  F2F.F64.F32 R16, R0 ;  /* 0x0000000000107310 */ /* 0x0001220000201800 */
[----:B------:R-:W-:Y:S05]  /*61a0*/  BRA `(.L_x_3087) ;  /* 0x00000b2000007947 */ /* 0x000fea0003800000 */
.L_x_3092:
[----:B------:R0:W5:Y:S01]  /*61b0*/  LDG.E.64 R16, [R4.64] ;  /* 0x0000002404107981 */ /* 0x000162000c1e1b00 */
[----:B------:R-:W-:Y:S05]  /*61c0*/  BRA `(.L_x_3087) ;  /* 0x00000b0000007947 */ /* 0x000fea0003800000 */
.L_x_3082:
        /* <DEDUP_REMOVED lines=13> */
.L_x_3096:
[----:B------:R0:W5:Y:S01]  /*62a0*/  LDG.E.64 R16, [R4.64] ;  /* 0x0000002404107981 */ /* 0x000162000c1e1b00 */
[----:B------:R-:W-:Y:S05]  /*62b0*/  BRA `(.L_x_3087) ;  /* 0x00000a1000007947 */ /* 0x000fea0003800000 */
.L_x_3095:
        /* <DEDUP_REMOVED lines=28> */
.L_x_3098:
        /* <DEDUP_REMOVED lines=15> */
.L_x_3097:
[----:B----4-:R-:W4:Y:S02]  /*6570*/  LDG.E.U16 R0, [R4.64] ;  /* 0x0000002404007981 */ /* 0x010f24000c1e1500 */
[----:B----4-:R-:W-:-:S05]  /*6580*/  PRMT R0, RZ, 0x5410, R0 ;  /* 0x00005410ff007816 */ /* 0x010fca0000000000 */
[----:B------:R-:W-:-:S04]  /*6590*/  FMUL.FTZ R0, R0, 1 ;  /* 0x3f80000000007820 */ /* 0x000fc80000410000 */
[----:B------:R0:W4:Y:S01]  /*65a0*/  F2F.F64.F32 R16, R0 ;  /* 0x0000000000107310 */ /* 0x0001220000201800 */
[----:B------:R-:W-:Y:S05]  /*65b0*/  BRA `(.L_x_3087) ;  /* 0x0000071000007947 */ /* 0x000fea0003800000 */
.L_x_3094:
        /* <DEDUP_REMOVED lines=11> */
.L_x_3101:
        /* <DEDUP_REMOVED lines=21> */
.L_x_3105:
[----:B------:R-:W-:Y:S05]  /*67c0*/  BSYNC B1 ;  /* 0x0000000000017941 */ /* 0x000fea0003800000 */
.L_x_3104:
[----:B------:R-:W-:Y:S01]  /*67d0*/  LEA R5, R0, 0x3b800000, 0x17 ;  /* 0x3b80000000057811 */ /* 0x000fe200078eb8ff */
[----:B------:R-:W-:-:S05]  /*67e0*/  IMAD.SHL.U32 R0, R3, 0x100000, RZ ;  /* 0x0010000003007824 */ /* 0x000fca00078e00ff */
[----:B------:R-:W-:Y:S02]  /*67f0*/  LOP3.LUT R0, R5, R0, R6, 0xfe, !PT ;  /* 0x0000000005007212 */ /* 0x000fe400078efe06 */
.L_x_3103:
[----:B------:R-:W-:Y:S05]  /*6800*/  BSYNC B0 ;  /* 0x0000000000007941 */ /* 0x000fea0003800000 */
.L_x_3102:
[----:B------:R-:W-:-:S04]  /*6810*/  FMUL.FTZ R0, R0, 1 ;  /* 0x3f80000000007820 */ /* 0x000fc80000410000 */
[----:B------:R0:W4:Y:S01]  /*6820*/  F2F.F64.F32 R16, R0 ;  /* 0x0000000000107310 */ /* 0x0001220000201800 */
[----:B------:R-:W-:Y:S05]  /*6830*/  BRA `(.L_x_3087) ;  /* 0x0000049000007947 */ /* 0x000fea0003800000 */
.L_x_3100:
        /* <DEDUP_REMOVED lines=21> */
.L_x_3109:
[----:B------:R-:W-:Y:S05]  /*6990*/  BSYNC B1 ;  /* 0x0000000000017941 */ /* 0x000fea0003800000 */
.L_x_3108:
[----:B------:R-:W-:Y:S01]  /*69a0*/  LEA R5, R0, 0x37800000, 0x17 ;  /* 0x3780000000057811 */ /* 0x000fe200078eb8ff */
[----:B------:R-:W-:-:S05]  /*69b0*/  IMAD.SHL.U32 R0, R3, 0x200000, RZ ;  /* 0x0020000003007824 */ /* 0x000fca00078e00ff */
[----:B------:R-:W-:Y:S02]  /*69c0*/  LOP3.LUT R0, R5, R0, R6, 0xfe, !PT ;  /* 0x0000000005007212 */ /* 0x000fe400078efe06 */
.L_x_3107:
[----:B------:R-:W-:Y:S05]  /*69d0*/  BSYNC B0 ;  /* 0x0000000000007941 */ /* 0x000fea0003800000 */
.L_x_3106:
[----:B------:R-:W-:-:S04]  /*69e0*/  FMUL.FTZ R0, R0, 1 ;  /* 0x3f80000000007820 */ /* 0x000fc80000410000 */
[----:B------:R0:W4:Y:S01]  /*69f0*/  F2F.F64.F32 R16, R0 ;  /* 0x0000000000107310 */ /* 0x0001220000201800 */
[----:B------:R-:W-:Y:S05]  /*6a00*/  BRA `(.L_x_3087) ;  /* 0x000002c000007947 */ /* 0x000fea0003800000 */
.L_x_3099:
        /* <DEDUP_REMOVED lines=14> */
.L_x_3113:
[----:B------:R-:W-:Y:S05]  /*6af0*/  BSYNC B0 ;  /* 0x0000000000007941 */ /* 0x000fea0003800000 */
.L_x_3112:
[----:B------:R-:W-:-:S04]  /*6b00*/  FMUL.FTZ R0, R0, 1 ;  /* 0x3f80000000007820 */ /* 0x000fc80000410000 */
[----:B------:R0:W4:Y:S01]  /*6b10*/  F2F.F64.F32 R16, R0 ;  /* 0x0000000000107310 */ /* 0x0001220000201800 */
[----:B------:R-:W-:Y:S05]  /*6b20*/  BRA `(.L_x_3087) ;  /* 0x000001a000007947 */ /* 0x000fea0003800000 */
.L_x_3086:
        /* <DEDUP_REMOVED lines=21> */
.L_x_3111:
[----:B----4-:R-:W4:Y:S02]  /*6c80*/  LDG.E.64 R16, [R4.64] ;  /* 0x0000002404107981 */ /* 0x010f24000c1e1b00 */
[----:B----4-:R-:W0:Y:S01]  /*6c90*/  I2F.F64.U64 R16, R16 ;  /* 0x0000001000107312 */ /* 0x010e220000301800 */
[----:B------:R-:W-:Y:S05]  /*6ca0*/  BRA `(.L_x_3087) ;  /* 0x0000002000007947 */ /* 0x000fea0003800000 */
.L_x_3110:
[----:B----4-:R-:W4:Y:S02]  /*6cb0*/  LDG.E R4, [R4.64] ;  /* 0x0000002404047981 */ /* 0x010f24000c1e1900 */
[----:B----4-:R0:W4:Y:S02]  /*6cc0*/  I2F.F64.U32 R16, R4 ;  /* 0x0000000400107312 */ /* 0x0101240000201800 */
.L_x_3087:
        /* <DEDUP_REMOVED lines=17> */
.L_x_3117:
[----:B----4-:R-:W4:Y:S02]  /*6de0*/  LDG.E.U8 R4, [R4.64] ;  /* 0x0000002404047981 */ /* 0x010f24000c1e1100 */
[----:B----4-:R0:W4:Y:S01]  /*6df0*/  I2F.F64.U16 R26, R4 ;  /* 0x00000004001a7312 */ /* 0x0101220000101800 */
[----:B------:R-:W-:Y:S05]  /*6e00*/  BRA `(.L_x_3081) ;  /* 0x00000de000007947 */ /* 0x000fea0003800000 */
.L_x_3116:
        /* <DEDUP_REMOVED lines=9> */
.L_x_3120:
[----:B----4-:R-:W4:Y:S02]  /*6ea0*/  LDG.E R4, [R4.64] ;  /* 0x0000002404047981 */ /* 0x010f24000c1e1900 */
[----:B----4-:R0:W4:Y:S01]  /*6eb0*/  I2F.F64 R26, R4 ;  /* 0x00000004001a7312 */ /* 0x0101220000201c00 */
[----:B------:R-:W-:Y:S05]  /*6ec0*/  BRA `(.L_x_3081) ;  /* 0x00000d2000007947 */ /* 0x000fea0003800000 */
.L_x_3119:
[----:B----4-:R-:W4:Y:S02]  /*6ed0*/  LDG.E.U16 R4, [R4.64] ;  /* 0x0000002404047981 */ /* 0x010f24000c1e1500 */
[----:B----4-:R0:W4:Y:S01]  /*6ee0*/  I2F.F64.S16 R26, R4 ;  /* 0x00000004001a7312 */ /* 0x0101220000101c00 */
[----:B------:R-:W-:Y:S05]  /*6ef0*/  BRA `(.L_x_3081) ;  /* 0x00000cf000007947 */ /* 0x000fea0003800000 */
.L_x_3115:
        /* <DEDUP_REMOVED lines=10> */
.L_x_3122:
[----:B----4-:R-:W4:Y:S02]  /*6fa0*/  LDG.E.U16 R0, [R4.64] ;  /* 0x0000002404007981 */ /* 0x010f24000c1e1500 */
[----:B----4-:R-:W-:-:S05]  /*6fb0*/  HADD2.F32 R0, -RZ, R0.H0_H0 ;  /* 0x20000000ff007230 */ /* 0x010fca0000004100 */
[----:B------:R-:W-:-:S04]  /*6fc0*/  FMUL.FTZ R0, R0, 1 ;  /* 0x3f80000000007820 */ /* 0x000fc80000410000 */
[----:B------:R0:W4:Y:S01]  /*6fd0*/  F2F.F64.F32 R26, R0 ;  /* 0x00000000001a7310 */ /* 0x0001220000201800 */
[----:B------:R-:W-:Y:S05]  /*6fe0*/  BRA `(.L_x_3081) ;  /* 0x00000c0000007947 */ /* 0x000fea0003800000 */
.L_x_3121:
        /* <DEDUP_REMOVED lines=10> */
.L_x_3124:
[----:B----4-:R-:W4:Y:S02]  /*7090*/  LDG.E.U16 R4, [R4.64] ;  /* 0x0000002404047981 */ /* 0x010f24000c1e1500 */
[----:B----4-:R-:W-:-:S05]  /*70a0*/  HADD2.F32 R0, -RZ, R4.H0_H0 ;  /* 0x20000004ff007230 */ /* 0x010fca0000004100 */
[----:B------:R-:W-:-:S04]  /*70b0*/  FMUL.FTZ R0, R0, 1 ;  /* 0x3f80000000007820 */ /* 0x000fc80000410000 */
[----:B------:R0:W4:Y:S01]  /*70c0*/  F2F.F64.F32 R26, R0 ;  /* 0x00000000001a7310 */ /* 0x0001220000201800 */
[----:B------:R-:W-:Y:S05]  /*70d0*/  BRA `(.L_x_3081) ;  /* 0x00000b1000007947 */ /* 0x000fea0003800000 */
.L_x_3123:
[----:B------:R0:W5:Y:S01]  /*70e0*/  LDG.E.64 R26, [R4.64] ;  /* 0x00000024041a7981 */ /* 0x000162000c1e1b00 */
[----:B------:R-:W-:Y:S05]  /*70f0*/  BRA `(.L_x_3081) ;  /* 0x00000af000007947 */ /* 0x000fea0003800000 */
.L_x_3114:
        /* <DEDUP_REMOVED lines=13> */
.L_x_3127:
[----:B------:R0:W5:Y:S01]  /*71d0*/  LDG.E.64 R26, [R4.64] ;  /* 0x00000024041a7981 */ /* 0x000162000c1e1b00 */
[----:B------:R-:W-:Y:S05]  /*71e0*/  BRA `(.L_x_3081) ;  /* 0x00000a0000007947 */ /* 0x000fea0003800000 */
.L_x_3126:
        /* <DEDUP_REMOVED lines=28> */
.L_x_3129:
        /* <DEDUP_REMOVED lines=15> */
.L_x_3128:
[----:B----4-:R-:W4:Y:S02]  /*74a0*/  LDG.E.U16 R0, [R4.64] ;  /* 0x0000002404007981 */ /* 0x010f24000c1e1500 */
[----:B----4-:R-:W-:-:S05]  /*74b0*/  PRMT R0, RZ, 0x5410, R0 ;  /* 0x00005410ff007816 */ /* 0x010fca0000000000 */
[----:B------:R-:W-:-:S04]  /*74c0*/  FMUL.FTZ R0, R0, 1 ;  /* 0x3f80000000007820 */ /* 0x000fc80000410000 */
[----:B------:R0:W4:Y:S01]  /*74d0*/  F2F.F64.F32 R26, R0 ;  /* 0x00000000001a7310 */ /* 0x0001220000201800 */
[----:B------:R-:W-:Y:S05]  /*74e0*/  BRA `(.L_x_3081) ;  /* 0x0000070000007947 */ /* 0x000fea0003800000 */
.L_x_3125:
        /* <DEDUP_REMOVED lines=11> */
.L_x_3132:
        /* <DEDUP_REMOVED lines=21> */
.L_x_3136:
[----:B------:R-:W-:Y:S05]  /*76f0*/  BSYNC B1 ;  /* 0x0000000000017941 */ /* 0x000fea0003800000 */
.L_x_3135:
[----:B------:R-:W-:Y:S01]  /*7700*/  LEA R5, R0, 0x3b800000, 0x17 ;  /* 0x3b80000000057811 */ /* 0x000fe200078eb8ff */
[----:B------:R-:W-:-:S05]  /*7710*/  IMAD.SHL.U32 R0, R3, 0x100000, RZ ;  /* 0x0010000003007824 */ /* 0x000fca00078e00ff */
[----:B------:R-:W-:Y:S02]  /*7720*/  LOP3.LUT R0, R5, R0, R6, 0xfe, !PT ;  /* 0x0000000005007212 */ /* 0x000fe400078efe06 */
.L_x_3134:
[----:B------:R-:W-:Y:S05]  /*7730*/  BSYNC B0 ;  /* 0x0000000000007941 */ /* 0x000fea0003800000 */
.L_x_3133:
[----:B------:R-:W-:-:S04]  /*7740*/  FMUL.FTZ R0, R0, 1 ;  /* 0x3f80000000007820 */ /* 0x000fc80000410000 */
[----:B------:R0:W4:Y:S01]  /*7750*/  F2F.F64.F32 R26, R0 ;  /* 0x00000000001a7310 */ /* 0x0001220000201800 */
[----:B------:R-:W-:Y:S05]  /*7760*/  BRA `(.L_x_3081) ;  /* 0x0000048000007947 */ /* 0x000fea0003800000 */
.L_x_3131:
        /* <DEDUP_REMOVED lines=21> */
.L_x_3140:
[----:B------:R-:W-:Y:S05]  /*78c0*/  BSYNC B1 ;  /* 0x0000000000017941 */ /* 0x000fea0003800000 */
.L_x_3139:
[----:B------:R-:W-:Y:S01]  /*78d0*/  LEA R5, R0, 0x37800000, 0x17 ;  /* 0x3780000000057811 */ /* 0x000fe200078eb8ff */
[----:B------:R-:W-:-:S05]  /*78e0*/  IMAD.SHL.U32 R0, R3, 0x200000, RZ ;  /* 0x0020000003007824 */ /* 0x000fca00078e00ff */
[----:B------:R-:W-:Y:S02]  /*78f0*/  LOP3.LUT R0, R5, R0, R6, 0xfe, !PT ;  /* 0x0000000005007212 */ /* 0x000fe400078efe06 */
.L_x_3138:
[----:B------:R-:W-:Y:S05]  /*7900*/  BSYNC B0 ;  /* 0x0000000000007941 */ /* 0x000fea0003800000 */
.L_x_3137:
[----:B------:R-:W-:-:S04]  /*7910*/  FMUL.FTZ R0, R0, 1 ;  /* 0x3f80000000007820 */ /* 0x000fc80000410000 */
[----:B------:R0:W4:Y:S01]  /*7920*/  F2F.F64.F32 R26, R0 ;  /* 0x00000000001a7310 */ /* 0x0001220000201800 */
[----:B------:R-:W-:Y:S05]  /*7930*/  BRA `(.L_x_3081) ;  /* 0x000002b000007947 */ /* 0x000fea0003800000 */
.L_x_3130:
        /* <DEDUP_REMOVED lines=14> */
.L_x_3144:
[----:B------:R-:W-:Y:S05]  /*7a20*/  BSYNC B0 ;  /* 0x0000000000007941 */ /* 0x000fea0003800000 */
.L_x_3143:
[----:B------:R-:W-:-:S04]  /*7a30*/  FMUL.FTZ R0, R0, 1 ;  /* 0x3f80000000007820 */ /* 0x000fc80000410000 */
[----:B------:R0:W4:Y:S01]  /*7a40*/  F2F.F64.F32 R26, R0 ;  /* 0x00000000001a7310 */ /* 0x0001220000201800 */
[----:B------:R-:W-:Y:S05]  /*7a50*/  BRA `(.L_x_3081) ;  /* 0x0000019000007947 */ /* 0x000fea0003800000 */
.L_x_3118:
        /* <DEDUP_REMOVED lines=19> */
[----:B------:R-:W-:Y:S05]  /*7b90*/  BRA `(.L_x_3081) ;  /* 0x0000005000007947 */ /* 0x000fea0003800000 */
.L_x_3142:
[----:B----4-:R-:W4:Y:S02]  /*7ba0*/  LDG.E.64 R26, [R4.64] ;  /* 0x00000024041a7981 */ /* 0x010f24000c1e1b00 */
[----:B----4-:R-:W0:Y:S01]  /*7bb0*/  I2F.F64.U64 R26, R26 ;  /* 0x0000001a001a7312 */ /* 0x010e220000301800 */
[----:B------:R-:W-:Y:S05]  /*7bc0*/  BRA `(.L_x_3081) ;  /* 0x0000002000007947 */ /* 0x000fea0003800000 */
.L_x_3141:
[----:B----4-:R-:W4:Y:S02]  /*7bd0*/  LDG.E R4, [R4.64] ;  /* 0x0000002404047981 */ /* 0x010f24000c1e1900 */
[----:B----4-:R0:W4:Y:S02]  /*7be0*/  I2F.F64.U32 R26, R4 ;  /* 0x00000004001a7312 */ /* 0x0101240000201800 */
.L_x_3081:
[----:B------:R-:W-:Y:S05]  /*7bf0*/  BSYNC B6 ;  /* 0x0000000000067941 */ /* 0x000fea0003800000 */
.L_x_3080:
[----:B------:R-:W4:Y:S01]  /*7c00*/  S2R R33, SR_TID.X ;  /* 0x0000000000217919 */ /* 0x000f220000002100 */
[----:B------:R-:W3:Y:S01]  /*7c10*/  LDC.U8 R23, c[0x0][0x190] ;  /* 0x00006400ff177b82 */ /* 0x000ee20000000000 */
[----:B0-2--5:R-:W0:Y:S01]  /*7c20*/  DFMA R4, -R34, R34, 1 ;  /* 0x3ff000002204742b */ /* 0x025e220000000122 */
[----:B------:R-:W-:Y:S03]  /*7c30*/  BSSY B6, `(.L_x_3145) ;  /* 0x000010d000067945 */ /* 0x000fe60003800000 */
[----:B---3--:R-:W2:-:S04]  /*7c40*/  DFMA R30, -R30, R30, 1 ;  /* 0x3ff000001e1e742b */ /* 0x008e88000000011e */
[----:B----4-:R-:W3:-:S04]  /*7c50*/  DFMA R18, -R18, R18, 1 ;  /* 0x3ff000001212742b */ /* 0x010ec80000000112 */
[----:B------:R-:W4:-:S04]  /*7c60*/  DFMA R26, -R26, R26, 1 ;  /* 0x3ff000001a1a742b */ /* 0x000f08000000011a */
[----:B0-----:R0:W1:-:S04]  /*7c70*/  DMUL R4, R4, R36 ;  /* 0x0000002404047228 */ /* 0x0010480000000000 */
[----:B-12---:R0:W1:Y:S01]  /*7c80*/  DMUL R28, R30, R28 ;  /* 0x0000001c1e1c7228 */ /* 0x0060620000000000 */
[----:B------:R-:W-:-:S03]  /*7c90*/  ISETP.GE.AND P0, PT, R33, R2, PT ;  /* 0x000000022100720c */ /* 0x000fc60003f06270 */
[----:B---3--:R0:W2:-:S04]  /*7ca0*/  DMUL R24, R18, R24 ;  /* 0x0000001812187228 */ /* 0x0080880000000000 */
[----:B----4-:R0:W3:-:S06]  /*7cb0*/  DMUL R16, R26, R16 ;  /* 0x000000101a107228 */ /* 0x0100cc0000000000 */
[----:B------:R-:W-:Y:S05]  /*7cc0*/  @P0 BRA `(.L_x_3146) ;  /* 0x0000103000000947 */ /* 0x000fea0003800000 */
[----:B0123--:R-:W-:Y:S01]  /*7cd0*/  IMAD R0, R22, 0x200, R33 ;  /* 0x0000020016007824 */ /* 0x00ffe200078e0221 */
        /* <DEDUP_REMOVED lines=19> */
.L_x_3150:
[----:B------:R-:W0:Y:S02]  /*7e10*/  F2I.S64.F64.TRUNC R4, R4 ;  /* 0x0000000400047311 */ /* 0x000e24000030d900 */
[----:B0-----:R-:W-:-:S05]  /*7e20*/  IMAD.MOV.U32 R3, RZ, RZ, R4 ;  /* 0x000000ffff037224 */ /* 0x001fca00078e0004 */
[----:B------:R0:W-:Y:S01]  /*7e30*/  STG.E.U8 [R8.64], R3 ;  /* 0x0000000308007986 */ /* 0x0001e2000c101124 */
[----:B------:R-:W-:Y:S05]  /*7e40*/  BRA `(.L_x_3146) ;  /* 0x00000eb000007947 */ /* 0x000fea0003800000 */
.L_x_3149:
        /* <DEDUP_REMOVED lines=9> */
.L_x_3153:
[----:B------:R-:W0:Y:S02]  /*7ee0*/  F2I.F64.TRUNC R5, R4 ;  /* 0x0000000400057311 */ /* 0x000e24000030d100 */
[----:B0-----:R0:W-:Y:S01]  /*7ef0*/  STG.E [R8.64], R5 ;  /* 0x0000000508007986 */ /* 0x0011e2000c101924 */
[----:B------:R-:W-:Y:S05]  /*7f00*/  BRA `(.L_x_3146) ;  /* 0x00000df000007947 */ /* 0x000fea0003800000 */
.L_x_3152:
[----:B------:R-:W0:Y:S02]  /*7f10*/  F2I.F64.TRUNC R5, R4 ;  /* 0x0000000400057311 */ /* 0x000e24000030d100 */
[----:B0-----:R0:W-:Y:S01]  /*7f20*/  STG.E.U16 [R8.64], R5 ;  /* 0x0000000508007986 */ /* 0x0011e2000c101524 */
[----:B------:R-:W-:Y:S05]  /*7f30*/  BRA `(.L_x_3146) ;  /* 0x00000dc000007947 */ /* 0x000fea0003800000 */
.L_x_3148:
        /* <DEDUP_REMOVED lines=11> */
.L_x_3155:
[----:B------:R-:W0:Y:S01]  /*7ff0*/  F2F.F32.F64 R0, R4 ;  /* 0x0000000400007310 */ /* 0x000e220000301000 */
[----:B------:R-:W0:-:S14]  /*8000*/  DSETP.GEU.AND P0, PT, |R4|, c[0x2][0x0], PT ;  /* 0x008000000400762a */ /* 0x000e1c0003f0e200 */
[----:B0-----:R-:W-:-:S05]  /*8010*/  @!P0 FMUL R0, R0, 1.175494350822287508e-38 ;  /* 0x0080000000008820 */ /* 0x001fca0000400000 */
[----:B------:R-:W-:-:S05]  /*8020*/  F2FP.PACK_AB R0, RZ, R0 ;  /* 0x00000000ff00723e */ /* 0x000fca00000000ff */
[----:B------:R0:W-:Y:S01]  /*8030*/  STG.E.U16 [R8.64], R0 ;  /* 0x0000000008007986 */ /* 0x0001e2000c101524 */
[----:B------:R-:W-:Y:S05]  /*8040*/  BRA `(.L_x_3146) ;  /* 0x00000cb000007947 */ /* 0x000fea0003800000 */
.L_x_3154:
        /* <DEDUP_REMOVED lines=12> */
.L_x_3157:
[----:B------:R-:W0:Y:S01]  /*8110*/  F2F.F32.F64 R0, R4 ;  /* 0x0000000400007310 */ /* 0x000e220000301000 */
[----:B------:R-:W0:-:S14]  /*8120*/  DSETP.GEU.AND P0, PT, |R4|, c[0x2][0x0], PT ;  /* 0x008000000400762a */ /* 0x000e1c0003f0e200 */
[----:B0-----:R-:W-:-:S05]  /*8130*/  @!P0 FMUL R0, R0, 1.175494350822287508e-38 ;  /* 0x0080000000008820 */ /* 0x001fca0000400000 */
[----:B------:R-:W-:-:S04]  /*8140*/  F2FP.PACK_AB R3, RZ, R0 ;  /* 0x00000000ff03723e */ /* 0x000fc800000000ff */
[----:B------:R-:W-:-:S05]  /*8150*/  PRMT R3, R3, 0x5410, RZ ;  /* 0x0000541003037816 */ /* 0x000fca00000000ff */
[----:B------:R0:W-:Y:S01]  /*8160*/  STG.E [R8.64], R3 ;  /* 0x0000000308007986 */ /* 0x0001e2000c101924 */
[----:B------:R-:W-:Y:S05]  /*8170*/  BRA `(.L_x_3146) ;  /* 0x00000b8000007947 */ /* 0x000fea0003800000 */
.L_x_3156:
[----:B------:R0:W-:Y:S01]  /*8180*/  STG.E.64 [R8.64], R4 ;  /* 0x0000000408007986 */ /* 0x0001e2000c101b24 */
[----:B------:R-:W-:Y:S05]  /*8190*/  BRA `(.L_x_3146) ;  /* 0x00000b6000007947 */ /* 0x000fea0003800000 */
.L_x_3147:
        /* <DEDUP_REMOVED lines=12> */
.L_x_3160:
[----:B------:R-:W-:-:S05]  /*8260*/  CS2R R6, SRZ ;  /* 0x0000000000067805 */ /* 0x000fca000001ff00 */
[----:B------:R0:W-:Y:S01]  /*8270*/  STG.E.128 [R8.64], R4 ;  /* 0x0000000408007986 */ /* 0x0001e2000c101d24 */
[----:B------:R-:W-:Y:S05]  /*8280*/  BRA `(.L_x_3146) ;  /* 0x00000a7000007947 */ /* 0x000fea0003800000 */
.L_x_3159:
        /* <DEDUP_REMOVED lines=23> */
.L_x_3164:
[----:B------:R-:W-:Y:S05]  /*8400*/  BSYNC B0 ;  /* 0x0000000000007941 */ /* 0x000fea0003800000 */
.L_x_3163:
[----:B------:R-:W-:-:S05]  /*8410*/  LOP3.LUT R7, R0, R7, RZ, 0xfc, !PT ;  /* 0x0000000700077212 */ /* 0x000fca00078efcff */
[----:B------:R0:W-:Y:S01]  /*8420*/  STG.E.U8 [R8.64], R7 ;  /* 0x0000000708007986 */ /* 0x0001e2000c101124 */
[----:B------:R-:W-:Y:S05]  /*8430*/  BRA `(.L_x_3146) ;  /* 0x000008c000007947 */ /* 0x000fea0003800000 */
.L_x_3162:
        /* <DEDUP_REMOVED lines=15> */
.L_x_3166:
[----:B------:R-:W-:Y:S01]  /*8530*/  IMAD.MOV.U32 R0, RZ, RZ, 0x7f ;  /* 0x0000007fff007424 */ /* 0x000fe200078e00ff */
[----:B------:R-:W-:-:S04]  /*8540*/  ISETP.GT.U32.AND P0, PT, R3, 0x7f800000, PT ;  /* 0x7f8000000300780c */ /* 0x000fc80003f04070 */
[----:B------:R-:W-:-:S04]  /*8550*/  SEL R0, R0, 0x7c, P0 ;  /* 0x0000007c00007807 */ /* 0x000fc80000000000 */
.L_x_3167:
[----:B------:R-:W-:Y:S05]  /*8560*/  BSYNC B0 ;  /* 0x0000000000007941 */ /* 0x000fea0003800000 */
.L_x_3165:
[----:B------:R-:W-:-:S04]  /*8570*/  LOP3.LUT R3, R7, 0x80000000, RZ, 0xc0, !PT ;  /* 0x8000000007037812 */ /* 0x000fc800078ec0ff */
[----:B------:R-:W-:-:S04]  /*8580*/  SHF.R.U32.HI R3, RZ, 0x18, R3 ;  /* 0x00000018ff037819 */ /* 0x000fc80000011603 */
[----:B------:R-:W-:-:S05]  /*8590*/  LOP3.LUT R3, R0, R3, RZ, 0xfc, !PT ;  /* 0x0000000300037212 */ /* 0x000fca00078efcff */
[----:B------:R0:W-:Y:S01]  /*85a0*/  STG.E.U8 [R8.64], R3 ;  /* 0x0000000308007986 */ /* 0x0001e2000c101124 */
[----:B------:R-:W-:Y:S05]  /*85b0*/  BRA `(.L_x_3146) ;  /* 0x0000074000007947 */ /* 0x000fea0003800000 */
.L_x_3161:
[----:B------:R-:W0:Y:S01]  /*85c0*/  F2F.F32.F64 R0, R4 ;  /* 0x0000000400007310 */ /* 0x000e220000301000 */
[----:B------:R-:W0:-:S14]  /*85d0*/  DSETP.GEU.AND P0, PT, |R4|, c[0x2][0x0], PT ;  /* 0x008000000400762a */ /* 0x000e1c0003f0e200 */
[----:B0-----:R-:W-:-:S05]  /*85e0*/  @!P0 FMUL R0, R0, 1.175494350822287508e-38 ;  /* 0x0080000000008820 */ /* 0x001fca0000400000 */
[----:B------:R-:W-:-:S05]  /*85f0*/  F2FP.BF16.PACK_AB R0, RZ, R0 ;  /* 0x00000000ff00723e */ /* 0x000fca00000010ff */
[----:B------:R0:W-:Y:S01]  /*8600*/  STG.E.U16 [R8.64], R0 ;  /* 0x0000000008007986 */ /* 0x0001e2000c101524 */
[----:B------:R-:W-:Y:S05]  /*8610*/  BRA `(.L_x_3146) ;  /* 0x000006e000007947 */ /* 0x000fea0003800000 */
.L_x_3158:
        /* <DEDUP_REMOVED lines=11> */
.L_x_3170:
        /* <DEDUP_REMOVED lines=19> */
.L_x_3173:
[----:B------:R-:W-:-:S04]  /*8800*/  LOP3.LUT R0, R7, 0x80000000, RZ, 0xc0, !PT ;  /* 0x8000000007007812 */ /* 0x000fc800078ec0ff */
[----:B------:R-:W-:-:S04]  /*8810*/  SHF.R.U32.HI R0, RZ, 0x18, R0 ;  /* 0x00000018ff007819 */ /* 0x000fc80000011600 */
[----:B------:R-:W-:Y:S02]  /*8820*/  LOP3.LUT R0, R3, R0, RZ, 0xfc, !PT ;  /* 0x0000000003007212 */ /* 0x000fe400078efcff */
.L_x_3172:
[----:B------:R-:W-:Y:S05]  /*8830*/  BSYNC B0 ;  /* 0x0000000000007941 */ /* 0x000fea0003800000 */
.L_x_3171:
[----:B------:R0:W-:Y:S01]  /*8840*/  STG.E.U8 [R8.64], R0 ;  /* 0x0000000008007986 */ /* 0x0001e2000c101124 */
[----:B------:R-:W-:Y:S05]  /*8850*/  BRA `(.L_x_3146) ;  /* 0x000004a000007947 */ /* 0x000fea0003800000 */
.L_x_3169:
        /* <DEDUP_REMOVED lines=19> */
.L_x_3176:
[----:B------:R-:W-:-:S04]  /*8990*/  LOP3.LUT R0, R7, 0x80000000, RZ, 0xc0, !PT ;  /* 0x8000000007007812 */ /* 0x000fc800078ec0ff */
[----:B------:R-:W-:-:S04]  /*89a0*/  SHF.R.U32.HI R0, RZ, 0x18, R0 ;  /* 0x00000018ff007819 */ /* 0x000fc80000011600 */
[----:B------:R-:W-:Y:S02]  /*89b0*/  LOP3.LUT R0, R3, R0, RZ, 0xfc, !PT ;  /* 0x0000000003007212 */ /* 0x000fe400078efcff */
.L_x_3175:
[----:B------:R-:W-:Y:S05]  /*89c0*/  BSYNC B0 ;  /* 0x0000000000007941 */ /* 0x000fea0003800000 */
.L_x_3174:
[----:B------:R0:W-:Y:S01]  /*89d0*/  STG.E.U8 [R8.64], R0 ;  /* 0x0000000008007986 */ /* 0x0001e2000c101124 */
[----:B------:R-:W-:Y:S05]  /*89e0*/  BRA `(.L_x_3146) ;  /* 0x0000031000007947 */ /* 0x000fea0003800000 */
.L_x_3168:
        /* <DEDUP_REMOVED lines=24> */
.L_x_3151:
        /* <DEDUP_REMOVED lines=20> */
.L_x_3178:
[----:B------:R-:W0:Y:S02]  /*8cb0*/  F2I.U64.F64.TRUNC R4, R4 ;  /* 0x0000000400047311 */ /* 0x000e24000030d800 */
[----:B0-----:R0:W-:Y:S01]  /*8cc0*/  STG.E.64 [R8.64], R4 ;  /* 0x0000000408007986 */ /* 0x0011e2000c101b24 */
[----:B------:R-:W-:Y:S05]  /*8cd0*/  BRA `(.L_x_3146) ;  /* 0x0000002000007947 */ /* 0x000fea0003800000 */
.L_x_3177:
[----:B------:R-:W0:Y:S02]  /*8ce0*/  F2I.U32.F64.TRUNC R5, R4 ;  /* 0x0000000400057311 */ /* 0x000e24000030d000 */
[----:B0-----:R0:W-:Y:S02]  /*8cf0*/  STG.E [R8.64], R5 ;  /* 0x0000000508007986 */ /* 0x0011e4000c101924 */
.L_x_3146:
[----:B0123--:R-:W-:Y:S05]  /*8d00*/  BSYNC B6 ;  /* 0x0000000000067941 */ /* 0x00ffea0003800000 */
.L_x_3145:
[----:B------:R-:W-:Y:S01]  /*8d10*/  ISETP.GE.AND P0, PT, R33, R2, PT ;  /* 0x000000022100720c */ /* 0x000fe20003f06270 */
[----:B------:R-:W-:-:S12]  /*8d20*/  BSSY B6, `(.L_x_3179) ;  /* 0x000020a000067945 */ /* 0x000fd80003800000 */
[----:B------:R-:W-:Y:S05]  /*8d30*/  @P0 BRA `(.L_x_3180) ;  /* 0x0000208000000947 */ /* 0x000fea0003800000 */
[----:B------:R-:W-:Y:S01]  /*8d40*/  IMAD R0, R22, 0x200, R33 ;  /* 0x0000020016007824 */ /* 0x000fe200078e0221 */
        /* <DEDUP_REMOVED lines=18> */
.L_x_3184:
[----:B------:R-:W0:Y:S02]  /*8e70*/  F2I.S64.F64.TRUNC R28, R28 ;  /* 0x0000001c001c7311 */ /* 0x000e24000030d900 */
[----:B0-----:R-:W-:-:S05]  /*8e80*/  IMAD.MOV.U32 R3, RZ, RZ, R28 ;  /* 0x000000ffff037224 */ /* 0x001fca00078e001c */
[----:B------:R0:W-:Y:S01]  /*8e90*/  STG.E.U8 [R4.64], R3 ;  /* 0x0000000304007986 */ /* 0x0001e2000c101124 */
[----:B------:R-:W-:Y:S05]  /*8ea0*/  BRA `(.L_x_3186) ;  /* 0x00000eb000007947 */ /* 0x000fea0003800000 */
.L_x_3183:
        /* <DEDUP_REMOVED lines=9> */
.L_x_3188:
[----:B------:R-:W0:Y:S02]  /*8f40*/  F2I.F64.TRUNC R29, R28 ;  /* 0x0000001c001d7311 */ /* 0x000e24000030d100 */
[----:B0-----:R0:W-:Y:S01]  /*8f50*/  STG.E [R4.64], R29 ;  /* 0x0000001d04007986 */ /* 0x0011e2000c101924 */
[----:B------:R-:W-:Y:S05]  /*8f60*/  BRA `(.L_x_3186) ;  /* 0x00000df000007947 */ /* 0x000fea0003800000 */
.L_x_3187:
[----:B------:R-:W0:Y:S02]  /*8f70*/  F2I.F64.TRUNC R29, R28 ;  /* 0x0000001c001d7311 */ /* 0x000e24000030d100 */
[----:B0-----:R0:W-:Y:S01]  /*8f80*/  STG.E.U16 [R4.64], R29 ;  /* 0x0000001d04007986 */ /* 0x0011e2000c101524 */
[----:B------:R-:W-:Y:S05]  /*8f90*/  BRA `(.L_x_3186) ;  /* 0x00000dc000007947 */ /* 0x000fea0003800000 */
.L_x_3182:
        /* <DEDUP_REMOVED lines=11> */
.L_x_3190:
[----:B------:R-:W0:Y:S01]  /*9050*/  F2F.F32.F64 R0, R28 ;  /* 0x0000001c00007310 */ /* 0x000e220000301000 */
[----:B------:R-:W0:-:S14]  /*9060*/  DSETP.GEU.AND P0, PT, |R28|, c[0x2][0x0], PT ;  /* 0x008000001c00762a */ /* 0x000e1c0003f0e200 */
[----:B0-----:R-:W-:-:S05]  /*9070*/  @!P0 FMUL R0, R0, 1.175494350822287508e-38 ;  /* 0x0080000000008820 */ /* 0x001fca0000400000 */
[----:B------:R-:W-:-:S05]  /*9080*/  F2FP.PACK_AB R0, RZ, R0 ;  /* 0x00000000ff00723e */ /* 0x000fca00000000ff */
[----:B------:R0:W-:Y:S01]  /*9090*/  STG.E.U16 [R4.64], R0 ;  /* 0x0000000004007986 */ /* 0x0001e2000c101524 */
[----:B------:R-:W-:Y:S05]  /*90a0*/  BRA `(.L_x_3186) ;  /* 0x00000cb000007947 */ /* 0x000fea0003800000 */
.L_x_3189:
        /* <DEDUP_REMOVED lines=12> */
.L_x_3192:
[----:B------:R-:W0:Y:S01]  /*9170*/  F2F.F32.F64 R0, R28 ;  /* 0x0000001c00007310 */ /* 0x000e220000301000 */
[----:B------:R-:W0:-:S14]  /*9180*/  DSETP.GEU.AND P0, PT, |R28|, c[0x2][0x0], PT ;  /* 0x008000001c00762a */ /* 0x000e1c0003f0e200 */
[----:B0-----:R-:W-:-:S05]  /*9190*/  @!P0 FMUL R0, R0, 1.175494350822287508e-38 ;  /* 0x0080000000008820 */ /* 0x001fca0000400000 */
[----:B------:R-:W-:-:S04]  /*91a0*/  F2FP.PACK_AB R3, RZ, R0 ;  /* 0x00000000ff03723e */ /* 0x000fc800000000ff */
[----:B------:R-:W-:-:S05]  /*91b0*/  PRMT R3, R3, 0x5410, RZ ;  /* 0x0000541003037816 */ /* 0x000fca00000000ff */
[----:B------:R0:W-:Y:S01]  /*91c0*/  STG.E [R4.64], R3 ;  /* 0x0000000304007986 */ /* 0x0001e2000c101924 */
[----:B------:R-:W-:Y:S05]  /*91d0*/  BRA `(.L_x_3186) ;  /* 0x00000b8000007947 */ /* 0x000fea0003800000 */
.L_x_3191:
[----:B------:R0:W-:Y:S01]  /*91e0*/  STG.E.64 [R4.64], R28 ;  /* 0x0000001c04007986 */ /* 0x0001e2000c101b24 */
[----:B------:R-:W-:Y:S05]  /*91f0*/  BRA `(.L_x_3186) ;  /* 0x00000b6000007947 */ /* 0x000fea0003800000 */
.L_x_3181:
        /* <DEDUP_REMOVED lines=12> */
.L_x_3195:
[----:B------:R-:W-:-:S05]  /*92c0*/  CS2R R30, SRZ ;  /* 0x00000000001e7805 */ /* 0x000fca000001ff00 */
[----:B------:R0:W-:Y:S01]  /*92d0*/  STG.E.128 [R4.64], R28 ;  /* 0x0000001c04007986 */ /* 0x0001e2000c101d24 */
[----:B------:R-:W-:Y:S05]  /*92e0*/  BRA `(.L_x_3186) ;  /* 0x00000a7000007947 */ /* 0x000fea0003800000 */
.L_x_3194:
        /* <DEDUP_REMOVED lines=23> */
.L_x_3199:
[----:B------:R-:W-:Y:S05]  /*9460*/  BSYNC B0 ;  /* 0x0000000000007941 */ /* 0x000fea0003800000 */
.L_x_3198:
[----:B------:R-:W-:-:S05]  /*9470*/  LOP3.LUT R7, R0, R7, RZ, 0xfc, !PT ;  /* 0x0000000700077212 */ /* 0x000fca00078efcff */
[----:B------:R0:W-:Y:S01]  /*9480*/  STG.E.U8 [R4.64], R7 ;  /* 0x0000000704007986 */ /* 0x0001e2000c101124 */
[----:B------:R-:W-:Y:S05]  /*9490*/  BRA `(.L_x_3186) ;  /* 0x000008c000007947 */ /* 0x000fea0003800000 */
.L_x_3197:
        /* <DEDUP_REMOVED lines=15> */
.L_x_3201:
[----:B------:R-:W-:Y:S01]  /*9590*/  IMAD.MOV.U32 R0, RZ, RZ, 0x7f ;  /* 0x0000007fff007424 */ /* 0x000fe200078e00ff */
[----:B------:R-:W-:-:S04]  /*95a0*/  ISETP.GT.U32.AND P0, PT, R3, 0x7f800000, PT ;  /* 0x7f8000000300780c */ /* 0x000fc80003f04070 */
[----:B------:R-:W-:-:S04]  /*95b0*/  SEL R0, R0, 0x7c, P0 ;  /* 0x0000007c00007807 */ /* 0x000fc80000000000 */
.L_x_3202:
[----:B------:R-:W-:Y:S05]  /*95c0*/  BSYNC B0 ;  /* 0x0000000000007941 */ /* 0x000fea0003800000 */
.L_x_3200:
[----:B------:R-:W-:-:S04]  /*95d0*/  LOP3.LUT R3, R7, 0x80000000, RZ, 0xc0, !PT ;  /* 0x8000000007037812 */ /* 0x000fc800078ec0ff */
[----:B------:R-:W-:-:S04]  /*95e0*/  SHF.R.U32.HI R3, RZ, 0x18, R3 ;  /* 0x00000018ff037819 */ /* 0x000fc80000011603 */
[----:B------:R-:W-:-:S05]  /*95f0*/  LOP3.LUT R3, R0, R3, RZ, 0xfc, !PT ;  /* 0x0000000300037212 */ /* 0x000fca00078efcff */
[----:B------:R0:W-:Y:S01]  /*9600*/  STG.E.U8 [R4.64], R3 ;  /* 0x0000000304007986 */ /* 0x0001e2000c101124 */
[----:B------:R-:W-:Y:S05]  /*9610*/  BRA `(.L_x_3186) ;  /* 0x0000074000007947 */ /* 0x000fea0003800000 */
.L_x_3196:
[----:B------:R-:W0:Y:S01]  /*9620*/  F2F.F32.F64 R0, R28 ;  /* 0x0000001c00007310 */ /* 0x000e220000301000 */
[----:B------:R-:W0:-:S14]  /*9630*/  DSETP.GEU.AND P0, PT, |R28|, c[0x2][0x0], PT ;  /* 0x008000001c00762a */ /* 0x000e1c0003f0e200 */
[----:B0-----:R-:W-:-:S05]  /*9640*/  @!P0 FMUL R0, R0, 1.175494350822287508e-38 ;  /* 0x0080000000008820 */ /* 0x001fca0000400000 */
[----:B------:R-:W-:-:S05]  /*9650*/  F2FP.BF16.PACK_AB R0, RZ, R0 ;  /* 0x00000000ff00723e */ /* 0x000fca00000010ff */
[----:B------:R0:W-:Y:S01]  /*9660*/  STG.E.U16 [R4.64], R0 ;  /* 0x0000000004007986 */ /* 0x0001e2000c101524 */
[----:B------:R-:W-:Y:S05]  /*9670*/  BRA `(.L_x_3186) ;  /* 0x000006e000007947 */ /* 0x000fea0003800000 */
.L_x_3193:
        /* <DEDUP_REMOVED lines=11> */
.L_x_3205:
        /* <DEDUP_REMOVED lines=19> */
.L_x_3208:
[----:B------:R-:W-:-:S04]  /*9860*/  LOP3.LUT R0, R7, 0x80000000, RZ, 0xc0, !PT ;  /* 0x8000000007007812 */ /* 0x000fc800078ec0ff */
[----:B------:R-:W-:-:S04]  /*9870*/  SHF.R.U32.HI R0, RZ, 0x18, R0 ;  /* 0x00000018ff007819 */ /* 0x000fc80000011600 */
[----:B------:R-:W-:Y:S02]  /*9880*/  LOP3.LUT R0, R3, R0, RZ, 0xfc, !PT ;  /* 0x0000000003007212 */ /* 0x000fe400078efcff */
.L_x_3207:
[----:B------:R-:W-:Y:S05]  /*9890*/  BSYNC B0 ;  /* 0x0000000000007941 */ /* 0x000fea0003800000 */
.L_x_3206:
[----:B------:R0:W-:Y:S01]  /*98a0*/  STG.E.U8 [R4.64], R0 ;  /* 0x0000000004007986 */ /* 0x0001e2000c101124 */
[----:B------:R-:W-:Y:S05]  /*98b0*/  BRA `(.L_x_3186) ;  /* 0x000004a000007947 */ /* 0x000fea0003800000 */
.L_x_3204:
        /* <DEDUP_REMOVED lines=19> */
.L_x_3211:
[----:B------:R-:W-:-:S04]  /*99f0*/  LOP3.LUT R0, R7, 0x80000000, RZ, 0xc0, !PT ;  /* 0x8000000007007812 */ /* 0x000fc800078ec0ff */
[----:B------:R-:W-:-:S04]  /*9a00*/  SHF.R.U32.HI R0, RZ, 0x18, R0 ;  /* 0x00000018ff007819 */ /* 0x000fc80000011600 */
[----:B------:R-:W-:Y:S02]  /*9a10*/  LOP3.LUT R0, R3, R0, RZ, 0xfc, !PT ;  /* 0x0000000003007212 */ /* 0x000fe400078efcff */
.L_x_3210:
[----:B------:R-:W-:Y:S05]  /*9a20*/  BSYNC B0 ;  /* 0x0000000000007941 */ /* 0x000fea0003800000 */
.L_x_3209:
[----:B------:R0:W-:Y:S01]  /*9a30*/  STG.E.U8 [R4.64], R0 ;  /* 0x0000000004007986 */ /* 0x0001e2000c101124 */
[----:B------:R-:W-:Y:S05]  /*9a40*/  BRA `(.L_x_3186) ;  /* 0x0000031000007947 */ /* 0x000fea0003800000 */
.L_x_3203:
        /* <DEDUP_REMOVED lines=24> */
.L_x_3185:
        /* <DEDUP_REMOVED lines=20> */
.L_x_3213:
[----:B------:R-:W0:Y:S02]  /*9d10*/  F2I.U64.F64.TRUNC R28, R28 ;  /* 0x0000001c001c7311 */ /* 0x000e24000030d800 */
[----:B0-----:R0:W-:Y:S01]  /*9d20*/  STG.E.64 [R4.64], R28 ;  /* 0x0000001c04007986 */ /* 0x0011e2000c101b24 */
[----:B------:R-:W-:Y:S05]  /*9d30*/  BRA `(.L_x_3186) ;  /* 0x0000002000007947 */ /* 0x000fea0003800000 */
.L_x_3212:
[----:B------:R-:W0:Y:S02]  /*9d40*/  F2I.U32.F64.TRUNC R29, R28 ;  /* 0x0000001c001d7311 */ /* 0x000e24000030d000 */
[----:B0-----:R0:W-:Y:S02]  /*9d50*/  STG.E [R4.64], R29 ;  /* 0x0000001d04007986 */ /* 0x0011e4000c101924 */
.L_x_3186:
        /* <DEDUP_REMOVED lines=22> */
.L_x_3217:
[----:B------:R-:W0:Y:S02]  /*9ec0*/  F2I.S64.F64.TRUNC R24, R24 ;  /* 0x0000001800187311 */ /* 0x000e24000030d900 */
[----:B0-----:R-:W-:-:S05]  /*9ed0*/  IMAD.MOV.U32 R3, RZ, RZ, R24 ;  /* 0x000000ffff037224 */ /* 0x001fca00078e0018 */
[----:B------:R0:W-:Y:S01]  /*9ee0*/  STG.E.U8 [R4.64], R3 ;  /* 0x0000000304007986 */ /* 0x0001e2000c101124 */
[----:B------:R-:W-:Y:S05]  /*9ef0*/  BRA `(.L_x_3219) ;  /* 0x00000eb000007947 */ /* 0x000fea0003800000 */
.L_x_3216:
        /* <DEDUP_REMOVED lines=9> */
.L_x_3221:
[----:B------:R-:W0:Y:S02]  /*9f90*/  F2I.F64.TRUNC R25, R24 ;  /* 0x0000001800197311 */ /* 0x000e24000030d100 */
[----:B0-----:R0:W-:Y:S01]  /*9fa0*/  STG.E [R4.64], R25 ;  /* 0x0000001904007986 */ /* 0x0011e2000c101924 */
[----:B------:R-:W-:Y:S05]  /*9fb0*/  BRA `(.L_x_3219) ;  /* 0x00000df000007947 */ /* 0x000fea0003800000 */
.L_x_3220:
[----:B------:R-:W0:Y:S02]  /*9fc0*/  F2I.F64.TRUNC R25, R24 ;  /* 0x0000001800197311 */ /* 0x000e24000030d100 */
[----:B0-----:R0:W-:Y:S01]  /*9fd0*/  STG.E.U16 [R4.64], R25 ;  /* 0x0000001904007986 */ /* 0x0011e2000c101524 */
[----:B------:R-:W-:Y:S05]  /*9fe0*/  BRA `(.L_x_3219) ;  /* 0x00000dc000007947 */ /* 0x000fea0003800000 */
.L_x_3215:
        /* <DEDUP_REMOVED lines=11> */
.L_x_3223:
[----:B------:R-:W0:Y:S01]  /*a0a0*/  F2F.F32.F64 R0, R24 ;  /* 0x0000001800007310 */ /* 0x000e220000301000 */
[----:B------:R-:W0:-:S14]  /*a0b0*/  DSETP.GEU.AND P0, PT, |R24|, c[0x2][0x0], PT ;  /* 0x008000001800762a */ /* 0x000e1c0003f0e200 */
[----:B0-----:R-:W-:-:S05]  /*a0c0*/  @!P0 FMUL R0, R0, 1.175494350822287508e-38 ;  /* 0x0080000000008820 */ /* 0x001fca0000400000 */
[----:B------:R-:W-:-:S05]  /*a0d0*/  F2FP.PACK_AB R0, RZ, R0 ;  /* 0x00000000ff00723e */ /* 0x000fca00000000ff */
[----:B------:R0:W-:Y:S01]  /*a0e0*/  STG.E.U16 [R4.64], R0 ;  /* 0x0000000004007986 */ /* 0x0001e2000c101524 */
[----:B------:R-:W-:Y:S05]  /*a0f0*/  BRA `(.L_x_3219) ;  /* 0x00000cb000007947 */ /* 0x000fea0003800000 */
.L_x_3222:
        /* <DEDUP_REMOVED lines=12> */
.L_x_3225:
[----:B------:R-:W0:Y:S01]  /*a1c0*/  F2F.F32.F64 R0, R24 ;  /* 0x0000001800007310 */ /* 0x000e220000301000 */
[----:B------:R-:W0:-:S14]  /*a1d0*/  DSETP.GEU.AND P0, PT, |R24|, c[0x2][0x0], PT ;  /* 0x008000001800762a */ /* 0x000e1c0003f0e200 */
[----:B0-----:R-:W-:-:S05]  /*a1e0*/  @!P0 FMUL R0, R0, 1.175494350822287508e-38 ;  /* 0x0080000000008820 */ /* 0x001fca0000400000 */
[----:B------:R-:W-:-:S04]  /*a1f0*/  F2FP.PACK_AB R3, RZ, R0 ;  /* 0x00000000ff03723e */ /* 0x000fc800000000ff */
[----:B------:R-:W-:-:S05]  /*a200*/  PRMT R3, R3, 0x5410, RZ ;  /* 0x0000541003037816 */ /* 0x000fca00000000ff */
[----:B------:R0:W-:Y:S01]  /*a210*/  STG.E [R4.64], R3 ;  /* 0x0000000304007986 */ /* 0x0001e2000c101924 */
[----:B------:R-:W-:Y:S05]  /*a220*/  BRA `(.L_x_3219) ;  /* 0x00000b8000007947 */ /* 0x000fea0003800000 */
.L_x_3224:
[----:B------:R0:W-:Y:S01]  /*a230*/  STG.E.64 [R4.64], R24 ;  /* 0x0000001804007986 */ /* 0x0001e2000c101b24 */
[----:B------:R-:W-:Y:S05]  /*a240*/  BRA `(.L_x_3219) ;  /* 0x00000b6000007947 */ /* 0x000fea0003800000 */
.L_x_3214:
        /* <DEDUP_REMOVED lines=12> */
.L_x_3228:
[----:B------:R-:W-:-:S05]  /*a310*/  CS2R R26, SRZ ;  /* 0x00000000001a7805 */ /* 0x000fca000001ff00 */
[----:B------:R0:W-:Y:S01]  /*a320*/  STG.E.128 [R4.64], R24 ;  /* 0x0000001804007986 */ /* 0x0001e2000c101d24 */
[----:B------:R-:W-:Y:S05]  /*a330*/  BRA `(.L_x_3219) ;  /* 0x00000a7000007947 */ /* 0x000fea0003800000 */
.L_x_3227:
        /* <DEDUP_REMOVED lines=23> */
.L_x_3232:
[----:B------:R-:W-:Y:S05]  /*a4b0*/  BSYNC B0 ;  /* 0x0000000000007941 */ /* 0x000fea0003800000 */
.L_x_3231:
[----:B------:R-:W-:-:S05]  /*a4c0*/  LOP3.LUT R7, R0, R7, RZ, 0xfc, !PT ;  /* 0x0000000700077212 */ /* 0x000fca00078efcff */
[----:B------:R0:W-:Y:S01]  /*a4d0*/  STG.E.U8 [R4.64], R7 ;  /* 0x0000000704007986 */ /* 0x0001e2000c101124 */
[----:B------:R-:W-:Y:S05]  /*a4e0*/  BRA `(.L_x_3219) ;  /* 0x000008c000007947 */ /* 0x000fea0003800000 */
.L_x_3230:
        /* <DEDUP_REMOVED lines=15> */
.L_x_3234:
[----:B------:R-:W-:Y:S01]  /*a5e0*/  IMAD.MOV.U32 R0, RZ, RZ, 0x7f ;  /* 0x0000007fff007424 */ /* 0x000fe200078e00ff */
[----:B------:R-:W-:-:S04]  /*a5f0*/  ISETP.GT.U32.AND P0, PT, R3, 0x7f800000, PT ;  /* 0x7f8000000300780c */ /* 0x000fc80003f04070 */
[----:B------:R-:W-:-:S04]  /*a600*/  SEL R0, R0, 0x7c, P0 ;  /* 0x0000007c00007807 */ /* 0x000fc80000000000 */
.L_x_3235:
[----:B------:R-:W-:Y:S05]  /*a610*/  BSYNC B0 ;  /* 0x0000000000007941 */ /* 0x000fea0003800000 */
.L_x_3233:
[----:B------:R-:W-:-:S04]  /*a620*/  LOP3.LUT R3, R7, 0x80000000, RZ, 0xc0, !PT ;  /* 0x8000000007037812 */ /* 0x000fc800078ec0ff */
[----:B------:R-:W-:-:S04]  /*a630*/  SHF.R.U32.HI R3, RZ, 0x18, R3 ;  /* 0x00000018ff037819 */ /* 0x000fc80000011603 */
[----:B------:R-:W-:-:S05]  /*a640*/  LOP3.LUT R3, R0, R3, RZ, 0xfc, !PT ;  /* 0x0000000300037212 */ /* 0x000fca00078efcff */
[----:B------:R0:W-:Y:S01]  /*a650*/  STG.E.U8 [R4.64], R3 ;  /* 0x0000000304007986 */ /* 0x0001e2000c101124 */
[----:B------:R-:W-:Y:S05]  /*a660*/  BRA `(.L_x_3219) ;  /* 0x0000074000007947 */ /* 0x000fea0003800000 */
.L_x_3229:
[----:B------:R-:W0:Y:S01]  /*a670*/  F2F.F32.F64 R0, R24 ;  /* 0x0000001800007310 */ /* 0x000e220000301000 */
[----:B------:R-:W0:-:S14]  /*a680*/  DSETP.GEU.AND P0, PT, |R24|, c[0x2][0x0], PT ;  /* 0x008000001800762a */ /* 0x000e1c0003f0e200 */
[----:B0-----:R-:W-:-:S05]  /*a690*/  @!P0 FMUL R0, R0, 1.175494350822287508e-38 ;  /* 0x0080000000008820 */ /* 0x001fca0000400000 */
[----:B------:R-:W-:-:S05]  /*a6a0*/  F2FP.BF16.PACK_AB R0, RZ, R0 ;  /* 0x00000000ff00723e */ /* 0x000fca00000010ff */
[----:B------:R0:W-:Y:S01]  /*a6b0*/  STG.E.U16 [R4.64], R0 ;  /* 0x0000000004007986 */ /* 0x0001e2000c101524 */
[----:B------:R-:W-:Y:S05]  /*a6c0*/  BRA `(.L_x_3219) ;  /* 0x000006e000007947 */ /* 0x000fea0003800000 */
.L_x_3226:
        /* <DEDUP_REMOVED lines=11> */
.L_x_3238:
        /* <DEDUP_REMOVED lines=19> */
.L_x_3241:
[----:B------:R-:W-:-:S04]  /*a8b0*/  LOP3.LUT R0, R7, 0x80000000, RZ, 0xc0, !PT ;  /* 0x8000000007007812 */ /* 0x000fc800078ec0ff */
[----:B------:R-:W-:-:S04]  /*a8c0*/  SHF.R.U32.HI R0, RZ, 0x18, R0 ;  /* 0x00000018ff007819 */ /* 0x000fc80000011600 */
[----:B------:R-:W-:Y:S02]  /*a8d0*/  LOP3.LUT R0, R3, R0, RZ, 0xfc, !PT ;  /* 0x0000000003007212 */ /* 0x000fe400078efcff */
.L_x_3240:
[----:B------:R-:W-:Y:S05]  /*a8e0*/  BSYNC B0 ;  /* 0x0000000000007941 */ /* 0x000fea0003800000 */
.L_x_3239:
[----:B------:R0:W-:Y:S01]  /*a8f0*/  STG.E.U8 [R4.64], R0 ;  /* 0x0000000004007986 */ /* 0x0001e2000c101124 */
[----:B------:R-:W-:Y:S05]  /*a900*/  BRA `(.L_x_3219) ;  /* 0x000004a000007947 */ /* 0x000fea0003800000 */
.L_x_3237:
        /* <DEDUP_REMOVED lines=19> */
.L_x_3244:
[----:B------:R-:W-:-:S04]  /*aa40*/  LOP3.LUT R0, R7, 0x80000000, RZ, 0xc0, !PT ;  /* 0x8000000007007812 */ /* 0x000fc800078ec0ff */
[----:B------:R-:W-:-:S04]  /*aa50*/  SHF.R.U32.HI R0, RZ, 0x18, R0 ;  /* 0x00000018ff007819 */ /* 0x000fc80000011600 */
[----:B------:R-:W-:Y:S02]  /*aa60*/  LOP3.LUT R0, R3, R0, RZ, 0xfc, !PT ;  /* 0x0000000003007212 */ /* 0x000fe400078efcff */
.L_x_3243:
[----:B------:R-:W-:Y:S05]  /*aa70*/  BSYNC B0 ;  /* 0x0000000000007941 */ /* 0x000fea0003800000 */
.L_x_3242:
[----:B------:R0:W-:Y:S01]  /*aa80*/  STG.E.U8 [R4.64], R0 ;  /* 0x0000000004007986 */ /* 0x0001e2000c101124 */
[----:B------:R-:W-:Y:S05]  /*aa90*/  BRA `(.L_x_3219) ;  /* 0x0000031000007947 */ /* 0x000fea0003800000 */
.L_x_3236:
        /* <DEDUP_REMOVED lines=24> */
.L_x_3218:
        /* <DEDUP_REMOVED lines=20> */
.L_x_3246:
[----:B------:R-:W0:Y:S02]  /*ad60*/  F2I.U64.F64.TRUNC R24, R24 ;  /* 0x0000001800187311 */ /* 0x000e24000030d800 */
[----:B0-----:R0:W-:Y:S01]  /*ad70*/  STG.E.64 [R4.64], R24 ;  /* 0x0000001804007986 */ /* 0x0011e2000c101b24 */
[----:B------:R-:W-:Y:S05]  /*ad80*/  BRA `(.L_x_3219) ;  /* 0x0000002000007947 */ /* 0x000fea0003800000 */
.L_x_3245:
[----:B------:R-:W0:Y:S02]  /*ad90*/  F2I.U32.F64.TRUNC R25, R24 ;  /* 0x0000001800197311 */ /* 0x000e24000030d000 */
[----:B0-----:R0:W-:Y:S02]  /*ada0*/  STG.E [R4.64], R25 ;  /* 0x0000001904007986 */ /* 0x0011e4000c101924 */
.L_x_3219:
[----:B------:R-:W-:Y:S02]  /*adb0*/  IADD3 R33, R33, 0x80, RZ ;  /* 0x0000008021217810 */ /* 0x000fe40007ffe0ff */
.L_x_3180:
[----:B------:R-:W-:Y:S05]  /*adc0*/  BSYNC B6 ;  /* 0x0000000000067941 */ /* 0x000fea0003800000 */
.L_x_3179:
        /* <DEDUP_REMOVED lines=20> */
.L_x_3250:
[----:B------:R-:W0:Y:S02]  /*af10*/  F2I.S64.F64.TRUNC R16, R16 ;  /* 0x0000001000107311 */ /* 0x000e24000030d900 */
[----:B0-----:R-:W-:-:S05]  /*af20*/  IMAD.MOV.U32 R5, RZ, RZ, R16 ;  /* 0x000000ffff057224 */ /* 0x001fca00078e0010 */
[----:B------:R-:W-:Y:S01]  /*af30*/  STG.E.U8 [R2.64], R5 ;  /* 0x0000000502007986 */ /* 0x000fe2000c101124 */
[----:B------:R-:W-:Y:S05]  /*af40*/  EXIT ;  /* 0x000000000000794d */ /* 0x000fea0003800000 */
.L_x_3249:
        /* <DEDUP_REMOVED lines=9> */
.L_x_3253:
[----:B------:R-:W0:Y:S02]  /*afe0*/  F2I.F64.TRUNC R17, R16 ;  /* 0x0000001000117311 */ /* 0x000e24000030d100 */
[----:B0-----:R-:W-:Y:S01]  /*aff0*/  STG.E [R2.64], R17 ;  /* 0x0000001102007986 */ /* 0x001fe2000c101924 */
[----:B------:R-:W-:Y:S05]  /*b000*/  EXIT ;  /* 0x000000000000794d */ /* 0x000fea0003800000 */
.L_x_3252:
[----:B------:R-:W0:Y:S02]  /*b010*/  F2I.F64.TRUNC R17, R16 ;  /* 0x0000001000117311 */ /* 0x000e24000030d100 */
[----:B0-----:R-:W-:Y:S01]  /*b020*/  STG.E.U16 [R2.64], R17 ;  /* 0x0000001102007986 */ /* 0x001fe2000c101524 */
[----:B------:R-:W-:Y:S05]  /*b030*/  EXIT ;  /* 0x000000000000794d */ /* 0x000fea0003800000 */
.L_x_3248:
        /* <DEDUP_REMOVED lines=11> */
.L_x_3255:
[----:B------:R-:W0:Y:S01]  /*b0f0*/  F2F.F32.F64 R0, R16 ;  /* 0x0000001000007310 */ /* 0x000e220000301000 */
[----:B------:R-:W0:-:S14]  /*b100*/  DSETP.GEU.AND P0, PT, |R16|, c[0x2][0x0], PT ;  /* 0x008000001000762a */ /* 0x000e1c0003f0e200 */
[----:B0-----:R-:W-:-:S05]  /*b110*/  @!P0 FMUL R0, R0, 1.175494350822287508e-38 ;  /* 0x0080000000008820 */ /* 0x001fca0000400000 */
[----:B------:R-:W-:-:S05]  /*b120*/  F2FP.PACK_AB R0, RZ, R0 ;  /* 0x00000000ff00723e */ /* 0x000fca00000000ff */
[----:B------:R-:W-:Y:S01]  /*b130*/  STG.E.U16 [R2.64], R0 ;  /* 0x0000000002007986 */ /* 0x000fe2000c101524 */
[----:B------:R-:W-:Y:S05]  /*b140*/  EXIT ;  /* 0x000000000000794d */ /* 0x000fea0003800000 */
.L_x_3254:
        /* <DEDUP_REMOVED lines=12> */
.L_x_3257:
[----:B------:R-:W0:Y:S01]  /*b210*/  F2F.F32.F64 R0, R16 ;  /* 0x0000001000007310 */ /* 0x000e220000301000 */
[----:B------:R-:W0:-:S14]  /*b220*/  DSETP.GEU.AND P0, PT, |R16|, c[0x2][0x0], PT ;  /* 0x008000001000762a */ /* 0x000e1c0003f0e200 */
[----:B0-----:R-:W-:-:S05]  /*b230*/  @!P0 FMUL R0, R0, 1.175494350822287508e-38 ;  /* 0x0080000000008820 */ /* 0x001fca0000400000 */
[----:B------:R-:W-:-:S04]  /*b240*/  F2FP.PACK_AB R5, RZ, R0 ;  /* 0x00000000ff05723e */ /* 0x000fc800000000ff */
[----:B------:R-:W-:-:S05]  /*b250*/  PRMT R5, R5, 0x5410, RZ ;  /* 0x0000541005057816 */ /* 0x000fca00000000ff */
[----:B------:R-:W-:Y:S01]  /*b260*/  STG.E [R2.64], R5 ;  /* 0x0000000502007986 */ /* 0x000fe2000c101924 */
[----:B------:R-:W-:Y:S05]  /*b270*/  EXIT ;  /* 0x000000000000794d */ /* 0x000fea0003800000 */
.L_x_3256:
[----:B------:R-:W-:Y:S01]  /*b280*/  STG.E.64 [R2.64], R16 ;  /* 0x0000001002007986 */ /* 0x000fe2000c101b24 */
[----:B------:R-:W-:Y:S05]  /*b290*/  EXIT ;  /* 0x000000000000794d */ /* 0x000fea0003800000 */
.L_x_3247:
        /* <DEDUP_REMOVED lines=12> */
.L_x_3260:
[----:B------:R-:W-:-:S05]  /*b360*/  CS2R R18, SRZ ;  /* 0x0000000000127805 */ /* 0x000fca000001ff00 */
[----:B------:R-:W-:Y:S01]  /*b370*/  STG.E.128 [R2.64], R16 ;  /* 0x0000001002007986 */ /* 0x000fe2000c101d24 */
[----:B------:R-:W-:Y:S05]  /*b380*/  EXIT ;  /* 0x000000000000794d */ /* 0x000fea0003800000 */
.L_x_3259:
        /* <DEDUP_REMOVED lines=23> */
.L_x_3264:
[----:B------:R-:W-:Y:S05]  /*b500*/  BSYNC B0 ;  /* 0x0000000000007941 */ /* 0x000fea0003800000 */
.L_x_3263:
[----:B------:R-:W-:-:S05]  /*b510*/  LOP3.LUT R5, R0, R5, RZ, 0xfc, !PT ;  /* 0x0000000500057212 */ /* 0x000fca00078efcff */
[----:B------:R-:W-:Y:S01]  /*b520*/  STG.E.U8 [R2.64], R5 ;  /* 0x0000000502007986 */ /* 0x000fe2000c101124 */
[----:B------:R-:W-:Y:S05]  /*b530*/  EXIT ;  /* 0x000000000000794d */ /* 0x000fea0003800000 */
.L_x_3262:
        /* <DEDUP_REMOVED lines=15> */
.L_x_3266:
[----:B------:R-:W-:Y:S01]  /*b630*/  IMAD.MOV.U32 R0, RZ, RZ, 0x7f ;  /* 0x0000007fff007424 */ /* 0x000fe200078e00ff */
[----:B------:R-:W-:-:S04]  /*b640*/  ISETP.GT.U32.AND P0, PT, R4, 0x7f800000, PT ;  /* 0x7f8000000400780c */ /* 0x000fc80003f04070 */
[----:B------:R-:W-:-:S04]  /*b650*/  SEL R0, R0, 0x7c, P0 ;  /* 0x0000007c00007807 */ /* 0x000fc80000000000 */
.L_x_3267:
[----:B------:R-:W-:Y:S05]  /*b660*/  BSYNC B0 ;  /* 0x0000000000007941 */ /* 0x000fea0003800000 */
.L_x_3265:
[----:B------:R-:W-:-:S04]  /*b670*/  LOP3.LUT R4, R5, 0x80000000, RZ, 0xc0, !PT ;  /* 0x8000000005047812 */ /* 0x000fc800078ec0ff */
[----:B------:R-:W-:-:S04]  /*b680*/  SHF.R.U32.HI R5, RZ, 0x18, R4 ;  /* 0x00000018ff057819 */ /* 0x000fc80000011604 */
[----:B------:R-:W-:-:S05]  /*b690*/  LOP3.LUT R5, R0, R5, RZ, 0xfc, !PT ;  /* 0x0000000500057212 */ /* 0x000fca00078efcff */
[----:B------:R-:W-:Y:S01]  /*b6a0*/  STG.E.U8 [R2.64], R5 ;  /* 0x0000000502007986 */ /* 0x000fe2000c101124 */
[----:B------:R-:W-:Y:S05]  /*b6b0*/  EXIT ;  /* 0x000000000000794d */ /* 0x000fea0003800000 */
.L_x_3261:
[----:B------:R-:W0:Y:S01]  /*b6c0*/  F2F.F32.F64 R0, R16 ;  /* 0x0000001000007310 */ /* 0x000e220000301000 */
[----:B------:R-:W0:-:S14]  /*b6d0*/  DSETP.GEU.AND P0, PT, |R16|, c[0x2][0x0], PT ;  /* 0x008000001000762a */ /* 0x000e1c0003f0e200 */
[----:B0-----:R-:W-:-:S05]  /*b6e0*/  @!P0 FMUL R0, R0, 1.175494350822287508e-38 ;  /* 0x0080000000008820 */ /* 0x001fca0000400000 */
[----:B------:R-:W-:-:S05]  /*b6f0*/  F2FP.BF16.PACK_AB R0, RZ, R0 ;  /* 0x00000000ff00723e */ /* 0x000fca00000010ff */
[----:B------:R-:W-:Y:S01]  /*b700*/  STG.E.U16 [R2.64], R0 ;  /* 0x0000000002007986 */ /* 0x000fe2000c101524 */
[----:B------:R-:W-:Y:S05]  /*b710*/  EXIT ;  /* 0x000000000000794d */ /* 0x000fea0003800000 */
.L_x_3258:
        /* <DEDUP_REMOVED lines=11> */
.L_x_3270:
        /* <DEDUP_REMOVED lines=19> */
.L_x_3273:
[----:B------:R-:W-:-:S04]  /*b900*/  LOP3.LUT R0, R7, 0x80000000, RZ, 0xc0, !PT ;  /* 0x8000000007007812 */ /* 0x000fc800078ec0ff */
[----:B------:R-:W-:-:S04]  /*b910*/  SHF.R.U32.HI R5, RZ, 0x18, R0 ;  /* 0x00000018ff057819 */ /* 0x000fc80000011600 */
[----:B------:R-:W-:-:S04]  /*b920*/  LOP3.LUT R4, R4, R5, RZ, 0xfc, !PT ;  /* 0x0000000504047212 */ /* 0x000fc800078efcff */
[----:B------:R-:W-:Y:S02]  /*b930*/  PRMT R0, R4, 0x7610, R0 ;  /* 0x0000761004007816 */ /* 0x000fe40000000000 */
.L_x_3272:
[----:B------:R-:W-:Y:S05]  /*b940*/  BSYNC B0 ;  /* 0x0000000000007941 */ /* 0x000fea0003800000 */
.L_x_3271:
[----:B------:R-:W-:Y:S01]  /*b950*/  STG.E.U8 [R2.64], R0 ;  /* 0x0000000002007986 */ /* 0x000fe2000c101124 */
[----:B------:R-:W-:Y:S05]  /*b960*/  EXIT ;  /* 0x000000000000794d */ /* 0x000fea0003800000 */
.L_x_3269:
        /* <DEDUP_REMOVED lines=19> */
.L_x_3276:
[----:B------:R-:W-:-:S04]  /*baa0*/  LOP3.LUT R0, R7, 0x80000000, RZ, 0xc0, !PT ;  /* 0x8000000007007812 */ /* 0x000fc800078ec0ff */
[----:B------:R-:W-:-:S04]  /*bab0*/  SHF.R.U32.HI R5, RZ, 0x18, R0 ;  /* 0x00000018ff057819 */ /* 0x000fc80000011600 */
[----:B------:R-:W-:-:S04]  /*bac0*/  LOP3.LUT R4, R4, R5, RZ, 0xfc, !PT ;  /* 0x0000000504047212 */ /* 0x000fc800078efcff */
[----:B------:R-:W-:Y:S02]  /*bad0*/  PRMT R0, R4, 0x7610, R0 ;  /* 0x0000761004007816 */ /* 0x000fe40000000000 */
.L_x_3275:
[----:B------:R-:W-:Y:S05]  /*bae0*/  BSYNC B0 ;  /* 0x0000000000007941 */ /* 0x000fea0003800000 */
.L_x_3274:
[----:B------:R-:W-:Y:S01]  /*baf0*/  STG.E.U8 [R2.64], R0 ;  /* 0x0000000002007986 */ /* 0x000fe2000c101124 */
[----:B------:R-:W-:Y:S05]  /*bb00*/  EXIT ;  /* 0x000000000000794d */ /* 0x000fea0003800000 */
.L_x_3268:
        /* <DEDUP_REMOVED lines=24> */
.L_x_3251:
[----:B------:R-:W-:Y:S01]  /*bc90*/  MOV R0, 0x0 ;  /* 0x0000000000007802 */ /* 0x000fe20000000f00 */
[----:B------:R-:W-:Y:S02]  /*bca0*/  IMAD.MOV.U32 R4, RZ, RZ, c[0x4][0x128] ;  /* 0x01004a00ff047624 */ /* 0x000fe400078e00ff */
[----:B------:R-:W-:Y:S01]  /*bcb0*/  IMAD.MOV.U32 R5, RZ, RZ, c[0x4][0x12c] ;  /* 0x01004b00ff057624 */ /* 0x000fe200078e00ff */
[----:B------:R0:W1:Y:S01]  /*bcc0*/  LDC.64 R2, c[0x4][R0] ;  /* 0x0100000000027b82 */ /* 0x0000620000000a00 */
[----:B------:R-:W-:Y:S02]  /*bcd0*/  IMAD.MOV.U32 R6, RZ, RZ, c[0x4][0x130] ;  /* 0x01004c00ff067624 */ /* 0x000fe400078e00ff */
[----:B------:R-:W-:Y:S02]  /*bce0*/  IMAD.MOV.U32 R7, RZ, RZ, c[0x4][0x134] ;  /* 0x01004d00ff077624 */ /* 0x000fe400078e00ff */
[----:B------:R-:W-:-:S02]  /*bcf0*/  IMAD.MOV.U32 R8, RZ, RZ, 0x65 ;  /* 0x00000065ff087424 */ /* 0x000fc400078e00ff */
[----:B------:R-:W-:Y:S02]  /*bd00*/  IMAD.MOV.U32 R10, RZ, RZ, c[0x4][0x10] ;  /* 0x01000400ff0a7624 */ /* 0x000fe400078e00ff */
[----:B------:R-:W-:Y:S02]  /*bd10*/  IMAD.MOV.U32 R11, RZ, RZ, c[0x4][0x14] ;  /* 0x01000500ff0b7624 */ /* 0x000fe400078e00ff */
[----:B------:R-:W-:Y:S02]  /*bd20*/  IMAD.MOV.U32 R12, RZ, RZ, 0x1 ;  /* 0x00000001ff0c7424 */ /* 0x000fe400078e00ff */
[----:B------:R-:W-:Y:S02]  /*bd30*/  IMAD.MOV.U32 R13, RZ, RZ, RZ ;  /* 0x000000ffff0d7224 */ /* 0x000fe400078e00ff */
[----:B0-----:R-:W-:Y:S01]  /*bd40*/  LEPC R14 ;  /* 0x00000000000e734e */ /* 0x001fe20000000000 */
[----:B------:R-:W-:Y:S02]  /*bd50*/  MOV R9, 0xbdc0 ;  /* 0x0000bdc000097802 */ /* 0x000fe40000000f00 */
[----:B------:R-:W-:Y:S02]  /*bd60*/  MOV R20, 0xbd40 ;  /* 0x0000bd4000147802 */ /* 0x000fe40000000f00 */
[----:B------:R-:W-:-:S02]  /*bd70*/  MOV R21, 0x0 ;  /* 0x0000000000157802 */ /* 0x000fc40000000f00 */
[----:B------:R-:W-:Y:S02]  /*bd80*/  MOV R0, 0x0 ;  /* 0x0000000000007802 */ /* 0x000fe40000000f00 */
[----:B------:R-:W-:-:S04]  /*bd90*/  IADD3 R20, P0, P1, -R20, R9, R14 ;  /* 0x0000000914147210 */ /* 0x000fc8000791e10e */
[----:B------:R-:W-:-:S04]  /*bda0*/  IADD3.X R21, ~R0, R21, R15, P0, P1 ;  /* 0x0000001500157210 */ /* 0x000fc800007e250f */
[----:B-1----:R-:W-:Y:S05]  /*bdb0*/  CALL.ABS.NOINC R2 ;  /* 0x0000000002007343 */ /* 0x002fea0003c00000 */
[----:B------:R-:W-:Y:S05]  /*bdc0*/  EXIT ;  /* 0x000000000000794d */ /* 0x000fea0003800000 */
.L_x_3278:
[----:B------:R-:W0:Y:S02]  /*bdd0*/  F2I.U64.F64.TRUNC R16, R16 ;  /* 0x0000001000107311 */ /* 0x000e24000030d800 */
[----:B0-----:R-:W-:Y:S01]  /*bde0*/  STG.E.64 [R2.64], R16 ;  /* 0x0000001002007986 */ /* 0x001fe2000c101b24 */
[----:B------:R-:W-:Y:S05]  /*bdf0*/  EXIT ;  /* 0x000000000000794d */ /* 0x000fea0003800000 */
.L_x_3277:
[----:B------:R-:W0:Y:S02]  /*be00*/  F2I.U32.F64.TRUNC R17, R16 ;  /* 0x0000001000117311 */ /* 0x000e24000030d000 */
[----:B0-----:R-:W-:Y:S01]  /*be10*/  STG.E [R2.64], R17 ;  /* 0x0000001102007986 */ /* 0x001fe2000c101924 */
[----:B------:R-:W-:Y:S05]  /*be20*/  EXIT ;  /* 0x000000000000794d */ /* 0x000fea0003800000 */
.L_x_3279:
        /* <DEDUP_REMOVED lines=13> */
.L_x_13764:


//--------------------- .text._ZN2at6native18elementwise_kernelILi128ELi2EZNS0_22gpu_kernel_impl_nocastIZZZNS0_25tanh_backward_kernel_cudaERNS_18TensorIteratorBaseEENKUlvE0_clEvENKUlvE_clEvEUlddE_EEvS4_RKT_EUliE_EEviT1_ --------------------------
	.section	.text._ZN2at6native18elementwise_kernelILi128ELi2EZNS0_22gpu_kernel_impl_nocastIZZZNS0_25tanh_backward_kernel_cudaERNS_18TensorIteratorBaseEENKUlvE0_clEvENKUlvE_clEvEUlddE_EEvS4_RKT_EUliE_EEviT1_,"ax",@progbits
	.sectioninfo	@"SHI_REGISTERS=14"
	.align	128
        .global         _ZN2at6native18elementwise_kernelILi128ELi2EZNS0_22gpu_kernel_impl_nocastIZZZNS0_25tanh_backward_kernel_cudaERNS_18TensorIteratorBaseEENKUlvE0_clEvENKUlvE_clEvEUlddE_EEvS4_RKT_EUliE_EEviT1_
        .type           _ZN2at6native18elementwise_kernelILi128ELi2EZNS0_22gpu_kernel_impl_nocastIZZZNS0_25tanh_backward_kernel_cudaERNS_18TensorIteratorBaseEENKUlvE0_clEvENKUlvE_clEvEUlddE_EEvS4_RKT_EUliE_EEviT1_,@function
        .size           _ZN2at6native18elementwise_kernelILi128ELi2EZNS0_22gpu_kernel_impl_nocastIZZZNS0_25tanh_backward_kernel_cudaERNS_18TensorIteratorBaseEENKUlvE0_clEvENKUlvE_clEvEUlddE_EEvS4_RKT_EUliE_EEviT1_,(.L_x_13765 - _ZN2at6native18elementwise_kernelILi128ELi2EZNS0_22gpu_kernel_impl_nocastIZZZNS0_25tanh_backward_kernel_cudaERNS_18TensorIteratorBaseEENKUlvE0_clEvENKUlvE_clEvEUlddE_EEvS4_RKT_EUliE_EEviT1_)
        .other          _ZN2at6native18elementwise_kernelILi128ELi2EZNS0_22gpu_kernel_impl_nocastIZZZNS0_25tanh_backward_kernel_cudaERNS_18TensorIteratorBaseEENKUlvE0_clEvENKUlvE_clEvEUlddE_EEvS4_RKT_EUliE_EEviT1_,@"STO_CUDA_ENTRY STV_DEFAULT"
_ZN2at6native18elementwise_kernelILi128ELi2EZNS0_22gpu_kernel_impl_nocastIZZZNS0_25tanh_backward_kernel_cudaERNS_18TensorIteratorBaseEENKUlvE0_clEvENKUlvE_clEvEUlddE_EEvS4_RKT_EUliE_EEviT1_:
.text._ZN2at6native18elementwise_kernelILi128ELi2EZNS0_22gpu_kernel_impl_nocastIZZZNS0_25tanh_backward_kernel_cudaERNS_18TensorIteratorBaseEENKUlvE0_clEvENKUlvE_clEvEUlddE_EEvS4_RKT_EUliE_EEviT1_:
        /* <DEDUP_REMOVED lines=262> */
.L_x_3282:
[----:B------:R-:W-:Y:S02]  /*1060*/  IADD3 R8, P1, R4, c[0x0][0x3d8], RZ ;  /* 0x0000f60004087a10 */ /* 0x000fe40007f3e0ff */
[----:B------:R-:W-:Y:S02]  /*1070*/  IADD3 R6, P0, R3, c[0x0][0x3d0], RZ ;  /* 0x0000f40003067a10 */ /* 0x000fe40007f1e0ff */
[----:B------:R-:W-:Y:S02]  /*1080*/  IADD3.X R9, RZ, c[0x0][0x3dc], RZ, P1, !PT ;  /* 0x0000f700ff097a10 */ /* 0x000fe40000ffe4ff */
[----:B------:R-:W-:-:S03]  /*1090*/  IADD3.X R7, RZ, c[0x0][0x3d4], RZ, P0, !PT ;  /* 0x0000f500ff077a10 */ /* 0x000fc600007fe4ff */
[----:B------:R-:W2:Y:S04]  /*10a0*/  LDG.E.64 R4, [R8.64] ;  /* 0x0000000408047981 */ /* 0x000ea8000c1e1b00 */
[----:B------:R-:W3:Y:S01]  /*10b0*/  LDG.E.64 R6, [R6.64] ;  /* 0x0000000406067981 */ /* 0x000ee2000c1e1b00 */
[----:B------:R-:W-:Y:S02]  /*10c0*/  IADD3 R2, P0, R2, c[0x0][0x3c8], RZ ;  /* 0x0000f20002027a10 */ /* 0x000fe40007f1e0ff */
[----:B------:R-:W-:Y:S02]  /*10d0*/  IADD3 R11, R0, 0x80, RZ ;  /* 0x00000080000b7810 */ /* 0x000fe40007ffe0ff */
[----:B------:R-:W-:Y:S01]  /*10e0*/  IADD3.X R3, RZ, c[0x0][0x3cc], RZ, P0, !PT ;  /* 0x0000f300ff037a10 */ /* 0x000fe200007fe4ff */
[----:B--2---:R-:W3:-:S06]  /*10f0*/  DFMA R4, -R4, R4, 1 ;  /* 0x3ff000000404742b */ /* 0x004ecc0000000104 */
[----:B---3--:R-:W0:-:S07]  /*1100*/  DMUL R4, R4, R6 ;  /* 0x0000000604047228 */ /* 0x008e0e0000000000 */
[----:B0-----:R0:W-:Y:S04]  /*1110*/  STG.E.64 [R2.64], R4 ;  /* 0x0000000402007986 */ /* 0x0011e8000c101b04 */
.L_x_3281:
[----:B------:R-:W-:Y:S05]  /*1120*/  BSYNC B0 ;  /* 0x0000000000007941 */ /* 0x000fea0003800000 */
.L_x_3280:
[----:B------:R-:W-:-:S13]  /*1130*/  ISETP.GE.AND P0, PT, R11, c[0x0][0x160], PT ;  /* 0x000058000b007a0c */ /* 0x000fda0003f06270 */
[----:B------:R-:W-:Y:S05]  /*1140*/  @P0 EXIT ;  /* 0x000000000000094d */ /* 0x000fea0003800000 */
[----:B------:R-:W-:Y:S01]  /*1150*/  ISETP.NE.AND P0, PT, RZ, c[0x0][0x168], PT ;  /* 0x00005a00ff007a0c */ /* 0x000fe20003f05270 */
[----:B0-----:R-:W-:Y:S01]  /*1160*/  CS2R R2, SRZ ;  /* 0x0000000000027805 */ /* 0x001fe2000001ff00 */
[----:B------:R-:W-:-:S11]  /*1170*/  MOV R0, RZ ;  /* 0x000000ff00007202 */ /* 0x000fd60000000f00 */
[----:B------:R-:W-:Y:S05]  /*1180*/  @!P0 BRA `(.L_x_3283) ;  /* 0x00000f9000008947 */ /* 0x000fea0003800000 */
[----:B------:R-:W-:Y:S01]  /*1190*/  HFMA2.MMA R2, -RZ, RZ, 0, 0 ;  /* 0x00000000ff027435 */ /* 0x000fe200000001ff */
[----:B------:R-:W-:Y:S02]  /*11a0*/  MOV R3, R11 ;  /* 0x0000000b00037202 */ /* 0x000fe40000000f00 */
[----:B------:R-:W-:-:S04]  /*11b0*/  MOV R8, c[0x0][0x168] ;  /* 0x00005a0000087a02 */ /* 0x000fc80000000f00 */
[----:B------:R-:W-:-:S03]  /*11c0*/  ISETP.NE.AND P0, PT, R8, 0x1, PT ;  /* 0x000000010800780c */ /* 0x000fc60003f05270 */
[----:B------:R-:W-:-:S05]  /*11d0*/  IMAD.HI.U32 R4, R11, c[0x0][0x170], R2 ;  /* 0x00005c000b047a27 */ /* 0x000fca00078e0002 */
        /* <DEDUP_REMOVED lines=244> */
.L_x_3283:
[----:B------:R-:W-:Y:S02]  /*2120*/  IADD3 R6, P1, R3, c[0x0][0x3d8], RZ ;  /* 0x0000f60003067a10 */ /* 0x000fe40007f3e0ff */
[----:B------:R-:W-:Y:S02]  /*2130*/  IADD3 R4, P0, R2, c[0x0][0x3d0], RZ ;  /* 0x0000f40002047a10 */ /* 0x000fe40007f1e0ff */
[----:B------:R-:W-:Y:S02]  /*2140*/  IADD3.X R7, RZ, c[0x0][0x3dc], RZ, P1, !PT ;  /* 0x0000f700ff077a10 */ /* 0x000fe40000ffe4ff */
[----:B------:R-:W-:-:S03]  /*2150*/  IADD3.X R5, RZ, c[0x0][0x3d4], RZ, P0, !PT ;  /* 0x0000f500ff057a10 */ /* 0x000fc600007fe4ff */
[----:B------:R-:W2:Y:S04]  /*2160*/  LDG.E.64 R2, [R6.64] ;  /* 0x0000000406027981 */ /* 0x000ea8000c1e1b00 */
[----:B------:R-:W3:Y:S01]  /*2170*/  LDG.E.64 R4, [R4.64] ;  /* 0x0000000404047981 */ /* 0x000ee2000c1e1b00 */
[----:B------:R-:W-:-:S04]  /*2180*/  IADD3 R8, P0, R0, c[0x0][0x3c8], RZ ;  /* 0x0000f20000087a10 */ /* 0x000fc80007f1e0ff */
[----:B------:R-:W-:Y:S01]  /*2190*/  IADD3.X R9, RZ, c[0x0][0x3cc], RZ, P0, !PT ;  /* 0x0000f300ff097a10 */ /* 0x000fe200007fe4ff */
[----:B--2---:R-:W3:-:S06]  /*21a0*/  DFMA R2, -R2, R2, 1 ;  /* 0x3ff000000202742b */ /* 0x004ecc0000000102 */
[----:B---3--:R-:W0:-:S07]  /*21b0*/  DMUL R2, R2, R4 ;  /* 0x0000000402027228 */ /* 0x008e0e0000000000 */
[----:B0-----:R-:W-:Y:S01]  /*21c0*/  STG.E.64 [R8.64], R2 ;  /* 0x0000000208007986 */ /* 0x001fe2000c101b04 */
[----:B------:R-:W-:Y:S05]  /*21d0*/  EXIT ;  /* 0x000000000000794d */ /* 0x000fea0003800000 */
.L_x_3284:
        /* <DEDUP_REMOVED lines=10> */
.L_x_13765:


//--------------------- .text._ZN2at6native27unrolled_elementwise_kernelIZZZNS0_25tanh_backward_kernel_cudaERNS_18TensorIteratorBaseEENKUlvE0_clEvENKUlvE_clEvEUlddE_St5arrayIPcLm3EELi4E23TrivialOffsetCalculatorILi2EjESA_ILi1EjENS0_6memory15LoadWithoutCastENSD_16StoreWithoutCastEEEviT_T0_T2_T3_T4_T5_ --------------------------
	.section	.text._ZN2at6native27unrolled_elementwise_kernelIZZZNS0_25tanh_backward_kernel_cudaERNS_18TensorIteratorBaseEENKUlvE0_clEvENKUlvE_clEvEUlddE_St5arrayIPcLm3EELi4E23TrivialOffsetCalculatorILi2EjESA_ILi1EjENS0_6memory15LoadWithoutCastENSD_16StoreWithoutCastEEEviT_T0_T2_T3_T4_T5_,"ax",@progbits
	.sectioninfo	@"SHI_REGISTERS=32"
	.align	128
        .global         _ZN2at6native27unrolled_elementwise_kernelIZZZNS0_25tanh_backward_kernel_cudaERNS_18TensorIteratorBaseEENKUlvE0_clEvENKUlvE_clEvEUlddE_St5arrayIPcLm3EELi4E23TrivialOffsetCalculatorILi2EjESA_ILi1EjENS0_6memory15LoadWithoutCastENSD_16StoreWithoutCastEEEviT_T0_T2_T3_T4_T5_
        .type           _ZN2at6native27unrolled_elementwise_kernelIZZZNS0_25tanh_backward_kernel_cudaERNS_18TensorIteratorBaseEENKUlvE0_clEvENKUlvE_clEvEUlddE_St5arrayIPcLm3EELi4E23TrivialOffsetCalculatorILi2EjESA_ILi1EjENS0_6memory15LoadWithoutCastENSD_16StoreWithoutCastEEEviT_T0_T2_T3_T4_T5_,@function
        .size           _ZN2at6native27unrolled_elementwise_kernelIZZZNS0_25tanh_backward_kernel_cudaERNS_18TensorIteratorBaseEENKUlvE0_clEvENKUlvE_clEvEUlddE_St5arrayIPcLm3EELi4E23TrivialOffsetCalculatorILi2EjESA_ILi1EjENS0_6memory15LoadWithoutCastENSD_16StoreWithoutCastEEEviT_T0_T2_T3_T4_T5_,(.L_x_13766 - _ZN2at6native27unrolled_elementwise_kernelIZZZNS0_25tanh_backward_kernel_cudaERNS_18TensorIteratorBaseEENKUlvE0_clEvENKUlvE_clEvEUlddE_St5arrayIPcLm3EELi4E23TrivialOffsetCalculatorILi2EjESA_ILi1EjENS0_6memory15LoadWithoutCastENSD_16StoreWithoutCastEEEviT_T0_T2_T3_T4_T5_)
        .other          _ZN2at6native27unrolled_elementwise_kernelIZZZNS0_25tanh_backward_kernel_cudaERNS_18TensorIteratorBaseEENKUlvE0_clEvENKUlvE_clEvEUlddE_St5arrayIPcLm3EELi4E23TrivialOffsetCalculatorILi2EjESA_ILi1EjENS0_6memory15LoadWithoutCastENSD_16StoreWithoutCastEEEviT_T0_T2_T3_T4_T5_,@"STO_CUDA_ENTRY STV_DEFAULT"
_ZN2at6native27unrolled_elementwise_kernelIZZZNS0_25tanh_backward_kernel_cudaERNS_18TensorIteratorBaseEENKUlvE0_clEvENKUlvE_clEvEUlddE_St5arrayIPcLm3EELi4E23TrivialOffsetCalculatorILi2EjESA_ILi1EjENS0_6memory15LoadWithoutCastENSD_16StoreWithoutCastEEEviT_T0_T2_T3_T4_T5_:
.text._ZN2at6native27unrolled_elementwise_kernelIZZZNS0_25tanh_backward_kernel_cudaERNS_18TensorIteratorBaseEENKUlvE0_clEvENKUlvE_clEvEUlddE_St5arrayIPcLm3EELi4E23TrivialOffsetCalculatorILi2EjESA_ILi1EjENS0_6memory15LoadWithoutCastENSD_16StoreWithoutCastEEEviT_T0_T2_T3_T4_T5_:
[----:B------:R-:W-:Y:S02]  /*0000*/  IMAD.MOV.U32 R1, RZ, RZ, c[0x0][0x28] ;  /* 0x00000a00ff017624 */ /* 0x000fe400078e00ff */
[----:B------:R-:W0:Y:S01]  /*0010*/  S2R R0, SR_CTAID.X ;  /* 0x0000000000007919 */ /* 0x000e220000002500 */
[----:B------:R-:W-:Y:S01]  /*0020*/  IMAD.MOV.U32 R3, RZ, RZ, -0x200 ;  /* 0xfffffe00ff037424 */ /* 0x000fe200078e00ff */
[----:B------:R-:W-:Y:S01]  /*0030*/  CS2R R16, SRZ ;  /* 0x0000000000107805 */ /* 0x000fe2000001ff00 */
[----:B------:R-:W-:Y:S01]  /*0040*/  ULDC.64 UR4, c[0x0][0x118] ;  /* 0x0000460000047ab9 */ /* 0x000fe20000000a00 */
[----:B------:R-:W1:Y:S01]  /*0050*/  S2R R15, SR_TID.X ;  /* 0x00000000000f7919 */ /* 0x000e620000002100 */
[----:B------:R-:W-:Y:S01]  /*0060*/  CS2R R18, SRZ ;  /* 0x0000000000127805 */ /* 0x000fe2000001ff00 */
[----:B0-----:R-:W-:Y:S01]  /*0070*/  IMAD R14, R0, R3, c[0x0][0x160] ;  /* 0x00005800000e7624 */ /* 0x001fe200078e0203 */
[----:B-1----:R-:W-:-:S04]  /*0080*/  MOV R11, R15 ;  /* 0x0000000f000b7202 */ /* 0x002fc80000000f00 */
[----:B------:R-:W-:-:S13]  /*0090*/  ISETP.GE.AND P0, PT, R15, R14, PT ;  /* 0x0000000e0f00720c */ /* 0x000fda0003f06270 */
[----:B------:R-:W-:Y:S01]  /*00a0*/  @!P0 IMAD R2, R0, 0x200, R11 ;  /* 0x0000020000028824 */ /* 0x000fe200078e020b */
[----:B------:R-:W-:Y:S01]  /*00b0*/  @!P0 IADD3 R11, R11, 0x80, RZ ;  /* 0x000000800b0b8810 */ /* 0x000fe20007ffe0ff */
[----:B------:R-:W-:-:S03]  /*00c0*/  @!P0 IMAD.MOV.U32 R3, RZ, RZ, 0x8 ;  /* 0x00000008ff038424 */ /* 0x000fc600078e00ff */
[----:B------:R-:W-:Y:S01]  /*00d0*/  ISETP.GE.AND P1, PT, R11, R14, PT ;  /* 0x0000000e0b00720c */ /* 0x000fe20003f26270 */
[----:B------:R-:W-:Y:S01]  /*00e0*/  @!P0 IMAD.WIDE.U32 R12, R2, R3, c[0x0][0x178] ;  /* 0x00005e00020c8625 */ /* 0x000fe200078e0003 */
[----:B------:R-:W-:-:S03]  /*00f0*/  CS2R R4, SRZ ;  /* 0x0000000000047805 */ /* 0x000fc6000001ff00 */
[----:B------:R-:W-:Y:S01]  /*0100*/  @!P0 IMAD.WIDE.U32 R2, R2, R3, c[0x0][0x170] ;  /* 0x00005c0002028625 */ /* 0x000fe200078e0003 */
[----:B------:R0:W2:Y:S04]  /*0110*/  @!P0 LDG.E.64 R16, [R12.64] ;  /* 0x000000040c108981 */ /* 0x0000a8000c1e1b00 */
[----:B------:R1:W3:Y:S03]  /*0120*/  @!P0 LDG.E.64 R18, [R2.64] ;  /* 0x0000000402128981 */ /* 0x0002e6000c1e1b00 */
[----:B------:R-:W-:Y:S02]  /*0130*/  @!P1 LEA R24, R0, R11, 0x9 ;  /* 0x0000000b00189211 */ /* 0x000fe400078e48ff */
[----:B------:R-:W-:-:S02]  /*0140*/  @!P1 MOV R25, 0x8 ;  /* 0x0000000800199802 */ /* 0x000fc40000000f00 */
[----:B------:R-:W-:-:S03]  /*0150*/  @!P1 IADD3 R11, R11, 0x80, RZ ;  /* 0x000000800b0b9810 */ /* 0x000fc60007ffe0ff */
[----:B------:R-:W-:Y:S01]  /*0160*/  @!P1 IMAD.WIDE.U32 R22, R24, R25, c[0x0][0x178] ;  /* 0x00005e0018169625 */ /* 0x000fe200078e0019 */
[----:B------:R-:W-:Y:S01]  /*0170*/  CS2R R8, SRZ ;  /* 0x0000000000087805 */ /* 0x000fe2000001ff00 */
[----:B------:R-:W-:-:S03]  /*0180*/  ISETP.GE.AND P3, PT, R11, R14, PT ;  /* 0x0000000e0b00720c */ /* 0x000fc60003f66270 */
[----:B------:R4:W3:Y:S01]  /*0190*/  @!P1 LDG.E.64 R4, [R22.64] ;  /* 0x0000000416049981 */ /* 0x0008e2000c1e1b00 */
[----:B------:R-:W-:-:S05]  /*01a0*/  @!P1 IMAD.WIDE.U32 R24, R24, R25, c[0x0][0x170] ;  /* 0x00005c0018189625 */ /* 0x000fca00078e0019 */
[----:B------:R-:W3:Y:S04]  /*01b0*/  @!P1 LDG.E.64 R8, [R24.64] ;  /* 0x0000000418089981 */ /* 0x000ee8000c1e1b00 */
[----:B------:R-:W-:Y:S01]  /*01c0*/  @!P3 MOV R27, 0x8 ;  /* 0x00000008001bb802 */ /* 0x000fe20000000f00 */
[----:B------:R-:W-:Y:S01]  /*01d0*/  @!P3 IMAD R26, R0, 0x200, R11 ;  /* 0x00000200001ab824 */ /* 0x000fe200078e020b */
[----:B------:R-:W-:-:S03]  /*01e0*/  CS2R R6, SRZ ;  /* 0x0000000000067805 */ /* 0x000fc6000001ff00 */
[----:B------:R-:W-:Y:S01]  /*01f0*/  @!P3 IMAD.WIDE.U32 R20, R26, R27, c[0x0][0x178] ;  /* 0x00005e001a14b625 */ /* 0x000fe200078e001b */
[----:B-1----:R-:W-:-:S03]  /*0200*/  CS2R R2, SRZ ;  /* 0x0000000000027805 */ /* 0x002fc6000001ff00 */
[----:B------:R-:W-:Y:S01]  /*0210*/  @!P3 IMAD.WIDE.U32 R26, R26, R27, c[0x0][0x170] ;  /* 0x00005c001a1ab625 */ /* 0x000fe200078e001b */
[----:B------:R1:W3:Y:S04]  /*0220*/  @!P3 LDG.E.64 R6, [R20.64] ;  /* 0x000000041406b981 */ /* 0x0002e8000c1e1b00 */
[----:B------:R-:W3:Y:S01]  /*0230*/  @!P3 LDG.E.64 R2, [R26.64] ;  /* 0x000000041a02b981 */ /* 0x000ee2000c1e1b00 */
[----:B------:R-:W-:-:S04]  /*0240*/  @!P3 IADD3 R11, R11, 0x80, RZ ;  /* 0x000000800b0bb810 */ /* 0x000fc80007ffe0ff */
[----:B------:R-:W-:Y:S01]  /*0250*/  ISETP.GE.AND P2, PT, R11, R14, PT ;  /* 0x0000000e0b00720c */ /* 0x000fe20003f46270 */
[----:B0-----:R-:W-:-:S12]  /*0260*/  CS2R R12, SRZ ;  /* 0x00000000000c7805 */ /* 0x001fd8000001ff00 */
[----:B------:R-:W-:Y:S01]  /*0270*/  @!P2 MOV R29, 0x8 ;  /* 0x00000008001da802 */ /* 0x000fe20000000f00 */
[----:B------:R-:W-:Y:S02]  /*0280*/  @!P2 IMAD R28, R0, 0x200, R11 ;  /* 0x00000200001ca824 */ /* 0x000fe400078e020b */
[----:B------:R-:W-:Y:S02]  /*0290*/  CS2R R10, SRZ ;  /* 0x00000000000a7805 */ /* 0x000fe4000001ff00 */
[----:B----4-:R-:W-:-:S04]  /*02a0*/  @!P2 IMAD.WIDE.U32 R22, R28, R29, c[0x0][0x178] ;  /* 0x00005e001c16a625 */ /* 0x010fc800078e001d */
[----:B-1----:R-:W-:Y:S01]  /*02b0*/  @!P2 IMAD.WIDE.U32 R20, R28, R29, c[0x0][0x170] ;  /* 0x00005c001c14a625 */ /* 0x002fe200078e001d */
[----:B------:R0:W5:Y:S04]  /*02c0*/  @!P2 LDG.E.64 R10, [R22.64] ;  /* 0x00000004160aa981 */ /* 0x000168000c1e1b00 */
[----:B------:R0:W5:Y:S01]  /*02d0*/  @!P2 LDG.E.64 R12, [R20.64] ;  /* 0x00000004140ca981 */ /* 0x000162000c1e1b00 */
[----:B------:R-:W-:Y:S01]  /*02e0*/  BSSY B0, `(.L_x_3285) ;  /* 0x000001a000007945 */ /* 0x000fe20003800000 */
[----:B--2---:R-:W3:-:S06]  /*02f0*/  DFMA R16, -R16, R16, 1 ;  /* 0x3ff000001010742b */ /* 0x004ecc0000000110 */
[----:B---3--:R1:W-:Y:S02]  /*0300*/  DMUL R18, R16, R18 ;  /* 0x0000001210127228 */ /* 0x0083e40000000000 */
[----:B-1----:R-:W-:Y:S01]  /*0310*/  IADD3 R16, R15, 0x80, RZ ;  /* 0x000000800f107810 */ /* 0x002fe20007ffe0ff */
[----:B------:R-:W-:-:S03]  /*0320*/  IMAD.MOV.U32 R17, RZ, RZ, R15 ;  /* 0x000000ffff117224 */ /* 0x000fc600078e000f */
[----:B------:R-:W-:Y:S01]  /*0330*/  @!P0 MOV R17, R16 ;  /* 0x0000001000118202 */ /* 0x000fe20000000f00 */
[----:B------:R-:W-:Y:S01]  /*0340*/  @!P0 IMAD R15, R0, 0x200, R15 ;  /* 0x00000200000f8824 */ /* 0x000fe200078e020f */
[----:B------:R-:W-:Y:S01]  /*0350*/  @!P0 MOV R16, 0x8 ;  /* 0x0000000800108802 */ /* 0x000fe20000000f00 */
[----:B------:R-:W1:-:S06]  /*0360*/  DFMA R4, -R4, R4, 1 ;  /* 0x3ff000000404742b */ /* 0x000e4c0000000104 */
[----:B-1----:R1:W-:Y:S02]  /*0370*/  DMUL R8, R4, R8 ;  /* 0x0000000804087228 */ /* 0x0023e40000000000 */
[----:B-1----:R-:W-:-:S05]  /*0380*/  @!P0 IMAD.WIDE.U32 R4, R15, R16, c[0x0][0x168] ;  /* 0x00005a000f048625 */ /* 0x002fca00078e0010 */
[----:B------:R0:W-:Y:S01]  /*0390*/  @!P0 STG.E.64 [R4.64], R18 ;  /* 0x0000001204008986 */ /* 0x0001e2000c101b04 */
[----:B------:R-:W-:Y:S01]  /*03a0*/  ISETP.GE.AND P1, PT, R17, R14, PT ;  /* 0x0000000e1100720c */ /* 0x000fe20003f26270 */
[----:B------:R-:W1:-:S06]  /*03b0*/  DFMA R6, -R6, R6, 1 ;  /* 0x3ff000000606742b */ /* 0x000e4c0000000106 */
[----:B-1----:R0:W1:-:S06]  /*03c0*/  DMUL R6, R6, R2 ;  /* 0x0000000206067228 */ /* 0x00204c0000000000 */
[----:B------:R-:W-:Y:S05]  /*03d0*/  @P1 BRA `(.L_x_3286) ;  /* 0x000000a000001947 */ /* 0x000fea0003800000 */
[----:B0-----:R-:W-:Y:S01]  /*03e0*/  IMAD R2, R0, 0x200, R17 ;  /* 0x0000020000027824 */ /* 0x001fe200078e0211 */
[----:B------:R-:W-:Y:S02]  /*03f0*/  IADD3 R17, R17, 0x80, RZ ;  /* 0x0000008011117810 */ /* 0x000fe40007ffe0ff */
[----:B------:R-:W-:Y:S02]  /*0400*/  MOV R5, 0x8 ;  /* 0x0000000800057802 */ /* 0x000fe40000000f00 */
[----:B------:R-:W-:-:S03]  /*0410*/  ISETP.GE.AND P0, PT, R17, R14, PT ;  /* 0x0000000e1100720c */ /* 0x000fc60003f06270 */
[----:B------:R-:W-:-:S05]  /*0420*/  IMAD.WIDE.U32 R2, R2, R5, c[0x0][0x168] ;  /* 0x00005a0002027625 */ /* 0x000fca00078e0005 */
[----:B------:R0:W-:Y:S05]  /*0430*/  STG.E.64 [R2.64], R8 ;  /* 0x0000000802007986 */ /* 0x0001ea000c101b04 */
[----:B------:R-:W-:Y:S01]  /*0440*/  @!P0 IMAD R4, R0, 0x200, R17 ;  /* 0x0000020000048824 */ /* 0x000fe200078e0211 */
[----:B------:R-:W-:-:S03]  /*0450*/  @!P0 IADD3 R17, R17, 0x80, RZ ;  /* 0x0000008011118810 */ /* 0x000fc60007ffe0ff */
[----:B------:R-:W-:-:S05]  /*0460*/  @!P0 IMAD.WIDE.U32 R4, R4, R5, c[0x0][0x168] ;  /* 0x00005a0004048625 */ /* 0x000fca00078e0005 */
[----:B-1----:R0:W-:Y:S02]  /*0470*/  @!P0 STG.E.64 [R4.64], R6 ;  /* 0x0000000604008986 */ /* 0x0021e4000c101b04 */
.L_x_3286:
[----:B------:R-:W-:Y:S05]  /*0480*/  BSYNC B0 ;  /* 0x0000000000007941 */ /* 0x000fea0003800000 */
.L_x_3285:
[----:B------:R-:W-:Y:S01]  /*0490*/  ISETP.GE.AND P0, PT, R17, R14, PT ;  /* 0x0000000e1100720c */ /* 0x000fe20003f06270 */
[----:B-----5:R-:W2:-:S12]  /*04a0*/  DFMA R10, -R10, R10, 1 ;  /* 0x3ff000000a0a742b */ /* 0x020e98000000010a */
[----:B------:R-:W-:Y:S05]  /*04b0*/  @P0 EXIT ;  /* 0x000000000000094d */ /* 0x000fea0003800000 */
[----:B0-2---:R-:W-:Y:S01]  /*04c0*/  LEA R2, R0, R17, 0x9 ;  /* 0x0000001100027211 */ /* 0x005fe200078e48ff */
[----:B------:R-:W0:Y:S01]  /*04d0*/  DMUL R10, R10, R12 ;  /* 0x0000000c0a0a7228 */ /* 0x000e220000000000 */
[----:B------:R-:W-:-:S05]  /*04e0*/  MOV R3, 0x8 ;  /* 0x0000000800037802 */ /* 0x000fca0000000f00 */
[----:B------:R-:W-:-:S05]  /*04f0*/  IMAD.WIDE.U32 R2, R2, R3, c[0x0][0x168] ;  /* 0x00005a0002027625 */ /* 0x000fca00078e0003 */
[----:B0-----:R-:W-:Y:S01]  /*0500*/  STG.E.64 [R2.64], R10 ;  /* 0x0000000a02007986 */ /* 0x001fe2000c101b04 */
[----:B------:R-:W-:Y:S05]  /*0510*/  EXIT ;  /* 0x000000000000794d */ /* 0x000fea0003800000 */
.L_x_3287:
        /* <DEDUP_REMOVED lines=14> */
.L_x_13766:


//--------------------- .text._ZN2at6native29vectorized_elementwise_kernelILi2EZZZNS0_25tanh_backward_kernel_cudaERNS_18TensorIteratorBaseEENKUlvE0_clEvENKUlvE_clEvEUlddE_St5arrayIPcLm3EEEEviT0_T1_ --------------------------
	.section	.text._ZN2at6native29vectorized_elementwise_kernelILi2EZZZNS0_25tanh_backward_kernel_cudaERNS_18TensorIteratorBaseEENKUlvE0_clEvENKUlvE_clEvEUlddE_St5arrayIPcLm3EEEEviT0_T1_,"ax",@progbits
	.sectioninfo	@"SHI_REGISTERS=32"
	.align	128
        .global         _ZN2at6native29vectorized_elementwise_kernelILi2EZZZNS0_25tanh_backward_kernel_cudaERNS_18TensorIteratorBaseEENKUlvE0_clEvENKUlvE_clEvEUlddE_St5arrayIPcLm3EEEEviT0_T1_
        .type           _ZN2at6native29vectorized_elementwise_kernelILi2EZZZNS0_25tanh_backward_kernel_cudaERNS_18TensorIteratorBaseEENKUlvE0_clEvENKUlvE_clEvEUlddE_St5arrayIPcLm3EEEEviT0_T1_,@function
        .size           _ZN2at6native29vectorized_elementwise_kernelILi2EZZZNS0_25tanh_backward_kernel_cudaERNS_18TensorIteratorBaseEENKUlvE0_clEvENKUlvE_clEvEUlddE_St5arrayIPcLm3EEEEviT0_T1_,(.L_x_13767 - _ZN2at6native29vectorized_elementwise_kernelILi2EZZZNS0_25tanh_backward_kernel_cudaERNS_18TensorIteratorBaseEENKUlvE0_clEvENKUlvE_clEvEUlddE_St5arrayIPcLm3EEEEviT0_T1_)
        .other          _ZN2at6native29vectorized_elementwise_kernelILi2EZZZNS0_25tanh_backward_kernel_cudaERNS_18TensorIteratorBaseEENKUlvE0_clEvENKUlvE_clEvEUlddE_St5arrayIPcLm3EEEEviT0_T1_,@"STO_CUDA_ENTRY STV_DEFAULT"
_ZN2at6native29vectorized_elementwise_kernelILi2EZZZNS0_25tanh_backward_kernel_cudaERNS_18TensorIteratorBaseEENKUlvE0_clEvENKUlvE_clEvEUlddE_St5arrayIPcLm3EEEEviT0_T1_:
.text._ZN2at6native29vectorized_elementwise_kernelILi2EZZZNS0_25tanh_backward_kernel_cudaERNS_18TensorIteratorBaseEENKUlvE0_clEvENKUlvE_clEvEUlddE_St5arrayIPcLm3EEEEviT0_T1_:
[----:B------:R-:W-:Y:S02]  /*0000*/  IMAD.MOV.U32 R1, RZ, RZ, c[0x0][0x28] ;  /* 0x00000a00ff017624 */ /* 0x000fe400078e00ff */
[----:B------:R-:W0:Y:S01]  /*0010*/  S2R R3, SR_CTAID.X ;  /* 0x0000000000037919 */ /* 0x000e220000002500 */
[----:B------:R-:W-:Y:S01]  /*0020*/  ULDC.64 UR4, c[0x0][0x118] ;  /* 0x0000460000047ab9 */ /* 0x000fe20000000a00 */
[----:B0-----:R-:W-:-:S04]  /*0030*/  SHF.L.U32 R3, R3, 0xa, RZ ;  /* 0x0000000a03037819 */ /* 0x001fc800000006ff */
[----:B------:R-:W-:-:S04]  /*0040*/  IADD3 R5, -R3, c[0x0][0x160], RZ ;  /* 0x0000580003057a10 */ /* 0x000fc80007ffe1ff */
[----:B------:R-:W-:-:S13]  /*0050*/  ISETP.GE.U32.AND P0, PT, R5, 0x400, PT ;  /* 0x000004000500780c */ /* 0x000fda0003f06070 */
[----:B------:R-:W-:Y:S05]  /*0060*/  @!P0 BRA `(.L_x_3288) ;  /* 0x0000025000008947 */ /* 0x000fea0003800000 */
[----:B------:R-:W0:Y:S01]  /*0070*/  S2R R2, SR_TID.X ;  /* 0x0000000000027919 */ /* 0x000e220000002100 */
[----:B------:R-:W-:-:S04]  /*0080*/  IMAD.MOV.U32 R0, RZ, RZ, 0x8 ;  /* 0x00000008ff007424 */ /* 0x000fc800078e00ff */
[----:B------:R-:W-:-:S04]  /*0090*/  IMAD.WIDE R24, R3, R0, c[0x0][0x178] ;  /* 0x00005e0003187625 */ /* 0x000fc800078e0200 */
[----:B------:R-:W-:-:S04]  /*00a0*/  IMAD.WIDE R28, R3, R0, c[0x0][0x170] ;  /* 0x00005c00031c7625 */ /* 0x000fc800078e0200 */
[----:B0-----:R-:W-:-:S04]  /*00b0*/  IMAD.WIDE.U32 R24, R2, 0x10, R24 ;  /* 0x0000001002187825 */ /* 0x001fc800078e0018 */
[----:B------:R-:W-:Y:S01]  /*00c0*/  IMAD.WIDE.U32 R28, R2, 0x10, R28 ;  /* 0x00000010021c7825 */ /* 0x000fe200078e001c */
[----:B------:R-:W2:Y:S04]  /*00d0*/  LDG.E.128 R4, [R24.64] ;  /* 0x0000000418047981 */ /* 0x000ea8000c1e1d00 */
[----:B------:R-:W3:Y:S04]  /*00e0*/  LDG.E.128 R8, [R28.64] ;  /* 0x000000041c087981 */ /* 0x000ee8000c1e1d00 */
[----:B------:R-:W4:Y:S04]  /*00f0*/  LDG.E.128 R16, [R24.64+0x800] ;  /* 0x0008000418107981 */ /* 0x000f28000c1e1d00 */
[----:B------:R-:W5:Y:S04]  /*0100*/  LDG.E.128 R20, [R28.64+0x800] ;  /* 0x000800041c147981 */ /* 0x000f68000c1e1d00 */
[----:B------:R-:W4:Y:S01]  /*0110*/  LDG.E.128 R12, [R28.64+0x1000] ;  /* 0x001000041c0c7981 */ /* 0x000f22000c1e1d00 */
[----:B--2---:R-:W3:-:S04]  /*0120*/  DFMA R6, -R6, R6, 1 ;  /* 0x3ff000000606742b */ /* 0x004ec80000000106 */
[----:B------:R-:W0:-:S04]  /*0130*/  DFMA R4, -R4, R4, 1 ;  /* 0x3ff000000404742b */ /* 0x000e080000000104 */
[----:B---3--:R-:W-:-:S04]  /*0140*/  DMUL R6, R10, R6 ;  /* 0x000000060a067228 */ /* 0x008fc80000000000 */
[----:B0-----:R0:W-:Y:S02]  /*0150*/  DMUL R4, R8, R4 ;  /* 0x0000000408047228 */ /* 0x0011e40000000000 */
[----:B0-----:R0:W2:Y:S02]  /*0160*/  LDG.E.128 R8, [R24.64+0x1000] ;  /* 0x0010000418087981 */ /* 0x0010a4000c1e1d00 */
[----:B----4-:R-:W5:-:S04]  /*0170*/  DFMA R18, -R18, R18, 1 ;  /* 0x3ff000001212742b */ /* 0x010f480000000112 */
[----:B------:R-:W1:-:S04]  /*0180*/  DFMA R16, -R16, R16, 1 ;  /* 0x3ff000001010742b */ /* 0x000e480000000110 */
[----:B-----5:R-:W-:-:S04]  /*0190*/  DMUL R18, R22, R18 ;  /* 0x0000001216127228 */ /* 0x020fc80000000000 */
[----:B-1----:R1:W-:Y:S02]  /*01a0*/  DMUL R16, R20, R16 ;  /* 0x0000001014107228 */ /* 0x0023e40000000000 */
[----:B-1----:R0:W3:Y:S04]  /*01b0*/  LDG.E.128 R20, [R24.64+0x1800] ;  /* 0x0018000418147981 */ /* 0x0020e8000c1e1d00 */
[----:B0-----:R-:W4:Y:S01]  /*01c0*/  LDG.E.128 R24, [R28.64+0x1800] ;  /* 0x001800041c187981 */ /* 0x001f22000c1e1d00 */
[----:B--2---:R-:W0:-:S04]  /*01d0*/  DFMA R8, -R8, R8, 1 ;  /* 0x3ff000000808742b */ /* 0x004e080000000108 */
[----:B------:R-:W1:-:S04]  /*01e0*/  DFMA R10, -R10, R10, 1 ;  /* 0x3ff000000a0a742b */ /* 0x000e48000000010a */
[----:B0-----:R0:W-:Y:S02]  /*01f0*/  DMUL R12, R12, R8 ;  /* 0x000000080c0c7228 */ /* 0x0011e40000000000 */
[----:B0-----:R-:W-:Y:S02]  /*0200*/  IMAD.WIDE.U32 R8, R3, R0, c[0x0][0x168] ;  /* 0x00005a0003087625 */ /* 0x001fe400078e0000 */
[----:B---3--:R-:W4:-:S04]  /*0210*/  DFMA R22, -R22, R22, 1 ;  /* 0x3ff000001616742b */ /* 0x008f080000000116 */
[----:B------:R-:W0:Y:S01]  /*0220*/  DFMA R20, -R20, R20, 1 ;  /* 0x3ff000001414742b */ /* 0x000e220000000114 */
[----:B------:R-:W-:-:S03]  /*0230*/  IMAD.WIDE R8, R2, 0x10, R8 ;  /* 0x0000001002087825 */ /* 0x000fc600078e0208 */
[----:B-1----:R-:W1:-:S04]  /*0240*/  DMUL R14, R14, R10 ;  /* 0x0000000a0e0e7228 */ /* 0x002e480000000000 */
[----:B----4-:R-:W-:-:S04]  /*0250*/  DMUL R26, R26, R22 ;  /* 0x000000161a1a7228 */ /* 0x010fc80000000000 */
[----:B0-----:R-:W0:Y:S01]  /*0260*/  DMUL R24, R24, R20 ;  /* 0x0000001418187228 */ /* 0x001e220000000000 */
[----:B------:R-:W-:Y:S04]  /*0270*/  STG.E.128 [R8.64], R4 ;  /* 0x0000000408007986 */ /* 0x000fe8000c101d04 */
[----:B------:R-:W-:Y:S04]  /*0280*/  STG.E.128 [R8.64+0x800], R16 ;  /* 0x0008001008007986 */ /* 0x000fe8000c101d04 */
[----:B-1----:R-:W-:Y:S04]  /*0290*/  STG.E.128 [R8.64+0x1000], R12 ;  /* 0x0010000c08007986 */ /* 0x002fe8000c101d04 */
[----:B0-----:R-:W-:Y:S01]  /*02a0*/  STG.E.128 [R8.64+0x1800], R24 ;  /* 0x0018001808007986 */ /* 0x001fe2000c101d04 */
[----:B------:R-:W-:Y:S05]  /*02b0*/  EXIT ;  /* 0x000000000000794d */ /* 0x000fea0003800000 */
.L_x_3288:
[----:B------:R-:W0:Y:S01]  /*02c0*/  S2R R2, SR_TID.X ;  /* 0x0000000000027919 */ /* 0x000e220000002100 */
[----:B------:R-:W-:Y:S01]  /*02d0*/  CS2R R24, SRZ ;  /* 0x0000000000187805 */ /* 0x000fe2000001ff00 */
[----:B0-----:R-:W-:-:S02]  /*02e0*/  ISETP.GE.AND P0, PT, R2, R5, PT ;  /* 0x000000050200720c */ /* 0x001fc40003f06270 */
[----:B------:R-:W-:-:S11]  /*02f0*/  MOV R0, R2 ;  /* 0x0000000200007202 */ /* 0x000fd60000000f00 */
[----:B------:R-:W-:Y:S01]  /*0300*/  @!P0 IMAD.IADD R8, R3, 0x1, R0 ;  /* 0x0000000103088824 */ /* 0x000fe200078e0200 */
[----:B------:R-:W-:Y:S02]  /*0310*/  @!P0 IADD3 R0, R0, 0x80, RZ ;  /* 0x0000008000008810 */ /* 0x000fe40007ffe0ff */
[----:B------:R-:W-:Y:S02]  /*0320*/  @!P0 MOV R9, 0x8 ;  /* 0x0000000800098802 */ /* 0x000fe40000000f00 */
[----:B------:R-:W-:-:S03]  /*0330*/  ISETP.GE.AND P1, PT, R0, R5, PT ;  /* 0x000000050000720c */ /* 0x000fc60003f26270 */
[----:B------:R-:W-:Y:S01]  /*0340*/  @!P0 IMAD.WIDE.U32 R10, R8, R9, c[0x0][0x178] ;  /* 0x00005e00080a8625 */ /* 0x000fe200078e0009 */
[----:B------:R-:W-:Y:S01]  /*0350*/  CS2R R14, SRZ ;  /* 0x00000000000e7805 */ /* 0x000fe2000001ff00 */
[----:B------:R-:W-:-:S03]  /*0360*/  CS2R R6, SRZ ;  /* 0x0000000000067805 */ /* 0x000fc6000001ff00 */
[----:B------:R0:W2:Y:S01]  /*0370*/  @!P0 LDG.E.64 R24, [R10.64] ;  /* 0x000000040a188981 */ /* 0x0000a2000c1e1b00 */
[----:B------:R-:W-:-:S04]  /*0380*/  @!P0 IMAD.WIDE.U32 R8, R8, R9, c[0x0][0x170] ;  /* 0x00005c0008088625 */ /* 0x000fc800078e0009 */
[----:B------:R-:W-:Y:S01]  /*0390*/  @!P1 MOV R13, 0x8 ;  /* 0x00000008000d9802 */ /* 0x000fe20000000f00 */
[----:B------:R-:W-:Y:S01]  /*03a0*/  @!P1 IMAD.IADD R12, R3, 0x1, R0 ;  /* 0x00000001030c9824 */ /* 0x000fe200078e0200 */
[----:B------:R1:W3:Y:S03]  /*03b0*/  @!P0 LDG.E.64 R14, [R8.64] ;  /* 0x00000004080e8981 */ /* 0x0002e6000c1e1b00 */
[----:B------:R-:W-:Y:S01]  /*03c0*/  @!P1 IMAD.WIDE.U32 R16, R12, R13, c[0x0][0x178] ;  /* 0x00005e000c109625 */ /* 0x000fe200078e000d */
[----:B------:R-:W-:-:S03]  /*03d0*/  CS2R R22, SRZ ;  /* 0x0000000000167805 */ /* 0x000fc6000001ff00 */
[----:B------:R-:W-:Y:S01]  /*03e0*/  @!P1 IMAD.WIDE.U32 R12, R12, R13, c[0x0][0x170] ;  /* 0x00005c000c0c9625 */ /* 0x000fe200078e000d */
[----:B------:R4:W5:Y:S04]  /*03f0*/  @!P1 LDG.E.64 R6, [R16.64] ;  /* 0x0000000410069981 */ /* 0x000968000c1e1b00 */
[----:B------:R0:W5:Y:S01]  /*0400*/  @!P1 LDG.E.64 R22, [R12.64] ;  /* 0x000000040c169981 */ /* 0x000162000c1e1b00 */
[----:B------:R-:W-:-:S04]  /*0410*/  @!P1 IADD3 R0, R0, 0x80, RZ ;  /* 0x0000008000009810 */ /* 0x000fc80007ffe0ff */
[----:B------:R-:W-:-:S13]  /*0420*/  ISETP.GE.AND P2, PT, R0, R5, PT ;  /* 0x000000050000720c */ /* 0x000fda0003f46270 */
[----:B------:R-:W-:Y:S01]  /*0430*/  @!P2 IMAD.IADD R4, R3, 0x1, R0 ;  /* 0x000000010304a824 */ /* 0x000fe200078e0200 */
[----:B------:R-:W-:-:S04]  /*0440*/  @!P2 IADD3 R0, R0, 0x80, RZ ;  /* 0x000000800000a810 */ /* 0x000fc80007ffe0ff */
[----:B------:R-:W-:-:S13]  /*0450*/  ISETP.GE.AND P3, PT, R0, R5, PT ;  /* 0x000000050000720c */ /* 0x000fda0003f66270 */
[----:B------:R-:W-:Y:S01]  /*0460*/  @!P3 IMAD.IADD R26, R3, 0x1, R0 ;  /* 0x00000001031ab824 */ /* 0x000fe200078e0200 */
[----:B------:R-:W-:-:S04]  /*0470*/  @!P3 IADD3 R0, R0, 0x80, RZ ;  /* 0x000000800000b810 */ /* 0x000fc80007ffe0ff */
[----:B------:R-:W-:Y:S02]  /*0480*/  ISETP.GE.AND P1, PT, R0, R5, PT ;  /* 0x000000050000720c */ /* 0x000fe40003f26270 */
[----:B------:R-:W-:Y:S01]  /*0490*/  @!P2 MOV R19, 0x8 ;  /* 0x000000080013a802 */ /* 0x000fe20000000f00 */
[----:B------:R-:W-:Y:S01]  /*04a0*/  CS2R R20, SRZ ;  /* 0x0000000000147805 */ /* 0x000fe2000001ff00 */
[----:B----4-:R-:W-:Y:S01]  /*04b0*/  CS2R R16, SRZ ;  /* 0x0000000000107805 */ /* 0x010fe2000001ff00 */
[----:B------:R-:W-:Y:S02]  /*04c0*/  @!P3 MOV R27, 0x8 ;  /* 0x00000008001bb802 */ /* 0x000fe40000000f00 */
[----:B0-----:R-:W-:-:S04]  /*04d0*/  @!P2 IMAD.WIDE.U32 R10, R4, R19, c[0x0][0x170] ;  /* 0x00005c00040aa625 */ /* 0x001fc800078e0013 */
[----:B-1----:R-:W-:Y:S01]  /*04e0*/  @!P2 IMAD.WIDE.U32 R8, R4, R19, c[0x0][0x178] ;  /* 0x00005e000408a625 */ /* 0x002fe200078e0013 */
[----:B------:R0:W4:Y:S03]  /*04f0*/  @!P2 LDG.E.64 R20, [R10.64] ;  /* 0x000000040a14a981 */ /* 0x000126000c1e1b00 */
[----:B------:R-:W-:Y:S01]  /*0500*/  @!P1 IMAD.IADD R28, R3, 0x1, R0 ;  /* 0x00000001031c9824 */ /* 0x000fe200078e0200 */
[----:B------:R-:W-:Y:S01]  /*0510*/  @!P1 IADD3 R0, R0, 0x80, RZ ;  /* 0x0000008000009810 */ /* 0x000fe20007ffe0ff */
[----:B------:R1:W4:Y:S01]  /*0520*/  @!P2 LDG.E.64 R16, [R8.64] ;  /* 0x000000040810a981 */ /* 0x000322000c1e1b00 */
[----:B------:R-:W-:Y:S02]  /*0530*/  @!P1 MOV R29, 0x8 ;  /* 0x00000008001d9802 */ /* 0x000fe40000000f00 */
[----:B------:R-:W-:Y:S01]  /*0540*/  ISETP.GE.AND P2, PT, R0, R5, PT ;  /* 0x000000050000720c */ /* 0x000fe20003f46270 */
[----:B0-----:R-:W-:Y:S01]  /*0550*/  @!P3 IMAD.WIDE.U32 R10, R26, R27, c[0x0][0x170] ;  /* 0x00005c001a0ab625 */ /* 0x001fe200078e001b */
[----:B------:R-:W-:-:S03]  /*0560*/  CS2R R18, SRZ ;  /* 0x0000000000127805 */ /* 0x000fc6000001ff00 */
[----:B------:R-:W-:Y:S01]  /*0570*/  @!P3 IMAD.WIDE.U32 R26, R26, R27, c[0x0][0x178] ;  /* 0x00005e001a1ab625 */ /* 0x000fe200078e001b */
[----:B-1----:R-:W-:Y:S01]  /*0580*/  CS2R R8, SRZ ;  /* 0x0000000000087805 */ /* 0x002fe2000001ff00 */
[----:B------:R-:W-:Y:S01]  /*0590*/  CS2R R12, SRZ ;  /* 0x00000000000c7805 */ /* 0x000fe2000001ff00 */
[----:B------:R0:W4:Y:S04]  /*05a0*/  @!P3 LDG.E.64 R18, [R10.64] ;  /* 0x000000040a12b981 */ /* 0x000128000c1e1b00 */
[----:B------:R1:W4:Y:S01]  /*05b0*/  @!P3 LDG.E.64 R8, [R26.64] ;  /* 0x000000041a08b981 */ /* 0x000322000c1e1b00 */
[----:B------:R-:W-:Y:S01]  /*05c0*/  @!P2 IMAD.IADD R4, R3, 0x1, R0 ;  /* 0x000000010304a824 */ /* 0x000fe200078e0200 */
[----:B0-----:R-:W-:Y:S01]  /*05d0*/  CS2R R10, SRZ ;  /* 0x00000000000a7805 */ /* 0x001fe2000001ff00 */
[----:B-1----:R-:W-:-:S04]  /*05e0*/  @!P1 IMAD.WIDE.U32 R26, R28, R29, c[0x0][0x170] ;  /* 0x00005c001c1a9625 */ /* 0x002fc800078e001d */
[----:B------:R-:W-:Y:S01]  /*05f0*/  @!P1 IMAD.WIDE.U32 R28, R28, R29, c[0x0][0x178] ;  /* 0x00005e001c1c9625 */ /* 0x000fe200078e001d */
[----:B------:R0:W4:Y:S04]  /*0600*/  @!P1 LDG.E.64 R12, [R26.64] ;  /* 0x000000041a0c9981 */ /* 0x000128000c1e1b00 */
[----:B------:R1:W4:Y:S01]  /*0610*/  @!P1 LDG.E.64 R10, [R28.64] ;  /* 0x000000041c0a9981 */ /* 0x000322000c1e1b00 */
[----:B0-----:R-:W-:Y:S01]  /*0620*/  @!P2 MOV R27, 0x8 ;  /* 0x00000008001ba802 */ /* 0x001fe20000000f00 */
[----:B-1----:R-:W-:Y:S01]  /*0630*/  CS2R R28, SRZ ;  /* 0x00000000001c7805 */ /* 0x002fe2000001ff00 */
[----:B--2---:R-:W3:-:S06]  /*0640*/  DFMA R24, -R24, R24, 1 ;  /* 0x3ff000001818742b */ /* 0x004ecc0000000118 */
[----:B---3--:R0:W-:Y:S02]  /*0650*/  DMUL R14, R24, R14 ;  /* 0x0000000e180e7228 */ /* 0x0081e40000000000 */
[----:B0-----:R-:W-:-:S04]  /*0660*/  @!P2 IMAD.WIDE.U32 R24, R4, R27, c[0x0][0x170] ;  /* 0x00005c000418a625 */ /* 0x001fc800078e001b */
[----:B------:R-:W-:Y:S01]  /*0670*/  @!P2 IMAD.WIDE.U32 R26, R4, R27, c[0x0][0x178] ;  /* 0x00005e00041aa625 */ /* 0x000fe200078e001b */
[----:B-----5:R-:W0:-:S04]  /*0680*/  DFMA R6, -R6, R6, 1 ;  /* 0x3ff000000606742b */ /* 0x020e080000000106 */
[----:B------:R1:W2:Y:S02]  /*0690*/  @!P2 LDG.E.64 R28, [R26.64] ;  /* 0x000000041a1ca981 */ /* 0x0002a4000c1e1b00 */
[----:B0-----:R0:W-:Y:S02]  /*06a0*/  DMUL R6, R6, R22 ;  /* 0x0000001606067228 */ /* 0x0011e40000000000 */
[----:B0-----:R-:W-:-:S06]  /*06b0*/  CS2R R22, SRZ ;  /* 0x0000000000167805 */ /* 0x001fcc000001ff00 */
[----:B------:R0:W3:Y:S01]  /*06c0*/  @!P2 LDG.E.64 R22, [R24.64] ;  /* 0x000000041816a981 */ /* 0x0000e2000c1e1b00 */
[----:B------:R-:W-:-:S04]  /*06d0*/  @!P2 IADD3 R0, R0, 0x80, RZ ;  /* 0x000000800000a810 */ /* 0x000fc80007ffe0ff */
[----:B------:R-:W-:-:S13]  /*06e0*/  ISETP.GE.AND P2, PT, R0, R5, PT ;  /* 0x000000050000720c */ /* 0x000fda0003f46270 */
[----:B------:R-:W-:Y:S01]  /*06f0*/  @!P2 IMAD.IADD R4, R3, 0x1, R0 ;  /* 0x000000010304a824 */ /* 0x000fe200078e0200 */
[----:B------:R-:W-:-:S04]  /*0700*/  @!P2 IADD3 R0, R0, 0x80, RZ ;  /* 0x000000800000a810 */ /* 0x000fc80007ffe0ff */
[----:B------:R-:W-:Y:S02]  /*0710*/  ISETP.GE.AND P1, PT, R0, R5, PT ;  /* 0x000000050000720c */ /* 0x000fe40003f26270 */
[----:B0-----:R-:W-:-:S11]  /*0720*/  @!P2 MOV R25, 0x8 ;  /* 0x000000080019a802 */ /* 0x001fd60000000f00 */
[----:B-1----:R-:W-:Y:S01]  /*0730*/  @!P1 MOV R27, 0x8 ;  /* 0x00000008001b9802 */ /* 0x002fe20000000f00 */
[----:B------:R-:W-:Y:S01]  /*0740*/  @!P1 IMAD.IADD R0, R3, 0x1, R0 ;  /* 0x0000000103009824 */ /* 0x000fe200078e0200 */
[----:B----4-:R-:W0:-:S06]  /*0750*/  DFMA R16, -R16, R16, 1 ;  /* 0x3ff000001010742b */ /* 0x010e0c0000000110 */
[----:B0-----:R0:W-:Y:S02]  /*0760*/  DMUL R20, R16, R20 ;  /* 0x0000001410147228 */ /* 0x0011e40000000000 */
[----:B0-----:R-:W-:Y:S02]  /*0770*/  CS2R R16, SRZ ;  /* 0x0000000000107805 */ /* 0x001fe4000001ff00 */
[----:B------:R-:W-:-:S04]  /*0780*/  DFMA R8, -R8, R8, 1 ;  /* 0x3ff000000808742b */ /* 0x000fc80000000108 */
[----:B------:R-:W0:-:S06]  /*0790*/  DFMA R10, -R10, R10, 1 ;  /* 0x3ff000000a0a742b */ /* 0x000e0c000000010a */
[----:B0-----:R0:W-:Y:S02]  /*07a0*/  DMUL R12, R10, R12 ;  /* 0x0000000c0a0c7228 */ /* 0x0011e40000000000 */
[----:B0-----:R-:W-:-:S04]  /*07b0*/  @!P2 IMAD.WIDE.U32 R10, R4, R25, c[0x0][0x170] ;  /* 0x00005c00040aa625 */ /* 0x001fc800078e0019 */
[----:B------:R-:W-:Y:S01]  /*07c0*/  @!P2 IMAD.WIDE.U32 R24, R4, R25, c[0x0][0x178] ;  /* 0x00005e000418a625 */ /* 0x000fe200078e0019 */
[----:B------:R0:W-:Y:S02]  /*07d0*/  DMUL R18, R8, R18 ;  /* 0x0000001208127228 */ /* 0x0001e40000000000 */
[----:B0-----:R-:W-:Y:S02]  /*07e0*/  CS2R R8, SRZ ;  /* 0x0000000000087805 */ /* 0x001fe4000001ff00 */
[----:B------:R0:W4:Y:S04]  /*07f0*/  @!P2 LDG.E.64 R16, [R24.64] ;  /* 0x000000041810a981 */ /* 0x000128000c1e1b00 */
[----:B------:R1:W5:Y:S01]  /*0800*/  @!P2 LDG.E.64 R8, [R10.64] ;  /* 0x000000040a08a981 */ /* 0x000362000c1e1b00 */
[----:B0-----:R-:W-:Y:S01]  /*0810*/  @!P1 IMAD.WIDE.U32 R24, R0, R27, c[0x0][0x178] ;  /* 0x00005e0000189625 */ /* 0x001fe200078e001b */
[----:B-1----:R-:W-:Y:S01]  /*0820*/  CS2R R10, SRZ ;  /* 0x00000000000a7805 */ /* 0x002fe2000001ff00 */
[----:B--2---:R-:W3:-:S06]  /*0830*/  DFMA R28, -R28, R28, 1 ;  /* 0x3ff000001c1c742b */ /* 0x004ecc000000011c */
[----:B---3--:R0:W-:Y:S02]  /*0840*/  DMUL R22, R28, R22 ;  /* 0x000000161c167228 */ /* 0x0081e40000000000 */
[----:B0-----:R-:W-:Y:S02]  /*0850*/  @!P1 IMAD.WIDE.U32 R28, R0, R27, c[0x0][0x170] ;  /* 0x00005c00001c9625 */ /* 0x001fe400078e001b */
[----:B------:R-:W-:-:S03]  /*0860*/  CS2R R26, SRZ ;  /* 0x00000000001a7805 */ /* 0x000fc6000001ff00 */
[----:B------:R0:W2:Y:S04]  /*0870*/  @!P1 LDG.E.64 R10, [R28.64] ;  /* 0x000000041c0a9981 */ /* 0x0000a8000c1e1b00 */
[----:B------:R-:W3:Y:S01]  /*0880*/  @!P1 LDG.E.64 R26, [R24.64] ;  /* 0x00000004181a9981 */ /* 0x000ee2000c1e1b00 */
[----:B------:R-:W-:Y:S01]  /*0890*/  @!P0 MOV R4, 0x8 ;  /* 0x0000000800048802 */ /* 0x000fe20000000f00 */
[----:B------:R-:W-:-:S04]  /*08a0*/  @!P0 IMAD.IADD R0, R3, 0x1, R2 ;  /* 0x0000000103008824 */ /* 0x000fc800078e0202 */
[----:B0-----:R-:W-:Y:S01]  /*08b0*/  @!P0 IMAD.WIDE.U32 R28, R0, R4, c[0x0][0x168] ;  /* 0x00005a00001c8625 */ /* 0x001fe200078e0004 */
[----:B------:R-:W-:-:S05]  /*08c0*/  IADD3 R0, R2, 0x80, RZ ;  /* 0x0000008002007810 */ /* 0x000fca0007ffe0ff */
[----:B------:R-:W-:Y:S01]  /*08d0*/  @!P0 IMAD.MOV.U32 R2, RZ, RZ, R0 ;  /* 0x000000ffff028224 */ /* 0x000fe200078e0000 */
[----:B------:R0:W-:Y:S04]  /*08e0*/  @!P0 STG.E.64 [R28.64], R14 ;  /* 0x0000000e1c008986 */ /* 0x0001e8000c101b04 */
[----:B------:R-:W-:Y:S01]  /*08f0*/  ISETP.GE.AND P0, PT, R2, R5, PT ;  /* 0x000000050200720c */ /* 0x000fe20003f06270 */
[----:B------:R-:W-:Y:S01]  /*0900*/  BSSY B0, `(.L_x_3289) ;  /* 0x0000030000007945 */ /* 0x000fe20003800000 */
[----:B------:R-:W-:Y:S01]  /*0910*/  BSSY B1, `(.L_x_3290) ;  /* 0x0000028000017945 */ /* 0x000fe20003800000 */
[----:B----4-:R-:W5:-:S06]  /*0920*/  DFMA R16, -R16, R16, 1 ;  /* 0x3ff000001010742b */ /* 0x010f4c0000000110 */
[----:B-----5:R-:W-:-:S04]  /*0930*/  DMUL R8, R16, R8 ;  /* 0x0000000810087228 */ /* 0x020fc80000000000 */
[----:B---3--:R-:W2:-:S06]  /*0940*/  DFMA R26, -R26, R26, 1 ;  /* 0x3ff000001a1a742b */ /* 0x008e8c000000011a */
[----:B--2---:R0:W1:Y:S01]  /*0950*/  DMUL R10, R26, R10 ;  /* 0x0000000a1a0a7228 */ /* 0x0040620000000000 */
[----:B------:R-:W-:Y:S05]  /*0960*/  @P0 BRA `(.L_x_3291) ;  /* 0x000000c000000947 */ /* 0x000fea0003800000 */
[----:B0-----:R-:W-:Y:S01]  /*0970*/  IADD3 R14, R3, R2, RZ ;  /* 0x00000002030e7210 */ /* 0x001fe20007ffe0ff */
[----:B------:R-:W-:Y:S01]  /*0980*/  IMAD.MOV.U32 R15, RZ, RZ, 0x8 ;  /* 0x00000008ff0f7424 */ /* 0x000fe200078e00ff */
[----:B------:R-:W-:-:S03]  /*0990*/  IADD3 R2, R2, 0x80, RZ ;  /* 0x0000008002027810 */ /* 0x000fc60007ffe0ff */
[----:B------:R-:W-:Y:S01]  /*09a0*/  IMAD.WIDE.U32 R14, R14, R15, c[0x0][0x168] ;  /* 0x00005a000e0e7625 */ /* 0x000fe200078e000f */
[----:B------:R-:W-:-:S04]  /*09b0*/  ISETP.GE.AND P0, PT, R2, R5, PT ;  /* 0x000000050200720c */ /* 0x000fc80003f06270 */
[----:B------:R0:W-:Y:S09]  /*09c0*/  STG.E.64 [R14.64], R6 ;  /* 0x000000060e007986 */ /* 0x0001f2000c101b04 */
[----:B------:R-:W-:Y:S05]  /*09d0*/  @P0 BRA `(.L_x_3292) ;  /* 0x000000c000000947 */ /* 0x000fea0003800000 */
[----:B0-----:R-:W-:Y:S01]  /*09e0*/  IADD3 R6, R3, R2, RZ ;  /* 0x0000000203067210 */ /* 0x001fe20007ffe0ff */
[----:B------:R-:W-:Y:S01]  /*09f0*/  IMAD.MOV.U32 R7, RZ, RZ, 0x8 ;  /* 0x00000008ff077424 */ /* 0x000fe200078e00ff */
[----:B------:R-:W-:-:S03]  /*0a00*/  IADD3 R2, R2, 0x80, RZ ;  /* 0x0000008002027810 */ /* 0x000fc60007ffe0ff */
[----:B------:R-:W-:-:S05]  /*0a10*/  IMAD.WIDE.U32 R6, R6, R7, c[0x0][0x168] ;  /* 0x00005a0006067625 */ /* 0x000fca00078e0007 */
[----:B------:R0:W-:Y:S02]  /*0a20*/  STG.E.64 [R6.64], R20 ;  /* 0x0000001406007986 */ /* 0x0001e4000c101b04 */
.L_x_3291:
[----:B------:R-:W-:-:S13]  /*0a30*/  ISETP.GE.AND P0, PT, R2, R5, PT ;  /* 0x000000050200720c */ /* 0x000fda0003f06270 */
[----:B------:R-:W-:Y:S05]  /*0a40*/  @P0 BRA `(.L_x_3293) ;  /* 0x000000c000000947 */ /* 0x000fea0003800000 */
[----:B0-----:R-:W-:Y:S01]  /*0a50*/  IADD3 R6, R3, R2, RZ ;  /* 0x0000000203067210 */ /* 0x001fe20007ffe0ff */
[----:B------:R-:W-:Y:S01]  /*0a60*/  IMAD.MOV.U32 R7, RZ, RZ, 0x8 ;  /* 0x00000008ff077424 */ /* 0x000fe200078e00ff */
[----:B------:R-:W-:-:S03]  /*0a70*/  IADD3 R2, R2, 0x80, RZ ;  /* 0x0000008002027810 */ /* 0x000fc60007ffe0ff */
[----:B------:R-:W-:-:S05]  /*0a80*/  IMAD.WIDE.U32 R6, R6, R7, c[0x0][0x168] ;  /* 0x00005a0006067625 */ /* 0x000fca00078e0007 */
[----:B------:R0:W-:Y:S02]  /*0a90*/  STG.E.64 [R6.64], R18 ;  /* 0x0000001206007986 */ /* 0x0001e4000c101b04 */
.L_x_3292:
[----:B------:R-:W-:-:S13]  /*0aa0*/  ISETP.GE.AND P0, PT, R2, R5, PT ;  /* 0x000000050200720c */ /* 0x000fda0003f06270 */
[----:B------:R-:W-:Y:S05]  /*0ab0*/  @P0 BRA `(.L_x_3294) ;  /* 0x000000d000000947 */ /* 0x000fea0003800000 */
[----:B0-----:R-:W-:Y:S01]  /*0ac0*/  IADD3 R6, R3, R2, RZ ;  /* 0x0000000203067210 */ /* 0x001fe20007ffe0ff */
[----:B------:R-:W-:Y:S01]  /*0ad0*/  IMAD.MOV.U32 R7, RZ, RZ, 0x8 ;  /* 0x00000008ff077424 */ /* 0x000fe200078e00ff */
[----:B------:R-:W-:-:S03]  /*0ae0*/  IADD3 R2, R2, 0x80, RZ ;  /* 0x0000008002027810 */ /* 0x000fc60007ffe0ff */
[----:B------:R-:W-:-:S05]  /*0af0*/  IMAD.WIDE.U32 R6, R6, R7, c[0x0][0x168] ;  /* 0x00005a0006067625 */ /* 0x000fca00078e0007 */
[----:B------:R0:W-:Y:S02]  /*0b00*/  STG.E.64 [R6.64], R12 ;  /* 0x0000000c06007986 */ /* 0x0001e4000c101b04 */
.L_x_3293:
[----:B------:R-:W-:-:S13]  /*0b10*/  ISETP.GE.AND P0, PT, R2, R5, PT ;  /* 0x000000050200720c */ /* 0x000fda0003f06270 */
[----:B------:R-:W-:Y:S01]  /*0b20*/  @P0 BREAK B1 ;  /* 0x0000000000010942 */ /* 0x000fe20003800000 */
[----:B------:R-:W-:Y:S05]  /*0b30*/  @P0 BRA `(.L_x_3295) ;  /* 0x000000c000000947 */ /* 0x000fea0003800000 */
[----:B0-----:R-:W-:Y:S01]  /*0b40*/  IADD3 R6, R3, R2, RZ ;  /* 0x0000000203067210 */ /* 0x001fe20007ffe0ff */
[----:B------:R-:W-:Y:S01]  /*0b50*/  IMAD.MOV.U32 R7, RZ, RZ, 0x8 ;  /* 0x00000008ff077424 */ /* 0x000fe200078e00ff */
[----:B------:R-:W-:-:S03]  /*0b60*/  IADD3 R2, R2, 0x80, RZ ;  /* 0x0000008002027810 */ /* 0x000fc60007ffe0ff */
[----:B------:R-:W-:-:S05]  /*0b70*/  IMAD.WIDE.U32 R6, R6, R7, c[0x0][0x168] ;  /* 0x00005a0006067625 */ /* 0x000fca00078e0007 */
[----:B------:R0:W-:Y:S02]  /*0b80*/  STG.E.64 [R6.64], R22 ;  /* 0x0000001606007986 */ /* 0x0001e4000c101b04 */
.L_x_3294:
[----:B------:R-:W-:Y:S05]  /*0b90*/  BSYNC B1 ;  /* 0x0000000000017941 */ /* 0x000fea0003800000 */
.L_x_3290:
[----:B------:R-:W-:-:S13]  /*0ba0*/  ISETP.GE.AND P0, PT, R2, R5, PT ;  /* 0x000000050200720c */ /* 0x000fda0003f06270 */
[----:B0-----:R-:W-:Y:S01]  /*0bb0*/  @!P0 IADD3 R6, R3, R2, RZ ;  /* 0x0000000203068210 */ /* 0x001fe20007ffe0ff */
[----:B------:R-:W-:Y:S01]  /*0bc0*/  @!P0 IMAD.MOV.U32 R7, RZ, RZ, 0x8 ;  /* 0x00000008ff078424 */ /* 0x000fe200078e00ff */
[----:B------:R-:W-:-:S03]  /*0bd0*/  @!P0 IADD3 R2, R2, 0x80, RZ ;  /* 0x0000008002028810 */ /* 0x000fc60007ffe0ff */
[----:B------:R-:W-:-:S05]  /*0be0*/  @!P0 IMAD.WIDE.U32 R6, R6, R7, c[0x0][0x168] ;  /* 0x00005a0006068625 */ /* 0x000fca00078e0007 */
[----:B------:R0:W-:Y:S02]  /*0bf0*/  @!P0 STG.E.64 [R6.64], R8 ;  /* 0x0000000806008986 */ /* 0x0001e4000c101b04 */
.L_x_3295:
[----:B------:R-:W-:Y:S05]  /*0c00*/  BSYNC B0 ;  /* 0x0000000000007941 */ /* 0x000fea0003800000 */
.L_x_3289:
[----:B------:R-:W-:Y:S01]  /*0c10*/  WARPSYNC 0xffffffff ;  /* 0xffffffff00007948 */ /* 0x000fe20003800000 */
[----:B------:R-:W-:-:S13]  /*0c20*/  ISETP.GE.AND P0, PT, R2, R5, PT ;  /* 0x000000050200720c */ /* 0x000fda0003f06270 */
[----:B------:R-:W-:Y:S05]  /*0c30*/  @P0 EXIT ;  /* 0x000000000000094d */ /* 0x000fea0003800000 */
[----:B------:R-:W-:Y:S01]  /*0c40*/  IADD3 R2, R3, R2, RZ ;  /* 0x0000000203027210 */ /* 0x000fe20007ffe0ff */
[----:B------:R-:W-:-:S04]  /*0c50*/  IMAD.MOV.U32 R3, RZ, RZ, 0x8 ;  /* 0x00000008ff037424 */ /* 0x000fc800078e00ff */
[----:B------:R-:W-:-:S05]  /*0c60*/  IMAD.WIDE.U32 R2, R2, R3, c[0x0][0x168] ;  /* 0x00005a0002027625 */ /* 0x000fca00078e0003 */
[----:B-1----:R-:W-:Y:S01]  /*0c70*/  STG.E.64 [R2.64], R10 ;  /* 0x0000000a02007986 */ /* 0x002fe2000c101b04 */
[----:B------:R-:W-:Y:S05]  /*0c80*/  EXIT ;  /* 0x000000000000794d */ /* 0x000fea0003800000 */
.L_x_3296:
        /* <DEDUP_REMOVED lines=15> */
.L_x_13767:


//--------------------- .text._ZN2at6native29vectorized_elementwise_kernelILi4EZZZNS0_25tanh_backward_kernel_cudaERNS_18TensorIteratorBaseEENKUlvE0_clEvENKUlvE_clEvEUlddE_St5arrayIPcLm3EEEEviT0_T1_ --------------------------
	.section	.text._ZN2at6native29vectorized_elementwise_kernelILi4EZZZNS0_25tanh_backward_kernel_cudaERNS_18TensorIteratorBaseEENKUlvE0_clEvENKUlvE_clEvEUlddE_St5arrayIPcLm3EEEEviT0_T1_,"ax",@progbits
	.sectioninfo	@"SHI_REGISTERS=32"
	.align	128
        .global         _ZN2at6native29vectorized_elementwise_kernelILi4EZZZNS0_25tanh_backward_kernel_cudaERNS_18TensorIteratorBaseEENKUlvE0_clEvENKUlvE_clEvEUlddE_St5arrayIPcLm3EEEEviT0_T1_
        .type           _ZN2at6native29vectorized_elementwise_kernelILi4EZZZNS0_25tanh_backward_kernel_cudaERNS_18TensorIteratorBaseEENKUlvE0_clEvENKUlvE_clEvEUlddE_St5arrayIPcLm3EEEEviT0_T1_,@function
        .size           _ZN2at6native29vectorized_elementwise_kernelILi4EZZZNS0_25tanh_backward_kernel_cudaERNS_18TensorIteratorBaseEENKUlvE0_clEvENKUlvE_clEvEUlddE_St5arrayIPcLm3EEEEviT0_T1_,(.L_x_13768 - _ZN2at6native29vectorized_elementwise_kernelILi4EZZZNS0_25tanh_backward_kernel_cudaERNS_18TensorIteratorBaseEENKUlvE0_clEvENKUlvE_clEvEUlddE_St5arrayIPcLm3EEEEviT0_T1_)
        .other          _ZN2at6native29vectorized_elementwise_kernelILi4EZZZNS0_25tanh_backward_kernel_cudaERNS_18TensorIteratorBaseEENKUlvE0_clEvENKUlvE_clEvEUlddE_St5arrayIPcLm3EEEEviT0_T1_,@"STO_CUDA_ENTRY STV_DEFAULT"
_ZN2at6native29vectorized_elementwise_kernelILi4EZZZNS0_25tanh_backward_kernel_cudaERNS_18TensorIteratorBaseEENKUlvE0_clEvENKUlvE_clEvEUlddE_St5arrayIPcLm3EEEEviT0_T1_:
.text._ZN2at6native29vectorized_elementwise_kernelILi4EZZZNS0_25tanh_backward_kernel_cudaERNS_18TensorIteratorBaseEENKUlvE0_clEvENKUlvE_clEvEUlddE_St5arrayIPcLm3EEEEviT0_T1_:
        /* <DEDUP_REMOVED lines=44> */
.L_x_3297:
        /* <DEDUP_REMOVED lines=119> */
.L_x_3300:
[----:B------:R-:W-:-:S13]  /*0a30*/  ISETP.GE.AND P0, PT, R2, R5, PT ;  /* 0x000000050200720c */ /* 0x000fda0003f06270 */
[----:B------:R-:W-:Y:S05]  /*0a40*/  @P0 BRA `(.L_x_3302) ;  /* 0x000000c000000947 */ /* 0x000fea0003800000 */
[----:B0-----:R-:W-:Y:S01]  /*0a50*/  IADD3 R6, R3, R2, RZ ;  /* 0x0000000203067210 */ /* 0x001fe20007ffe0ff */
[----:B------:R-:W-:Y:S01]  /*0a60*/  IMAD.MOV.U32 R7, RZ, RZ, 0x8 ;  /* 0x00000008ff077424 */ /* 0x000fe200078e00ff */
[----:B------:R-:W-:-:S03]  /*0a70*/  IADD3 R2, R2, 0x80, RZ ;  /* 0x0000008002027810 */ /* 0x000fc60007ffe0ff */
[----:B------:R-:W-:-:S05]  /*0a80*/  IMAD.WIDE.U32 R6, R6, R7, c[0x0][0x168] ;  /* 0x00005a0006067625 */ /* 0x000fca00078e0007 */
[----:B------:R0:W-:Y:S02]  /*0a90*/  STG.E.64 [R6.64], R18 ;  /* 0x0000001206007986 */ /* 0x0001e4000c101b04 */
.L_x_3301:
[----:B------:R-:W-:-:S13]  /*0aa0*/  ISETP.GE.AND P0, PT, R2, R5, PT ;  /* 0x000000050200720c */ /* 0x000fda0003f06270 */
[----:B------:R-:W-:Y:S05]  /*0ab0*/  @P0 BRA `(.L_x_3303) ;  /* 0x000000d000000947 */ /* 0x000fea0003800000 */
[----:B0-----:R-:W-:Y:S01]  /*0ac0*/  IADD3 R6, R3, R2, RZ ;  /* 0x0000000203067210 */ /* 0x001fe20007ffe0ff */
[----:B------:R-:W-:Y:S01]  /*0ad0*/  IMAD.MOV.U32 R7, RZ, RZ, 0x8 ;  /* 0x00000008ff077424 */ /* 0x000fe200078e00ff */
[----:B------:R-:W-:-:S03]  /*0ae0*/  IADD3 R2, R2, 0x80, RZ ;  /* 0x0000008002027810 */ /* 0x000fc60007ffe0ff */
[----:B------:R-:W-:-:S05]  /*0af0*/  IMAD.WIDE.U32 R6, R6, R7, c[0x0][0x168] ;  /* 0x00005a0006067625 */ /* 0x000fca00078e0007 */
[----:B------:R0:W-:Y:S02]  /*0b00*/  STG.E.64 [R6.64], R12 ;  /* 0x0000000c06007986 */ /* 0x0001e4000c101b04 */
.L_x_3302:
        /* <DEDUP_REMOVED lines=8> */
.L_x_3303:
[----:B------:R-:W-:Y:S05]  /*0b90*/  BSYNC B1 ;  /* 0x0000000000017941 */ /* 0x000fea0003800000 */
.L_x_3299:
[----:B------:R-:W-:-:S13]  /*0ba0*/  ISETP.GE.AND P0, PT, R2, R5, PT ;  /* 0x000000050200720c */ /* 0x000fda0003f06270 */
[----:B0-----:R-:W-:Y:S01]  /*0bb0*/  @!P0 IADD3 R6, R3, R2, RZ ;  /* 0x0000000203068210 */ /* 0x001fe20007ffe0ff */
[----:B------:R-:W-:Y:S01]  /*0bc0*/  @!P0 IMAD.MOV.U32 R7, RZ, RZ, 0x8 ;  /* 0x00000008ff078424 */ /* 0x000fe200078e00ff */
[----:B------:R-:W-:-:S03]  /*0bd0*/  @!P0 IADD3 R2, R2, 0x80, RZ ;  /* 0x0000008002028810 */ /* 0x000fc60007ffe0ff */
[----:B------:R-:W-:-:S05]  /*0be0*/  @!P0 IMAD.WIDE.U32 R6, R6, R7, c[0x0][0x168] ;  /* 0x00005a0006068625 */ /* 0x000fca00078e0007 */
[----:B------:R0:W-:Y:S02]  /*0bf0*/  @!P0 STG.E.64 [R6.64], R8 ;  /* 0x0000000806008986 */ /* 0x0001e4000c101b04 */
.L_x_3304:
[----:B------:R-:W-:Y:S05]  /*0c00*/  BSYNC B0 ;  /* 0x0000000000007941 */ /* 0x000fea0003800000 */
.L_x_3298:
        /* <DEDUP_REMOVED lines=8> */
.L_x_3305:
        /* <DEDUP_REMOVED lines=15> */
.L_x_13768:


//--------------------- .text._ZN2at6native29vectorized_elementwise_kernelILi8EZZZNS0_25tanh_backward_kernel_cudaERNS_18TensorIteratorBaseEENKUlvE0_clEvENKUlvE_clEvEUlddE_St5arrayIPcLm3EEEEviT0_T1_ --------------------------
	.section	.text._ZN2at6native29vectorized_elementwise_kernelILi8EZZZNS0_25tanh_backward_kernel_cudaERNS_18TensorIteratorBaseEENKUlvE0_clEvENKUlvE_clEvEUlddE_St5arrayIPcLm3EEEEviT0_T1_,"ax",@progbits
	.sectioninfo	@"SHI_REGISTERS=4"
	.align	128
        .global         _ZN2at6native29vectorized_elementwise_kernelILi8EZZZNS0_25tanh_backward_kernel_cudaERNS_18TensorIteratorBaseEENKUlvE0_clEvENKUlvE_clEvEUlddE_St5arrayIPcLm3EEEEviT0_T1_
        .type           _ZN2at6native29vectorized_elementwise_kernelILi8EZZZNS0_25tanh_backward_kernel_cudaERNS_18TensorIteratorBaseEENKUlvE0_clEvENKUlvE_clEvEUlddE_St5arrayIPcLm3EEEEviT0_T1_,@function
        .size           _ZN2at6native29vectorized_elementwise_kernelILi8EZZZNS0_25tanh_backward_kernel_cudaERNS_18TensorIteratorBaseEENKUlvE0_clEvENKUlvE_clEvEUlddE_St5arrayIPcLm3EEEEviT0_T1_,(.L_x_13769 - _ZN2at6native29vectorized_elementwise_kernelILi8EZZZNS0_25tanh_backward_kernel_cudaERNS_18TensorIteratorBaseEENKUlvE0_clEvENKUlvE_clEvEUlddE_St5arrayIPcLm3EEEEviT0_T1_)
        .other          _ZN2at6native29vectorized_elementwise_kernelILi8EZZZNS0_25tanh_backward_kernel_cudaERNS_18TensorIteratorBaseEENKUlvE0_clEvENKUlvE_clEvEUlddE_St5arrayIPcLm3EEEEviT0_T1_,@"STO_CUDA_ENTRY STV_DEFAULT"
_ZN2at6native29vectorized_elementwise_kernelILi8EZZZNS0_25tanh_backward_kernel_cudaERNS_18TensorIteratorBaseEENKUlvE0_clEvENKUlvE_clEvEUlddE_St5arrayIPcLm3EEEEviT0_T1_:
.text._ZN2at6native29vectorized_elementwise_kernelILi8EZZZNS0_25tanh_backward_kernel_cudaERNS_18TensorIteratorBaseEENKUlvE0_clEvENKUlvE_clEvEUlddE_St5arrayIPcLm3EEEEviT0_T1_:
[----:B------:R-:W-:Y:S02]  /*0000*/  MOV R1, c[0x0][0x28] ;  /* 0x00000a0000017a02 */ /* 0x000fe40000000f00 */
[----:B------:R-:W-:Y:S05]  /*0010*/  EXIT ;  /* 0x000000000000794d */ /* 0x000fea0003800000 */
.L_x_3306:
        /* <DEDUP_REMOVED lines=14> */
.L_x_13769:


//--------------------- .text._ZN2at6native18elementwise_kernelILi128ELi4EZNS0_15gpu_kernel_implIZZZNS0_26logit_backward_kernel_cudaERNS_18TensorIteratorBaseERKN3c106ScalarEENKUlvE_clEvENKUlvE2_clEvEUlNS5_8BFloat16ESB_E0_EEvS4_RKT_EUliE_EEviT1_ --------------------------
	.section	.text._ZN2at6native18elementwise_kernelILi128ELi4EZNS0_15gpu_kernel_implIZZZNS0_26logit_backward_kernel_cudaERNS_18TensorIteratorBaseERKN3c106ScalarEENKUlvE_clEvENKUlvE2_clEvEUlNS5_8BFloat16ESB_E0_EEvS4_RKT_EUliE_EEviT1_,"ax",@progbits
	.sectioninfo	@"SHI_REGISTERS=26"
	.align	128
        .global         _ZN2at6native18elementwise_kernelILi128ELi4EZNS0_15gpu_kernel_implIZZZNS0_26logit_backward_kernel_cudaERNS_18TensorIteratorBaseERKN3c106ScalarEENKUlvE_clEvENKUlvE2_clEvEUlNS5_8BFloat16ESB_E0_EEvS4_RKT_EUliE_EEviT1_
        .type           _ZN2at6native18elementwise_kernelILi128ELi4EZNS0_15gpu_kernel_implIZZZNS0_26logit_backward_kernel_cudaERNS_18TensorIteratorBaseERKN3c106ScalarEENKUlvE_clEvENKUlvE2_clEvEUlNS5_8BFloat16ESB_E0_EEvS4_RKT_EUliE_EEviT1_,@function
        .size           _ZN2at6native18elementwise_kernelILi128ELi4EZNS0_15gpu_kernel_implIZZZNS0_26logit_backward_kernel_cudaERNS_18TensorIteratorBaseERKN3c106ScalarEENKUlvE_clEvENKUlvE2_clEvEUlNS5_8BFloat16ESB_E0_EEvS4_RKT_EUliE_EEviT1_,(.L_x_13770 - _ZN2at6native18elementwise_kernelILi128ELi4EZNS0_15gpu_kernel_implIZZZNS0_26logit_backward_kernel_cudaERNS_18TensorIteratorBaseERKN3c106ScalarEENKUlvE_clEvENKUlvE2_clEvEUlNS5_8BFloat16ESB_E0_EEvS4_RKT_EUliE_EEviT1_)
        .other          _ZN2at6native18elementwise_kernelILi128ELi4EZNS0_15gpu_kernel_implIZZZNS0_26logit_backward_kernel_cudaERNS_18TensorIteratorBaseERKN3c106ScalarEENKUlvE_clEvENKUlvE2_clEvEUlNS5_8BFloat16ESB_E0_EEvS4_RKT_EUliE_EEviT1_,@"STO_CUDA_ENTRY STV_DEFAULT"
_ZN2at6native18elementwise_kernelILi128ELi4EZNS0_15gpu_kernel_implIZZZNS0_26logit_backward_kernel_cudaERNS_18TensorIteratorBaseERKN3c106ScalarEENKUlvE_clEvENKUlvE2_clEvEUlNS5_8BFloat16ESB_E0_EEvS4_RKT_EUliE_EEviT1_:
.text._ZN2at6native18elementwise_kernelILi128ELi4EZNS0_15gpu_kernel_implIZZZNS0_26logit_backward_kernel_cudaERNS_18TensorIteratorBaseERKN3c106ScalarEENKUlvE_clEvENKUlvE2_clEvEUlNS5_8BFloat16ESB_E0_EEvS4_RKT_EUliE_EEviT1_:
        /* <DEDUP_REMOVED lines=263> */
.L_x_3309:
        /* <DEDUP_REMOVED lines=21> */
.L_x_3313:
[----:B------:R-:W2:Y:S02]  /*11c0*/  LDG.E.U8 R2, [R2.64] ;  /* 0x0000002402027981 */ /* 0x000ea4000c1e1100 */
[----:B--2---:R-:W0:Y:S02]  /*11d0*/  I2F.U16 R0, R2 ;  /* 0x0000000200007306 */ /* 0x004e240000101000 */
[----:B0-----:R-:W-:-:S04]  /*11e0*/  F2FP.BF16.PACK_AB R0, RZ, R0 ;  /* 0x00000000ff00723e */ /* 0x001fc800000010ff */
[----:B------:R-:W-:Y:S01]  /*11f0*/  PRMT R23, R0, 0x7610, R23 ;  /* 0x0000761000177816 */ /* 0x000fe20000000017 */
[----:B------:R-:W-:Y:S05]  /*1200*/  BRA `(.L_x_3315) ;  /* 0x00000f0000007947 */ /* 0x000fea0003800000 */
.L_x_3312:
        /* <DEDUP_REMOVED lines=11> */
.L_x_3317:
[----:B------:R-:W2:Y:S02]  /*12c0*/  LDG.E R2, [R2.64] ;  /* 0x0000002402027981 */ /* 0x000ea4000c1e1900 */
[----:B--2---:R-:W0:Y:S02]  /*12d0*/  I2F R0, R2 ;  /* 0x0000000200007306 */ /* 0x004e240000201400 */
[----:B0-----:R-:W-:-:S04]  /*12e0*/  F2FP.BF16.PACK_AB R0, RZ, R0 ;  /* 0x00000000ff00723e */ /* 0x001fc800000010ff */
[----:B------:R-:W-:Y:S01]  /*12f0*/  PRMT R23, R0, 0x7610, R23 ;  /* 0x0000761000177816 */ /* 0x000fe20000000017 */
[----:B------:R-:W-:Y:S05]  /*1300*/  BRA `(.L_x_3315) ;  /* 0x00000e0000007947 */ /* 0x000fea0003800000 */
.L_x_3316:
[----:B------:R-:W2:Y:S02]  /*1310*/  LDG.E.U16 R2, [R2.64] ;  /* 0x0000002402027981 */ /* 0x000ea4000c1e1500 */
[----:B--2---:R-:W0:Y:S02]  /*1320*/  I2F.S16 R0, R2 ;  /* 0x0000000200007306 */ /* 0x004e240000101400 */
[----:B0-----:R-:W-:-:S04]  /*1330*/  F2FP.BF16.PACK_AB R0, RZ, R0 ;  /* 0x00000000ff00723e */ /* 0x001fc800000010ff */
[----:B------:R-:W-:Y:S01]  /*1340*/  PRMT R23, R0, 0x7610, R23 ;  /* 0x0000761000177816 */ /* 0x000fe20000000017 */
[----:B------:R-:W-:Y:S05]  /*1350*/  BRA `(.L_x_3315) ;  /* 0x00000db000007947 */ /* 0x000fea0003800000 */
.L_x_3311:
        /* <DEDUP_REMOVED lines=9> */
.L_x_3319:
[----:B------:R-:W2:Y:S02]  /*13f0*/  LDG.E.U16 R0, [R2.64] ;  /* 0x0000002402007981 */ /* 0x000ea4000c1e1500 */
[----:B--2---:R-:W-:-:S05]  /*1400*/  HADD2.F32 R0, -RZ, R0.H0_H0 ;  /* 0x20000000ff007230 */ /* 0x004fca0000004100 */
[----:B------:R-:W-:-:S04]  /*1410*/  F2FP.BF16.PACK_AB R0, RZ, R0 ;  /* 0x00000000ff00723e */ /* 0x000fc800000010ff */
[----:B------:R-:W-:Y:S01]  /*1420*/  PRMT R23, R0, 0x7610, R23 ;  /* 0x0000761000177816 */ /* 0x000fe20000000017 */
[----:B------:R-:W-:Y:S05]  /*1430*/  BRA `(.L_x_3315) ;  /* 0x00000cd000007947 */ /* 0x000fea0003800000 */
.L_x_3318:
        /* <DEDUP_REMOVED lines=9> */
.L_x_3321:
[----:B------:R-:W2:Y:S02]  /*14d0*/  LDG.E.U16 R2, [R2.64] ;  /* 0x0000002402027981 */ /* 0x000ea4000c1e1500 */
[----:B--2---:R-:W-:-:S05]  /*14e0*/  HADD2.F32 R0, -RZ, R2.H0_H0 ;  /* 0x20000002ff007230 */ /* 0x004fca0000004100 */
[----:B------:R-:W-:-:S04]  /*14f0*/  F2FP.BF16.PACK_AB R0, RZ, R0 ;  /* 0x00000000ff00723e */ /* 0x000fc800000010ff */
[----:B------:R-:W-:Y:S01]  /*1500*/  PRMT R23, R0, 0x7610, R23 ;  /* 0x0000761000177816 */ /* 0x000fe20000000017 */
[----:B------:R-:W-:Y:S05]  /*1510*/  BRA `(.L_x_3315) ;  /* 0x00000bf000007947 */ /* 0x000fea0003800000 */
.L_x_3320:
[----:B------:R-:W2:Y:S02]  /*1520*/  LDG.E.64 R2, [R2.64] ;  /* 0x0000002402027981 */ /* 0x000ea4000c1e1b00 */
[----:B--2---:R-:W0:Y:S01]  /*1530*/  F2F.F32.F64 R0, R2 ;  /* 0x0000000200007310 */ /* 0x004e220000301000 */
[----:B------:R-:W0:-:S14]  /*1540*/  DSETP.GEU.AND P0, PT, |R2|, c[0x2][0x0], PT ;  /* 0x008000000200762a */ /* 0x000e1c0003f0e200 */
[----:B0-----:R-:W-:-:S05]  /*1550*/  @!P0 FMUL R0, R0, 1.175494350822287508e-38 ;  /* 0x0080000000008820 */ /* 0x001fca0000400000 */
[----:B------:R-:W-:-:S04]  /*1560*/  F2FP.BF16.PACK_AB R0, RZ, R0 ;  /* 0x00000000ff00723e */ /* 0x000fc800000010ff */
[----:B------:R-:W-:Y:S01]  /*1570*/  PRMT R23, R0, 0x7610, R23 ;  /* 0x0000761000177816 */ /* 0x000fe20000000017 */
[----:B------:R-:W-:Y:S05]  /*1580*/  BRA `(.L_x_3315) ;  /* 0x00000b8000007947 */ /* 0x000fea0003800000 */
.L_x_3310:
        /* <DEDUP_REMOVED lines=14> */
.L_x_3324:
[----:B------:R-:W2:Y:S02]  /*1670*/  LDG.E.64 R2, [R2.64] ;  /* 0x0000002402027981 */ /* 0x000ea4000c1e1b00 */
[----:B--2---:R-:W0:Y:S01]  /*1680*/  F2F.F32.F64 R0, R2 ;  /* 0x0000000200007310 */ /* 0x004e220000301000 */
[----:B------:R-:W0:-:S14]  /*1690*/  DSETP.GEU.AND P0, PT, |R2|, c[0x2][0x0], PT ;  /* 0x008000000200762a */ /* 0x000e1c0003f0e200 */
[----:B0-----:R-:W-:-:S05]  /*16a0*/  @!P0 FMUL R0, R0, 1.175494350822287508e-38 ;  /* 0x0080000000008820 */ /* 0x001fca0000400000 */
[----:B------:R-:W-:-:S04]  /*16b0*/  F2FP.BF16.PACK_AB R0, RZ, R0 ;  /* 0x00000000ff00723e */ /* 0x000fc800000010ff */
[----:B------:R-:W-:Y:S01]  /*16c0*/  PRMT R23, R0, 0x7610, R23 ;  /* 0x0000761000177816 */ /* 0x000fe20000000017 */
[----:B------:R-:W-:Y:S05]  /*16d0*/  BRA `(.L_x_3315) ;  /* 0x00000a3000007947 */ /* 0x000fea0003800000 */
.L_x_3323:
        /* <DEDUP_REMOVED lines=28> */
.L_x_3326:
        /* <DEDUP_REMOVED lines=15> */
.L_x_3325:
[----:B------:R0:W5:Y:S01]  /*1990*/  LDG.E.U16 R23, [R2.64] ;  /* 0x0000002402177981 */ /* 0x000162000c1e1500 */
[----:B------:R-:W-:Y:S05]  /*19a0*/  BRA `(.L_x_3315) ;  /* 0x0000076000007947 */ /* 0x000fea0003800000 */
.L_x_3322:
        /* <DEDUP_REMOVED lines=12> */
.L_x_3329:
        /* <DEDUP_REMOVED lines=21> */
.L_x_3333:
[----:B------:R-:W-:Y:S05]  /*1bc0*/  BSYNC B1 ;  /* 0x0000000000017941 */ /* 0x000fea0003800000 */
.L_x_3332:
[----:B------:R-:W-:Y:S01]  /*1bd0*/  LEA R3, R0, 0x3b800000, 0x17 ;  /* 0x3b80000000037811 */ /* 0x000fe200078eb8ff */
[----:B------:R-:W-:-:S05]  /*1be0*/  IMAD.SHL.U32 R0, R2, 0x100000, RZ ;  /* 0x0010000002007824 */ /* 0x000fca00078e00ff */
[----:B------:R-:W-:Y:S02]  /*1bf0*/  LOP3.LUT R0, R3, R0, R4, 0xfe, !PT ;  /* 0x0000000003007212 */ /* 0x000fe400078efe04 */
.L_x_3331:
[----:B------:R-:W-:Y:S05]  /*1c00*/  BSYNC B0 ;  /* 0x0000000000007941 */ /* 0x000fea0003800000 */
.L_x_3330:
[----:B------:R-:W-:-:S04]  /*1c10*/  F2FP.BF16.PACK_AB R0, RZ, R0 ;  /* 0x00000000ff00723e */ /* 0x000fc800000010ff */
[----:B------:R-:W-:Y:S01]  /*1c20*/  PRMT R23, R0, 0x7610, R23 ;  /* 0x0000761000177816 */ /* 0x000fe20000000017 */
[----:B------:R-:W-:Y:S05]  /*1c30*/  BRA `(.L_x_3315) ;  /* 0x000004d000007947 */ /* 0x000fea0003800000 */
.L_x_3328:
        /* <DEDUP_REMOVED lines=21> */
.L_x_3337:
[----:B------:R-:W-:Y:S05]  /*1d90*/  BSYNC B1 ;  /* 0x0000000000017941 */ /* 0x000fea0003800000 */
.L_x_3336:
[----:B------:R-:W-:Y:S01]  /*1da0*/  LEA R3, R0, 0x37800000, 0x17 ;  /* 0x3780000000037811 */ /* 0x000fe200078eb8ff */
[----:B------:R-:W-:-:S05]  /*1db0*/  IMAD.SHL.U32 R0, R2, 0x200000, RZ ;  /* 0x0020000002007824 */ /* 0x000fca00078e00ff */
[----:B------:R-:W-:Y:S02]  /*1dc0*/  LOP3.LUT R0, R3, R0, R4, 0xfe, !PT ;  /* 0x0000000003007212 */ /* 0x000fe400078efe04 */
.L_x_3335:
[----:B------:R-:W-:Y:S05]  /*1dd0*/  BSYNC B0 ;  /* 0x0000000000007941 */ /* 0x000fea0003800000 */
.L_x_3334:
[----:B------:R-:W-:-:S04]  /*1de0*/  F2FP.BF16.PACK_AB R0, RZ, R0 ;  /* 0x00000000ff00723e */ /* 0x000fc800000010ff */
[----:B------:R-:W-:Y:S01]  /*1df0*/  PRMT R23, R0, 0x7610, R23 ;  /* 0x0000761000177816 */ /* 0x000fe20000000017 */
[----:B------:R-:W-:Y:S05]  /*1e00*/  BRA `(.L_x_3315) ;  /* 0x0000030000007947 */ /* 0x000fea0003800000 */
.L_x_3327:
        /* <DEDUP_REMOVED lines=14> */
.L_x_3341:
[----:B------:R-:W-:Y:S05]  /*1ef0*/  BSYNC B0 ;  /* 0x0000000000007941 */ /* 0x000fea0003800000 */
.L_x_3340:
[----:B------:R-:W-:-:S04]  /*1f00*/  F2FP.BF16.PACK_AB R0, RZ, R0 ;  /* 0x00000000ff00723e */ /* 0x000fc800000010ff */
[----:B------:R-:W-:Y:S01]  /*1f10*/  PRMT R23, R0, 0x7610, R23 ;  /* 0x0000761000177816 */ /* 0x000fe20000000017 */
[----:B------:R-:W-:Y:S05]  /*1f20*/  BRA `(.L_x_3315) ;  /* 0x000001e000007947 */ /* 0x000fea0003800000 */
.L_x_3314:
        /* <DEDUP_REMOVED lines=21> */
.L_x_3339:
[----:B------:R-:W2:Y:S02]  /*2080*/  LDG.E.64 R2, [R2.64] ;  /* 0x0000002402027981 */ /* 0x000ea4000c1e1b00 */
[----:B--2---:R-:W0:Y:S02]  /*2090*/  I2F.U64 R0, R2 ;  /* 0x0000000200007312 */ /* 0x004e240000301000 */
[----:B0-----:R-:W-:-:S04]  /*20a0*/  F2FP.BF16.PACK_AB R0, RZ, R0 ;  /* 0x00000000ff00723e */ /* 0x001fc800000010ff */
[----:B------:R-:W-:Y:S01]  /*20b0*/  PRMT R23, R0, 0x7610, R23 ;  /* 0x0000761000177816 */ /* 0x000fe20000000017 */
[----:B------:R-:W-:Y:S05]  /*20c0*/  BRA `(.L_x_3315) ;  /* 0x0000004000007947 */ /* 0x000fea0003800000 */
.L_x_3338:
[----:B------:R-:W2:Y:S02]  /*20d0*/  LDG.E R2, [R2.64] ;  /* 0x0000002402027981 */ /* 0x000ea4000c1e1900 */
[----:B--2---:R-:W0:Y:S02]  /*20e0*/  I2F.U32 R0, R2 ;  /* 0x0000000200007306 */ /* 0x004e240000201000 */
[----:B0-----:R-:W-:-:S04]  /*20f0*/  F2FP.BF16.PACK_AB R0, RZ, R0 ;  /* 0x00000000ff00723e */ /* 0x001fc800000010ff */
[----:B------:R-:W-:Y:S02]  /*2100*/  PRMT R23, R0, 0x7610, R23 ;  /* 0x0000761000177816 */ /* 0x000fe40000000017 */
.L_x_3315:
        /* <DEDUP_REMOVED lines=18> */
.L_x_3345:
[----:B------:R-:W2:Y:S02]  /*2230*/  LDG.E.U8 R2, [R2.64] ;  /* 0x0000002402027981 */ /* 0x000ea4000c1e1100 */
[----:B--2---:R-:W0:Y:S02]  /*2240*/  I2F.U16 R0, R2 ;  /* 0x0000000200007306 */ /* 0x004e240000101000 */
[----:B0-----:R-:W-:Y:S01]  /*2250*/  F2FP.BF16.PACK_AB R0, RZ, R0 ;  /* 0x00000000ff00723e */ /* 0x001fe200000010ff */
[----:B------:R-:W-:Y:S05]  /*2260*/  BRA `(.L_x_3347) ;  /* 0x00000e3000007947 */ /* 0x000fea0003800000 */
.L_x_3344:
        /* <DEDUP_REMOVED lines=10> */
.L_x_3349:
[----:B------:R-:W2:Y:S02]  /*2310*/  LDG.E R2, [R2.64] ;  /* 0x0000002402027981 */ /* 0x000ea4000c1e1900 */
[----:B--2---:R-:W0:Y:S02]  /*2320*/  I2F R0, R2 ;  /* 0x0000000200007306 */ /* 0x004e240000201400 */
[----:B0-----:R-:W-:Y:S01]  /*2330*/  F2FP.BF16.PACK_AB R0, RZ, R0 ;  /* 0x00000000ff00723e */ /* 0x001fe200000010ff */
[----:B------:R-:W-:Y:S05]  /*2340*/  BRA `(.L_x_3347) ;  /* 0x00000d5000007947 */ /* 0x000fea0003800000 */
.L_x_3348:
[----:B------:R-:W2:Y:S02]  /*2350*/  LDG.E.U16 R2, [R2.64] ;  /* 0x0000002402027981 */ /* 0x000ea4000c1e1500 */
[----:B--2---:R-:W0:Y:S02]  /*2360*/  I2F.S16 R0, R2 ;  /* 0x0000000200007306 */ /* 0x004e240000101400 */
[----:B0-----:R-:W-:Y:S01]  /*2370*/  F2FP.BF16.PACK_AB R0, RZ, R0 ;  /* 0x00000000ff00723e */ /* 0x001fe200000010ff */
[----:B------:R-:W-:Y:S05]  /*2380*/  BRA `(.L_x_3347) ;  /* 0x00000d1000007947 */ /* 0x000fea0003800000 */
.L_x_3343:
        /* <DEDUP_REMOVED lines=9> */
.L_x_3351:
[----:B------:R-:W2:Y:S02]  /*2420*/  LDG.E.U16 R0, [R2.64] ;  /* 0x0000002402007981 */ /* 0x000ea4000c1e1500 */
[----:B--2---:R-:W-:-:S05]  /*2430*/  HADD2.F32 R0, -RZ, R0.H0_H0 ;  /* 0x20000000ff007230 */ /* 0x004fca0000004100 */
[----:B------:R-:W-:Y:S01]  /*2440*/  F2FP.BF16.PACK_AB R0, RZ, R0 ;  /* 0x00000000ff00723e */ /* 0x000fe200000010ff */
[----:B------:R-:W-:Y:S05]  /*2450*/  BRA `(.L_x_3347) ;  /* 0x00000c4000007947 */ /* 0x000fea0003800000 */
.L_x_3350:
        /* <DEDUP_REMOVED lines=9> */
.L_x_3353:
[----:B------:R-:W2:Y:S02]  /*24f0*/  LDG.E.U16 R2, [R2.64] ;  /* 0x0000002402027981 */ /* 0x000ea4000c1e1500 */
[----:B--2---:R-:W-:-:S05]  /*2500*/  HADD2.F32 R0, -RZ, R2.H0_H0 ;  /* 0x20000002ff007230 */ /* 0x004fca0000004100 */
[----:B------:R-:W-:Y:S01]  /*2510*/  F2FP.BF16.PACK_AB R0, RZ, R0 ;  /* 0x00000000ff00723e */ /* 0x000fe200000010ff */
[----:B------:R-:W-:Y:S05]  /*2520*/  BRA `(.L_x_3347) ;  /* 0x00000b7000007947 */ /* 0x000fea0003800000 */
.L_x_3352:
[----:B------:R-:W2:Y:S02]  /*2530*/  LDG.E.64 R2, [R2.64] ;  /* 0x0000002402027981 */ /* 0x000ea4000c1e1b00 */
[----:B--2---:R-:W0:Y:S01]  /*2540*/  F2F.F32.F64 R0, R2 ;  /* 0x0000000200007310 */ /* 0x004e220000301000 */
[----:B------:R-:W0:-:S14]  /*2550*/  DSETP.GEU.AND P0, PT, |R2|, c[0x2][0x0], PT ;  /* 0x008000000200762a */ /* 0x000e1c0003f0e200 */
[----:B0-----:R-:W-:-:S05]  /*2560*/  @!P0 FMUL R0, R0, 1.175494350822287508e-38 ;  /* 0x0080000000008820 */ /* 0x001fca0000400000 */
[----:B------:R-:W-:Y:S01]  /*2570*/  F2FP.BF16.PACK_AB R0, RZ, R0 ;  /* 0x00000000ff00723e */ /* 0x000fe200000010ff */
[----:B------:R-:W-:Y:S05]  /*2580*/  BRA `(.L_x_3347) ;  /* 0x00000b1000007947 */ /* 0x000fea0003800000 */
.L_x_3342:
        /* <DEDUP_REMOVED lines=13> */
.L_x_3356:
[----:B------:R-:W2:Y:S02]  /*2660*/  LDG.E.64 R2, [R2.64] ;  /* 0x0000002402027981 */ /* 0x000ea4000c1e1b00 */
[----:B--2---:R-:W0:Y:S01]  /*2670*/  F2F.F32.F64 R0, R2 ;  /* 0x0000000200007310 */ /* 0x004e220000301000 */
[----:B------:R-:W0:-:S14]  /*2680*/  DSETP.GEU.AND P0, PT, |R2|, c[0x2][0x0], PT ;  /* 0x008000000200762a */ /* 0x000e1c0003f0e200 */
[----:B0-----:R-:W-:-:S05]  /*2690*/  @!P0 FMUL R0, R0, 1.175494350822287508e-38 ;  /* 0x0080000000008820 */ /* 0x001fca0000400000 */
[----:B------:R-:W-:Y:S01]  /*26a0*/  F2FP.BF16.PACK_AB R0, RZ, R0 ;  /* 0x00000000ff00723e */ /* 0x000fe200000010ff */
[----:B------:R-:W-:Y:S05]  /*26b0*/  BRA `(.L_x_3347) ;  /* 0x000009e000007947 */ /* 0x000fea0003800000 */
.L_x_3355:
        /* <DEDUP_REMOVED lines=28> */
.L_x_3358:
        /* <DEDUP_REMOVED lines=15> */
.L_x_3357:
[----:B------:R0:W5:Y:S01]  /*2970*/  LDG.E.U16 R0, [R2.64] ;  /* 0x0000002402007981 */ /* 0x000162000c1e1500 */
[----:B------:R-:W-:Y:S05]  /*2980*/  BRA `(.L_x_3347) ;  /* 0x0000071000007947 */ /* 0x000fea0003800000 */
.L_x_3354:
        /* <DEDUP_REMOVED lines=12> */
.L_x_3361:
        /* <DEDUP_REMOVED lines=21> */
.L_x_3365:
[----:B------:R-:W-:Y:S05]  /*2ba0*/  BSYNC B1 ;  /* 0x0000000000017941 */ /* 0x000fea0003800000 */
.L_x_3364:
[----:B------:R-:W-:Y:S01]  /*2bb0*/  LEA R3, R0, 0x3b800000, 0x17 ;  /* 0x3b80000000037811 */ /* 0x000fe200078eb8ff */
[----:B------:R-:W-:-:S05]  /*2bc0*/  IMAD.SHL.U32 R0, R2, 0x100000, RZ ;  /* 0x0010000002007824 */ /* 0x000fca00078e00ff */
[----:B------:R-:W-:Y:S02]  /*2bd0*/  LOP3.LUT R0, R3, R0, R4, 0xfe, !PT ;  /* 0x0000000003007212 */ /* 0x000fe400078efe04 */
.L_x_3363:
[----:B------:R-:W-:Y:S05]  /*2be0*/  BSYNC B0 ;  /* 0x0000000000007941 */ /* 0x000fea0003800000 */
.L_x_3362:
[----:B------:R-:W-:Y:S01]  /*2bf0*/  F2FP.BF16.PACK_AB R0, RZ, R0 ;  /* 0x00000000ff00723e */ /* 0x000fe200000010ff */
[----:B------:R-:W-:Y:S05]  /*2c00*/  BRA `(.L_x_3347) ;  /* 0x0000049000007947 */ /* 0x000fea0003800000 */
.L_x_3360:
        /* <DEDUP_REMOVED lines=21> */
.L_x_3369:
[----:B------:R-:W-:Y:S05]  /*2d60*/  BSYNC B1 ;  /* 0x0000000000017941 */ /* 0x000fea0003800000 */
.L_x_3368:
[----:B------:R-:W-:Y:S01]  /*2d70*/  LEA R3, R0, 0x37800000, 0x17 ;  /* 0x3780000000037811 */ /* 0x000fe200078eb8ff */
[----:B------:R-:W-:-:S05]  /*2d80*/  IMAD.SHL.U32 R0, R2, 0x200000, RZ ;  /* 0x0020000002007824 */ /* 0x000fca00078e00ff */
[----:B------:R-:W-:Y:S02]  /*2d90*/  LOP3.LUT R0, R3, R0, R4, 0xfe, !PT ;  /* 0x0000000003007212 */ /* 0x000fe400078efe04 */
.L_x_3367:
[----:B------:R-:W-:Y:S05]  /*2da0*/  BSYNC B0 ;  /* 0x0000000000007941 */ /* 0x000fea0003800000 */
.L_x_3366:
[----:B------:R-:W-:Y:S01]  /*2db0*/  F2FP.BF16.PACK_AB R0, RZ, R0 ;  /* 0x00000000ff00723e */ /* 0x000fe200000010ff */
[----:B------:R-:W-:Y:S05]  /*2dc0*/  BRA `(.L_x_3347) ;  /* 0x000002d000007947 */ /* 0x000fea0003800000 */
.L_x_3359:
        /* <DEDUP_REMOVED lines=14> */
.L_x_3373:
[----:B------:R-:W-:Y:S05]  /*2eb0*/  BSYNC B0 ;  /* 0x0000000000007941 */ /* 0x000fea0003800000 */
.L_x_3372:
[----:B------:R-:W-:Y:S01]  /*2ec0*/  F2FP.BF16.PACK_AB R0, RZ, R0 ;  /* 0x00000000ff00723e */ /* 0x000fe200000010ff */
[----:B------:R-:W-:Y:S05]  /*2ed0*/  BRA `(.L_x_3347) ;  /* 0x000001c000007947 */ /* 0x000fea0003800000 */
.L_x_3346:
        /* <DEDUP_REMOVED lines=21> */
.L_x_3371:
[----:B------:R-:W2:Y:S02]  /*3030*/  LDG.E.64 R2, [R2.64] ;  /* 0x0000002402027981 */ /* 0x000ea4000c1e1b00 */
[----:B--2---:R-:W0:Y:S02]  /*3040*/  I2F.U64 R0, R2 ;  /* 0x0000000200007312 */ /* 0x004e240000301000 */
[----:B0-----:R-:W-:Y:S01]  /*3050*/  F2FP.BF16.PACK_AB R0, RZ, R0 ;  /* 0x00000000ff00723e */ /* 0x001fe200000010ff */
[----:B------:R-:W-:Y:S05]  /*3060*/  BRA `(.L_x_3347) ;  /* 0x0000003000007947 */ /* 0x000fea0003800000 */
.L_x_3370:
[----:B------:R-:W2:Y:S02]  /*3070*/  LDG.E R2, [R2.64] ;  /* 0x0000002402027981 */ /* 0x000ea4000c1e1900 */
[----:B--2---:R-:W0:Y:S02]  /*3080*/  I2F.U32 R0, R2 ;  /* 0x0000000200007306 */ /* 0x004e240000201000 */
[----:B0-----:R-:W-:-:S06]  /*3090*/  F2FP.BF16.PACK_AB R0, RZ, R0 ;  /* 0x00000000ff00723e */ /* 0x001fcc00000010ff */
.L_x_3347:
[----:B0----5:R-:W-:Y:S01]  /*30a0*/  PRMT R3, RZ, 0x5410, R0 ;  /* 0x00005410ff037816 */ /* 0x021fe20000000000 */
[----:B------:R-:W0:Y:S01]  /*30b0*/  LDC.U8 R4, c[0x0][0x3f0] ;  /* 0x0000fc00ff047b82 */ /* 0x000e220000000000 */
[----:B------:R-:W-:-:S02]  /*30c0*/  PRMT R23, RZ, 0x5410, R23 ;  /* 0x00005410ff177816 */ /* 0x000fc40000000017 */
[C---:B------:R-:W-:Y:S02]  /*30d0*/  FSETP.GEU.FTZ.AND P1, PT, R3.reuse, c[0x0][0x3e0], PT ;  /* 0x0000f80003007a0b */ /* 0x040fe40003f3e000 */
[----:B------:R-:W-:-:S04]  /*30e0*/  FSETP.GT.FTZ.AND P0, PT, R3, c[0x0][0x3e4], PT ;  /* 0x0000f90003007a0b */ /* 0x000fc80003f14000 */
[----:B------:R-:W-:-:S13]  /*30f0*/  PLOP3.LUT P0, PT, P1, P0, PT, 0x8a, 0x0 ;  /* 0x000000000000781c */ /* 0x000fda0000f01172 */
[----:B------:R-:W-:-:S04]  /*3100*/  @!P0 FADD.FTZ R0, -R3, 1 ;  /* 0x3f80000003008421 */ /* 0x000fc80000010100 */
[----:B------:R-:W-:Y:S01]  /*3110*/  @!P0 FMUL.FTZ R2, R3, R0 ;  /* 0x0000000003028220 */ /* 0x000fe20000410000 */
[----:B0-----:R-:W-:Y:S01]  /*3120*/  PRMT R3, R4, 0x9910, RZ ;  /* 0x0000991004037816 */ /* 0x001fe200000000ff */
[----:B------:R-:W-:-:S03]  /*3130*/  IMAD.MOV.U32 R0, RZ, RZ, RZ ;  /* 0x000000ffff007224 */ /* 0x000fc600078e00ff */
[----:B------:R-:W-:Y:S01]  /*3140*/  ISETP.GT.AND P1, PT, R3, 0x9, PT ;  /* 0x000000090300780c */ /* 0x000fe20003f24270 */
[----:B------:R-:W0:Y:S02]  /*3150*/  @!P0 MUFU.RCP R2, R2 ;  /* 0x0000000200028308 */ /* 0x000e240000001000 */
[----:B0-----:R-:W-:-:S05]  /*3160*/  @!P0 FMUL.FTZ R0, R23, R2 ;  /* 0x0000000217008220 */ /* 0x001fca0000410000 */
[----:B------:R-:W-:-:S05]  /*3170*/  F2FP.BF16.PACK_AB R0, RZ, R0 ;  /* 0x00000000ff00723e */ /* 0x000fca00000010ff */
        /* <DEDUP_REMOVED lines=13> */
.L_x_3377:
[----:B------:R-:W-:-:S06]  /*3250*/  PRMT R3, RZ, 0x5410, R0 ;  /* 0x00005410ff037816 */ /* 0x000fcc0000000000 */
[----:B------:R-:W0:Y:S02]  /*3260*/  F2I.S64.TRUNC R2, R3 ;  /* 0x0000000300027311 */ /* 0x000e24000020d900 */
[----:B0-----:R0:W-:Y:S01]  /*3270*/  STG.E.U8 [R16.64], R2 ;  /* 0x0000000210007986 */ /* 0x0011e2000c101124 */
[----:B------:R-:W-:Y:S05]  /*3280*/  BRA `(.L_x_3379) ;  /* 0x00000e4000007947 */ /* 0x000fea0003800000 */
.L_x_3376:
        /* <DEDUP_REMOVED lines=10> */
.L_x_3381:
[----:B------:R-:W-:-:S04]  /*3330*/  PRMT R0, RZ, 0x5410, R0 ;  /* 0x00005410ff007816 */ /* 0x000fc80000000000 */
[----:B------:R-:W0:Y:S02]  /*3340*/  F2I.FTZ.TRUNC.NTZ R3, R0 ;  /* 0x0000000000037305 */ /* 0x000e24000021f100 */
[----:B0-----:R0:W-:Y:S01]  /*3350*/  STG.E [R16.64], R3 ;  /* 0x0000000310007986 */ /* 0x0011e2000c101924 */
[----:B------:R-:W-:Y:S05]  /*3360*/  BRA `(.L_x_3379) ;  /* 0x00000d6000007947 */ /* 0x000fea0003800000 */
.L_x_3380:
[----:B------:R-:W-:-:S04]  /*3370*/  PRMT R0, RZ, 0x5410, R0 ;  /* 0x00005410ff007816 */ /* 0x000fc80000000000 */
[----:B------:R-:W0:Y:S02]  /*3380*/  F2I.FTZ.TRUNC.NTZ R3, R0 ;  /* 0x0000000000037305 */ /* 0x000e24000021f100 */
[----:B0-----:R0:W-:Y:S01]  /*3390*/  STG.E.U16 [R16.64], R3 ;  /* 0x0000000310007986 */ /* 0x0011e2000c101524 */
[----:B------:R-:W-:Y:S05]  /*33a0*/  BRA `(.L_x_3379) ;  /* 0x00000d2000007947 */ /* 0x000fea0003800000 */
.L_x_3375:
        /* <DEDUP_REMOVED lines=9> */
.L_x_3383:
[----:B------:R-:W-:-:S04]  /*3440*/  PRMT R0, RZ, 0x5410, R0 ;  /* 0x00005410ff007816 */ /* 0x000fc80000000000 */
[----:B------:R-:W-:-:S05]  /*3450*/  F2FP.PACK_AB R0, RZ, R0 ;  /* 0x00000000ff00723e */ /* 0x000fca00000000ff */
[----:B------:R0:W-:Y:S01]  /*3460*/  STG.E.U16 [R16.64], R0 ;  /* 0x0000000010007986 */ /* 0x0001e2000c101524 */
[----:B------:R-:W-:Y:S05]  /*3470*/  BRA `(.L_x_3379) ;  /* 0x00000c5000007947 */ /* 0x000fea0003800000 */
.L_x_3382:
        /* <DEDUP_REMOVED lines=10> */
.L_x_3385:
[----:B------:R-:W-:-:S04]  /*3520*/  PRMT R0, RZ, 0x5410, R0 ;  /* 0x00005410ff007816 */ /* 0x000fc80000000000 */
[----:B------:R-:W-:-:S04]  /*3530*/  F2FP.PACK_AB R3, RZ, R0 ;  /* 0x00000000ff03723e */ /* 0x000fc800000000ff */
[----:B------:R-:W-:-:S05]  /*3540*/  PRMT R3, R3, 0x5410, RZ ;  /* 0x0000541003037816 */ /* 0x000fca00000000ff */
[----:B------:R0:W-:Y:S01]  /*3550*/  STG.E [R16.64], R3 ;  /* 0x0000000310007986 */ /* 0x0001e2000c101924 */
[----:B------:R-:W-:Y:S05]  /*3560*/  BRA `(.L_x_3379) ;  /* 0x00000b6000007947 */ /* 0x000fea0003800000 */
.L_x_3384:
[----:B------:R-:W-:-:S05]  /*3570*/  PRMT R2, RZ, 0x5410, R0 ;  /* 0x00005410ff027816 */ /* 0x000fca0000000000 */
[----:B------:R-:W-:-:S06]  /*3580*/  FMUL.FTZ R2, R2, 1 ;  /* 0x3f80000002027820 */ /* 0x000fcc0000410000 */
[----:B------:R-:W0:Y:S02]  /*3590*/  F2F.F64.F32 R2, R2 ;  /* 0x0000000200027310 */ /* 0x000e240000201800 */
[----:B0-----:R0:W-:Y:S01]  /*35a0*/  STG.E.64 [R16.64], R2 ;  /* 0x0000000210007986 */ /* 0x0011e2000c101b24 */
[----:B------:R-:W-:Y:S05]  /*35b0*/  BRA `(.L_x_3379) ;  /* 0x00000b1000007947 */ /* 0x000fea0003800000 */
.L_x_3374:
        /* <DEDUP_REMOVED lines=13> */
.L_x_3388:
[----:B------:R-:W-:Y:S01]  /*3690*/  PRMT R0, RZ, 0x5410, R0 ;  /* 0x00005410ff007816 */ /* 0x000fe20000000000 */
[----:B------:R-:W-:-:S04]  /*36a0*/  CS2R R6, SRZ ;  /* 0x0000000000067805 */ /* 0x000fc8000001ff00 */
[----:B------:R-:W-:-:S04]  /*36b0*/  FMUL.FTZ R0, R0, 1 ;  /* 0x3f80000000007820 */ /* 0x000fc80000410000 */
[----:B------:R-:W0:Y:S02]  /*36c0*/  F2F.F64.F32 R4, R0 ;  /* 0x0000000000047310 */ /* 0x000e240000201800 */
[----:B0-----:R0:W-:Y:S01]  /*36d0*/  STG.E.128 [R16.64], R4 ;  /* 0x0000000410007986 */ /* 0x0011e2000c101d24 */
[----:B------:R-:W-:Y:S05]  /*36e0*/  BRA `(.L_x_3379) ;  /* 0x000009e000007947 */ /* 0x000fea0003800000 */
.L_x_3387:
        /* <DEDUP_REMOVED lines=21> */
.L_x_3392:
[----:B------:R-:W-:Y:S05]  /*3840*/  BSYNC B0 ;  /* 0x0000000000007941 */ /* 0x000fea0003800000 */
.L_x_3391:
[----:B------:R-:W-:-:S05]  /*3850*/  LOP3.LUT R3, R0, R3, RZ, 0xfc, !PT ;  /* 0x0000000300037212 */ /* 0x000fca00078efcff */
[----:B------:R0:W-:Y:S01]  /*3860*/  STG.E.U8 [R16.64], R3 ;  /* 0x0000000310007986 */ /* 0x0001e2000c101124 */
[----:B------:R-:W-:Y:S05]  /*3870*/  BRA `(.L_x_3379) ;  /* 0x0000085000007947 */ /* 0x000fea0003800000 */
.L_x_3390:
        /* <DEDUP_REMOVED lines=13> */
.L_x_3394:
[----:B------:R-:W-:Y:S01]  /*3950*/  IMAD.MOV.U32 R0, RZ, RZ, 0x7f ;  /* 0x0000007fff007424 */ /* 0x000fe200078e00ff */
[----:B------:R-:W-:-:S04]  /*3960*/  ISETP.GT.U32.AND P0, PT, R2, 0x7f800000, PT ;  /* 0x7f8000000200780c */ /* 0x000fc80003f04070 */
[----:B------:R-:W-:-:S04]  /*3970*/  SEL R0, R0, 0x7c, P0 ;  /* 0x0000007c00007807 */ /* 0x000fc80000000000 */
.L_x_3395:
[----:B------:R-:W-:Y:S05]  /*3980*/  BSYNC B0 ;  /* 0x0000000000007941 */ /* 0x000fea0003800000 */
.L_x_3393:
[----:B------:R-:W-:-:S04]  /*3990*/  LOP3.LUT R2, R3, 0x80000000, RZ, 0xc0, !PT ;  /* 0x8000000003027812 */ /* 0x000fc800078ec0ff */
[----:B------:R-:W-:-:S04]  /*39a0*/  SHF.R.U32.HI R3, RZ, 0x18, R2 ;  /* 0x00000018ff037819 */ /* 0x000fc80000011602 */
[----:B------:R-:W-:-:S05]  /*39b0*/  LOP3.LUT R3, R0, R3, RZ, 0xfc, !PT ;  /* 0x0000000300037212 */ /* 0x000fca00078efcff */
[----:B------:R0:W-:Y:S01]  /*39c0*/  STG.E.U8 [R16.64], R3 ;  /* 0x0000000310007986 */ /* 0x0001e2000c101124 */
[----:B------:R-:W-:Y:S05]  /*39d0*/  BRA `(.L_x_3379) ;  /* 0x000006f000007947 */ /* 0x000fea0003800000 */
.L_x_3389:
[----:B------:R0:W-:Y:S01]  /*39e0*/  STG.E.U16 [R16.64], R0 ;  /* 0x0000000010007986 */ /* 0x0001e2000c101524 */
[----:B------:R-:W-:Y:S05]  /*39f0*/  BRA `(.L_x_3379) ;  /* 0x000006d000007947 */ /* 0x000fea0003800000 */
.L_x_3386:
        /* <DEDUP_REMOVED lines=12> */
.L_x_3398:
        /* <DEDUP_REMOVED lines=17> */
.L_x_3401:
[----:B------:R-:W-:-:S04]  /*3bd0*/  LOP3.LUT R2, R3, 0x80000000, RZ, 0xc0, !PT ;  /* 0x8000000003027812 */ /* 0x000fc800078ec0ff */
[----:B------:R-:W-:-:S04]  /*3be0*/  SHF.R.U32.HI R3, RZ, 0x18, R2 ;  /* 0x00000018ff037819 */ /* 0x000fc80000011602 */
[----:B------:R-:W-:-:S04]  /*3bf0*/  LOP3.LUT R0, R0, R3, RZ, 0xfc, !PT ;  /* 0x0000000300007212 */ /* 0x000fc800078efcff */
[----:B------:R-:W-:Y:S02]  /*3c00*/  PRMT R8, R0, 0x7610, R8 ;  /* 0x0000761000087816 */ /* 0x000fe40000000008 */
.L_x_3400:
[----:B------:R-:W-:Y:S05]  /*3c10*/  BSYNC B0 ;  /* 0x0000000000007941 */ /* 0x000fea0003800000 */
.L_x_3399:
[----:B------:R0:W-:Y:S01]  /*3c20*/  STG.E.U8 [R16.64], R8 ;  /* 0x0000000810007986 */ /* 0x0001e2000c101124 */
[----:B------:R-:W-:Y:S05]  /*3c30*/  BRA `(.L_x_3379) ;  /* 0x0000049000007947 */ /* 0x000fea0003800000 */
.L_x_3397:
        /* <DEDUP_REMOVED lines=17> */
.L_x_3404:
[----:B------:R-:W-:-:S04]  /*3d50*/  LOP3.LUT R2, R3, 0x80000000, RZ, 0xc0, !PT ;  /* 0x8000000003027812 */ /* 0x000fc800078ec0ff */
[----:B------:R-:W-:-:S04]  /*3d60*/  SHF.R.U32.HI R3, RZ, 0x18, R2 ;  /* 0x00000018ff037819 */ /* 0x000fc80000011602 */
[----:B------:R-:W-:-:S04]  /*3d70*/  LOP3.LUT R0, R0, R3, RZ, 0xfc, !PT ;  /* 0x0000000300007212 */ /* 0x000fc800078efcff */
[----:B------:R-:W-:Y:S02]  /*3d80*/  PRMT R8, R0, 0x7610, R8 ;  /* 0x0000761000087816 */ /* 0x000fe40000000008 */
.L_x_3403:
[----:B------:R-:W-:Y:S05]  /*3d90*/  BSYNC B0 ;  /* 0x0000000000007941 */ /* 0x000fea0003800000 */
.L_x_3402:
[----:B------:R0:W-:Y:S01]  /*3da0*/  STG.E.U8 [R16.64], R8 ;  /* 0x0000000810007986 */ /* 0x0001e2000c101124 */
[----:B------:R-:W-:Y:S05]  /*3db0*/  BRA `(.L_x_3379) ;  /* 0x0000031000007947 */ /* 0x000fea0003800000 */
.L_x_3396:
        /* <DEDUP_REMOVED lines=22> */
.L_x_3378:
        /* <DEDUP_REMOVED lines=20> */
.L_x_3406:
[----:B------:R-:W-:-:S06]  /*4060*/  PRMT R2, RZ, 0x5410, R0 ;  /* 0x00005410ff027816 */ /* 0x000fcc0000000000 */
[----:B------:R-:W0:Y:S02]  /*4070*/  F2I.U64.TRUNC R2, R2 ;  /* 0x0000000200027311 */ /* 0x000e24000020d800 */
[----:B0-----:R0:W-:Y:S01]  /*4080*/  STG.E.64 [R16.64], R2 ;  /* 0x0000000210007986 */ /* 0x0011e2000c101b24 */
[----:B------:R-:W-:Y:S05]  /*4090*/  BRA `(.L_x_3379) ;  /* 0x0000003000007947 */ /* 0x000fea0003800000 */
.L_x_3405:
[----:B------:R-:W-:-:S04]  /*40a0*/  PRMT R0, RZ, 0x5410, R0 ;  /* 0x00005410ff007816 */ /* 0x000fc80000000000 */
[----:B------:R-:W0:Y:S02]  /*40b0*/  F2I.FTZ.U32.TRUNC.NTZ R3, R0 ;  /* 0x0000000000037305 */ /* 0x000e24000021f000 */
[----:B0-----:R0:W-:Y:S02]  /*40c0*/  STG.E [R16.64], R3 ;  /* 0x0000000310007986 */ /* 0x0011e4000c101924 */
.L_x_3379:
[----:B------:R-:W-:-:S05]  /*40d0*/  IMAD R18, R19, 0x200, R18 ;  /* 0x0000020013127824 */ /* 0x000fca00078e0212 */
[----:B------:R-:W-:Y:S02]  /*40e0*/  IADD3 R23, R18, 0x80, RZ ;  /* 0x0000008012177810 */ /* 0x000fe40007ffe0ff */
.L_x_3308:
[----:B------:R-:W-:Y:S05]  /*40f0*/  BSYNC B6 ;  /* 0x0000000000067941 */ /* 0x000fea0003800000 */
.L_x_3307:
        /* <DEDUP_REMOVED lines=258> */
.L_x_3409:
        /* <DEDUP_REMOVED lines=21> */
.L_x_3413:
[----:B------:R-:W2:Y:S02]  /*5270*/  LDG.E.U8 R2, [R2.64] ;  /* 0x0000002402027981 */ /* 0x000ea4000c1e1100 */
[----:B--2---:R-:W0:Y:S02]  /*5280*/  I2F.U16 R0, R2 ;  /* 0x0000000200007306 */ /* 0x004e240000101000 */
[----:B0-----:R-:W-:-:S04]  /*5290*/  F2FP.BF16.PACK_AB R0, RZ, R0 ;  /* 0x00000000ff00723e */ /* 0x001fc800000010ff */
[----:B------:R-:W-:Y:S01]  /*52a0*/  PRMT R19, R0, 0x7610, R19 ;  /* 0x0000761000137816 */ /* 0x000fe20000000013 */
[----:B------:R-:W-:Y:S05]  /*52b0*/  BRA `(.L_x_3415) ;  /* 0x00000f0000007947 */ /* 0x000fea0003800000 */
.L_x_3412:
        /* <DEDUP_REMOVED lines=11> */
.L_x_3417:
[----:B------:R-:W2:Y:S02]  /*5370*/  LDG.E R2, [R2.64] ;  /* 0x0000002402027981 */ /* 0x000ea4000c1e1900 */
[----:B--2---:R-:W0:Y:S02]  /*5380*/  I2F R0, R2 ;  /* 0x0000000200007306 */ /* 0x004e240000201400 */
[----:B0-----:R-:W-:-:S04]  /*5390*/  F2FP.BF16.PACK_AB R0, RZ, R0 ;  /* 0x00000000ff00723e */ /* 0x001fc800000010ff */
[----:B------:R-:W-:Y:S01]  /*53a0*/  PRMT R19, R0, 0x7610, R19 ;  /* 0x0000761000137816 */ /* 0x000fe20000000013 */
[----:B------:R-:W-:Y:S05]  /*53b0*/  BRA `(.L_x_3415) ;  /* 0x00000e0000007947 */ /* 0x000fea0003800000 */
.L_x_3416:
[----:B------:R-:W2:Y:S02]  /*53c0*/  LDG.E.U16 R2, [R2.64] ;  /* 0x0000002402027981 */ /* 0x000ea4000c1e1500 */
[----:B--2---:R-:W0:Y:S02]  /*53d0*/  I2F.S16 R0, R2 ;  /* 0x0000000200007306 */ /* 0x004e240000101400 */
[----:B0-----:R-:W-:-:S04]  /*53e0*/  F2FP.BF16.PACK_AB R0, RZ, R0 ;  /* 0x00000000ff00723e */ /* 0x001fc800000010ff */
[----:B------:R-:W-:Y:S01]  /*53f0*/  PRMT R19, R0, 0x7610, R19 ;  /* 0x0000761000137816 */ /* 0x000fe20000000013 */
[----:B------:R-:W-:Y:S05]  /*5400*/  BRA `(.L_x_3415) ;  /* 0x00000db000007947 */ /* 0x000fea0003800000 */
.L_x_3411:
        /* <DEDUP_REMOVED lines=9> */
.L_x_3419:
[----:B------:R-:W2:Y:S02]  /*54a0*/  LDG.E.U16 R0, [R2.64] ;  /* 0x0000002402007981 */ /* 0x000ea4000c1e1500 */
[----:B--2---:R-:W-:-:S05]  /*54b0*/  HADD2.F32 R0, -RZ, R0.H0_H0 ;  /* 0x20000000ff007230 */ /* 0x004fca0000004100 */
[----:B------:R-:W-:-:S04]  /*54c0*/  F2FP.BF16.PACK_AB R0, RZ, R0 ;  /* 0x00000000ff00723e */ /* 0x000fc800000010ff */
[----:B------:R-:W-:Y:S01]  /*54d0*/  PRMT R19, R0, 0x7610, R19 ;  /* 0x0000761000137816 */ /* 0x000fe20000000013 */
[----:B------:R-:W-:Y:S05]  /*54e0*/  BRA `(.L_x_3415) ;  /* 0x00000cd000007947 */ /* 0x000fea0003800000 */
.L_x_3418:
        /* <DEDUP_REMOVED lines=9> */
.L_x_3421:
[----:B------:R-:W2:Y:S02]  /*5580*/  LDG.E.U16 R2, [R2.64] ;  /* 0x0000002402027981 */ /* 0x000ea4000c1e1500 */
[----:B--2---:R-:W-:-:S05]  /*5590*/  HADD2.F32 R0, -RZ, R2.H0_H0 ;  /* 0x20000002ff007230 */ /* 0x004fca0000004100 */
[----:B------:R-:W-:-:S04]  /*55a0*/  F2FP.BF16.PACK_AB R0, RZ, R0 ;  /* 0x00000000ff00723e */ /* 0x000fc800000010ff */
[----:B------:R-:W-:Y:S01]  /*55b0*/  PRMT R19, R0, 0x7610, R19 ;  /* 0x0000761000137816 */ /* 0x000fe20000000013 */
[----:B------:R-:W-:Y:S05]  /*55c0*/  BRA `(.L_x_3415) ;  /* 0x00000bf000007947 */ /* 0x000fea0003800000 */
.L_x_3420:
[----:B------:R-:W2:Y:S02]  /*55d0*/  LDG.E.64 R2, [R2.64] ;  /* 0x0000002402027981 */ /* 0x000ea4000c1e1b00 */
[----:B--2---:R-:W0:Y:S01]  /*55e0*/  F2F.F32.F64 R0, R2 ;  /* 0x0000000200007310 */ /* 0x004e220000301000 */
[----:B------:R-:W0:-:S14]  /*55f0*/  DSETP.GEU.AND P0, PT, |R2|, c[0x2][0x0], PT ;  /* 0x008000000200762a */ /* 0x000e1c0003f0e200 */
[----:B0-----:R-:W-:-:S05]  /*5600*/  @!P0 FMUL R0, R0, 1.175494350822287508e-38 ;  /* 0x0080000000008820 */ /* 0x001fca0000400000 */
[----:B------:R-:W-:-:S04]  /*5610*/  F2FP.BF16.PACK_AB R0, RZ, R0 ;  /* 0x00000000ff00723e */ /* 0x000fc800000010ff */
[----:B------:R-:W-:Y:S01]  /*5620*/  PRMT R19, R0, 0x7610, R19 ;  /* 0x0000761000137816 */ /* 0x000fe20000000013 */
[----:B------:R-:W-:Y:S05]  /*5630*/  BRA `(.L_x_3415) ;  /* 0x00000b8000007947 */ /* 0x000fea0003800000 */
.L_x_3410:
        /* <DEDUP_REMOVED lines=14> */
.L_x_3424:
[----:B------:R-:W2:Y:S02]  /*5720*/  LDG.E.64 R2, [R2.64] ;  /* 0x0000002402027981 */ /* 0x000ea4000c1e1b00 */
[----:B--2---:R-:W0:Y:S01]  /*5730*/  F2F.F32.F64 R0, R2 ;  /* 0x0000000200007310 */ /* 0x004e220000301000 */
[----:B------:R-:W0:-:S14]  /*5740*/  DSETP.GEU.AND P0, PT, |R2|, c[0x2][0x0], PT ;  /* 0x008000000200762a */ /* 0x000e1c0003f0e200 */
[----:B0-----:R-:W-:-:S05]  /*5750*/  @!P0 FMUL R0, R0, 1.175494350822287508e-38 ;  /* 0x0080000000008820 */ /* 0x001fca0000400000 */
[----:B------:R-:W-:-:S04]  /*5760*/  F2FP.BF16.PACK_AB R0, RZ, R0 ;  /* 0x00000000ff00723e */ /* 0x000fc800000010ff */
[----:B------:R-:W-:Y:S01]  /*5770*/  PRMT R19, R0, 0x7610, R19 ;  /* 0x0000761000137816 */ /* 0x000fe20000000013 */
[----:B------:R-:W-:Y:S05]  /*5780*/  BRA `(.L_x_3415) ;  /* 0x00000a3000007947 */ /* 0x000fea0003800000 */
.L_x_3423:
        /* <DEDUP_REMOVED lines=28> */
.L_x_3426:
        /* <DEDUP_REMOVED lines=15> */
.L_x_3425:
[----:B------:R0:W5:Y:S01]  /*5a40*/  LDG.E.U16 R19, [R2.64] ;  /* 0x0000002402137981 */ /* 0x000162000c1e1500 */
[----:B------:R-:W-:Y:S05]  /*5a50*/  BRA `(.L_x_3415) ;  /* 0x0000076000007947 */ /* 0x000fea0003800000 */
.L_x_3422:
        /* <DEDUP_REMOVED lines=12> */
.L_x_3429:
        /* <DEDUP_REMOVED lines=21> */
.L_x_3433:
[----:B------:R-:W-:Y:S05]  /*5c70*/  BSYNC B1 ;  /* 0x0000000000017941 */ /* 0x000fea0003800000 */
.L_x_3432:
[----:B------:R-:W-:Y:S01]  /*5c80*/  LEA R3, R0, 0x3b800000, 0x17 ;  /* 0x3b80000000037811 */ /* 0x000fe200078eb8ff */
[----:B------:R-:W-:-:S05]  /*5c90*/  IMAD.SHL.U32 R0, R2, 0x100000, RZ ;  /* 0x0010000002007824 */ /* 0x000fca00078e00ff */
[----:B------:R-:W-:Y:S02]  /*5ca0*/  LOP3.LUT R0, R3, R0, R4, 0xfe, !PT ;  /* 0x0000000003007212 */ /* 0x000fe400078efe04 */
.L_x_3431:
[----:B------:R-:W-:Y:S05]  /*5cb0*/  BSYNC B0 ;  /* 0x0000000000007941 */ /* 0x000fea0003800000 */
.L_x_3430:
[----:B------:R-:W-:-:S04]  /*5cc0*/  F2FP.BF16.PACK_AB R0, RZ, R0 ;  /* 0x00000000ff00723e */ /* 0x000fc800000010ff */
[----:B------:R-:W-:Y:S01]  /*5cd0*/  PRMT R19, R0, 0x7610, R19 ;  /* 0x0000761000137816 */ /* 0x000fe20000000013 */
[----:B------:R-:W-:Y:S05]  /*5ce0*/  BRA `(.L_x_3415) ;  /* 0x000004d000007947 */ /* 0x000fea0003800000 */
.L_x_3428:
        /* <DEDUP_REMOVED lines=21> */
.L_x_3437:
[----:B------:R-:W-:Y:S05]  /*5e40*/  BSYNC B1 ;  /* 0x0000000000017941 */ /* 0x000fea0003800000 */
.L_x_3436:
[----:B------:R-:W-:Y:S01]  /*5e50*/  LEA R3, R0, 0x37800000, 0x17 ;  /* 0x3780000000037811 */ /* 0x000fe200078eb8ff */
[----:B------:R-:W-:-:S05]  /*5e60*/  IMAD.SHL.U32 R0, R2, 0x200000, RZ ;  /* 0x0020000002007824 */ /* 0x000fca00078e00ff */
[----:B------:R-:W-:Y:S02]  /*5e70*/  LOP3.LUT R0, R3, R0, R4, 0xfe, !PT ;  /* 0x0000000003007212 */ /* 0x000fe400078efe04 */
.L_x_3435:
[----:B------:R-:W-:Y:S05]  /*5e80*/  BSYNC B0 ;  /* 0x0000000000007941 */ /* 0x000fea0003800000 */
.L_x_3434:
[----:B------:R-:W-:-:S04]  /*5e90*/  F2FP.BF16.PACK_AB R0, RZ, R0 ;  /* 0x00000000ff00723e */ /* 0x000fc800000010ff */
[----:B------:R-:W-:Y:S01]  /*5ea0*/  PRMT R19, R0, 0x7610, R19 ;  /* 0x0000761000137816 */ /* 0x000fe20000000013 */
[----:B------:R-:W-:Y:S05]  /*5eb0*/  BRA `(.L_x_3415) ;  /* 0x0000030000007947 */ /* 0x000fea0003800000 */
.L_x_3427:
        /* <DEDUP_REMOVED lines=14> */
.L_x_3441:
[----:B------:R-:W-:Y:S05]  /*5fa0*/  BSYNC B0 ;  /* 0x0000000000007941 */ /* 0x000fea0003800000 */
.L_x_3440:
[----:B------:R-:W-:-:S04]  /*5fb0*/  F2FP.BF16.PACK_AB R0, RZ, R0 ;  /* 0x00000000ff00723e */ /* 0x000fc800000010ff */
[----:B------:R-:W-:Y:S01]  /*5fc0*/  PRMT R19, R0, 0x7610, R19 ;  /* 0x0000761000137816 */ /* 0x000fe20000000013 */
[----:B------:R-:W-:Y:S05]  /*5fd0*/  BRA `(.L_x_3415) ;  /* 0x000001e000007947 */ /* 0x000fea0003800000 */
.L_x_3414:
        /* <DEDUP_REMOVED lines=21> */
.L_x_3439:
[----:B------:R-:W2:Y:S02]  /*6130*/  LDG.E.64 R2, [R2.64] ;  /* 0x0000002402027981 */ /* 0x000ea4000c1e1b00 */
[----:B--2---:R-:W0:Y:S02]  /*6140*/  I2F.U64 R0, R2 ;  /* 0x0000000200007312 */ /* 0x004e240000301000 */
[----:B0-----:R-:W-:-:S04]  /*6150*/  F2FP.BF16.PACK_AB R0, RZ, R0 ;  /* 0x00000000ff00723e */ /* 0x001fc800000010ff */
[----:B------:R-:W-:Y:S01]  /*6160*/  PRMT R19, R0, 0x7610, R19 ;  /* 0x0000761000137816 */ /* 0x000fe20000000013 */
[----:B------:R-:W-:Y:S05]  /*6170*/  BRA `(.L_x_3415) ;  /* 0x0000004000007947 */ /* 0x000fea0003800000 */
.L_x_3438:
[----:B------:R-:W2:Y:S02]  /*6180*/  LDG.E R2, [R2.64] ;  /* 0x0000002402027981 */ /* 0x000ea4000c1e1900 */
[----:B--2---:R-:W0:Y:S02]  /*6190*/  I2F.U32 R0, R2 ;  /* 0x0000000200007306 */ /* 0x004e240000201000 */
[----:B0-----:R-:W-:-:S04]  /*61a0*/  F2FP.BF16.PACK_AB R0, RZ, R0 ;  /* 0x00000000ff00723e */ /* 0x001fc800000010ff */
[----:B------:R-:W-:Y:S02]  /*61b0*/  PRMT R19, R0, 0x7610, R19 ;  /* 0x0000761000137816 */ /* 0x000fe40000000013 */
.L_x_3415:
        /* <DEDUP_REMOVED lines=18> */
.L_x_3445:
[----:B------:R-:W2:Y:S02]  /*62e0*/  LDG.E.U8 R2, [R2.64] ;  /* 0x0000002402027981 */ /* 0x000ea4000c1e1100 */
[----:B--2---:R-:W0:Y:S02]  /*62f0*/  I2F.U16 R0, R2 ;  /* 0x0000000200007306 */ /* 0x004e240000101000 */
[----:B0-----:R-:W-:Y:S01]  /*6300*/  F2FP.BF16.PACK_AB R0, RZ, R0 ;  /* 0x00000000ff00723e */ /* 0x001fe200000010ff */
[----:B------:R-:W-:Y:S05]  /*6310*/  BRA `(.L_x_3447) ;  /* 0x00000e3000007947 */ /* 0x000fea0003800000 */
.L_x_3444:
        /* <DEDUP_REMOVED lines=10> */
.L_x_3449:
[----:B------:R-:W2:Y:S02]  /*63c0*/  LDG.E R2, [R2.64] ;  /* 0x0000002402027981 */ /* 0x000ea4000c1e1900 */
[----:B--2---:R-:W0:Y:S02]  /*63d0*/  I2F R0, R2 ;  /* 0x0000000200007306 */ /* 0x004e240000201400 */
[----:B0-----:R-:W-:Y:S01]  /*63e0*/  F2FP.BF16.PACK_AB R0, RZ, R0 ;  /* 0x00000000ff00723e */ /* 0x001fe200000010ff */
[----:B------:R-:W-:Y:S05]  /*63f0*/  BRA `(.L_x_3447) ;  /* 0x00000d5000007947 */ /* 0x000fea0003800000 */
.L_x_3448:
[----:B------:R-:W2:Y:S02]  /*6400*/  LDG.E.U16 R2, [R2.64] ;  /* 0x0000002402027981 */ /* 0x000ea4000c1e1500 */
[----:B--2---:R-:W0:Y:S02]  /*6410*/  I2F.S16 R0, R2 ;  /* 0x0000000200007306 */ /* 0x004e240000101400 */
[----:B0-----:R-:W-:Y:S01]  /*6420*/  F2FP.BF16.PACK_AB R0, RZ, R0 ;  /* 0x00000000ff00723e */ /* 0x001fe200000010ff */
[----:B------:R-:W-:Y:S05]  /*6430*/  BRA `(.L_x_3447) ;  /* 0x00000d1000007947 */ /* 0x000fea0003800000 */
.L_x_3443:
        /* <DEDUP_REMOVED lines=9> */
.L_x_3451:
[----:B------:R-:W2:Y:S02]  /*64d0*/  LDG.E.U16 R0, [R2.64] ;  /* 0x0000002402007981 */ /* 0x000ea4000c1e1500 */
[----:B--2---:R-:W-:-:S05]  /*64e0*/  HADD2.F32 R0, -RZ, R0.H0_H0 ;  /* 0x20000000ff007230 */ /* 0x004fca0000004100 */
[----:B------:R-:W-:Y:S01]  /*64f0*/  F2FP.BF16.PACK_AB R0, RZ, R0 ;  /* 0x00000000ff00723e */ /* 0x000fe200000010ff */
[----:B------:R-:W-:Y:S05]  /*6500*/  BRA `(.L_x_3447) ;  /* 0x00000c4000007947 */ /* 0x000fea0003800000 */
.L_x_3450:
        /* <DEDUP_REMOVED lines=9> */
.L_x_3453:
[----:B------:R-:W2:Y:S02]  /*65a0*/  LDG.E.U16 R2, [R2.64] ;  /* 0x0000002402027981 */ /* 0x000ea4000c1e1500 */
[----:B--2---:R-:W-:-:S05]  /*65b0*/  HADD2.F32 R0, -RZ, R2.H0_H0 ;  /* 0x20000002ff007230 */ /* 0x004fca0000004100 */
[----:B------:R-:W-:Y:S01]  /*65c0*/  F2FP.BF16.PACK_AB R0, RZ, R0 ;  /* 0x00000000ff00723e */ /* 0x000fe200000010ff */
[----:B------:R-:W-:Y:S05]  /*65d0*/  BRA `(.L_x_3447) ;  /* 0x00000b7000007947 */ /* 0x000fea0003800000 */
.L_x_3452:
[----:B------:R-:W2:Y:S02]  /*65e0*/  LDG.E.64 R2, [R2.64] ;  /* 0x0000002402027981 */ /* 0x000ea4000c1e1b00 */
[----:B--2---:R-:W0:Y:S01]  /*65f0*/  F2F.F32.F64 R0, R2 ;  /* 0x0000000200007310 */ /* 0x004e220000301000 */
[----:B------:R-:W0:-:S14]  /*6600*/  DSETP.GEU.AND P0, PT, |R2|, c[0x2][0x0], PT ;  /* 0x008000000200762a */ /* 0x000e1c0003f0e200 */
[----:B0-----:R-:W-:-:S05]  /*6610*/  @!P0 FMUL R0, R0, 1.175494350822287508e-38 ;  /* 0x0080000000008820 */ /* 0x001fca0000400000 */
[----:B------:R-:W-:Y:S01]  /*6620*/  F2FP.BF16.PACK_AB R0, RZ, R0 ;  /* 0x00000000ff00723e */ /* 0x000fe200000010ff */
[----:B------:R-:W-:Y:S05]  /*6630*/  BRA `(.L_x_3447) ;  /* 0x00000b1000007947 */ /* 0x000fea0003800000 */
.L_x_3442:
        /* <DEDUP_REMOVED lines=13> */
.L_x_3456:
[----:B------:R-:W2:Y:S02]  /*6710*/  LDG.E.64 R2, [R2.64] ;  /* 0x0000002402027981 */ /* 0x000ea4000c1e1b00 */
[----:B--2---:R-:W0:Y:S01]  /*6720*/  F2F.F32.F64 R0, R2 ;  /* 0x0000000200007310 */ /* 0x004e220000301000 */
[----:B------:R-:W0:-:S14]  /*6730*/  DSETP.GEU.AND P0, PT, |R2|, c[0x2][0x0], PT ;  /* 0x008000000200762a */ /* 0x000e1c0003f0e200 */
[----:B0-----:R-:W-:-:S05]  /*6740*/  @!P0 FMUL R0, R0, 1.175494350822287508e-38 ;  /* 0x0080000000008820 */ /* 0x001fca0000400000 */
[----:B------:R-:W-:Y:S01]  /*6750*/  F2FP.BF16.PACK_AB R0, RZ, R0 ;  /* 0x00000000ff00723e */ /* 0x000fe200000010ff */
[----:B------:R-:W-:Y:S05]  /*6760*/  BRA `(.L_x_3447) ;  /* 0x000009e000007947 */ /* 0x000fea0003800000 */
.L_x_3455:
        /* <DEDUP_REMOVED lines=28> */
.L_x_3458:
        /* <DEDUP_REMOVED lines=15> */
.L_x_3457:
[----:B------:R0:W5:Y:S01]  /*6a20*/  LDG.E.U16 R0, [R2.64] ;  /* 0x0000002402007981 */ /* 0x000162000c1e1500 */
[----:B------:R-:W-:Y:S05]  /*6a30*/  BRA `(.L_x_3447) ;  /* 0x0000071000007947 */ /* 0x000fea0003800000 */
.L_x_3454:
        /* <DEDUP_REMOVED lines=12> */
.L_x_3461:
        /* <DEDUP_REMOVED lines=21> */
.L_x_3465:
[----:B------:R-:W-:Y:S05]  /*6c50*/  BSYNC B1 ;  /* 0x0000000000017941 */ /* 0x000fea0003800000 */
.L_x_3464:
[----:B------:R-:W-:Y:S01]  /*6c60*/  LEA R3, R0, 0x3b800000, 0x17 ;  /* 0x3b80000000037811 */ /* 0x000fe200078eb8ff */
[----:B------:R-:W-:-:S05]  /*6c70*/  IMAD.SHL.U32 R0, R2, 0x100000, RZ ;  /* 0x0010000002007824 */ /* 0x000fca00078e00ff */
[----:B------:R-:W-:Y:S02]  /*6c80*/  LOP3.LUT R0, R3, R0, R4, 0xfe, !PT ;  /* 0x0000000003007212 */ /* 0x000fe400078efe04 */
.L_x_3463:
[----:B------:R-:W-:Y:S05]  /*6c90*/  BSYNC B0 ;  /* 0x0000000000007941 */ /* 0x000fea0003800000 */
.L_x_3462:
[----:B------:R-:W-:Y:S01]  /*6ca0*/  F2FP.BF16.PACK_AB R0, RZ, R0 ;  /* 0x00000000ff00723e */ /* 0x000fe200000010ff */
[----:B------:R-:W-:Y:S05]  /*6cb0*/  BRA `(.L_x_3447) ;  /* 0x0000049000007947 */ /* 0x000fea0003800000 */
.L_x_3460:
        /* <DEDUP_REMOVED lines=21> */
.L_x_3469:
[----:B------:R-:W-:Y:S05]  /*6e10*/  BSYNC B1 ;  /* 0x0000000000017941 */ /* 0x000fea0003800000 */
.L_x_3468:
[----:B------:R-:W-:Y:S01]  /*6e20*/  LEA R3, R0, 0x37800000, 0x17 ;  /* 0x3780000000037811 */ /* 0x000fe200078eb8ff */
[----:B------:R-:W-:-:S05]  /*6e30*/  IMAD.SHL.U32 R0, R2, 0x200000, RZ ;  /* 0x0020000002007824 */ /* 0x000fca00078e00ff */
[----:B------:R-:W-:Y:S02]  /*6e40*/  LOP3.LUT R0, R3, R0, R4, 0xfe, !PT ;  /* 0x0000000003007212 */ /* 0x000fe400078efe04 */
.L_x_3467:
[----:B------:R-:W-:Y:S05]  /*6e50*/  BSYNC B0 ;  /* 0x0000000000007941 */ /* 0x000fea0003800000 */
.L_x_3466:
[----:B------:R-:W-:Y:S01]  /*6e60*/  F2FP.BF16.PACK_AB R0, RZ, R0 ;  /* 0x00000000ff00723e */ /* 0x000fe200000010ff */
[----:B------:R-:W-:Y:S05]  /*6e70*/  BRA `(.L_x_3447) ;  /* 0x000002d000007947 */ /* 0x000fea0003800000 */
.L_x_3459:
        /* <DEDUP_REMOVED lines=14> */
.L_x_3473:
[----:B------:R-:W-:Y:S05]  /*6f60*/  BSYNC B0 ;  /* 0x0000000000007941 */ /* 0x000fea0003800000 */
.L_x_3472:
[----:B------:R-:W-:Y:S01]  /*6f70*/  F2FP.BF16.PACK_AB R0, RZ, R0 ;  /* 0x00000000ff00723e */ /* 0x000fe200000010ff */
[----:B------:R-:W-:Y:S05]  /*6f80*/  BRA `(.L_x_3447) ;  /* 0x000001c000007947 */ /* 0x000fea0003800000 */
.L_x_3446:
        /* <DEDUP_REMOVED lines=21> */
.L_x_3471:
[----:B------:R-:W2:Y:S02]  /*70e0*/  LDG.E.64 R2, [R2.64] ;  /* 0x0000002402027981 */ /* 0x000ea4000c1e1b00 */
[----:B--2---:R-:W0:Y:S02]  /*70f0*/  I2F.U64 R0, R2 ;  /* 0x0000000200007312 */ /* 0x004e240000301000 */
[----:B0-----:R-:W-:Y:S01]  /*7100*/  F2FP.BF16.PACK_AB R0, RZ, R0 ;  /* 0x00000000ff00723e */ /* 0x001fe200000010ff */
[----:B------:R-:W-:Y:S05]  /*7110*/  BRA `(.L_x_3447) ;  /* 0x0000003000007947 */ /* 0x000fea0003800000 */
.L_x_3470:
[----:B------:R-:W2:Y:S02]  /*7120*/  LDG.E R2, [R2.64] ;  /* 0x0000002402027981 */ /* 0x000ea4000c1e1900 */
[----:B--2---:R-:W0:Y:S02]  /*7130*/  I2F.U32 R0, R2 ;  /* 0x0000000200007306 */ /* 0x004e240000201000 */
[----:B0-----:R-:W-:-:S06]  /*7140*/  F2FP.BF16.PACK_AB R0, RZ, R0 ;  /* 0x00000000ff00723e */ /* 0x001fcc00000010ff */
.L_x_3447:
        /* <DEDUP_REMOVED lines=27> */
.L_x_3477:
[----:B------:R-:W-:-:S06]  /*7300*/  PRMT R3, RZ, 0x5410, R0 ;  /* 0x00005410ff037816 */ /* 0x000fcc0000000000 */
[----:B------:R-:W0:Y:S02]  /*7310*/  F2I.S64.TRUNC R2, R3 ;  /* 0x0000000300027311 */ /* 0x000e24000020d900 */
[----:B0-----:R0:W-:Y:S01]  /*7320*/  STG.E.U8 [R16.64], R2 ;  /* 0x0000000210007986 */ /* 0x0011e2000c101124 */
[----:B------:R-:W-:Y:S05]  /*7330*/  BRA `(.L_x_3479) ;  /* 0x00000e4000007947 */ /* 0x000fea0003800000 */
.L_x_3476:
        /* <DEDUP_REMOVED lines=10> */
.L_x_3481:
[----:B------:R-:W-:-:S04]  /*73e0*/  PRMT R0, RZ, 0x5410, R0 ;  /* 0x00005410ff007816 */ /* 0x000fc80000000000 */
[----:B------:R-:W0:Y:S02]  /*73f0*/  F2I.FTZ.TRUNC.NTZ R3, R0 ;  /* 0x0000000000037305 */ /* 0x000e24000021f100 */
[----:B0-----:R0:W-:Y:S01]  /*7400*/  STG.E [R16.64], R3 ;  /* 0x0000000310007986 */ /* 0x0011e2000c101924 */
[----:B------:R-:W-:Y:S05]  /*7410*/  BRA `(.L_x_3479) ;  /* 0x00000d6000007947 */ /* 0x000fea0003800000 */
.L_x_3480:
[----:B------:R-:W-:-:S04]  /*7420*/  PRMT R0, RZ, 0x5410, R0 ;  /* 0x00005410ff007816 */ /* 0x000fc80000000000 */
[----:B------:R-:W0:Y:S02]  /*7430*/  F2I.FTZ.TRUNC.NTZ R3, R0 ;  /* 0x0000000000037305 */ /* 0x000e24000021f100 */
[----:B0-----:R0:W-:Y:S01]  /*7440*/  STG.E.U16 [R16.64], R3 ;  /* 0x0000000310007986 */ /* 0x0011e2000c101524 */
[----:B------:R-:W-:Y:S05]  /*7450*/  BRA `(.L_x_3479) ;  /* 0x00000d2000007947 */ /* 0x000fea0003800000 */
.L_x_3475:
        /* <DEDUP_REMOVED lines=9> */
.L_x_3483:
[----:B------:R-:W-:-:S04]  /*74f0*/  PRMT R0, RZ, 0x5410, R0 ;  /* 0x00005410ff007816 */ /* 0x000fc80000000000 */
[----:B------:R-:W-:-:S05]  /*7500*/  F2FP.PACK_AB R0, RZ, R0 ;  /* 0x00000000ff00723e */ /* 0x000fca00000000ff */
[----:B------:R0:W-:Y:S01]  /*7510*/  STG.E.U16 [R16.64], R0 ;  /* 0x0000000010007986 */ /* 0x0001e2000c101524 */
[----:B------:R-:W-:Y:S05]  /*7520*/  BRA `(.L_x_3479) ;  /* 0x00000c5000007947 */ /* 0x000fea0003800000 */
.L_x_3482:
        /* <DEDUP_REMOVED lines=10> */
.L_x_3485:
[----:B------:R-:W-:-:S04]  /*75d0*/  PRMT R0, RZ, 0x5410, R0 ;  /* 0x00005410ff007816 */ /* 0x000fc80000000000 */
[----:B------:R-:W-:-:S04]  /*75e0*/  F2FP.PACK_AB R3, RZ, R0 ;  /* 0x00000000ff03723e */ /* 0x000fc800000000ff */
[----:B------:R-:W-:-:S05]  /*75f0*/  PRMT R3, R3, 0x5410, RZ ;  /* 0x0000541003037816 */ /* 0x000fca00000000ff */
[----:B------:R0:W-:Y:S01]  /*7600*/  STG.E [R16.64], R3 ;  /* 0x0000000310007986 */ /* 0x0001e2000c101924 */
[----:B------:R-:W-:Y:S05]  /*7610*/  BRA `(.L_x_3479) ;  /* 0x00000b6000007947 */ /* 0x000fea0003800000 */
.L_x_3484:
[----:B------:R-:W-:-:S05]  /*7620*/  PRMT R2, RZ, 0x5410, R0 ;  /* 0x00005410ff027816 */ /* 0x000fca0000000000 */
[----:B------:R-:W-:-:S06]  /*7630*/  FMUL.FTZ R2, R2, 1 ;  /* 0x3f80000002027820 */ /* 0x000fcc0000410000 */
[----:B------:R-:W0:Y:S02]  /*7640*/  F2F.F64.F32 R2, R2 ;  /* 0x0000000200027310 */ /* 0x000e240000201800 */
[----:B0-----:R0:W-:Y:S01]  /*7650*/  STG.E.64 [R16.64], R2 ;  /* 0x0000000210007986 */ /* 0x0011e2000c101b24 */
[----:B------:R-:W-:Y:S05]  /*7660*/  BRA `(.L_x_3479) ;  /* 0x00000b1000007947 */ /* 0x000fea0003800000 */
.L_x_3474:
        /* <DEDUP_REMOVED lines=13> */
.L_x_3488:
[----:B------:R-:W-:Y:S01]  /*7740*/  PRMT R0, RZ, 0x5410, R0 ;  /* 0x00005410ff007816 */ /* 0x000fe20000000000 */
[----:B------:R-:W-:-:S04]  /*7750*/  CS2R R6, SRZ ;  /* 0x0000000000067805 */ /* 0x000fc8000001ff00 */
[----:B------:R-:W-:-:S04]  /*7760*/  FMUL.FTZ R0, R0, 1 ;  /* 0x3f80000000007820 */ /* 0x000fc80000410000 */
[----:B------:R-:W0:Y:S02]  /*7770*/  F2F.F64.F32 R4, R0 ;  /* 0x0000000000047310 */ /* 0x000e240000201800 */
[----:B0-----:R0:W-:Y:S01]  /*7780*/  STG.E.128 [R16.64], R4 ;  /* 0x0000000410007986 */ /* 0x0011e2000c101d24 */
[----:B------:R-:W-:Y:S05]  /*7790*/  BRA `(.L_x_3479) ;  /* 0x000009e000007947 */ /* 0x000fea0003800000 */
.L_x_3487:
        /* <DEDUP_REMOVED lines=21> */
.L_x_3492:
[----:B------:R-:W-:Y:S05]  /*78f0*/  BSYNC B0 ;  /* 0x0000000000007941 */ /* 0x000fea0003800000 */
.L_x_3491:
[----:B------:R-:W-:-:S05]  /*7900*/  LOP3.LUT R3, R0, R3, RZ, 0xfc, !PT ;  /* 0x0000000300037212 */ /* 0x000fca00078efcff */
[----:B------:R0:W-:Y:S01]  /*7910*/  STG.E.U8 [R16.64], R3 ;  /* 0x0000000310007986 */ /* 0x0001e2000c101124 */
[----:B------:R-:W-:Y:S05]  /*7920*/  BRA `(.L_x_3479) ;  /* 0x0000085000007947 */ /* 0x000fea0003800000 */
.L_x_3490:
        /* <DEDUP_REMOVED lines=13> */
.L_x_3494:
[----:B------:R-:W-:Y:S01]  /*7a00*/  IMAD.MOV.U32 R0, RZ, RZ, 0x7f ;  /* 0x0000007fff007424 */ /* 0x000fe200078e00ff */
[----:B------:R-:W-:-:S04]  /*7a10*/  ISETP.GT.U32.AND P0, PT, R2, 0x7f800000, PT ;  /* 0x7f8000000200780c */ /* 0x000fc80003f04070 */
[----:B------:R-:W-:-:S04]  /*7a20*/  SEL R0, R0, 0x7c, P0 ;  /* 0x0000007c00007807 */ /* 0x000fc80000000000 */
.L_x_3495:
[----:B------:R-:W-:Y:S05]  /*7a30*/  BSYNC B0 ;  /* 0x0000000000007941 */ /* 0x000fea0003800000 */
.L_x_3493:
[----:B------:R-:W-:-:S04]  /*7a40*/  LOP3.LUT R2, R3, 0x80000000, RZ, 0xc0, !PT ;  /* 0x8000000003027812 */ /* 0x000fc800078ec0ff */
[----:B------:R-:W-:-:S04]  /*7a50*/  SHF.R.U32.HI R3, RZ, 0x18, R2 ;  /* 0x00000018ff037819 */ /* 0x000fc80000011602 */
[----:B------:R-:W-:-:S05]  /*7a60*/  LOP3.LUT R3, R0, R3, RZ, 0xfc, !PT ;  /* 0x0000000300037212 */ /* 0x000fca00078efcff */
[----:B------:R0:W-:Y:S01]  /*7a70*/  STG.E.U8 [R16.64], R3 ;  /* 0x0000000310007986 */ /* 0x0001e2000c101124 */
[----:B------:R-:W-:Y:S05]  /*7a80*/  BRA `(.L_x_3479) ;  /* 0x000006f000007947 */ /* 0x000fea0003800000 */
.L_x_3489:
[----:B------:R0:W-:Y:S01]  /*7a90*/  STG.E.U16 [R16.64], R0 ;  /* 0x0000000010007986 */ /* 0x0001e2000c101524 */
[----:B------:R-:W-:Y:S05]  /*7aa0*/  BRA `(.L_x_3479) ;  /* 0x000006d000007947 */ /* 0x000fea0003800000 */
.L_x_3486:
        /* <DEDUP_REMOVED lines=12> */
.L_x_3498:
        /* <DEDUP_REMOVED lines=17> */
.L_x_3501:
[----:B------:R-:W-:-:S04]  /*7c80*/  LOP3.LUT R2, R3, 0x80000000, RZ, 0xc0, !PT ;  /* 0x8000000003027812 */ /* 0x000fc800078ec0ff */
[----:B------:R-:W-:-:S04]  /*7c90*/  SHF.R.U32.HI R3, RZ, 0x18, R2 ;  /* 0x00000018ff037819 */ /* 0x000fc80000011602 */
[----:B------:R-:W-:-:S04]  /*7ca0*/  LOP3.LUT R0, R0, R3, RZ, 0xfc, !PT ;  /* 0x0000000300007212 */ /* 0x000fc800078efcff */
[----:B------:R-:W-:Y:S02]  /*7cb0*/  PRMT R8, R0, 0x7610, R8 ;  /* 0x0000761000087816 */ /* 0x000fe40000000008 */
.L_x_3500:
[----:B------:R-:W-:Y:S05]  /*7cc0*/  BSYNC B0 ;  /* 0x0000000000007941 */ /* 0x000fea0003800000 */
.L_x_3499:
[----:B------:R0:W-:Y:S01]  /*7cd0*/  STG.E.U8 [R16.64], R8 ;  /* 0x0000000810007986 */ /* 0x0001e2000c101124 */
[----:B------:R-:W-:Y:S05]  /*7ce0*/  BRA `(.L_x_3479) ;  /* 0x0000049000007947 */ /* 0x000fea0003800000 */
.L_x_3497:
        /* <DEDUP_REMOVED lines=17> */
.L_x_3504:
[----:B------:R-:W-:-:S04]  /*7e00*/  LOP3.LUT R2, R3, 0x80000000, RZ, 0xc0, !PT ;  /* 0x8000000003027812 */ /* 0x000fc800078ec0ff */
[----:B------:R-:W-:-:S04]  /*7e10*/  SHF.R.U32.HI R3, RZ, 0x18, R2 ;  /* 0x00000018ff037819 */ /* 0x000fc80000011602 */
[----:B------:R-:W-:-:S04]  /*7e20*/  LOP3.LUT R0, R0, R3, RZ, 0xfc, !PT ;  /* 0x0000000300007212 */ /* 0x000fc800078efcff */
[----:B------:R-:W-:Y:S02]  /*7e30*/  PRMT R8, R0, 0x7610, R8 ;  /* 0x0000761000087816 */ /* 0x000fe40000000008 */
.L_x_3503:
[----:B------:R-:W-:Y:S05]  /*7e40*/  BSYNC B0 ;  /* 0x0000000000007941 */ /* 0x000fea0003800000 */
.L_x_3502:
[----:B------:R0:W-:Y:S01]  /*7e50*/  STG.E.U8 [R16.64], R8 ;  /* 0x0000000810007986 */ /* 0x0001e2000c101124 */
[----:B------:R-:W-:Y:S05]  /*7e60*/  BRA `(.L_x_3479) ;  /* 0x0000031000007947 */ /* 0x000fea0003800000 */
.L_x_3496:
        /* <DEDUP_REMOVED lines=22> */
.L_x_3478:
        /* <DEDUP_REMOVED lines=20> */
.L_x_3506:
[----:B------:R-:W-:-:S06]  /*8110*/  PRMT R2, RZ, 0x5410, R0 ;  /* 0x00005410ff027816 */ /* 0x000fcc0000000000 */
[----:B------:R-:W0:Y:S02]  /*8120*/  F2I.U64.TRUNC R2, R2 ;  /* 0x0000000200027311 */ /* 0x000e24000020d800 */
[----:B0-----:R0:W-:Y:S01]  /*8130*/  STG.E.64 [R16.64], R2 ;  /* 0x0000000210007986 */ /* 0x0011e2000c101b24 */
[----:B------:R-:W-:Y:S05]  /*8140*/  BRA `(.L_x_3479) ;  /* 0x0000003000007947 */ /* 0x000fea0003800000 */
.L_x_3505:
[----:B------:R-:W-:-:S04]  /*8150*/  PRMT R0, RZ, 0x5410, R0 ;  /* 0x00005410ff007816 */ /* 0x000fc80000000000 */
[----:B------:R-:W0:Y:S02]  /*8160*/  F2I.FTZ.U32.TRUNC.NTZ R3, R0 ;  /* 0x0000000000037305 */ /* 0x000e24000021f000 */
[----:B0-----:R0:W-:Y:S02]  /*8170*/  STG.E [R16.64], R3 ;  /* 0x0000000310007986 */ /* 0x0011e4000c101924 */
.L_x_3479:
        /* <DEDUP_REMOVED lines=258> */
.L_x_3507:
        /* <DEDUP_REMOVED lines=21> */
.L_x_3511:
[----:B------:R-:W2:Y:S02]  /*92f0*/  LDG.E.U8 R2, [R2.64] ;  /* 0x0000002402027981 */ /* 0x000ea4000c1e1100 */
[----:B--2---:R-:W0:Y:S02]  /*9300*/  I2F.U16 R0, R2 ;  /* 0x0000000200007306 */ /* 0x004e240000101000 */
[----:B0-----:R-:W-:-:S04]  /*9310*/  F2FP.BF16.PACK_AB R0, RZ, R0 ;  /* 0x00000000ff00723e */ /* 0x001fc800000010ff */
[----:B------:R-:W-:Y:S01]  /*9320*/  PRMT R19, R0, 0x7610, R19 ;  /* 0x0000761000137816 */ /* 0x000fe20000000013 */
[----:B------:R-:W-:Y:S05]  /*9330*/  BRA `(.L_x_3513) ;  /* 0x00000f0000007947 */ /* 0x000fea0003800000 */
.L_x_3510:
        /* <DEDUP_REMOVED lines=11> */
.L_x_3515:
[----:B------:R-:W2:Y:S02]  /*93f0*/  LDG.E R2, [R2.64] ;  /* 0x0000002402027981 */ /* 0x000ea4000c1e1900 */
[----:B--2---:R-:W0:Y:S02]  /*9400*/  I2F R0, R2 ;  /* 0x0000000200007306 */ /* 0x004e240000201400 */
[----:B0-----:R-:W-:-:S04]  /*9410*/  F2FP.BF16.PACK_AB R0, RZ, R0 ;  /* 0x00000000ff00723e */ /* 0x001fc800000010ff */
[----:B------:R-:W-:Y:S01]  /*9420*/  PRMT R19, R0, 0x7610, R19 ;  /* 0x0000761000137816 */ /* 0x000fe20000000013 */
[----:B------:R-:W-:Y:S05]  /*9430*/  BRA `(.L_x_3513) ;  /* 0x00000e0000007947 */ /* 0x000fea0003800000 */
.L_x_3514:
[----:B------:R-:W2:Y:S02]  /*9440*/  LDG.E.U16 R2, [R2.64] ;  /* 0x0000002402027981 */ /* 0x000ea4000c1e1500 */
[----:B--2---:R-:W0:Y:S02]  /*9450*/  I2F.S16 R0, R2 ;  /* 0x0000000200007306 */ /* 0x004e240000101400 */
[----:B0-----:R-:W-:-:S04]  /*9460*/  F2FP.BF16.PACK_AB R0, RZ, R0 ;  /* 0x00000000ff00723e */ /* 0x001fc800000010ff */
[----:B------:R-:W-:Y:S01]  /*9470*/  PRMT R19, R0, 0x7610, R19 ;  /* 0x0000761000137816 */ /* 0x000fe20000000013 */
[----:B------:R-:W-:Y:S05]  /*9480*/  BRA `(.L_x_3513) ;  /* 0x00000db000007947 */ /* 0x000fea0003800000 */
.L_x_3509:
        /* <DEDUP_REMOVED lines=9> */
.L_x_3517:
[----:B------:R-:W2:Y:S02]  /*9520*/  LDG.E.U16 R0, [R2.64] ;  /* 0x0000002402007981 */ /* 0x000ea4000c1e1500 */
[----:B--2---:R-:W-:-:S05]  /*9530*/  HADD2.F32 R0, -RZ, R0.H0_H0 ;  /* 0x20000000ff007230 */ /* 0x004fca0000004100 */
[----:B------:R-:W-:-:S04]  /*9540*/  F2FP.BF16.PACK_AB R0, RZ, R0 ;  /* 0x00000000ff00723e */ /* 0x000fc800000010ff */
[----:B------:R-:W-:Y:S01]  /*9550*/  PRMT R19, R0, 0x7610, R19 ;  /* 0x0000761000137816 */ /* 0x000fe20000000013 */
[----:B------:R-:W-:Y:S05]  /*9560*/  BRA `(.L_x_3513) ;  /* 0x00000cd000007947 */ /* 0x000fea0003800000 */
.L_x_3516:
        /* <DEDUP_REMOVED lines=9> */
.L_x_3519:
[----:B------:R-:W2:Y:S02]  /*9600*/  LDG.E.U16 R2, [R2.64] ;  /* 0x0000002402027981 */ /* 0x000ea4000c1e1500 */
[----:B--2---:R-:W-:-:S05]  /*9610*/  HADD2.F32 R0, -RZ, R2.H0_H0 ;  /* 0x20000002ff007230 */ /* 0x004fca0000004100 */
[----:B------:R-:W-:-:S04]  /*9620*/  F2FP.BF16.PACK_AB R0, RZ, R0 ;  /* 0x00000000ff00723e */ /* 0x000fc800000010ff */
[----:B------:R-:W-:Y:S01]  /*9630*/  PRMT R19, R0, 0x7610, R19 ;  /* 0x0000761000137816 */ /* 0x000fe20000000013 */
[----:B------:R-:W-:Y:S05]  /*9640*/  BRA `(.L_x_3513) ;  /* 0x00000bf000007947 */ /* 0x000fea0003800000 */
.L_x_3518:
[----:B------:R-:W2:Y:S02]  /*9650*/  LDG.E.64 R2, [R2.64] ;  /* 0x0000002402027981 */ /* 0x000ea4000c1e1b00 */
[----:B--2---:R-:W0:Y:S01]  /*9660*/  F2F.F32.F64 R0, R2 ;  /* 0x0000000200007310 */ /* 0x004e220000301000 */
[----:B------:R-:W0:-:S14]  /*9670*/  DSETP.GEU.AND P0, PT, |R2|, c[0x2][0x0], PT ;  /* 0x008000000200762a */ /* 0x000e1c0003f0e200 */
[----:B0-----:R-:W-:-:S05]  /*9680*/  @!P0 FMUL R0, R0, 1.175494350822287508e-38 ;  /* 0x0080000000008820 */ /* 0x001fca0000400000 */
[----:B------:R-:W-:-:S04]  /*9690*/  F2FP.BF16.PACK_AB R0, RZ, R0 ;  /* 0x00000000ff00723e */ /* 0x000fc800000010ff */
[----:B------:R-:W-:Y:S01]  /*96a0*/  PRMT R19, R0, 0x7610, R19 ;  /* 0x0000761000137816 */ /* 0x000fe20000000013 */
[----:B------:R-:W-:Y:S05]  /*96b0*/  BRA `(.L_x_3513) ;  /* 0x00000b8000007947 */ /* 0x000fea0003800000 */
.L_x_3508:
        /* <DEDUP_REMOVED lines=14> */
.L_x_3522:
[----:B------:R-:W2:Y:S02]  /*97a0*/  LDG.E.64 R2, [R2.64] ;  /* 0x0000002402027981 */ /* 0x000ea4000c1e1b00 */
[----:B--2---:R-:W0:Y:S01]  /*97b0*/  F2F.F32.F64 R0, R2 ;  /* 0x0000000200007310 */ /* 0x004e220000301000 */
[----:B------:R-:W0:-:S14]  /*97c0*/  DSETP.GEU.AND P0, PT, |R2|, c[0x2][0x0], PT ;  /* 0x008000000200762a */ /* 0x000e1c0003f0e200 */
[----:B0-----:R-:W-:-:S05]  /*97d0*/  @!P0 FMUL R0, R0, 1.175494350822287508e-38 ;  /* 0x0080000000008820 */ /* 0x001fca0000400000 */
[----:B------:R-:W-:-:S04]  /*97e0*/  F2FP.BF16.PACK_AB R0, RZ, R0 ;  /* 0x00000000ff00723e */ /* 0x000fc800000010ff */
[----:B------:R-:W-:Y:S01]  /*97f0*/  PRMT R19, R0, 0x7610, R19 ;  /* 0x0000761000137816 */ /* 0x000fe20000000013 */
[----:B------:R-:W-:Y:S05]  /*9800*/  BRA `(.L_x_3513) ;  /* 0x00000a3000007947 */ /* 0x000fea0003800000 */
.L_x_3521:
        /* <DEDUP_REMOVED lines=28> */
.L_x_3524:
        /* <DEDUP_REMOVED lines=15> */
.L_x_3523:
[----:B------:R0:W5:Y:S01]  /*9ac0*/  LDG.E.U16 R19, [R2.64] ;  /* 0x0000002402137981 */ /* 0x000162000c1e1500 */
[----:B------:R-:W-:Y:S05]  /*9ad0*/  BRA `(.L_x_3513) ;  /* 0x0000076000007947 */ /* 0x000fea0003800000 */
.L_x_3520:
        /* <DEDUP_REMOVED lines=12> */
.L_x_3527:
        /* <DEDUP_REMOVED lines=21> */
.L_x_3531:
[----:B------:R-:W-:Y:S05]  /*9cf0*/  BSYNC B1 ;  /* 0x0000000000017941 */ /* 0x000fea0003800000 */
.L_x_3530:
[----:B------:R-:W-:Y:S01]  /*9d00*/  LEA R3, R0, 0x3b800000, 0x17 ;  /* 0x3b80000000037811 */ /* 0x000fe200078eb8ff */
[----:B------:R-:W-:-:S05]  /*9d10*/  IMAD.SHL.U32 R0, R2, 0x100000, RZ ;  /* 0x0010000002007824 */ /* 0x000fca00078e00ff */
[----:B------:R-:W-:Y:S02]  /*9d20*/  LOP3.LUT R0, R3, R0, R4, 0xfe, !PT ;  /* 0x0000000003007212 */ /* 0x000fe400078efe04 */
.L_x_3529:
[----:B------:R-:W-:Y:S05]  /*9d30*/  BSYNC B0 ;  /* 0x0000000000007941 */ /* 0x000fea0003800000 */
.L_x_3528:
[----:B------:R-:W-:-:S04]  /*9d40*/  F2FP.BF16.PACK_AB R0, RZ, R0 ;  /* 0x00000000ff00723e */ /* 0x000fc800000010ff */
[----:B------:R-:W-:Y:S01]  /*9d50*/  PRMT R19, R0, 0x7610, R19 ;  /* 0x0000761000137816 */ /* 0x000fe20000000013 */
[----:B------:R-:W-:Y:S05]  /*9d60*/  BRA `(.L_x_3513) ;  /* 0x000004d000007947 */ /* 0x000fea0003800000 */
.L_x_3526:
        /* <DEDUP_REMOVED lines=21> */
.L_x_3535:
[----:B------:R-:W-:Y:S05]  /*9ec0*/  BSYNC B1 ;  /* 0x0000000000017941 */ /* 0x000fea0003800000 */
.L_x_3534:
[----:B------:R-:W-:Y:S01]  /*9ed0*/  LEA R3, R0, 0x37800000, 0x17 ;  /* 0x3780000000037811 */ /* 0x000fe200078eb8ff */
[----:B------:R-:W-:-:S05]  /*9ee0*/  IMAD.SHL.U32 R0, R2, 0x200000, RZ ;  /* 0x0020000002007824 */ /* 0x000fca00078e00ff */
[----:B------:R-:W-:Y:S02]  /*9ef0*/  LOP3.LUT R0, R3, R0, R4, 0xfe, !PT ;  /* 0x0000000003007212 */ /* 0x000fe400078efe04 */
.L_x_3533:
[----:B------:R-:W-:Y:S05]  /*9f00*/  BSYNC B0 ;  /* 0x0000000000007941 */ /* 0x000fea0003800000 */
.L_x_3532:
[----:B------:R-:W-:-:S04]  /*9f10*/  F2FP.BF16.PACK_AB R0, RZ, R0 ;  /* 0x00000000ff00723e */ /* 0x000fc800000010ff */
[----:B------:R-:W-:Y:S01]  /*9f20*/  PRMT R19, R0, 0x7610, R19 ;  /* 0x0000761000137816 */ /* 0x000fe20000000013 */
[----:B------:R-:W-:Y:S05]  /*9f30*/  BRA `(.L_x_3513) ;  /* 0x0000030000007947 */ /* 0x000fea0003800000 */
.L_x_3525:
        /* <DEDUP_REMOVED lines=14> */
.L_x_3539:
[----:B------:R-:W-:Y:S05]  /*a020*/  BSYNC B0 ;  /* 0x0000000000007941 */ /* 0x000fea0003800000 */
.L_x_3538:
[----:B------:R-:W-:-:S04]  /*a030*/  F2FP.BF16.PACK_AB R0, RZ, R0 ;  /* 0x00000000ff00723e */ /* 0x000fc800000010ff */
[----:B------:R-:W-:Y:S01]  /*a040*/  PRMT R19, R0, 0x7610, R19 ;  /* 0x0000761000137816 */ /* 0x000fe20000000013 */
[----:B------:R-:W-:Y:S05]  /*a050*/  BRA `(.L_x_3513) ;  /* 0x000001e000007947 */ /* 0x000fea0003800000 */
.L_x_3512:
        /* <DEDUP_REMOVED lines=21> */
.L_x_3537:
[----:B------:R-:W2:Y:S02]  /*a1b0*/  LDG.E.64 R2, [R2.64] ;  /* 0x0000002402027981 */ /* 0x000ea4000c1e1b00 */
[----:B--2---:R-:W0:Y:S02]  /*a1c0*/  I2F.U64 R0, R2 ;  /* 0x0000000200007312 */ /* 0x004e240000301000 */
[----:B0-----:R-:W-:-:S04]  /*a1d0*/  F2FP.BF16.PACK_AB R0, RZ, R0 ;  /* 0x00000000ff00723e */ /* 0x001fc800000010ff */
[----:B------:R-:W-:Y:S01]  /*a1e0*/  PRMT R19, R0, 0x7610, R19 ;  /* 0x0000761000137816 */ /* 0x000fe20000000013 */
[----:B------:R-:W-:Y:S05]  /*a1f0*/  BRA `(.L_x_3513) ;  /* 0x0000004000007947 */ /* 0x000fea0003800000 */
.L_x_3536:
[----:B------:R-:W2:Y:S02]  /*a200*/  LDG.E R2, [R2.64] ;  /* 0x0000002402027981 */ /* 0x000ea4000c1e1900 */
[----:B--2---:R-:W0:Y:S02]  /*a210*/  I2F.U32 R0, R2 ;  /* 0x0000000200007306 */ /* 0x004e240000201000 */
[----:B0-----:R-:W-:-:S04]  /*a220*/  F2FP.BF16.PACK_AB R0, RZ, R0 ;  /* 0x00000000ff00723e */ /* 0x001fc800000010ff */
[----:B------:R-:W-:Y:S02]  /*a230*/  PRMT R19, R0, 0x7610, R19 ;  /* 0x0000761000137816 */ /* 0x000fe40000000013 */
.L_x_3513:
        /* <DEDUP_REMOVED lines=18> */
.L_x_3543:
[----:B------:R-:W2:Y:S02]  /*a360*/  LDG.E.U8 R2, [R2.64] ;  /* 0x0000002402027981 */ /* 0x000ea4000c1e1100 */
[----:B--2---:R-:W0:Y:S02]  /*a370*/  I2F.U16 R0, R2 ;  /* 0x0000000200007306 */ /* 0x004e240000101000 */
[----:B0-----:R-:W-:Y:S01]  /*a380*/  F2FP.BF16.PACK_AB R0, RZ, R0 ;  /* 0x00000000ff00723e */ /* 0x001fe200000010ff */
[----:B------:R-:W-:Y:S05]  /*a390*/  BRA `(.L_x_3545) ;  /* 0x00000e3000007947 */ /* 0x000fea0003800000 */
.L_x_3542:
        /* <DEDUP_REMOVED lines=10> */
.L_x_3547:
[----:B------:R-:W2:Y:S02]  /*a440*/  LDG.E R2, [R2.64] ;  /* 0x0000002402027981 */ /* 0x000ea4000c1e1900 */
[----:B--2---:R-:W0:Y:S02]  /*a450*/  I2F R0, R2 ;  /* 0x0000000200007306 */ /* 0x004e240000201400 */
[----:B0-----:R-:W-:Y:S01]  /*a460*/  F2FP.BF16.PACK_AB R0, RZ, R0 ;  /* 0x00000000ff00723e */ /* 0x001fe200000010ff */
[----:B------:R-:W-:Y:S05]  /*a470*/  BRA `(.L_x_3545) ;  /* 0x00000d5000007947 */ /* 0x000fea0003800000 */
.L_x_3546:
[----:B------:R-:W2:Y:S02]  /*a480*/  LDG.E.U16 R2, [R2.64] ;  /* 0x0000002402027981 */ /* 0x000ea4000c1e1500 */
[----:B--2---:R-:W0:Y:S02]  /*a490*/  I2F.S16 R0, R2 ;  /* 0x0000000200007306 */ /* 0x004e240000101400 */
[----:B0-----:R-:W-:Y:S01]  /*a4a0*/  F2FP.BF16.PACK_AB R0, RZ, R0 ;  /* 0x00000000ff00723e */ /* 0x001fe200000010ff */
[----:B------:R-:W-:Y:S05]  /*a4b0*/  BRA `(.L_x_3545) ;  /* 0x00000d1000007947 */ /* 0x000fea0003800000 */
.L_x_3541:
        /* <DEDUP_REMOVED lines=9> */
.L_x_3549:
[----:B------:R-:W2:Y:S02]  /*a550*/  LDG.E.U16 R0, [R2.64] ;  /* 0x0000002402007981 */ /* 0x000ea4000c1e1500 */
[----:B--2---:R-:W-:-:S05]  /*a560*/  HADD2.F32 R0, -RZ, R0.H0_H0 ;  /* 0x20000000ff007230 */ /* 0x004fca0000004100 */
[----:B------:R-:W-:Y:S01]  /*a570*/  F2FP.BF16.PACK_AB R0, RZ, R0 ;  /* 0x00000000ff00723e */ /* 0x000fe200000010ff */
[----:B------:R-:W-:Y:S05]  /*a580*/  BRA `(.L_x_3545) ;  /* 0x00000c4000007947 */ /* 0x000fea0003800000 */
.L_x_3548:
        /* <DEDUP_REMOVED lines=9> */
.L_x_3551:
[----:B------:R-:W2:Y:S02]  /*a620*/  LDG.E.U16 R2, [R2.64] ;  /* 0x0000002402027981 */ /* 0x000ea4000c1e1500 */
[----:B--2---:R-:W-:-:S05]  /*a630*/  HADD2.F32 R0, -RZ, R2.H0_H0 ;  /* 0x20000002ff007230 */ /* 0x004fca0000004100 */
[----:B------:R-:W-:Y:S01]  /*a640*/  F2FP.BF16.PACK_AB R0, RZ, R0 ;  /* 0x00000000ff00723e */ /* 0x000fe200000010ff */
[----:B------:R-:W-:Y:S05]  /*a650*/  BRA `(.L_x_3545) ;  /* 0x00000b7000007947 */ /* 0x000fea0003800000 */
.L_x_3550:
[----:B------:R-:W2:Y:S02]  /*a660*/  LDG.E.64 R2, [R2.64] ;  /* 0x0000002402027981 */ /* 0x000ea4000c1e1b00 */
[----:B--2---:R-:W0:Y:S01]  /*a670*/  F2F.F32.F64 R0, R2 ;  /* 0x0000000200007310 */ /* 0x004e220000301000 */
[----:B------:R-:W0:-:S14]  /*a680*/  DSETP.GEU.AND P0, PT, |R2|, c[0x2][0x0], PT ;  /* 0x008000000200762a */ /* 0x000e1c0003f0e200 */
[----:B0-----:R-:W-:-:S05]  /*a690*/  @!P0 FMUL R0, R0, 1.175494350822287508e-38 ;  /* 0x0080000000008820 */ /* 0x001fca0000400000 */
[----:B------:R-:W-:Y:S01]  /*a6a0*/  F2FP.BF16.PACK_AB R0, RZ, R0 ;  /* 0x00000000ff00723e */ /* 0x000fe200000010ff */
[----:B------:R-:W-:Y:S05]  /*a6b0*/  BRA `(.L_x_3545) ;  /* 0x00000b1000007947 */ /* 0x000fea0003800000 */
.L_x_3540:
        /* <DEDUP_REMOVED lines=13> */
.L_x_3554:
[----:B------:R-:W2:Y:S02]  /*a790*/  LDG.E.64 R2, [R2.64] ;  /* 0x0000002402027981 */ /* 0x000ea4000c1e1b00 */
[----:B--2---:R-:W0:Y:S01]  /*a7a0*/  F2F.F32.F64 R0, R2 ;  /* 0x0000000200007310 */ /* 0x004e220000301000 */
[----:B------:R-:W0:-:S14]  /*a7b0*/  DSETP.GEU.AND P0, PT, |R2|, c[0x2][0x0], PT ;  /* 0x008000000200762a */ /* 0x000e1c0003f0e200 */
[----:B0-----:R-:W-:-:S05]  /*a7c0*/  @!P0 FMUL R0, R0, 1.175494350822287508e-38 ;  /* 0x0080000000008820 */ /* 0x001fca0000400000 */
[----:B------:R-:W-:Y:S01]  /*a7d0*/  F2FP.BF16.PACK_AB R0, RZ, R0 ;  /* 0x00000000ff00723e */ /* 0x000fe200000010ff */
[----:B------:R-:W-:Y:S05]  /*a7e0*/  BRA `(.L_x_3545) ;  /* 0x000009e000007947 */ /* 0x000fea0003800000 */
.L_x_3553:
        /* <DEDUP_REMOVED lines=28> */
.L_x_3556:
        /* <DEDUP_REMOVED lines=15> */
.L_x_3555:
[----:B------:R0:W5:Y:S01]  /*aaa0*/  LDG.E.U16 R0, [R2.64] ;  /* 0x0000002402007981 */ /* 0x000162000c1e1500 */
[----:B------:R-:W-:Y:S05]  /*aab0*/  BRA `(.L_x_3545) ;  /* 0x0000071000007947 */ /* 0x000fea0003800000 */
.L_x_3552:
        /* <DEDUP_REMOVED lines=12> */
.L_x_3559:
        /* <DEDUP_REMOVED lines=21> */
.L_x_3563:
[----:B------:R-:W-:Y:S05]  /*acd0*/  BSYNC B1 ;  /* 0x0000000000017941 */ /* 0x000fea0003800000 */
.L_x_3562:
[----:B------:R-:W-:Y:S01]  /*ace0*/  LEA R3, R0, 0x3b800000, 0x17 ;  /* 0x3b80000000037811 */ /* 0x000fe200078eb8ff */
[----:B------:R-:W-:-:S05]  /*acf0*/  IMAD.SHL.U32 R0, R2, 0x100000, RZ ;  /* 0x0010000002007824 */ /* 0x000fca00078e00ff */
[----:B------:R-:W-:Y:S02]  /*ad00*/  LOP3.LUT R0, R3, R0, R4, 0xfe, !PT ;  /* 0x0000000003007212 */ /* 0x000fe400078efe04 */
.L_x_3561:
[----:B------:R-:W-:Y:S05]  /*ad10*/  BSYNC B0 ;  /* 0x0000000000007941 */ /* 0x000fea0003800000 */
.L_x_3560:
[----:B------:R-:W-:Y:S01]  /*ad20*/  F2FP.BF16.PACK_AB R0, RZ, R0 ;  /* 0x00000000ff00723e */ /* 0x000fe200000010ff */
[----:B------:R-:W-:Y:S05]  /*ad30*/  BRA `(.L_x_3545) ;  /* 0x0000049000007947 */ /* 0x000fea0003800000 */
.L_x_3558:
        /* <DEDUP_REMOVED lines=21> */
.L_x_3567:
[----:B------:R-:W-:Y:S05]  /*ae90*/  BSYNC B1 ;  /* 0x0000000000017941 */ /* 0x000fea0003800000 */
.L_x_3566:
[----:B------:R-:W-:Y:S01]  /*aea0*/  LEA R3, R0, 0x37800000, 0x17 ;  /* 0x3780000000037811 */ /* 0x000fe200078eb8ff */
[----:B------:R-:W-:-:S05]  /*aeb0*/  IMAD.SHL.U32 R0, R2, 0x200000, RZ ;  /* 0x0020000002007824 */ /* 0x000fca00078e00ff */
[----:B------:R-:W-:Y:S02]  /*aec0*/  LOP3.LUT R0, R3, R0, R4, 0xfe, !PT ;  /* 0x0000000003007212 */ /* 0x000fe400078efe04 */
.L_x_3565:
[----:B------:R-:W-:Y:S05]  /*aed0*/  BSYNC B0 ;  /* 0x0000000000007941 */ /* 0x000fea0003800000 */
.L_x_3564:
[----:B------:R-:W-:Y:S01]  /*aee0*/  F2FP.BF16.PACK_AB R0, RZ, R0 ;  /* 0x00000000ff00723e */ /* 0x000fe200000010ff */
[----:B------:R-:W-:Y:S05]  /*aef0*/  BRA `(.L_x_3545) ;  /* 0x000002d000007947 */ /* 0x000fea0003800000 */
.L_x_3557:
        /* <DEDUP_REMOVED lines=14> */
.L_x_3571:
[----:B------:R-:W-:Y:S05]  /*afe0*/  BSYNC B0 ;  /* 0x0000000000007941 */ /* 0x000fea0003800000 */
.L_x_3570:
[----:B------:R-:W-:Y:S01]  /*aff0*/  F2FP.BF16.PACK_AB R0, RZ, R0 ;  /* 0x00000000ff00723e */ /* 0x000fe200000010ff */
[----:B------:R-:W-:Y:S05]  /*b000*/  BRA `(.L_x_3545) ;  /* 0x000001c000007947 */ /* 0x000fea0003800000 */
.L_x_3544:
        /* <DEDUP_REMOVED lines=21> */
.L_x_3569:
[----:B------:R-:W2:Y:S02]  /*b160*/  LDG.E.64 R2, [R2.64] ;  /* 0x0000002402027981 */ /* 0x000ea4000c1e1b00 */
[----:B--2---:R-:W0:Y:S02]  /*b170*/  I2F.U64 R0, R2 ;  /* 0x0000000200007312 */ /* 0x004e240000301000 */
[----:B0-----:R-:W-:Y:S01]  /*b180*/  F2FP.BF16.PACK_AB R0, RZ, R0 ;  /* 0x00000000ff00723e */ /* 0x001fe200000010ff */
[----:B------:R-:W-:Y:S05]  /*b190*/  BRA `(.L_x_3545) ;  /* 0x0000003000007947 */ /* 0x000fea0003800000 */
.L_x_3568:
[----:B------:R-:W2:Y:S02]  /*b1a0*/  LDG.E R2, [R2.64] ;  /* 0x0000002402027981 */ /* 0x000ea4000c1e1900 */
[----:B--2---:R-:W0:Y:S02]  /*b1b0*/  I2F.U32 R0, R2 ;  /* 0x0000000200007306 */ /* 0x004e240000201000 */
[----:B0-----:R-:W-:-:S06]  /*b1c0*/  F2FP.BF16.PACK_AB R0, RZ, R0 ;  /* 0x00000000ff00723e */ /* 0x001fcc00000010ff */
.L_x_3545:
        /* <DEDUP_REMOVED lines=27> */
.L_x_3575:
[----:B------:R-:W-:-:S06]  /*b380*/  PRMT R3, RZ, 0x5410, R0 ;  /* 0x00005410ff037816 */ /* 0x000fcc0000000000 */
[----:B------:R-:W0:Y:S02]  /*b390*/  F2I.S64.TRUNC R2, R3 ;  /* 0x0000000300027311 */ /* 0x000e24000020d900 */
[----:B0-----:R0:W-:Y:S01]  /*b3a0*/  STG.E.U8 [R16.64], R2 ;  /* 0x0000000210007986 */ /* 0x0011e2000c101124 */
[----:B------:R-:W-:Y:S05]  /*b3b0*/  BRA `(.L_x_3577) ;  /* 0x00000e4000007947 */ /* 0x000fea0003800000 */
.L_x_3574:
        /* <DEDUP_REMOVED lines=10> */
.L_x_3579:
[----:B------:R-:W-:-:S04]  /*b460*/  PRMT R0, RZ, 0x5410, R0 ;  /* 0x00005410ff007816 */ /* 0x000fc80000000000 */
[----:B------:R-:W0:Y:S02]  /*b470*/  F2I.FTZ.TRUNC.NTZ R3, R0 ;  /* 0x0000000000037305 */ /* 0x000e24000021f100 */
[----:B0-----:R0:W-:Y:S01]  /*b480*/  STG.E [R16.64], R3 ;  /* 0x0000000310007986 */ /* 0x0011e2000c101924 */
[----:B------:R-:W-:Y:S05]  /*b490*/  BRA `(.L_x_3577) ;  /* 0x00000d6000007947 */ /* 0x000fea0003800000 */
.L_x_3578:
[----:B------:R-:W-:-:S04]  /*b4a0*/  PRMT R0, RZ, 0x5410, R0 ;  /* 0x00005410ff007816 */ /* 0x000fc80000000000 */
[----:B------:R-:W0:Y:S02]  /*b4b0*/  F2I.FTZ.TRUNC.NTZ R3, R0 ;  /* 0x0000000000037305 */ /* 0x000e24000021f100 */
[----:B0-----:R0:W-:Y:S01]  /*b4c0*/  STG.E.U16 [R16.64], R3 ;  /* 0x0000000310007986 */ /* 0x0011e2000c101524 */
[----:B------:R-:W-:Y:S05]  /*b4d0*/  BRA `(.L_x_3577) ;  /* 0x00000d2000007947 */ /* 0x000fea0003800000 */
.L_x_3573:
        /* <DEDUP_REMOVED lines=9> */
.L_x_3581:
[----:B------:R-:W-:-:S04]  /*b570*/  PRMT R0, RZ, 0x5410, R0 ;  /* 0x00005410ff007816 */ /* 0x000fc80000000000 */
[----:B------:R-:W-:-:S05]  /*b580*/  F2FP.PACK_AB R0, RZ, R0 ;  /* 0x00000000ff00723e */ /* 0x000fca00000000ff */
[----:B------:R0:W-:Y:S01]  /*b590*/  STG.E.U16 [R16.64], R0 ;  /* 0x0000000010007986 */ /* 0x0001e2000c101524 */
[----:B------:R-:W-:Y:S05]  /*b5a0*/  BRA `(.L_x_3577) ;  /* 0x00000c5000007947 */ /* 0x000fea0003800000 */
.L_x_3580:
        /* <DEDUP_REMOVED lines=10> */
.L_x_3583:
[----:B------:R-:W-:-:S04]  /*b650*/  PRMT R0, RZ, 0x5410, R0 ;  /* 0x00005410ff007816 */ /* 0x000fc80000000000 */
[----:B------:R-:W-:-:S04]  /*b660*/  F2FP.PACK_AB R3, RZ, R0 ;  /* 0x00000000ff03723e */ /* 0x000fc800000000ff */
[----:B------:R-:W-:-:S05]  /*b670*/  PRMT R3, R3, 0x5410, RZ ;  /* 0x0000541003037816 */ /* 0x000fca00000000ff */
[----:B------:R0:W-:Y:S01]  /*b680*/  STG.E [R16.64], R3 ;  /* 0x0000000310007986 */ /* 0x0001e2000c101924 */
[----:B------:R-:W-:Y:S05]  /*b690*/  BRA `(.L_x_3577) ;  /* 0x00000b6000007947 */ /* 0x000fea0003800000 */
.L_x_3582:
[----:B------:R-:W-:-:S05]  /*b6a0*/  PRMT R2, RZ, 0x5410, R0 ;  /* 0x00005410ff027816 */ /* 0x000fca0000000000 */
[----:B------:R-:W-:-:S06]  /*b6b0*/  FMUL.FTZ R2, R2, 1 ;  /* 0x3f80000002027820 */ /* 0x000fcc0000410000 */
[----:B------:R-:W0:Y:S02]  /*b6c0*/  F2F.F64.F32 R2, R2 ;  /* 0x0000000200027310 */ /* 0x000e240000201800 */
[----:B0-----:R0:W-:Y:S01]  /*b6d0*/  STG.E.64 [R16.64], R2 ;  /* 0x0000000210007986 */ /* 0x0011e2000c101b24 */
[----:B------:R-:W-:Y:S05]  /*b6e0*/  BRA `(.L_x_3577) ;  /* 0x00000b1000007947 */ /* 0x000fea0003800000 */
.L_x_3572:
        /* <DEDUP_REMOVED lines=13> */
.L_x_3586:
[----:B------:R-:W-:Y:S01]  /*b7c0*/  PRMT R0, RZ, 0x5410, R0 ;  /* 0x00005410ff007816 */ /* 0x000fe20000000000 */
[----:B------:R-:W-:-:S04]  /*b7d0*/  CS2R R6, SRZ ;  /* 0x0000000000067805 */ /* 0x000fc8000001ff00 */
[----:B------:R-:W-:-:S04]  /*b7e0*/  FMUL.FTZ R0, R0, 1 ;  /* 0x3f80000000007820 */ /* 0x000fc80000410000 */
[----:B------:R-:W0:Y:S02]  /*b7f0*/  F2F.F64.F32 R4, R0 ;  /* 0x0000000000047310 */ /* 0x000e240000201800 */
[----:B0-----:R0:W-:Y:S01]  /*b800*/  STG.E.128 [R16.64], R4 ;  /* 0x0000000410007986 */ /* 0x0011e2000c101d24 */
[----:B------:R-:W-:Y:S05]  /*b810*/  BRA `(.L_x_3577) ;  /* 0x000009e000007947 */ /* 0x000fea0003800000 */
.L_x_3585:
        /* <DEDUP_REMOVED lines=21> */
.L_x_3590:
[----:B------:R-:W-:Y:S05]  /*b970*/  BSYNC B0 ;  /* 0x0000000000007941 */ /* 0x000fea0003800000 */
.L_x_3589:
[----:B------:R-:W-:-:S05]  /*b980*/  LOP3.LUT R3, R0, R3, RZ, 0xfc, !PT ;  /* 0x0000000300037212 */ /* 0x000fca00078efcff */
[----:B------:R0:W-:Y:S01]  /*b990*/  STG.E.U8 [R16.64], R3 ;  /* 0x0000000310007986 */ /* 0x0001e2000c101124 */
[----:B------:R-:W-:Y:S05]  /*b9a0*/  BRA `(.L_x_3577) ;  /* 0x0000085000007947 */ /* 0x000fea0003800000 */
.L_x_3588:
        /* <DEDUP_REMOVED lines=13> */
.L_x_3592:
[----:B------:R-:W-:Y:S01]  /*ba80*/  IMAD.MOV.U32 R0, RZ, RZ, 0x7f ;  /* 0x0000007fff007424 */ /* 0x000fe200078e00ff */
[----:B------:R-:W-:-:S04]  /*ba90*/  ISETP.GT.U32.AND P0, PT, R2, 0x7f800000, PT ;  /* 0x7f8000000200780c */ /* 0x000fc80003f04070 */
[----:B------:R-:W-:-:S04]  /*baa0*/  SEL R0, R0, 0x7c, P0 ;  /* 0x0000007c00007807 */ /* 0x000fc80000000000 */
.L_x_3593:
[----:B------:R-:W-:Y:S05]  /*bab0*/  BSYNC B0 ;  /* 0x0000000000007941 */ /* 0x000fea0003800000 */
.L_x_3591:
[----:B------:R-:W-:-:S04]  /*bac0*/  LOP3.LUT R2, R3, 0x80000000, RZ, 0xc0, !PT ;  /* 0x8000000003027812 */ /* 0x000fc800078ec0ff */
[----:B------:R-:W-:-:S04]  /*bad0*/  SHF.R.U32.HI R3, RZ, 0x18, R2 ;  /* 0x00000018ff037819 */ /* 0x000fc80000011602 */
[----:B------:R-:W-:-:S05]  /*bae0*/  LOP3.LUT R3, R0, R3, RZ, 0xfc, !PT ;  /* 0x0000000300037212 */ /* 0x000fca00078efcff */
[----:B------:R0:W-:Y:S01]  /*baf0*/  STG.E.U8 [R16.64], R3 ;  /* 0x0000000310007986 */ /* 0x0001e2000c101124 */
[----:B------:R-:W-:Y:S05]  /*bb00*/  BRA `(.L_x_3577) ;  /* 0x000006f000007947 */ /* 0x000fea0003800000 */
.L_x_3587:
[----:B------:R0:W-:Y:S01]  /*bb10*/  STG.E.U16 [R16.64], R0 ;  /* 0x0000000010007986 */ /* 0x0001e2000c101524 */
[----:B------:R-:W-:Y:S05]  /*bb20*/  BRA `(.L_x_3577) ;  /* 0x000006d000007947 */ /* 0x000fea0003800000 */
.L_x_3584:
        /* <DEDUP_REMOVED lines=12> */
.L_x_3596:
        /* <DEDUP_REMOVED lines=17> */
.L_x_3599:
[----:B------:R-:W-:-:S04]  /*bd00*/  LOP3.LUT R2, R3, 0x80000000, RZ, 0xc0, !PT ;  /* 0x8000000003027812 */ /* 0x000fc800078ec0ff */
[----:B------:R-:W-:-:S04]  /*bd10*/  SHF.R.U32.HI R3, RZ, 0x18, R2 ;  /* 0x00000018ff037819 */ /* 0x000fc80000011602 */
[----:B------:R-:W-:-:S04]  /*bd20*/  LOP3.LUT R0, R0, R3, RZ, 0xfc, !PT ;  /* 0x0000000300007212 */ /* 0x000fc800078efcff */
[----:B------:R-:W-:Y:S02]  /*bd30*/  PRMT R8, R0, 0x7610, R8 ;  /* 0x0000761000087816 */ /* 0x000fe40000000008 */
.L_x_3598:
[----:B------:R-:W-:Y:S05]  /*bd40*/  BSYNC B0 ;  /* 0x0000000000007941 */ /* 0x000fea0003800000 */
.L_x_3597:
[----:B------:R0:W-:Y:S01]  /*bd50*/  STG.E.U8 [R16.64], R8 ;  /* 0x0000000810007986 */ /* 0x0001e2000c101124 */
[----:B------:R-:W-:Y:S05]  /*bd60*/  BRA `(.L_x_3577) ;  /* 0x0000049000007947 */ /* 0x000fea0003800000 */
.L_x_3595:
        /* <DEDUP_REMOVED lines=17> */
.L_x_3602:
[----:B------:R-:W-:-:S04]  /*be80*/  LOP3.LUT R2, R3, 0x80000000, RZ, 0xc0, !PT ;  /* 0x8000000003027812 */ /* 0x000fc800078ec0ff */
[----:B------:R-:W-:-:S04]  /*be90*/  SHF.R.U32.HI R3, RZ, 0x18, R2 ;  /* 0x00000018ff037819 */ /* 0x000fc80000011602 */
[----:B------:R-:W-:-:S04]  /*bea0*/  LOP3.LUT R0, R0, R3, RZ, 0xfc, !PT ;  /* 0x0000000300007212 */ /* 0x000fc800078efcff */
[----:B------:R-:W-:Y:S02]  /*beb0*/  PRMT R8, R0, 0x7610, R8 ;  /* 0x0000761000087816 */ /* 0x000fe40000000008 */
.L_x_3601:
[----:B------:R-:W-:Y:S05]  /*bec0*/  BSYNC B0 ;  /* 0x0000000000007941 */ /* 0x000fea0003800000 */
.L_x_3600:
[----:B------:R0:W-:Y:S01]  /*bed0*/  STG.E.U8 [R16.64], R8 ;  /* 0x0000000810007986 */ /* 0x0001e2000c101124 */
[----:B------:R-:W-:Y:S05]  /*bee0*/  BRA `(.L_x_3577) ;  /* 0x0000031000007947 */ /* 0x000fea0003800000 */
.L_x_3594:
        /* <DEDUP_REMOVED lines=22> */
.L_x_3576:
        /* <DEDUP_REMOVED lines=20> */
.L_x_3604:
[----:B------:R-:W-:-:S06]  /*c190*/  PRMT R2, RZ, 0x5410, R0 ;  /* 0x00005410ff027816 */ /* 0x000fcc0000000000 */
[----:B------:R-:W0:Y:S02]  /*c1a0*/  F2I.U64.TRUNC R2, R2 ;  /* 0x0000000200027311 */ /* 0x000e24000020d800 */
[----:B0-----:R0:W-:Y:S01]  /*c1b0*/  STG.E.64 [R16.64], R2 ;  /* 0x0000000210007986 */ /* 0x0011e2000c101b24 */
[----:B------:R-:W-:Y:S05]  /*c1c0*/  BRA `(.L_x_3577) ;  /* 0x0000003000007947 */ /* 0x000fea0003800000 */
.L_x_3603:
[----:B------:R-:W-:-:S04]  /*c1d0*/  PRMT R0, RZ, 0x5410, R0 ;  /* 0x00005410ff007816 */ /* 0x000fc80000000000 */
[----:B------:R-:W0:Y:S02]  /*c1e0*/  F2I.FTZ.U32.TRUNC.NTZ R3, R0 ;  /* 0x0000000000037305 */ /* 0x000e24000021f000 */
[----:B0-----:R0:W-:Y:S02]  /*c1f0*/  STG.E [R16.64], R3 ;  /* 0x0000000310007986 */ /* 0x0011e4000c101924 */
.L_x_3577:
[----:B------:R-:W-:Y:S02]  /*c200*/  IADD3 R23, R23, 0x80, RZ ;  /* 0x0000008017177810 */ /* 0x000fe40007ffe0ff */
.L_x_3408:
[----:B------:R-:W-:Y:S05]  /*c210*/  BSYNC B6 ;  /* 0x0000000000067941 */ /* 0x000fea0003800000 */
.L_x_3407:
        /* <DEDUP_REMOVED lines=257> */
.L_x_3605:
        /* <DEDUP_REMOVED lines=21> */
.L_x_3609:
[----:B------:R-:W2:Y:S02]  /*d380*/  LDG.E.U8 R2, [R2.64] ;  /* 0x0000002402027981 */ /* 0x000ea4000c1e1100 */
[----:B--2---:R-:W0:Y:S02]  /*d390*/  I2F.U16 R0, R2 ;  /* 0x0000000200007306 */ /* 0x004e240000101000 */
[----:B0-----:R-:W-:-:S04]  /*d3a0*/  F2FP.BF16.PACK_AB R0, RZ, R0 ;  /* 0x00000000ff00723e */ /* 0x001fc800000010ff */
[----:B------:R-:W-:Y:S01]  /*d3b0*/  PRMT R19, R0, 0x7610, R19 ;  /* 0x0000761000137816 */ /* 0x000fe20000000013 */
[----:B------:R-:W-:Y:S05]  /*d3c0*/  BRA `(.L_x_3611) ;  /* 0x00000f0000007947 */ /* 0x000fea0003800000 */
.L_x_3608:
        /* <DEDUP_REMOVED lines=11> */
.L_x_3613:
[----:B------:R-:W2:Y:S02]  /*d480*/  LDG.E R2, [R2.64] ;  /* 0x0000002402027981 */ /* 0x000ea4000c1e1900 */
[----:B--2---:R-:W0:Y:S02]  /*d490*/  I2F R0, R2 ;  /* 0x0000000200007306 */ /* 0x004e240000201400 */
[----:B0-----:R-:W-:-:S04]  /*d4a0*/  F2FP.BF16.PACK_AB R0, RZ, R0 ;  /* 0x00000000ff00723e */ /* 0x001fc800000010ff */
[----:B------:R-:W-:Y:S01]  /*d4b0*/  PRMT R19, R0, 0x7610, R19 ;  /* 0x0000761000137816 */ /* 0x000fe20000000013 */
[----:B------:R-:W-:Y:S05]  /*d4c0*/  BRA `(.L_x_3611) ;  /* 0x00000e0000007947 */ /* 0x000fea0003800000 */
.L_x_3612:
[----:B------:R-:W2:Y:S02]  /*d4d0*/  LDG.E.U16 R2, [R2.64] ;  /* 0x0000002402027981 */ /* 0x000ea4000c1e1500 */
[----:B--2---:R-:W0:Y:S02]  /*d4e0*/  I2F.S16 R0, R2 ;  /* 0x0000000200007306 */ /* 0x004e240000101400 */
[----:B0-----:R-:W-:-:S04]  /*d4f0*/  F2FP.BF16.PACK_AB R0, RZ, R0 ;  /* 0x00000000ff00723e */ /* 0x001fc800000010ff */
[----:B------:R-:W-:Y:S01]  /*d500*/  PRMT R19, R0, 0x7610, R19 ;  /* 0x0000761000137816 */ /* 0x000fe20000000013 */
[----:B------:R-:W-:Y:S05]  /*d510*/  BRA `(.L_x_3611) ;  /* 0x00000db000007947 */ /* 0x000fea0003800000 */
.L_x_3607:
        /* <DEDUP_REMOVED lines=9> */
.L_x_3615:
[----:B------:R-:W2:Y:S02]  /*d5b0*/  LDG.E.U16 R0, [R2.64] ;  /* 0x0000002402007981 */ /* 0x000ea4000c1e1500 */
[----:B--2---:R-:W-:-:S05]  /*d5c0*/  HADD2.F32 R0, -RZ, R0.H0_H0 ;  /* 0x20000000ff007230 */ /* 0x004fca0000004100 */
[----:B------:R-:W-:-:S04]  /*d5d0*/  F2FP.BF16.PACK_AB R0, RZ, R0 ;  /* 0x00000000ff00723e */ /* 0x000fc800000010ff */
[----:B------:R-:W-:Y:S01]  /*d5e0*/  PRMT R19, R0, 0x7610, R19 ;  /* 0x0000761000137816 */ /* 0x000fe20000000013 */
[----:B------:R-:W-:Y:S05]  /*d5f0*/  BRA `(.L_x_3611) ;  /* 0x00000cd000007947 */ /* 0x000fea0003800000 */
.L_x_3614:
        /* <DEDUP_REMOVED lines=9> */
.L_x_3617:
[----:B------:R-:W2:Y:S02]  /*d690*/  LDG.E.U16 R2, [R2.64] ;  /* 0x0000002402027981 */ /* 0x000ea4000c1e1500 */
[----:B--2---:R-:W-:-:S05]  /*d6a0*/  HADD2.F32 R0, -RZ, R2.H0_H0 ;  /* 0x20000002ff007230 */ /* 0x004fca0000004100 */
[----:B------:R-:W-:-:S04]  /*d6b0*/  F2FP.BF16.PACK_AB R0, RZ, R0 ;  /* 0x00000000ff00723e */ /* 0x000fc800000010ff */
[----:B------:R-:W-:Y:S01]  /*d6c0*/  PRMT R19, R0, 0x7610, R19 ;  /* 0x0000761000137816 */ /* 0x000fe20000000013 */
[----:B------:R-:W-:Y:S05]  /*d6d0*/  BRA `(.L_x_3611) ;  /* 0x00000bf000007947 */ /* 0x000fea0003800000 */
.L_x_3616:
[----:B------:R-:W2:Y:S02]  /*d6e0*/  LDG.E.64 R2, [R2.64] ;  /* 0x0000002402027981 */ /* 0x000ea4000c1e1b00 */
[----:B--2---:R-:W0:Y:S01]  /*d6f0*/  F2F.F32.F64 R0, R2 ;  /* 0x0000000200007310 */ /* 0x004e220000301000 */
[----:B------:R-:W0:-:S14]  /*d700*/  DSETP.GEU.AND P0, PT, |R2|, c[0x2][0x0], PT ;  /* 0x008000000200762a */ /* 0x000e1c0003f0e200 */
[----:B0-----:R-:W-:-:S05]  /*d710*/  @!P0 FMUL R0, R0, 1.175494350822287508e-38 ;  /* 0x0080000000008820 */ /* 0x001fca0000400000 */
[----:B------:R-:W-:-:S04]  /*d720*/  F2FP.BF16.PACK_AB R0, RZ, R0 ;  /* 0x00000000ff00723e */ /* 0x000fc800000010ff */
[----:B------:R-:W-:Y:S01]  /*d730*/  PRMT R19, R0, 0x7610, R19 ;  /* 0x0000761000137816 */ /* 0x000fe20000000013 */
[----:B------:R-:W-:Y:S05]  /*d740*/  BRA `(.L_x_3611) ;  /* 0x00000b8000007947 */ /* 0x000fea0003800000 */
.L_x_3606:
        /* <DEDUP_REMOVED lines=14> */
.L_x_3620:
[----:B------:R-:W2:Y:S02]  /*d830*/  LDG.E.64 R2, [R2.64] ;  /* 0x0000002402027981 */ /* 0x000ea4000c1e1b00 */
[----:B--2---:R-:W0:Y:S01]  /*d840*/  F2F.F32.F64 R0, R2 ;  /* 0x0000000200007310 */ /* 0x004e220000301000 */
[----:B------:R-:W0:-:S14]  /*d850*/  DSETP.GEU.AND P0, PT, |R2|, c[0x2][0x0], PT ;  /* 0x008000000200762a */ /* 0x000e1c0003f0e200 */
[----:B0-----:R-:W-:-:S05]  /*d860*/  @!P0 FMUL R0, R0, 1.175494350822287508e-38 ;  /* 0x0080000000008820 */ /* 0x001fca0000400000 */
[----:B------:R-:W-:-:S04]  /*d870*/  F2FP.BF16.PACK_AB R0, RZ, R0 ;  /* 0x00000000ff00723e */ /* 0x000fc800000010ff */
[----:B------:R-:W-:Y:S01]  /*d880*/  PRMT R19, R0, 0x7610, R19 ;  /* 0x0000761000137816 */ /* 0x000fe20000000013 */
[----:B------:R-:W-:Y:S05]  /*d890*/  BRA `(.L_x_3611) ;  /* 0x00000a3000007947 */ /* 0x000fea0003800000 */
.L_x_3619:
        /* <DEDUP_REMOVED lines=28> */
.L_x_3622:
        /* <DEDUP_REMOVED lines=15> */
.L_x_3621:
[----:B------:R0:W5:Y:S01]  /*db50*/  LDG.E.U16 R19, [R2.64] ;  /* 0x0000002402137981 */ /* 0x000162000c1e1500 */
[----:B------:R-:W-:Y:S05]  /*db60*/  BRA `(.L_x_3611) ;  /* 0x0000076000007947 */ /* 0x000fea0003800000 */
.L_x_3618:
        /* <DEDUP_REMOVED lines=12> */
.L_x_3625:
        /* <DEDUP_REMOVED lines=21> */
.L_x_3629:
[----:B------:R-:W-:Y:S05]  /*dd80*/  BSYNC B1 ;  /* 0x0000000000017941 */ /* 0x000fea0003800000 */
.L_x_3628:
[----:B------:R-:W-:Y:S01]  /*dd90*/  LEA R3, R0, 0x3b800000, 0x17 ;  /* 0x3b80000000037811 */ /* 0x000fe200078eb8ff */
[----:B------:R-:W-:-:S05]  /*dda0*/  IMAD.SHL.U32 R0, R2, 0x100000, RZ ;  /* 0x0010000002007824 */ /* 0x000fca00078e00ff */
[----:B------:R-:W-:Y:S02]  /*ddb0*/  LOP3.LUT R0, R3, R0, R4, 0xfe, !PT ;  /* 0x0000000003007212 */ /* 0x000fe400078efe04 */
.L_x_3627:
[----:B------:R-:W-:Y:S05]  /*ddc0*/  BSYNC B0 ;  /* 0x0000000000007941 */ /* 0x000fea0003800000 */
.L_x_3626:
[----:B------:R-:W-:-:S04]  /*ddd0*/  F2FP.BF16.PACK_AB R0, RZ, R0 ;  /* 0x00000000ff00723e */ /* 0x000fc800000010ff */
[----:B------:R-:W-:Y:S01]  /*dde0*/  PRMT R19, R0, 0x7610, R19 ;  /* 0x0000761000137816 */ /* 0x000fe20000000013 */
[----:B------:R-:W-:Y:S05]  /*ddf0*/  BRA `(.L_x_3611) ;  /* 0x000004d000007947 */ /* 0x000fea0003800000 */
.L_x_3624:
        /* <DEDUP_REMOVED lines=21> */
.L_x_3633:
[----:B------:R-:W-:Y:S05]  /*df50*/  BSYNC B1 ;  /* 0x0000000000017941 */ /* 0x000fea0003800000 */
.L_x_3632:
[----:B------:R-:W-:Y:S01]  /*df60*/  LEA R3, R0, 0x37800000, 0x17 ;  /* 0x3780000000037811 */ /* 0x000fe200078eb8ff */
[----:B------:R-:W-:-:S05]  /*df70*/  IMAD.SHL.U32 R0, R2, 0x200000, RZ ;  /* 0x0020000002007824 */ /* 0x000fca00078e00ff */
[----:B------:R-:W-:Y:S02]  /*df80*/  LOP3.LUT R0, R3, R0, R4, 0xfe, !PT ;  /* 0x0000000003007212 */ /* 0x000fe400078efe04 */
.L_x_3631:
[----:B------:R-:W-:Y:S05]  /*df90*/  BSYNC B0 ;  /* 0x0000000000007941 */ /* 0x000fea0003800000 */
.L_x_3630:
[----:B------:R-:W-:-:S04]  /*dfa0*/  F2FP.BF16.PACK_AB R0, RZ, R0 ;  /* 0x00000000ff00723e */ /* 0x000fc800000010ff */
[----:B------:R-:W-:Y:S01]  /*dfb0*/  PRMT R19, R0, 0x7610, R19 ;  /* 0x0000761000137816 */ /* 0x000fe20000000013 */
[----:B------:R-:W-:Y:S05]  /*dfc0*/  BRA `(.L_x_3611) ;  /* 0x0000030000007947 */ /* 0x000fea0003800000 */
.L_x_3623:
        /* <DEDUP_REMOVED lines=14> */
.L_x_3637:
[----:B------:R-:W-:Y:S05]  /*e0b0*/  BSYNC B0 ;  /* 0x0000000000007941 */ /* 0x000fea0003800000 */
.L_x_3636:
[----:B------:R-:W-:-:S04]  /*e0c0*/  F2FP.BF16.PACK_AB R0, RZ, R0 ;  /* 0x00000000ff00723e */ /* 0x000fc800000010ff */
[----:B------:R-:W-:Y:S01]  /*e0d0*/  PRMT R19, R0, 0x7610, R19 ;  /* 0x0000761000137816 */ /* 0x000fe20000000013 */
[----:B------:R-:W-:Y:S05]  /*e0e0*/  BRA `(.L_x_3611) ;  /* 0x000001e000007947 */ /* 0x000fea0003800000 */
.L_x_3610:
        /* <DEDUP_REMOVED lines=21> */
.L_x_3635:
[----:B------:R-:W2:Y:S02]  /*e240*/  LDG.E.64 R2, [R2.64] ;  /* 0x0000002402027981 */ /* 0x000ea4000c1e1b00 */
[----:B--2---:R-:W0:Y:S02]  /*e250*/  I2F.U64 R0, R2 ;  /* 0x0000000200007312 */ /* 0x004e240000301000 */
[----:B0-----:R-:W-:-:S04]  /*e260*/  F2FP.BF16.PACK_AB R0, RZ, R0 ;  /* 0x00000000ff00723e */ /* 0x001fc800000010ff */
[----:B------:R-:W-:Y:S01]  /*e270*/  PRMT R19, R0, 0x7610, R19 ;  /* 0x0000761000137816 */ /* 0x000fe20000000013 */
[----:B------:R-:W-:Y:S05]  /*e280*/  BRA `(.L_x_3611) ;  /* 0x0000004000007947 */ /* 0x000fea0003800000 */
.L_x_3634:
[----:B------:R-:W2:Y:S02]  /*e290*/  LDG.E R2, [R2.64] ;  /* 0x0000002402027981 */ /* 0x000ea4000c1e1900 */
[----:B--2---:R-:W0:Y:S02]  /*e2a0*/  I2F.U32 R0, R2 ;  /* 0x0000000200007306 */ /* 0x004e240000201000 */
[----:B0-----:R-:W-:-:S04]  /*e2b0*/  F2FP.BF16.PACK_AB R0, RZ, R0 ;  /* 0x00000000ff00723e */ /* 0x001fc800000010ff */
[----:B------:R-:W-:Y:S02]  /*e2c0*/  PRMT R19, R0, 0x7610, R19 ;  /* 0x0000761000137816 */ /* 0x000fe40000000013 */
.L_x_3611:
        /* <DEDUP_REMOVED lines=18> */
.L_x_3641:
[----:B------:R-:W2:Y:S02]  /*e3f0*/  LDG.E.U8 R2, [R2.64] ;  /* 0x0000002402027981 */ /* 0x000ea4000c1e1100 */
[----:B--2---:R-:W0:Y:S02]  /*e400*/  I2F.U16 R0, R2 ;  /* 0x0000000200007306 */ /* 0x004e240000101000 */
[----:B0-----:R-:W-:Y:S01]  /*e410*/  F2FP.BF16.PACK_AB R0, RZ, R0 ;  /* 0x00000000ff00723e */ /* 0x001fe200000010ff */
[----:B------:R-:W-:Y:S05]  /*e420*/  BRA `(.L_x_3643) ;  /* 0x00000e3000007947 */ /* 0x000fea0003800000 */
.L_x_3640:
        /* <DEDUP_REMOVED lines=10> */
.L_x_3645:
[----:B------:R-:W2:Y:S02]  /*e4d0*/  LDG.E R2, [R2.64] ;  /* 0x0000002402027981 */ /* 0x000ea4000c1e1900 */
[----:B--2---:R-:W0:Y:S02]  /*e4e0*/  I2F R0, R2 ;  /* 0x0000000200007306 */ /* 0x004e240000201400 */
[----:B0-----:R-:W-:Y:S01]  /*e4f0*/  F2FP.BF16.PACK_AB R0, RZ, R0 ;  /* 0x00000000ff00723e */ /* 0x001fe200000010ff */
[----:B------:R-:W-:Y:S05]  /*e500*/  BRA `(.L_x_3643) ;  /* 0x00000d5000007947 */ /* 0x000fea0003800000 */
.L_x_3644:
[----:B------:R-:W2:Y:S02]  /*e510*/  LDG.E.U16 R2, [R2.64] ;  /* 0x0000002402027981 */ /* 0x000ea4000c1e1500 */
[----:B--2---:R-:W0:Y:S02]  /*e520*/  I2F.S16 R0, R2 ;  /* 0x0000000200007306 */ /* 0x004e240000101400 */
[----:B0-----:R-:W-:Y:S01]  /*e530*/  F2FP.BF16.PACK_AB R0, RZ, R0 ;  /* 0x00000000ff00723e */ /* 0x001fe200000010ff */
[----:B------:R-:W-:Y:S05]  /*e540*/  BRA `(.L_x_3643) ;  /* 0x00000d1000007947 */ /* 0x000fea0003800000 */
.L_x_3639:
        /* <DEDUP_REMOVED lines=9> */
.L_x_3647:
[----:B------:R-:W2:Y:S02]  /*e5e0*/  LDG.E.U16 R0, [R2.64] ;  /* 0x0000002402007981 */ /* 0x000ea4000c1e1500 */
[----:B--2---:R-:W-:-:S05]  /*e5f0*/  HADD2.F32 R0, -RZ, R0.H0_H0 ;  /* 0x20000000ff007230 */ /* 0x004fca0000004100 */
[----:B------:R-:W-:Y:S01]  /*e600*/  F2FP.BF16.PACK_AB R0, RZ, R0 ;  /* 0x00000000ff00723e */ /* 0x000fe200000010ff */
[----:B------:R-:W-:Y:S05]  /*e610*/  BRA `(.L_x_3643) ;  /* 0x00000c4000007947 */ /* 0x000fea0003800000 */
.L_x_3646:
        /* <DEDUP_REMOVED lines=9> */
.L_x_3649:
[----:B------:R-:W2:Y:S02]  /*e6b0*/  LDG.E.U16 R2, [R2.64] ;  /* 0x0000002402027981 */ /* 0x000ea4000c1e1500 */
[----:B--2---:R-:W-:-:S05]  /*e6c0*/  HADD2.F32 R0, -RZ, R2.H0_H0 ;  /* 0x20000002ff007230 */ /* 0x004fca0000004100 */
[----:B------:R-:W-:Y:S01]  /*e6d0*/  F2FP.BF16.PACK_AB R0, RZ, R0 ;  /* 0x00000000ff00723e */ /* 0x000fe200000010ff */
[----:B------:R-:W-:Y:S05]  /*e6e0*/  BRA `(.L_x_3643) ;  /* 0x00000b7000007947 */ /* 0x000fea0003800000 */
.L_x_3648:
[----:B------:R-:W2:Y:S02]  /*e6f0*/  LDG.E.64 R2, [R2.64] ;  /* 0x0000002402027981 */ /* 0x000ea4000c1e1b00 */
[----:B--2---:R-:W0:Y:S01]  /*e700*/  F2F.F32.F64 R0, R2 ;  /* 0x0000000200007310 */ /* 0x004e220000301000 */
[----:B------:R-:W0:-:S14]  /*e710*/  DSETP.GEU.AND P0, PT, |R2|, c[0x2][0x0], PT ;  /* 0x008000000200762a */ /* 0x000e1c0003f0e200 */
[----:B0-----:R-:W-:-:S05]  /*e720*/  @!P0 FMUL R0, R0, 1.175494350822287508e-38 ;  /* 0x0080000000008820 */ /* 0x001fca0000400000 */
[----:B------:R-:W-:Y:S01]  /*e730*/  F2FP.BF16.PACK_AB R0, RZ, R0 ;  /* 0x00000000ff00723e */ /* 0x000fe200000010ff */
[----:B------:R-:W-:Y:S05]  /*e740*/  BRA `(.L_x_3643) ;  /* 0x00000b1000007947 */ /* 0x000fea0003800000 */
.L_x_3638:
        /* <DEDUP_REMOVED lines=13> */
.L_x_3652:
[----:B------:R-:W2:Y:S02]  /*e820*/  LDG.E.64 R2, [R2.64] ;  /* 0x0000002402027981 */ /* 0x000ea4000c1e1b00 */
[----:B--2---:R-:W0:Y:S01]  /*e830*/  F2F.F32.F64 R0, R2 ;  /* 0x0000000200007310 */ /* 0x004e220000301000 */
[----:B------:R-:W0:-:S14]  /*e840*/  DSETP.GEU.AND P0, PT, |R2|, c[0x2][0x0], PT ;  /* 0x008000000200762a */ /* 0x000e1c0003f0e200 */
[----:B0-----:R-:W-:-:S05]  /*e850*/  @!P0 FMUL R0, R0, 1.175494350822287508e-38 ;  /* 0x0080000000008820 */ /* 0x001fca0000400000 */
[----:B------:R-:W-:Y:S01]  /*e860*/  F2FP.BF16.PACK_AB R0, RZ, R0 ;  /* 0x00000000ff00723e */ /* 0x000fe200000010ff */
[----:B------:R-:W-:Y:S05]  /*e870*/  BRA `(.L_x_3643) ;  /* 0x000009e000007947 */ /* 0x000fea0003800000 */
.L_x_3651:
        /* <DEDUP_REMOVED lines=28> */
.L_x_3654:
        /* <DEDUP_REMOVED lines=15> */
.L_x_3653:
[----:B------:R0:W5:Y:S01]  /*eb30*/  LDG.E.U16 R0, [R2.64] ;  /* 0x0000002402007981 */ /* 0x000162000c1e1500 */
[----:B------:R-:W-:Y:S05]  /*eb40*/  BRA `(.L_x_3643) ;  /* 0x0000071000007947 */ /* 0x000fea0003800000 */
.L_x_3650:
        /* <DEDUP_REMOVED lines=12> */
.L_x_3657:
        /* <DEDUP_REMOVED lines=21> */
.L_x_3661:
[----:B------:R-:W-:Y:S05]  /*ed60*/  BSYNC B1 ;  /* 0x0000000000017941 */ /* 0x000fea0003800000 */
.L_x_3660:
[----:B------:R-:W-:Y:S01]  /*ed70*/  LEA R3, R0, 0x3b800000, 0x17 ;  /* 0x3b80000000037811 */ /* 0x000fe200078eb8ff */
[----:B------:R-:W-:-:S05]  /*ed80*/  IMAD.SHL.U32 R0, R2, 0x100000, RZ ;  /* 0x0010000002007824 */ /* 0x000fca00078e00ff */
[----:B------:R-:W-:Y:S02]  /*ed90*/  LOP3.LUT R0, R3, R0, R4, 0xfe, !PT ;  /* 0x0000000003007212 */ /* 0x000fe400078efe04 */
.L_x_3659:
[----:B------:R-:W-:Y:S05]  /*eda0*/  BSYNC B0 ;  /* 0x0000000000007941 */ /* 0x000fea0003800000 */
.L_x_3658:
[----:B------:R-:W-:Y:S01]  /*edb0*/  F2FP.BF16.PACK_AB R0, RZ, R0 ;  /* 0x00000000ff00723e */ /* 0x000fe200000010ff */
[----:B------:R-:W-:Y:S05]  /*edc0*/  BRA `(.L_x_3643) ;  /* 0x0000049000007947 */ /* 0x000fea0003800000 */
.L_x_3656:
        /* <DEDUP_REMOVED lines=21> */
.L_x_3665:
[----:B------:R-:W-:Y:S05]  /*ef20*/  BSYNC B1 ;  /* 0x0000000000017941 */ /* 0x000fea0003800000 */
.L_x_3664:
[----:B------:R-:W-:Y:S01]  /*ef30*/  LEA R3, R0, 0x37800000, 0x17 ;  /* 0x3780000000037811 */ /* 0x000fe200078eb8ff */
[----:B------:R-:W-:-:S05]  /*ef40*/  IMAD.SHL.U32 R0, R2, 0x200000, RZ ;  /* 0x0020000002007824 */ /* 0x000fca00078e00ff */
[----:B------:R-:W-:Y:S02]  /*ef50*/  LOP3.LUT R0, R3, R0, R4, 0xfe, !PT ;  /* 0x0000000003007212 */ /* 0x000fe400078efe04 */
.L_x_3663:
[----:B------:R-:W-:Y:S05]  /*ef60*/  BSYNC B0 ;  /* 0x0000000000007941 */ /* 0x000fea0003800000 */
.L_x_3662:
[----:B------:R-:W-:Y:S01]  /*ef70*/  F2FP.BF16.PACK_AB R0, RZ, R0 ;  /* 0x00000000ff00723e */ /* 0x000fe200000010ff */
[----:B------:R-:W-:Y:S05]  /*ef80*/  BRA `(.L_x_3643) ;  /* 0x000002d000007947 */ /* 0x000fea0003800000 */
.L_x_3655:
        /* <DEDUP_REMOVED lines=14> */
.L_x_3669:
[----:B------:R-:W-:Y:S05]  /*f070*/  BSYNC B0 ;  /* 0x0000000000007941 */ /* 0x000fea0003800000 */
.L_x_3668:
[----:B------:R-:W-:Y:S01]  /*f080*/  F2FP.BF16.PACK_AB R0, RZ, R0 ;  /* 0x00000000ff00723e */ /* 0x000fe200000010ff */
[----:B------:R-:W-:Y:S05]  /*f090*/  BRA `(.L_x_3643) ;  /* 0x000001c000007947 */ /* 0x000fea0003800000 */
.L_x_3642:
        /* <DEDUP_REMOVED lines=21> */
.L_x_3667:
[----:B------:R-:W2:Y:S02]  /*f1f0*/  LDG.E.64 R2, [R2.64] ;  /* 0x0000002402027981 */ /* 0x000ea4000c1e1b00 */
[----:B--2---:R-:W0:Y:S02]  /*f200*/  I2F.U64 R0, R2 ;  /* 0x0000000200007312 */ /* 0x004e240000301000 */
[----:B0-----:R-:W-:Y:S01]  /*f210*/  F2FP.BF16.PACK_AB R0, RZ, R0 ;  /* 0x00000000ff00723e */ /* 0x001fe200000010ff */
[----:B------:R-:W-:Y:S05]  /*f220*/  BRA `(.L_x_3643) ;  /* 0x0000003000007947 */ /* 0x000fea0003800000 */
.L_x_3666:
[----:B------:R-:W2:Y:S02]  /*f230*/  LDG.E R2, [R2.64] ;  /* 0x0000002402027981 */ /* 0x000ea4000c1e1900 */
[----:B--2---:R-:W0:Y:S02]  /*f240*/  I2F.U32 R0, R2 ;  /* 0x0000000200007306 */ /* 0x004e240000201000 */
[----:B0-----:R-:W-:-:S06]  /*f250*/  F2FP.BF16.PACK_AB R0, RZ, R0 ;  /* 0x00000000ff00723e */ /* 0x001fcc00000010ff */
.L_x_3643:
        /* <DEDUP_REMOVED lines=27> */
.L_x_3673:
[----:B------:R-:W-:-:S06]  /*f410*/  PRMT R3, RZ, 0x5410, R0 ;  /* 0x00005410ff037816 */ /* 0x000fcc0000000000 */
[----:B------:R-:W0:Y:S02]  /*f420*/  F2I.S64.TRUNC R2, R3 ;  /* 0x0000000300027311 */ /* 0x000e24000020d900 */
[----:B0-----:R-:W-:Y:S01]  /*f430*/  STG.E.U8 [R16.64], R2 ;  /* 0x0000000210007986 */ /* 0x001fe2000c101124 */
[----:B------:R-:W-:Y:S05]  /*f440*/  EXIT ;  /* 0x000000000000794d */ /* 0x000fea0003800000 */
.L_x_3672:
        /* <DEDUP_REMOVED lines=10> */
.L_x_3676:
[----:B------:R-:W-:-:S04]  /*f4f0*/  PRMT R0, RZ, 0x5410, R0 ;  /* 0x00005410ff007816 */ /* 0x000fc80000000000 */
[----:B------:R-:W0:Y:S02]  /*f500*/  F2I.FTZ.TRUNC.NTZ R3, R0 ;  /* 0x0000000000037305 */ /* 0x000e24000021f100 */
[----:B0-----:R-:W-:Y:S01]  /*f510*/  STG.E [R16.64], R3 ;  /* 0x0000000310007986 */ /* 0x001fe2000c101924 */
[----:B------:R-:W-:Y:S05]  /*f520*/  EXIT ;  /* 0x000000000000794d */ /* 0x000fea0003800000 */
.L_x_3675:
[----:B------:R-:W-:-:S04]  /*f530*/  PRMT R0, RZ, 0x5410, R0 ;  /* 0x00005410ff007816 */ /* 0x000fc80000000000 */
[----:B------:R-:W0:Y:S02]  /*f540*/  F2I.FTZ.TRUNC.NTZ R3, R0 ;  /* 0x0000000000037305 */ /* 0x000e24000021f100 */
[----:B0-----:R-:W-:Y:S01]  /*f550*/  STG.E.U16 [R16.64], R3 ;  /* 0x0000000310007986 */ /* 0x001fe2000c101524 */
[----:B------:R-:W-:Y:S05]  /*f560*/  EXIT ;  /* 0x000000000000794d */ /* 0x000fea0003800000 */
.L_x_3671:
        /* <DEDUP_REMOVED lines=9> */
.L_x_3678:
[----:B------:R-:W-:-:S04]  /*f600*/  PRMT R0, RZ, 0x5410, R0 ;  /* 0x00005410ff007816 */ /* 0x000fc80000000000 */
[----:B------:R-:W-:-:S05]  /*f610*/  F2FP.PACK_AB R0, RZ, R0 ;  /* 0x00000000ff00723e */ /* 0x000fca00000000ff */
[----:B------:R-:W-:Y:S01]  /*f620*/  STG.E.U16 [R16.64], R0 ;  /* 0x0000000010007986 */ /* 0x000fe2000c101524 */
[----:B------:R-:W-:Y:S05]  /*f630*/  EXIT ;  /* 0x000000000000794d */ /* 0x000fea0003800000 */
.L_x_3677:
        /* <DEDUP_REMOVED lines=10> */
.L_x_3680:
[----:B------:R-:W-:-:S04]  /*f6e0*/  PRMT R0, RZ, 0x5410, R0 ;  /* 0x00005410ff007816 */ /* 0x000fc80000000000 */
[----:B------:R-:W-:-:S04]  /*f6f0*/  F2FP.PACK_AB R3, RZ, R0 ;  /* 0x00000000ff03723e */ /* 0x000fc800000000ff */
[----:B------:R-:W-:-:S05]  /*f700*/  PRMT R3, R3, 0x5410, RZ ;  /* 0x0000541003037816 */ /* 0x000fca00000000ff */
[----:B------:R-:W-:Y:S01]  /*f710*/  STG.E [R16.64], R3 ;  /* 0x0000000310007986 */ /* 0x000fe2000c101924 */
[----:B------:R-:W-:Y:S05]  /*f720*/  EXIT ;  /* 0x000000000000794d */ /* 0x000fea0003800000 */
.L_x_3679:
[----:B------:R-:W-:-:S05]  /*f730*/  PRMT R2, RZ, 0x5410, R0 ;  /* 0x00005410ff027816 */ /* 0x000fca0000000000 */
[----:B------:R-:W-:-:S06]  /*f740*/  FMUL.FTZ R2, R2, 1 ;  /* 0x3f80000002027820 */ /* 0x000fcc0000410000 */
[----:B------:R-:W0:Y:S02]  /*f750*/  F2F.F64.F32 R2, R2 ;  /* 0x0000000200027310 */ /* 0x000e240000201800 */
[----:B0-----:R-:W-:Y:S01]  /*f760*/  STG.E.64 [R16.64], R2 ;  /* 0x0000000210007986 */ /* 0x001fe2000c101b24 */
[----:B------:R-:W-:Y:S05]  /*f770*/  EXIT ;  /* 0x000000000000794d */ /* 0x000fea0003800000 */
.L_x_3670:
        /* <DEDUP_REMOVED lines=13> */
.L_x_3683:
[----:B------:R-:W-:Y:S01]  /*f850*/  PRMT R0, RZ, 0x5410, R0 ;  /* 0x00005410ff007816 */ /* 0x000fe20000000000 */
[----:B------:R-:W-:-:S04]  /*f860*/  CS2R R6, SRZ ;  /* 0x0000000000067805 */ /* 0x000fc8000001ff00 */
[----:B------:R-:W-:-:S04]  /*f870*/  FMUL.FTZ R0, R0, 1 ;  /* 0x3f80000000007820 */ /* 0x000fc80000410000 */
[----:B------:R-:W0:Y:S02]  /*f880*/  F2F.F64.F32 R4, R0 ;  /* 0x0000000000047310 */ /* 0x000e240000201800 */
[----:B0-----:R-:W-:Y:S01]  /*f890*/  STG.E.128 [R16.64], R4 ;  /* 0x0000000410007986 */ /* 0x001fe2000c101d24 */
[----:B------:R-:W-:Y:S05]  /*f8a0*/  EXIT ;  /* 0x000000000000794d */ /* 0x000fea0003800000 */
.L_x_3682:
        /* <DEDUP_REMOVED lines=21> */
.L_x_3687:
[----:B------:R-:W-:Y:S05]  /*fa00*/  BSYNC B0 ;  /* 0x0000000000007941 */ /* 0x000fea0003800000 */
.L_x_3686:
[----:B------:R-:W-:-:S05]  /*fa10*/  LOP3.LUT R3, R0, R3, RZ, 0xfc, !PT ;  /* 0x0000000300037212 */ /* 0x000fca00078efcff */
[----:B------:R-:W-:Y:S01]  /*fa20*/  STG.E.U8 [R16.64], R3 ;  /* 0x0000000310007986 */ /* 0x000fe2000c101124 */
[----:B------:R-:W-:Y:S05]  /*fa30*/  EXIT ;  /* 0x000000000000794d */ /* 0x000fea0003800000 */
.L_x_3685:
        /* <DEDUP_REMOVED lines=13> */
.L_x_3689:
[----:B------:R-:W-:Y:S01]  /*fb10*/  IMAD.MOV.U32 R0, RZ, RZ, 0x7f ;  /* 0x0000007fff007424 */ /* 0x000fe200078e00ff */
[----:B------:R-:W-:-:S04]  /*fb20*/  ISETP.GT.U32.AND P0, PT, R2, 0x7f800000, PT ;  /* 0x7f8000000200780c */ /* 0x000fc80003f04070 */
[----:B------:R-:W-:-:S04]  /*fb30*/  SEL R0, R0, 0x7c, P0 ;  /* 0x0000007c00007807 */ /* 0x000fc80000000000 */
.L_x_3690:
[----:B------:R-:W-:Y:S05]  /*fb40*/  BSYNC B0 ;  /* 0x0000000000007941 */ /* 0x000fea0003800000 */
.L_x_3688:
[----:B------:R-:W-:-:S04]  /*fb50*/  LOP3.LUT R2, R3, 0x80000000, RZ, 0xc0, !PT ;  /* 0x8000000003027812 */ /* 0x000fc800078ec0ff */
[----:B------:R-:W-:-:S04]  /*fb60*/  SHF.R.U32.HI R3, RZ, 0x18, R2 ;  /* 0x00000018ff037819 */ /* 0x000fc80000011602 */
[----:B------:R-:W-:-:S05]  /*fb70*/  LOP3.LUT R3, R0, R3, RZ, 0xfc, !PT ;  /* 0x0000000300037212 */ /* 0x000fca00078efcff */
[----:B------:R-:W-:Y:S01]  /*fb80*/  STG.E.U8 [R16.64], R3 ;  /* 0x0000000310007986 */ /* 0x000fe2000c101124 */
[----:B------:R-:W-:Y:S05]  /*fb90*/  EXIT ;  /* 0x000000000000794d */ /* 0x000fea0003800000 */
.L_x_3684:
[----:B------:R-:W-:Y:S01]  /*fba0*/  STG.E.U16 [R16.64], R0 ;  /* 0x0000000010007986 */ /* 0x000fe2000c101524 */
[----:B------:R-:W-:Y:S05]  /*fbb0*/  EXIT ;  /* 0x000000000000794d */ /* 0x000fea0003800000 */
.L_x_3681:
        /* <DEDUP_REMOVED lines=12> */
.L_x_3693:
        /* <DEDUP_REMOVED lines=17> */
.L_x_3696:
[----:B------:R-:W-:-:S04]  /*fd90*/  LOP3.LUT R2, R3, 0x80000000, RZ, 0xc0, !PT ;  /* 0x8000000003027812 */ /* 0x000fc800078ec0ff */
[----:B------:R-:W-:-:S04]  /*fda0*/  SHF.R.U32.HI R3, RZ, 0x18, R2 ;  /* 0x00000018ff037819 */ /* 0x000fc80000011602 */
[----:B------:R-:W-:-:S04]  /*fdb0*/  LOP3.LUT R0, R0, R3, RZ, 0xfc, !PT ;  /* 0x0000000300007212 */ /* 0x000fc800078efcff */
[----:B------:R-:W-:Y:S02]  /*fdc0*/  PRMT R8, R0, 0x7610, R8 ;  /* 0x0000761000087816 */ /* 0x000fe40000000008 */
.L_x_3695:
[----:B------:R-:W-:Y:S05]  /*fdd0*/  BSYNC B0 ;  /* 0x0000000000007941 */ /* 0x000fea0003800000 */
.L_x_3694:
[----:B------:R-:W-:Y:S01]  /*fde0*/  STG.E.U8 [R16.64], R8 ;  /* 0x0000000810007986 */ /* 0x000fe2000c101124 */
[----:B------:R-:W-:Y:S05]  /*fdf0*/  EXIT ;  /* 0x000000000000794d */ /* 0x000fea0003800000 */
.L_x_3692:
        /* <DEDUP_REMOVED lines=17> */
.L_x_3699:
[----:B------:R-:W-:-:S04]  /*ff10*/  LOP3.LUT R2, R3, 0x80000000, RZ, 0xc0, !PT ;  /* 0x8000000003027812 */ /* 0x000fc800078ec0ff */
[----:B------:R-:W-:-:S04]  /*ff20*/  SHF.R.U32.HI R3, RZ, 0x18, R2 ;  /* 0x00000018ff037819 */ /* 0x000fc80000011602 */
[----:B------:R-:W-:-:S04]  /*ff30*/  LOP3.LUT R0, R0, R3, RZ, 0xfc, !PT ;  /* 0x0000000300007212 */ /* 0x000fc800078efcff */
[----:B------:R-:W-:Y:S02]  /*ff40*/  PRMT R8, R0, 0x7610, R8 ;  /* 0x0000761000087816 */ /* 0x000fe40000000008 */
.L_x_3698:
[----:B------:R-:W-:Y:S05]  /*ff50*/  BSYNC B0 ;  /* 0x0000000000007941 */ /* 0x000fea0003800000 */
.L_x_3697:
[----:B------:R-:W-:Y:S01]  /*ff60*/  STG.E.U8 [R16.64], R8 ;  /* 0x0000000810007986 */ /* 0x000fe2000c101124 */
[----:B------:R-:W-:Y:S05]  /*ff70*/  EXIT ;  /* 0x000000000000794d */ /* 0x000fea0003800000 */
.L_x_3691:
        /* <DEDUP_REMOVED lines=22> */
.L_x_3674:
        /* <DEDUP_REMOVED lines=20> */
.L_x_3701:
[----:B------:R-:W-:-:S06]  /*10220*/  PRMT R2, RZ, 0x5410, R0 ;  /* 0x00005410ff027816 */ /* 0x000fcc0000000000 */
[----:B------:R-:W0:Y:S02]  /*10230*/  F2I.U64.TRUNC R2, R2 ;  /* 0x0000000200027311 */ /* 0x000e24000020d800 */
[----:B0-----:R-:W-:Y:S01]  /*10240*/  STG.E.64 [R16.64], R2 ;  /* 0x0000000210007986 */ /* 0x001fe2000c101b24 */
[----:B------:R-:W-:Y:S05]  /*10250*/  EXIT ;  /* 0x000000000000794d */ /* 0x000fea0003800000 */
.L_x_3700:
[----:B------:R-:W-:-:S04]  /*10260*/  PRMT R0, RZ, 0x5410, R0 ;  /* 0x00005410ff007816 */ /* 0x000fc80000000000 */
[----:B------:R-:W0:Y:S02]  /*10270*/  F2I.FTZ.U32.TRUNC.NTZ R3, R0 ;  /* 0x0000000000037305 */ /* 0x000e24000021f000 */
[----:B0-----:R-:W-:Y:S01]  /*10280*/  STG.E [R16.64], R3 ;  /* 0x0000000310007986 */ /* 0x001fe2000c101924 */
[----:B------:R-:W-:Y:S05]  /*10290*/  EXIT ;  /* 0x000000000000794d */ /* 0x000fea0003800000 */
.L_x_3702:
        /* <DEDUP_REMOVED lines=14> */
.L_x_13770:


//--------------------- .text._ZN2at6native27unrolled_elementwise_kernelIZZZNS0_26logit_backward_kernel_cudaERNS_18TensorIteratorBaseERKN3c106ScalarEENKUlvE_clEvENKUlvE2_clEvEUlNS4_8BFloat16ESA_E0_St5arrayIPcLm3EELi4E23TrivialOffsetCalculatorILi2EjESF_ILi1EjENS0_6memory12LoadWithCastILi2EEENSI_13StoreWithCastILi1EEEEEviT_T0_T2_T3_T4_T5_ --------------------------
	.section	.text._ZN2at6native27unrolled_elementwise_kernelIZZZNS0_26logit_backward_kernel_cudaERNS_18TensorIteratorBaseERKN3c106ScalarEENKUlvE_clEvENKUlvE2_clEvEUlNS4_8BFloat16ESA_E0_St5arrayIPcLm3EELi4E23TrivialOffsetCalculatorILi2EjESF_ILi1EjENS0_6memory12LoadWithCastILi2EEENSI_13StoreWithCastILi1EEEEEviT_T0_T2_T3_T4_T5_,"ax",@progbits
	.sectioninfo	@"SHI_REGISTERS=32"
	.align	128
        .global         _ZN2at6native27unrolled_elementwise_kernelIZZZNS0_26logit_backward_kernel_cudaERNS_18TensorIteratorBaseERKN3c106ScalarEENKUlvE_clEvENKUlvE2_clEvEUlNS4_8BFloat16ESA_E0_St5arrayIPcLm3EELi4E23TrivialOffsetCalculatorILi2EjESF_ILi1EjENS0_6memory12LoadWithCastILi2EEENSI_13StoreWithCastILi1EEEEEviT_T0_T2_T3_T4_T5_
        .type           _ZN2at6native27unrolled_elementwise_kernelIZZZNS0_26logit_backward_kernel_cudaERNS_18TensorIteratorBaseERKN3c106ScalarEENKUlvE_clEvENKUlvE2_clEvEUlNS4_8BFloat16ESA_E0_St5arrayIPcLm3EELi4E23TrivialOffsetCalculatorILi2EjESF_ILi1EjENS0_6memory12LoadWithCastILi2EEENSI_13StoreWithCastILi1EEEEEviT_T0_T2_T3_T4_T5_,@function
        .size           _ZN2at6native27unrolled_elementwise_kernelIZZZNS0_26logit_backward_kernel_cudaERNS_18TensorIteratorBaseERKN3c106ScalarEENKUlvE_clEvENKUlvE2_clEvEUlNS4_8BFloat16ESA_E0_St5arrayIPcLm3EELi4E23TrivialOffsetCalculatorILi2EjESF_ILi1EjENS0_6memory12LoadWithCastILi2EEENSI_13StoreWithCastILi1EEEEEviT_T0_T2_T3_T4_T5_,(.L_x_13771 - _ZN2at6native27unrolled_elementwise_kernelIZZZNS0_26logit_backward_kernel_cudaERNS_18TensorIteratorBaseERKN3c106ScalarEENKUlvE_clEvENKUlvE2_clEvEUlNS4_8BFloat16ESA_E0_St5arrayIPcLm3EELi4E23TrivialOffsetCalculatorILi2EjESF_ILi1EjENS0_6memory12LoadWithCastILi2EEENSI_13StoreWithCastILi1EEEEEviT_T0_T2_T3_T4_T5_)
        .other          _ZN2at6native27unrolled_elementwise_kernelIZZZNS0_26logit_backward_kernel_cudaERNS_18TensorIteratorBaseERKN3c106ScalarEENKUlvE_clEvENKUlvE2_clEvEUlNS4_8BFloat16ESA_E0_St5arrayIPcLm3EELi4E23TrivialOffsetCalculatorILi2EjESF_ILi1EjENS0_6memory12LoadWithCastILi2EEENSI_13StoreWithCastILi1EEEEEviT_T0_T2_T3_T4_T5_,@"STO_CUDA_ENTRY STV_DEFAULT"
_ZN2at6native27unrolled_elementwise_kernelIZZZNS0_26logit_backward_kernel_cudaERNS_18TensorIteratorBaseERKN3c106ScalarEENKUlvE_clEvENKUlvE2_clEvEUlNS4_8BFloat16ESA_E0_St5arrayIPcLm3EELi4E23TrivialOffsetCalculatorILi2EjESF_ILi1EjENS0_6memory12LoadWithCastILi2EEENSI_13StoreWithCastILi1EEEEEviT_T0_T2_T3_T4_T5_:
.text._ZN2at6native27unrolled_elementwise_kernelIZZZNS0_26logit_backward_kernel_cudaERNS_18TensorIteratorBaseERKN3c106ScalarEENKUlvE_clEvENKUlvE2_clEvEUlNS4_8BFloat16ESA_E0_St5arrayIPcLm3EELi4E23TrivialOffsetCalculatorILi2EjESF_ILi1EjENS0_6memory12LoadWithCastILi2EEENSI_13StoreWithCastILi1EEEEEviT_T0_T2_T3_T4_T5_:
        /* <DEDUP_REMOVED lines=34> */
.L_x_3708:
[----:B------:R-:W2:Y:S02]  /*0220*/  LDG.E.U8 R2, [R2.64] ;  /* 0x0000002402027981 */ /* 0x000ea4000c1e1100 */
[----:B--2---:R-:W0:Y:S02]  /*0230*/  I2F.U16 R0, R2 ;  /* 0x0000000200007306 */ /* 0x004e240000101000 */
[----:B0-----:R-:W-:-:S04]  /*0240*/  F2FP.BF16.PACK_AB R0, RZ, R0 ;  /* 0x00000000ff00723e */ /* 0x001fc800000010ff */
[----:B------:R-:W-:Y:S01]  /*0250*/  PRMT R24, R0, 0x7610, R24 ;  /* 0x0000761000187816 */ /* 0x000fe20000000018 */
[----:B------:R-:W-:Y:S05]  /*0260*/  BRA `(.L_x_3710) ;  /* 0x00000f0000007947 */ /* 0x000fea0003800000 */
.L_x_3707:
        /* <DEDUP_REMOVED lines=11> */
.L_x_3712:
[----:B------:R-:W2:Y:S02]  /*0320*/  LDG.E R2, [R2.64] ;  /* 0x0000002402027981 */ /* 0x000ea4000c1e1900 */
[----:B--2---:R-:W0:Y:S02]  /*0330*/  I2F R0, R2 ;  /* 0x0000000200007306 */ /* 0x004e240000201400 */
[----:B0-----:R-:W-:-:S04]  /*0340*/  F2FP.BF16.PACK_AB R0, RZ, R0 ;  /* 0x00000000ff00723e */ /* 0x001fc800000010ff */
[----:B------:R-:W-:Y:S01]  /*0350*/  PRMT R24, R0, 0x7610, R24 ;  /* 0x0000761000187816 */ /* 0x000fe20000000018 */
[----:B------:R-:W-:Y:S05]  /*0360*/  BRA `(.L_x_3710) ;  /* 0x00000e0000007947 */ /* 0x000fea0003800000 */
.L_x_3711:
[----:B------:R-:W2:Y:S02]  /*0370*/  LDG.E.U16 R2, [R2.64] ;  /* 0x0000002402027981 */ /* 0x000ea4000c1e1500 */
[----:B--2---:R-:W0:Y:S02]  /*0380*/  I2F.S16 R0, R2 ;  /* 0x0000000200007306 */ /* 0x004e240000101400 */
[----:B0-----:R-:W-:-:S04]  /*0390*/  F2FP.BF16.PACK_AB R0, RZ, R0 ;  /* 0x00000000ff00723e */ /* 0x001fc800000010ff */
[----:B------:R-:W-:Y:S01]  /*03a0*/  PRMT R24, R0, 0x7610, R24 ;  /* 0x0000761000187816 */ /* 0x000fe20000000018 */
[----:B------:R-:W-:Y:S05]  /*03b0*/  BRA `(.L_x_3710) ;  /* 0x00000db000007947 */ /* 0x000fea0003800000 */
.L_x_3706:
        /* <DEDUP_REMOVED lines=9> */
.L_x_3714:
[----:B------:R-:W2:Y:S02]  /*0450*/  LDG.E.U16 R0, [R2.64] ;  /* 0x0000002402007981 */ /* 0x000ea4000c1e1500 */
[----:B--2---:R-:W-:-:S05]  /*0460*/  HADD2.F32 R0, -RZ, R0.H0_H0 ;  /* 0x20000000ff007230 */ /* 0x004fca0000004100 */
[----:B------:R-:W-:-:S04]  /*0470*/  F2FP.BF16.PACK_AB R0, RZ, R0 ;  /* 0x00000000ff00723e */ /* 0x000fc800000010ff */
[----:B------:R-:W-:Y:S01]  /*0480*/  PRMT R24, R0, 0x7610, R24 ;  /* 0x0000761000187816 */ /* 0x000fe20000000018 */
[----:B------:R-:W-:Y:S05]  /*0490*/  BRA `(.L_x_3710) ;  /* 0x00000cd000007947 */ /* 0x000fea0003800000 */
.L_x_3713:
        /* <DEDUP_REMOVED lines=9> */
.L_x_3716:
[----:B------:R-:W2:Y:S02]  /*0530*/  LDG.E.U16 R2, [R2.64] ;  /* 0x0000002402027981 */ /* 0x000ea4000c1e1500 */
[----:B--2---:R-:W-:-:S05]  /*0540*/  HADD2.F32 R0, -RZ, R2.H0_H0 ;  /* 0x20000002ff007230 */ /* 0x004fca0000004100 */
[----:B------:R-:W-:-:S04]  /*0550*/  F2FP.BF16.PACK_AB R0, RZ, R0 ;  /* 0x00000000ff00723e */ /* 0x000fc800000010ff */
[----:B------:R-:W-:Y:S01]  /*0560*/  PRMT R24, R0, 0x7610, R24 ;  /* 0x0000761000187816 */ /* 0x000fe20000000018 */
[----:B------:R-:W-:Y:S05]  /*0570*/  BRA `(.L_x_3710) ;  /* 0x00000bf000007947 */ /* 0x000fea0003800000 */
.L_x_3715:
[----:B------:R-:W2:Y:S02]  /*0580*/  LDG.E.64 R2, [R2.64] ;  /* 0x0000002402027981 */ /* 0x000ea4000c1e1b00 */
[----:B--2---:R-:W0:Y:S01]  /*0590*/  F2F.F32.F64 R0, R2 ;  /* 0x0000000200007310 */ /* 0x004e220000301000 */
[----:B------:R-:W0:-:S14]  /*05a0*/  DSETP.GEU.AND P0, PT, |R2|, c[0x2][0x0], PT ;  /* 0x008000000200762a */ /* 0x000e1c0003f0e200 */
[----:B0-----:R-:W-:-:S05]  /*05b0*/  @!P0 FMUL R0, R0, 1.175494350822287508e-38 ;  /* 0x0080000000008820 */ /* 0x001fca0000400000 */
[----:B------:R-:W-:-:S04]  /*05c0*/  F2FP.BF16.PACK_AB R0, RZ, R0 ;  /* 0x00000000ff00723e */ /* 0x000fc800000010ff */
[----:B------:R-:W-:Y:S01]  /*05d0*/  PRMT R24, R0, 0x7610, R24 ;  /* 0x0000761000187816 */ /* 0x000fe20000000018 */
[----:B------:R-:W-:Y:S05]  /*05e0*/  BRA `(.L_x_3710) ;  /* 0x00000b8000007947 */ /* 0x000fea0003800000 */
.L_x_3705:
        /* <DEDUP_REMOVED lines=14> */
.L_x_3719:
[----:B------:R-:W2:Y:S02]  /*06d0*/  LDG.E.64 R2, [R2.64] ;  /* 0x0000002402027981 */ /* 0x000ea4000c1e1b00 */
[----:B--2---:R-:W0:Y:S01]  /*06e0*/  F2F.F32.F64 R0, R2 ;  /* 0x0000000200007310 */ /* 0x004e220000301000 */
[----:B------:R-:W0:-:S14]  /*06f0*/  DSETP.GEU.AND P0, PT, |R2|, c[0x2][0x0], PT ;  /* 0x008000000200762a */ /* 0x000e1c0003f0e200 */
[----:B0-----:R-:W-:-:S05]  /*0700*/  @!P0 FMUL R0, R0, 1.175494350822287508e-38 ;  /* 0x0080000000008820 */ /* 0x001fca0000400000 */
[----:B------:R-:W-:-:S04]  /*0710*/  F2FP.BF16.PACK_AB R0, RZ, R0 ;  /* 0x00000000ff00723e */ /* 0x000fc800000010ff */
[----:B------:R-:W-:Y:S01]  /*0720*/  PRMT R24, R0, 0x7610, R24 ;  /* 0x0000761000187816 */ /* 0x000fe20000000018 */
[----:B------:R-:W-:Y:S05]  /*0730*/  BRA `(.L_x_3710) ;  /* 0x00000a3000007947 */ /* 0x000fea0003800000 */
.L_x_3718:
        /* <DEDUP_REMOVED lines=28> */
.L_x_3721:
        /* <DEDUP_REMOVED lines=15> */
.L_x_3720:
[----:B------:R0:W5:Y:S01]  /*09f0*/  LDG.E.U16 R24, [R2.64] ;  /* 0x0000002402187981 */ /* 0x000162000c1e1500 */
[----:B------:R-:W-:Y:S05]  /*0a00*/  BRA `(.L_x_3710) ;  /* 0x0000076000007947 */ /* 0x000fea0003800000 */
.L_x_3717:
        /* <DEDUP_REMOVED lines=12> */
.L_x_3724:
        /* <DEDUP_REMOVED lines=21> */
.L_x_3728:
[----:B------:R-:W-:Y:S05]  /*0c20*/  BSYNC B1 ;  /* 0x0000000000017941 */ /* 0x000fea0003800000 */
.L_x_3727:
[----:B------:R-:W-:Y:S01]  /*0c30*/  LEA R3, R0, 0x3b800000, 0x17 ;  /* 0x3b80000000037811 */ /* 0x000fe200078eb8ff */
[----:B------:R-:W-:-:S05]  /*0c40*/  IMAD.SHL.U32 R0, R2, 0x100000, RZ ;  /* 0x0010000002007824 */ /* 0x000fca00078e00ff */
[----:B------:R-:W-:Y:S02]  /*0c50*/  LOP3.LUT R0, R3, R0, R4, 0xfe, !PT ;  /* 0x0000000003007212 */ /* 0x000fe400078efe04 */
.L_x_3726:
[----:B------:R-:W-:Y:S05]  /*0c60*/  BSYNC B0 ;  /* 0x0000000000007941 */ /* 0x000fea0003800000 */
.L_x_3725:
[----:B------:R-:W-:-:S04]  /*0c70*/  F2FP.BF16.PACK_AB R0, RZ, R0 ;  /* 0x00000000ff00723e */ /* 0x000fc800000010ff */
[----:B------:R-:W-:Y:S01]  /*0c80*/  PRMT R24, R0, 0x7610, R24 ;  /* 0x0000761000187816 */ /* 0x000fe20000000018 */
[----:B------:R-:W-:Y:S05]  /*0c90*/  BRA `(.L_x_3710) ;  /* 0x000004d000007947 */ /* 0x000fea0003800000 */
.L_x_3723:
        /* <DEDUP_REMOVED lines=21> */
.L_x_3732:
[----:B------:R-:W-:Y:S05]  /*0df0*/  BSYNC B1 ;  /* 0x0000000000017941 */ /* 0x000fea0003800000 */
.L_x_3731:
[----:B------:R-:W-:Y:S01]  /*0e00*/  LEA R3, R0, 0x37800000, 0x17 ;  /* 0x3780000000037811 */ /* 0x000fe200078eb8ff */
[----:B------:R-:W-:-:S05]  /*0e10*/  IMAD.SHL.U32 R0, R2, 0x200000, RZ ;  /* 0x0020000002007824 */ /* 0x000fca00078e00ff */
[----:B------:R-:W-:Y:S02]  /*0e20*/  LOP3.LUT R0, R3, R0, R4, 0xfe, !PT ;  /* 0x0000000003007212 */ /* 0x000fe400078efe04 */
.L_x_3730:
[----:B------:R-:W-:Y:S05]  /*0e30*/  BSYNC B0 ;  /* 0x0000000000007941 */ /* 0x000fea0003800000 */
.L_x_3729:
[----:B------:R-:W-:-:S04]  /*0e40*/  F2FP.BF16.PACK_AB R0, RZ, R0 ;  /* 0x00000000ff00723e */ /* 0x000fc800000010ff */
[----:B------:R-:W-:Y:S01]  /*0e50*/  PRMT R24, R0, 0x7610, R24 ;  /* 0x0000761000187816 */ /* 0x000fe20000000018 */
[----:B------:R-:W-:Y:S05]  /*0e60*/  BRA `(.L_x_3710) ;  /* 0x0000030000007947 */ /* 0x000fea0003800000 */
.L_x_3722:
        /* <DEDUP_REMOVED lines=14> */
.L_x_3736:
[----:B------:R-:W-:Y:S05]  /*0f50*/  BSYNC B0 ;  /* 0x0000000000007941 */ /* 0x000fea0003800000 */
.L_x_3735:
[----:B------:R-:W-:-:S04]  /*0f60*/  F2FP.BF16.PACK_AB R0, RZ, R0 ;  /* 0x00000000ff00723e */ /* 0x000fc800000010ff */
[----:B------:R-:W-:Y:S01]  /*0f70*/  PRMT R24, R0, 0x7610, R24 ;  /* 0x0000761000187816 */ /* 0x000fe20000000018 */
[----:B------:R-:W-:Y:S05]  /*0f80*/  BRA `(.L_x_3710) ;  /* 0x000001e000007947 */ /* 0x000fea0003800000 */
.L_x_3709:
        /* <DEDUP_REMOVED lines=21> */
.L_x_3734:
[----:B------:R-:W2:Y:S02]  /*10e0*/  LDG.E.64 R2, [R2.64] ;  /* 0x0000002402027981 */ /* 0x000ea4000c1e1b00 */
[----:B--2---:R-:W0:Y:S02]  /*10f0*/  I2F.U64 R0, R2 ;  /* 0x0000000200007312 */ /* 0x004e240000301000 */
[----:B0-----:R-:W-:-:S04]  /*1100*/  F2FP.BF16.PACK_AB R0, RZ, R0 ;  /* 0x00000000ff00723e */ /* 0x001fc800000010ff */
[----:B------:R-:W-:Y:S01]  /*1110*/  PRMT R24, R0, 0x7610, R24 ;  /* 0x0000761000187816 */ /* 0x000fe20000000018 */
[----:B------:R-:W-:Y:S05]  /*1120*/  BRA `(.L_x_3710) ;  /* 0x0000004000007947 */ /* 0x000fea0003800000 */
.L_x_3733:
[----:B------:R-:W2:Y:S02]  /*1130*/  LDG.E R2, [R2.64] ;  /* 0x0000002402027981 */ /* 0x000ea4000c1e1900 */
[----:B--2---:R-:W0:Y:S02]  /*1140*/  I2F.U32 R0, R2 ;  /* 0x0000000200007306 */ /* 0x004e240000201000 */
[----:B0-----:R-:W-:-:S04]  /*1150*/  F2FP.BF16.PACK_AB R0, RZ, R0 ;  /* 0x00000000ff00723e */ /* 0x001fc800000010ff */
[----:B------:R-:W-:Y:S02]  /*1160*/  PRMT R24, R0, 0x7610, R24 ;  /* 0x0000761000187816 */ /* 0x000fe40000000018 */
.L_x_3710:
        /* <DEDUP_REMOVED lines=19> */
.L_x_3740:
[----:B------:R-:W2:Y:S02]  /*12a0*/  LDG.E.U8 R2, [R2.64] ;  /* 0x0000002402027981 */ /* 0x000ea4000c1e1100 */
[----:B--2---:R-:W0:Y:S02]  /*12b0*/  I2F.U16 R0, R2 ;  /* 0x0000000200007306 */ /* 0x004e240000101000 */
[----:B0-----:R-:W-:-:S04]  /*12c0*/  F2FP.BF16.PACK_AB R0, RZ, R0 ;  /* 0x00000000ff00723e */ /* 0x001fc800000010ff */
[----:B------:R-:W-:Y:S01]  /*12d0*/  PRMT R25, R0, 0x7610, R25 ;  /* 0x0000761000197816 */ /* 0x000fe20000000019 */
[----:B------:R-:W-:Y:S05]  /*12e0*/  BRA `(.L_x_3742) ;  /* 0x00000f0000007947 */ /* 0x000fea0003800000 */
.L_x_3739:
        /* <DEDUP_REMOVED lines=11> */
.L_x_3744:
[----:B------:R-:W2:Y:S02]  /*13a0*/  LDG.E R2, [R2.64] ;  /* 0x0000002402027981 */ /* 0x000ea4000c1e1900 */
[----:B--2---:R-:W0:Y:S02]  /*13b0*/  I2F R0, R2 ;  /* 0x0000000200007306 */ /* 0x004e240000201400 */
[----:B0-----:R-:W-:-:S04]  /*13c0*/  F2FP.BF16.PACK_AB R0, RZ, R0 ;  /* 0x00000000ff00723e */ /* 0x001fc800000010ff */
[----:B------:R-:W-:Y:S01]  /*13d0*/  PRMT R25, R0, 0x7610, R25 ;  /* 0x0000761000197816 */ /* 0x000fe20000000019 */
[----:B------:R-:W-:Y:S05]  /*13e0*/  BRA `(.L_x_3742) ;  /* 0x00000e0000007947 */ /* 0x000fea0003800000 */
.L_x_3743:
[----:B------:R-:W2:Y:S02]  /*13f0*/  LDG.E.U16 R2, [R2.64] ;  /* 0x0000002402027981 */ /* 0x000ea4000c1e1500 */
[----:B--2---:R-:W0:Y:S02]  /*1400*/  I2F.S16 R0, R2 ;  /* 0x0000000200007306 */ /* 0x004e240000101400 */
[----:B0-----:R-:W-:-:S04]  /*1410*/  F2FP.BF16.PACK_AB R0, RZ, R0 ;  /* 0x00000000ff00723e */ /* 0x001fc800000010ff */
[----:B------:R-:W-:Y:S01]  /*1420*/  PRMT R25, R0, 0x7610, R25 ;  /* 0x0000761000197816 */ /* 0x000fe20000000019 */
[----:B------:R-:W-:Y:S05]  /*1430*/  BRA `(.L_x_3742) ;  /* 0x00000db000007947 */ /* 0x000fea0003800000 */
.L_x_3738:
        /* <DEDUP_REMOVED lines=9> */
.L_x_3746:
[----:B------:R-:W2:Y:S02]  /*14d0*/  LDG.E.U16 R0, [R2.64] ;  /* 0x0000002402007981 */ /* 0x000ea4000c1e1500 */
[----:B--2---:R-:W-:-:S05]  /*14e0*/  HADD2.F32 R0, -RZ, R0.H0_H0 ;  /* 0x20000000ff007230 */ /* 0x004fca0000004100 */
[----:B------:R-:W-:-:S04]  /*14f0*/  F2FP.BF16.PACK_AB R0, RZ, R0 ;  /* 0x00000000ff00723e */ /* 0x000fc800000010ff */
[----:B------:R-:W-:Y:S01]  /*1500*/  PRMT R25, R0, 0x7610, R25 ;  /* 0x0000761000197816 */ /* 0x000fe20000000019 */
[----:B------:R-:W-:Y:S05]  /*1510*/  BRA `(.L_x_3742) ;  /* 0x00000cd000007947 */ /* 0x000fea0003800000 */
.L_x_3745:
        /* <DEDUP_REMOVED lines=9> */
.L_x_3748:
[----:B------:R-:W2:Y:S02]  /*15b0*/  LDG.E.U16 R2, [R2.64] ;  /* 0x0000002402027981 */ /* 0x000ea4000c1e1500 */
[----:B--2---:R-:W-:-:S05]  /*15c0*/  HADD2.F32 R0, -RZ, R2.H0_H0 ;  /* 0x20000002ff007230 */ /* 0x004fca0000004100 */
[----:B------:R-:W-:-:S04]  /*15d0*/  F2FP.BF16.PACK_AB R0, RZ, R0 ;  /* 0x00000000ff00723e */ /* 0x000fc800000010ff */
[----:B------:R-:W-:Y:S01]  /*15e0*/  PRMT R25, R0, 0x7610, R25 ;  /* 0x0000761000197816 */ /* 0x000fe20000000019 */
[----:B------:R-:W-:Y:S05]  /*15f0*/  BRA `(.L_x_3742) ;  /* 0x00000bf000007947 */ /* 0x000fea0003800000 */
.L_x_3747:
[----:B------:R-:W2:Y:S02]  /*1600*/  LDG.E.64 R2, [R2.64] ;  /* 0x0000002402027981 */ /* 0x000ea4000c1e1b00 */
[----:B--2---:R-:W0:Y:S01]  /*1610*/  F2F.F32.F64 R0, R2 ;  /* 0x0000000200007310 */ /* 0x004e220000301000 */
[----:B------:R-:W0:-:S14]  /*1620*/  DSETP.GEU.AND P0, PT, |R2|, c[0x2][0x0], PT ;  /* 0x008000000200762a */ /* 0x000e1c0003f0e200 */
[----:B0-----:R-:W-:-:S05]  /*1630*/  @!P0 FMUL R0, R0, 1.175494350822287508e-38 ;  /* 0x0080000000008820 */ /* 0x001fca0000400000 */
[----:B------:R-:W-:-:S04]  /*1640*/  F2FP.BF16.PACK_AB R0, RZ, R0 ;  /* 0x00000000ff00723e */ /* 0x000fc800000010ff */
[----:B------:R-:W-:Y:S01]  /*1650*/  PRMT R25, R0, 0x7610, R25 ;  /* 0x0000761000197816 */ /* 0x000fe20000000019 */
[----:B------:R-:W-:Y:S05]  /*1660*/  BRA `(.L_x_3742) ;  /* 0x00000b8000007947 */ /* 0x000fea0003800000 */
.L_x_3737:
        /* <DEDUP_REMOVED lines=14> */
.L_x_3751:
[----:B------:R-:W2:Y:S02]  /*1750*/  LDG.E.64 R2, [R2.64] ;  /* 0x0000002402027981 */ /* 0x000ea4000c1e1b00 */
[----:B--2---:R-:W0:Y:S01]  /*1760*/  F2F.F32.F64 R0, R2 ;  /* 0x0000000200007310 */ /* 0x004e220000301000 */
[----:B------:R-:W0:-:S14]  /*1770*/  DSETP.GEU.AND P0, PT, |R2|, c[0x2][0x0], PT ;  /* 0x008000000200762a */ /* 0x000e1c0003f0e200 */
[----:B0-----:R-:W-:-:S05]  /*1780*/  @!P0 FMUL R0, R0, 1.175494350822287508e-38 ;  /* 0x0080000000008820 */ /* 0x001fca0000400000 */
[----:B------:R-:W-:-:S04]  /*1790*/  F2FP.BF16.PACK_AB R0, RZ, R0 ;  /* 0x00000000ff00723e */ /* 0x000fc800000010ff */
[----:B------:R-:W-:Y:S01]  /*17a0*/  PRMT R25, R0, 0x7610, R25 ;  /* 0x0000761000197816 */ /* 0x000fe20000000019 */
[----:B------:R-:W-:Y:S05]  /*17b0*/  BRA `(.L_x_3742) ;  /* 0x00000a3000007947 */ /* 0x000fea0003800000 */
.L_x_3750:
        /* <DEDUP_REMOVED lines=28> */
.L_x_3753:
        /* <DEDUP_REMOVED lines=15> */
.L_x_3752:
[----:B------:R0:W5:Y:S01]  /*1a70*/  LDG.E.U16 R25, [R2.64] ;  /* 0x0000002402197981 */ /* 0x000162000c1e1500 */
[----:B------:R-:W-:Y:S05]  /*1a80*/  BRA `(.L_x_3742) ;  /* 0x0000076000007947 */ /* 0x000fea0003800000 */
.L_x_3749:
        /* <DEDUP_REMOVED lines=12> */
.L_x_3756:
        /* <DEDUP_REMOVED lines=21> */
.L_x_3760:
[----:B------:R-:W-:Y:S05]  /*1ca0*/  BSYNC B1 ;  /* 0x0000000000017941 */ /* 0x000fea0003800000 */
.L_x_3759:
[----:B------:R-:W-:Y:S01]  /*1cb0*/  LEA R3, R0, 0x3b800000, 0x17 ;  /* 0x3b80000000037811 */ /* 0x000fe200078eb8ff */
[----:B------:R-:W-:-:S05]  /*1cc0*/  IMAD.SHL.U32 R0, R2, 0x100000, RZ ;  /* 0x0010000002007824 */ /* 0x000fca00078e00ff */
[----:B------:R-:W-:Y:S02]  /*1cd0*/  LOP3.LUT R0, R3, R0, R4, 0xfe, !PT ;  /* 0x0000000003007212 */ /* 0x000fe400078efe04 */
.L_x_3758:
[----:B------:R-:W-:Y:S05]  /*1ce0*/  BSYNC B0 ;  /* 0x0000000000007941 */ /* 0x000fea0003800000 */
.L_x_3757:
[----:B------:R-:W-:-:S04]  /*1cf0*/  F2FP.BF16.PACK_AB R0, RZ, R0 ;  /* 0x00000000ff00723e */ /* 0x000fc800000010ff */
[----:B------:R-:W-:Y:S01]  /*1d00*/  PRMT R25, R0, 0x7610, R25 ;  /* 0x0000761000197816 */ /* 0x000fe20000000019 */
[----:B------:R-:W-:Y:S05]  /*1d10*/  BRA `(.L_x_3742) ;  /* 0x000004d000007947 */ /* 0x000fea0003800000 */
.L_x_3755:
        /* <DEDUP_REMOVED lines=21> */
.L_x_3764:
[----:B------:R-:W-:Y:S05]  /*1e70*/  BSYNC B1 ;  /* 0x0000000000017941 */ /* 0x000fea0003800000 */
.L_x_3763:
[----:B------:R-:W-:Y:S01]  /*1e80*/  LEA R3, R0, 0x37800000, 0x17 ;  /* 0x3780000000037811 */ /* 0x000fe200078eb8ff */
[----:B------:R-:W-:-:S05]  /*1e90*/  IMAD.SHL.U32 R0, R2, 0x200000, RZ ;  /* 0x0020000002007824 */ /* 0x000fca00078e00ff */
[----:B------:R-:W-:Y:S02]  /*1ea0*/  LOP3.LUT R0, R3, R0, R4, 0xfe, !PT ;  /* 0x0000000003007212 */ /* 0x000fe400078efe04 */
.L_x_3762:
[----:B------:R-:W-:Y:S05]  /*1eb0*/  BSYNC B0 ;  /* 0x0000000000007941 */ /* 0x000fea0003800000 */
.L_x_3761:
[----:B------:R-:W-:-:S04]  /*1ec0*/  F2FP.BF16.PACK_AB R0, RZ, R0 ;  /* 0x00000000ff00723e */ /* 0x000fc800000010ff */
[----:B------:R-:W-:Y:S01]  /*1ed0*/  PRMT R25, R0, 0x7610, R25 ;  /* 0x0000761000197816 */ /* 0x000fe20000000019 */
[----:B------:R-:W-:Y:S05]  /*1ee0*/  BRA `(.L_x_3742) ;  /* 0x0000030000007947 */ /* 0x000fea0003800000 */
.L_x_3754:
        /* <DEDUP_REMOVED lines=14> */
.L_x_3768:
[----:B------:R-:W-:Y:S05]  /*1fd0*/  BSYNC B0 ;  /* 0x0000000000007941 */ /* 0x000fea0003800000 */
.L_x_3767:
[----:B------:R-:W-:-:S04]  /*1fe0*/  F2FP.BF16.PACK_AB R0, RZ, R0 ;  /* 0x00000000ff00723e */ /* 0x000fc800000010ff */
[----:B------:R-:W-:Y:S01]  /*1ff0*/  PRMT R25, R0, 0x7610, R25 ;  /* 0x0000761000197816 */ /* 0x000fe20000000019 */
[----:B------:R-:W-:Y:S05]  /*2000*/  BRA `(.L_x_3742) ;  /* 0x000001e000007947 */ /* 0x000fea0003800000 */
.L_x_3741:
        /* <DEDUP_REMOVED lines=21> */
.L_x_3766:
[----:B------:R-:W2:Y:S02]  /*2160*/  LDG.E.64 R2, [R2.64] ;  /* 0x0000002402027981 */ /* 0x000ea4000c1e1b00 */
[----:B--2---:R-:W0:Y:S02]  /*2170*/  I2F.U64 R0, R2 ;  /* 0x0000000200007312 */ /* 0x004e240000301000 */
[----:B0-----:R-:W-:-:S04]  /*2180*/  F2FP.BF16.PACK_AB R0, RZ, R0 ;  /* 0x00000000ff00723e */ /* 0x001fc800000010ff */
[----:B------:R-:W-:Y:S01]  /*2190*/  PRMT R25, R0, 0x7610, R25 ;  /* 0x0000761000197816 */ /* 0x000fe20000000019 */
[----:B------:R-:W-:Y:S05]  /*21a0*/  BRA `(.L_x_3742) ;  /* 0x0000004000007947 */ /* 0x000fea0003800000 */
.L_x_3765:
[----:B------:R-:W2:Y:S02]  /*21b0*/  LDG.E R2, [R2.64] ;  /* 0x0000002402027981 */ /* 0x000ea4000c1e1900 */
[----:B--2---:R-:W0:Y:S02]  /*21c0*/  I2F.U32 R0, R2 ;  /* 0x0000000200007306 */ /* 0x004e240000201000 */
[----:B0-----:R-:W-:-:S04]  /*21d0*/  F2FP.BF16.PACK_AB R0, RZ, R0 ;  /* 0x00000000ff00723e */ /* 0x001fc800000010ff */
[----:B------:R-:W-:Y:S02]  /*21e0*/  PRMT R25, R0, 0x7610, R25 ;  /* 0x0000761000197816 */ /* 0x000fe40000000019 */
.L_x_3742:
[----:B------:R-:W-:-:S05]  /*21f0*/  IADD3 R17, R17, 0x80, RZ ;  /* 0x0000008011117810 */ /* 0x000fca0007ffe0ff */
.L_x_3704:
[----:B-1-3--:R-:W-:Y:S05]  /*2200*/  BSYNC B6 ;  /* 0x0000000000067941 */ /* 0x00afea0003800000 */
.L_x_3703:
        /* <DEDUP_REMOVED lines=24> */
.L_x_3774:
[----:B------:R-:W2:Y:S02]  /*2390*/  LDG.E.U8 R2, [R2.64] ;  /* 0x0000002402027981 */ /* 0x000ea4000c1e1100 */
[----:B--2---:R-:W0:Y:S02]  /*23a0*/  I2F.U16 R0, R2 ;  /* 0x0000000200007306 */ /* 0x004e240000101000 */
[----:B0-----:R-:W-:-:S04]  /*23b0*/  F2FP.BF16.PACK_AB R0, RZ, R0 ;  /* 0x00000000ff00723e */ /* 0x001fc800000010ff */
[----:B------:R-:W-:Y:S01]  /*23c0*/  PRMT R23, R0, 0x7610, R23 ;  /* 0x0000761000177816 */ /* 0x000fe20000000017 */
[----:B------:R-:W-:Y:S05]  /*23d0*/  BRA `(.L_x_3776) ;  /* 0x00000f1000007947 */ /* 0x000fea0003800000 */
.L_x_3773:
        /* <DEDUP_REMOVED lines=11> */
.L_x_3778:
[----:B------:R-:W2:Y:S02]  /*2490*/  LDG.E R2, [R2.64] ;  /* 0x0000002402027981 */ /* 0x000ea4000c1e1900 */
[----:B--2---:R-:W0:Y:S02]  /*24a0*/  I2F R0, R2 ;  /* 0x0000000200007306 */ /* 0x004e240000201400 */
[----:B0-----:R-:W-:-:S04]  /*24b0*/  F2FP.BF16.PACK_AB R0, RZ, R0 ;  /* 0x00000000ff00723e */ /* 0x001fc800000010ff */
[----:B------:R-:W-:Y:S01]  /*24c0*/  PRMT R23, R0, 0x7610, R23 ;  /* 0x0000761000177816 */ /* 0x000fe20000000017 */
[----:B------:R-:W-:Y:S05]  /*24d0*/  BRA `(.L_x_3776) ;  /* 0x00000e1000007947 */ /* 0x000fea0003800000 */
.L_x_3777:
[----:B------:R-:W2:Y:S02]  /*24e0*/  LDG.E.U16 R2, [R2.64] ;  /* 0x0000002402027981 */ /* 0x000ea4000c1e1500 */
[----:B--2---:R-:W0:Y:S02]  /*24f0*/  I2F.S16 R0, R2 ;  /* 0x0000000200007306 */ /* 0x004e240000101400 */
[----:B0-----:R-:W-:-:S04]  /*2500*/  F2FP.BF16.PACK_AB R0, RZ, R0 ;  /* 0x00000000ff00723e */ /* 0x001fc800000010ff */
[----:B------:R-:W-:Y:S01]  /*2510*/  PRMT R23, R0, 0x7610, R23 ;  /* 0x0000761000177816 */ /* 0x000fe20000000017 */
[----:B------:R-:W-:Y:S05]  /*2520*/  BRA `(.L_x_3776) ;  /* 0x00000dc000007947 */ /* 0x000fea0003800000 */
.L_x_3772:
        /* <DEDUP_REMOVED lines=9> */
.L_x_3780:
[----:B------:R-:W2:Y:S02]  /*25c0*/  LDG.E.U16 R0, [R2.64] ;  /* 0x0000002402007981 */ /* 0x000ea4000c1e1500 */
[----:B--2---:R-:W-:-:S05]  /*25d0*/  HADD2.F32 R0, -RZ, R0.H0_H0 ;  /* 0x20000000ff007230 */ /* 0x004fca0000004100 */
[----:B------:R-:W-:-:S04]  /*25e0*/  F2FP.BF16.PACK_AB R0, RZ, R0 ;  /* 0x00000000ff00723e */ /* 0x000fc800000010ff */
[----:B------:R-:W-:Y:S01]  /*25f0*/  PRMT R23, R0, 0x7610, R23 ;  /* 0x0000761000177816 */ /* 0x000fe20000000017 */
[----:B------:R-:W-:Y:S05]  /*2600*/  BRA `(.L_x_3776) ;  /* 0x00000ce000007947 */ /* 0x000fea0003800000 */
.L_x_3779:
        /* <DEDUP_REMOVED lines=9> */
.L_x_3782:
[----:B------:R-:W2:Y:S02]  /*26a0*/  LDG.E.U16 R2, [R2.64] ;  /* 0x0000002402027981 */ /* 0x000ea4000c1e1500 */
[----:B--2---:R-:W-:-:S05]  /*26b0*/  HADD2.F32 R0, -RZ, R2.H0_H0 ;  /* 0x20000002ff007230 */ /* 0x004fca0000004100 */
[----:B------:R-:W-:-:S04]  /*26c0*/  F2FP.BF16.PACK_AB R0, RZ, R0 ;  /* 0x00000000ff00723e */ /* 0x000fc800000010ff */
[----:B------:R-:W-:Y:S01]  /*26d0*/  PRMT R23, R0, 0x7610, R23 ;  /* 0x0000761000177816 */ /* 0x000fe20000000017 */
[----:B------:R-:W-:Y:S05]  /*26e0*/  BRA `(.L_x_3776) ;  /* 0x00000c0000007947 */ /* 0x000fea0003800000 */
.L_x_3781:
[----:B------:R-:W2:Y:S02]  /*26f0*/  LDG.E.64 R2, [R2.64] ;  /* 0x0000002402027981 */ /* 0x000ea4000c1e1b00 */
[----:B--2---:R-:W0:Y:S01]  /*2700*/  F2F.F32.F64 R0, R2 ;  /* 0x0000000200007310 */ /* 0x004e220000301000 */
[----:B------:R-:W0:-:S14]  /*2710*/  DSETP.GEU.AND P0, PT, |R2|, c[0x2][0x0], PT ;  /* 0x008000000200762a */ /* 0x000e1c0003f0e200 */
[----:B0-----:R-:W-:-:S05]  /*2720*/  @!P0 FMUL R0, R0, 1.175494350822287508e-38 ;  /* 0x0080000000008820 */ /* 0x001fca0000400000 */
[----:B------:R-:W-:-:S04]  /*2730*/  F2FP.BF16.PACK_AB R0, RZ, R0 ;  /* 0x00000000ff00723e */ /* 0x000fc800000010ff */
[----:B------:R-:W-:Y:S01]  /*2740*/  PRMT R23, R0, 0x7610, R23 ;  /* 0x0000761000177816 */ /* 0x000fe20000000017 */
[----:B------:R-:W-:Y:S05]  /*2750*/  BRA `(.L_x_3776) ;  /* 0x00000b9000007947 */ /* 0x000fea0003800000 */
.L_x_3771:
        /* <DEDUP_REMOVED lines=14> */
.L_x_3785:
[----:B------:R-:W2:Y:S02]  /*2840*/  LDG.E.64 R2, [R2.64] ;  /* 0x0000002402027981 */ /* 0x000ea4000c1e1b00 */
[----:B--2---:R-:W0:Y:S01]  /*2850*/  F2F.F32.F64 R0, R2 ;  /* 0x0000000200007310 */ /* 0x004e220000301000 */
[----:B------:R-:W0:-:S14]  /*2860*/  DSETP.GEU.AND P0, PT, |R2|, c[0x2][0x0], PT ;  /* 0x008000000200762a */ /* 0x000e1c0003f0e200 */
[----:B0-----:R-:W-:-:S05]  /*2870*/  @!P0 FMUL R0, R0, 1.175494350822287508e-38 ;  /* 0x0080000000008820 */ /* 0x001fca0000400000 */
[----:B------:R-:W-:-:S04]  /*2880*/  F2FP.BF16.PACK_AB R0, RZ, R0 ;  /* 0x00000000ff00723e */ /* 0x000fc800000010ff */
[----:B------:R-:W-:Y:S01]  /*2890*/  PRMT R23, R0, 0x7610, R23 ;  /* 0x0000761000177816 */ /* 0x000fe20000000017 */
[----:B------:R-:W-:Y:S05]  /*28a0*/  BRA `(.L_x_3776) ;  /* 0x00000a4000007947 */ /* 0x000fea0003800000 */
.L_x_3784:
        /* <DEDUP_REMOVED lines=28> */
.L_x_3787:
        /* <DEDUP_REMOVED lines=16> */
.L_x_3786:
[----:B------:R0:W5:Y:S01]  /*2b70*/  LDG.E.U16 R23, [R2.64] ;  /* 0x0000002402177981 */ /* 0x000162000c1e1500 */
[----:B------:R-:W-:Y:S05]  /*2b80*/  BRA `(.L_x_3776) ;  /* 0x0000076000007947 */ /* 0x000fea0003800000 */
.L_x_3783:
        /* <DEDUP_REMOVED lines=12> */
.L_x_3790:
        /* <DEDUP_REMOVED lines=21> */
.L_x_3794:
[----:B------:R-:W-:Y:S05]  /*2da0*/  BSYNC B1 ;  /* 0x0000000000017941 */ /* 0x000fea0003800000 */
.L_x_3793:
[----:B------:R-:W-:Y:S01]  /*2db0*/  LEA R3, R0, 0x3b800000, 0x17 ;  /* 0x3b80000000037811 */ /* 0x000fe200078eb8ff */
[----:B------:R-:W-:-:S05]  /*2dc0*/  IMAD.SHL.U32 R0, R2, 0x100000, RZ ;  /* 0x0010000002007824 */ /* 0x000fca00078e00ff */
[----:B------:R-:W-:Y:S02]  /*2dd0*/  LOP3.LUT R0, R3, R0, R4, 0xfe, !PT ;  /* 0x0000000003007212 */ /* 0x000fe400078efe04 */
.L_x_3792:
[----:B------:R-:W-:Y:S05]  /*2de0*/  BSYNC B0 ;  /* 0x0000000000007941 */ /* 0x000fea0003800000 */
.L_x_3791:
[----:B------:R-:W-:-:S04]  /*2df0*/  F2FP.BF16.PACK_AB R0, RZ, R0 ;  /* 0x00000000ff00723e */ /* 0x000fc800000010ff */
[----:B------:R-:W-:Y:S01]  /*2e00*/  PRMT R23, R0, 0x7610, R23 ;  /* 0x0000761000177816 */ /* 0x000fe20000000017 */
[----:B------:R-:W-:Y:S05]  /*2e10*/  BRA `(.L_x_3776) ;  /* 0x000004d000007947 */ /* 0x000fea0003800000 */
.L_x_3789:
        /* <DEDUP_REMOVED lines=21> */
.L_x_3798:
[----:B------:R-:W-:Y:S05]  /*2f70*/  BSYNC B1 ;  /* 0x0000000000017941 */ /* 0x000fea0003800000 */
.L_x_3797:
[----:B------:R-:W-:Y:S01]  /*2f80*/  LEA R3, R0, 0x37800000, 0x17 ;  /* 0x3780000000037811 */ /* 0x000fe200078eb8ff */
[----:B------:R-:W-:-:S05]  /*2f90*/  IMAD.SHL.U32 R0, R2, 0x200000, RZ ;  /* 0x0020000002007824 */ /* 0x000fca00078e00ff */
[----:B------:R-:W-:Y:S02]  /*2fa0*/  LOP3.LUT R0, R3, R0, R4, 0xfe, !PT ;  /* 0x0000000003007212 */ /* 0x000fe400078efe04 */
.L_x_3796:
[----:B------:R-:W-:Y:S05]  /*2fb0*/  BSYNC B0 ;  /* 0x0000000000007941 */ /* 0x000fea0003800000 */
.L_x_3795:
[----:B------:R-:W-:-:S04]  /*2fc0*/  F2FP.BF16.PACK_AB R0, RZ, R0 ;  /* 0x00000000ff00723e */ /* 0x000fc800000010ff */
[----:B------:R-:W-:Y:S01]  /*2fd0*/  PRMT R23, R0, 0x7610, R23 ;  /* 0x0000761000177816 */ /* 0x000fe20000000017 */
[----:B------:R-:W-:Y:S05]  /*2fe0*/  BRA `(.L_x_3776) ;  /* 0x0000030000007947 */ /* 0x000fea0003800000 */
.L_x_3788:
        /* <DEDUP_REMOVED lines=14> */
.L_x_3802:
[----:B------:R-:W-:Y:S05]  /*30d0*/  BSYNC B0 ;  /* 0x0000000000007941 */ /* 0x000fea0003800000 */
.L_x_3801:
[----:B------:R-:W-:-:S04]  /*30e0*/  F2FP.BF16.PACK_AB R0, RZ, R0 ;  /* 0x00000000ff00723e */ /* 0x000fc800000010ff */
[----:B------:R-:W-:Y:S01]  /*30f0*/  PRMT R23, R0, 0x7610, R23 ;  /* 0x0000761000177816 */ /* 0x000fe20000000017 */
[----:B------:R-:W-:Y:S05]  /*3100*/  BRA `(.L_x_3776) ;  /* 0x000001e000007947 */ /* 0x000fea0003800000 */
.L_x_3775:
        /* <DEDUP_REMOVED lines=21> */
.L_x_3800:
[----:B------:R-:W2:Y:S02]  /*3260*/  LDG.E.64 R2, [R2.64] ;  /* 0x0000002402027981 */ /* 0x000ea4000c1e1b00 */
[----:B--2---:R-:W0:Y:S02]  /*3270*/  I2F.U64 R0, R2 ;  /* 0x0000000200007312 */ /* 0x004e240000301000 */
[----:B0-----:R-:W-:-:S04]  /*3280*/  F2FP.BF16.PACK_AB R0, RZ, R0 ;  /* 0x00000000ff00723e */ /* 0x001fc800000010ff */
[----:B------:R-:W-:Y:S01]  /*3290*/  PRMT R23, R0, 0x7610, R23 ;  /* 0x0000761000177816 */ /* 0x000fe20000000017 */
[----:B------:R-:W-:Y:S05]  /*32a0*/  BRA `(.L_x_3776) ;  /* 0x0000004000007947 */ /* 0x000fea0003800000 */
.L_x_3799:
[----:B------:R-:W2:Y:S02]  /*32b0*/  LDG.E R2, [R2.64] ;  /* 0x0000002402027981 */ /* 0x000ea4000c1e1900 */
[----:B--2---:R-:W0:Y:S02]  /*32c0*/  I2F.U32 R0, R2 ;  /* 0x0000000200007306 */ /* 0x004e240000201000 */
[----:B0-----:R-:W-:-:S04]  /*32d0*/  F2FP.BF16.PACK_AB R0, RZ, R0 ;  /* 0x00000000ff00723e */ /* 0x001fc800000010ff */
[----:B------:R-:W-:Y:S02]  /*32e0*/  PRMT R23, R0, 0x7610, R23 ;  /* 0x0000761000177816 */ /* 0x000fe40000000017 */
.L_x_3776:
        /* <DEDUP_REMOVED lines=19> */
.L_x_3806:
[----:B------:R-:W2:Y:S02]  /*3420*/  LDG.E.U8 R2, [R2.64] ;  /* 0x0000002402027981 */ /* 0x000ea4000c1e1100 */
[----:B--2---:R-:W0:Y:S02]  /*3430*/  I2F.U16 R0, R2 ;  /* 0x0000000200007306 */ /* 0x004e240000101000 */
[----:B0-----:R-:W-:-:S04]  /*3440*/  F2FP.BF16.PACK_AB R0, RZ, R0 ;  /* 0x00000000ff00723e */ /* 0x001fc800000010ff */
[----:B------:R-:W-:Y:S01]  /*3450*/  PRMT R26, R0, 0x7610, R26 ;  /* 0x00007610001a7816 */ /* 0x000fe2000000001a */
[----:B------:R-:W-:Y:S05]  /*3460*/  BRA `(.L_x_3808) ;  /* 0x00000f0000007947 */ /* 0x000fea0003800000 */
.L_x_3805:
        /* <DEDUP_REMOVED lines=11> */
.L_x_3810:
[----:B------:R-:W2:Y:S02]  /*3520*/  LDG.E R2, [R2.64] ;  /* 0x0000002402027981 */ /* 0x000ea4000c1e1900 */
[----:B--2---:R-:W0:Y:S02]  /*3530*/  I2F R0, R2 ;  /* 0x0000000200007306 */ /* 0x004e240000201400 */
[----:B0-----:R-:W-:-:S04]  /*3540*/  F2FP.BF16.PACK_AB R0, RZ, R0 ;  /* 0x00000000ff00723e */ /* 0x001fc800000010ff */
[----:B------:R-:W-:Y:S01]  /*3550*/  PRMT R26, R0, 0x7610, R26 ;  /* 0x00007610001a7816 */ /* 0x000fe2000000001a */
[----:B------:R-:W-:Y:S05]  /*3560*/  BRA `(.L_x_3808) ;  /* 0x00000e0000007947 */ /* 0x000fea0003800000 */
.L_x_3809:
[----:B------:R-:W2:Y:S02]  /*3570*/  LDG.E.U16 R2, [R2.64] ;  /* 0x0000002402027981 */ /* 0x000ea4000c1e1500 */
[----:B--2---:R-:W0:Y:S02]  /*3580*/  I2F.S16 R0, R2 ;  /* 0x0000000200007306 */ /* 0x004e240000101400 */
[----:B0-----:R-:W-:-:S04]  /*3590*/  F2FP.BF16.PACK_AB R0, RZ, R0 ;  /* 0x00000000ff00723e */ /* 0x001fc800000010ff */
[----:B------:R-:W-:Y:S01]  /*35a0*/  PRMT R26, R0, 0x7610, R26 ;  /* 0x00007610001a7816 */ /* 0x000fe2000000001a */
[----:B------:R-:W-:Y:S05]  /*35b0*/  BRA `(.L_x_3808) ;  /* 0x00000db000007947 */ /* 0x000fea0003800000 */
.L_x_3804:
        /* <DEDUP_REMOVED lines=9> */
.L_x_3812:
[----:B------:R-:W2:Y:S02]  /*3650*/  LDG.E.U16 R0, [R2.64] ;  /* 0x0000002402007981 */ /* 0x000ea4000c1e1500 */
[----:B--2---:R-:W-:-:S05]  /*3660*/  HADD2.F32 R0, -RZ, R0.H0_H0 ;  /* 0x20000000ff007230 */ /* 0x004fca0000004100 */
[----:B------:R-:W-:-:S04]  /*3670*/  F2FP.BF16.PACK_AB R0, RZ, R0 ;  /* 0x00000000ff00723e */ /* 0x000fc800000010ff */
[----:B------:R-:W-:Y:S01]  /*3680*/  PRMT R26, R0, 0x7610, R26 ;  /* 0x00007610001a7816 */ /* 0x000fe2000000001a */
[----:B------:R-:W-:Y:S05]  /*3690*/  BRA `(.L_x_3808) ;  /* 0x00000cd000007947 */ /* 0x000fea0003800000 */
.L_x_3811:
        /* <DEDUP_REMOVED lines=9> */
.L_x_3814:
[----:B------:R-:W2:Y:S02]  /*3730*/  LDG.E.U16 R2, [R2.64] ;  /* 0x0000002402027981 */ /* 0x000ea4000c1e1500 */
[----:B--2---:R-:W-:-:S05]  /*3740*/  HADD2.F32 R0, -RZ, R2.H0_H0 ;  /* 0x20000002ff007230 */ /* 0x004fca0000004100 */
[----:B------:R-:W-:-:S04]  /*3750*/  F2FP.BF16.PACK_AB R0, RZ, R0 ;  /* 0x00000000ff00723e */ /* 0x000fc800000010ff */
[----:B------:R-:W-:Y:S01]  /*3760*/  PRMT R26, R0, 0x7610, R26 ;  /* 0x00007610001a7816 */ /* 0x000fe2000000001a */
[----:B------:R-:W-:Y:S05]  /*3770*/  BRA `(.L_x_3808) ;  /* 0x00000bf000007947 */ /* 0x000fea0003800000 */
.L_x_3813:
[----:B------:R-:W2:Y:S02]  /*3780*/  LDG.E.64 R2, [R2.64] ;  /* 0x0000002402027981 */ /* 0x000ea4000c1e1b00 */
[----:B--2---:R-:W0:Y:S01]  /*3790*/  F2F.F32.F64 R0, R2 ;  /* 0x0000000200007310 */ /* 0x004e220000301000 */
[----:B------:R-:W0:-:S14]  /*37a0*/  DSETP.GEU.AND P0, PT, |R2|, c[0x2][0x0], PT ;  /* 0x008000000200762a */ /* 0x000e1c0003f0e200 */
[----:B0-----:R-:W-:-:S05]  /*37b0*/  @!P0 FMUL R0, R0, 1.175494350822287508e-38 ;  /* 0x0080000000008820 */ /* 0x001fca0000400000 */
[----:B------:R-:W-:-:S04]  /*37c0*/  F2FP.BF16.PACK_AB R0, RZ, R0 ;  /* 0x00000000ff00723e */ /* 0x000fc800000010ff */
[----:B------:R-:W-:Y:S01]  /*37d0*/  PRMT R26, R0, 0x7610, R26 ;  /* 0x00007610001a7816 */ /* 0x000fe2000000001a */
[----:B------:R-:W-:Y:S05]  /*37e0*/  BRA `(.L_x_3808) ;  /* 0x00000b8000007947 */ /* 0x000fea0003800000 */
.L_x_3803:
        /* <DEDUP_REMOVED lines=14> */
.L_x_3817:
[----:B------:R-:W2:Y:S02]  /*38d0*/  LDG.E.64 R2, [R2.64] ;  /* 0x0000002402027981 */ /* 0x000ea4000c1e1b00 */
[----:B--2---:R-:W0:Y:S01]  /*38e0*/  F2F.F32.F64 R0, R2 ;  /* 0x0000000200007310 */ /* 0x004e220000301000 */
[----:B------:R-:W0:-:S14]  /*38f0*/  DSETP.GEU.AND P0, PT, |R2|, c[0x2][0x0], PT ;  /* 0x008000000200762a */ /* 0x000e1c0003f0e200 */
[----:B0-----:R-:W-:-:S05]  /*3900*/  @!P0 FMUL R0, R0, 1.175494350822287508e-38 ;  /* 0x0080000000008820 */ /* 0x001fca0000400000 */
[----:B------:R-:W-:-:S04]  /*3910*/  F2FP.BF16.PACK_AB R0, RZ, R0 ;  /* 0x00000000ff00723e */ /* 0x000fc800000010ff */
[----:B------:R-:W-:Y:S01]  /*3920*/  PRMT R26, R0, 0x7610, R26 ;  /* 0x00007610001a7816 */ /* 0x000fe2000000001a */
[----:B------:R-:W-:Y:S05]  /*3930*/  BRA `(.L_x_3808) ;  /* 0x00000a3000007947 */ /* 0x000fea0003800000 */
.L_x_3816:
        /* <DEDUP_REMOVED lines=28> */
.L_x_3819:
        /* <DEDUP_REMOVED lines=15> */
.L_x_3818:
[----:B------:R0:W5:Y:S01]  /*3bf0*/  LDG.E.U16 R26, [R2.64] ;  /* 0x00000024021a7981 */ /* 0x000162000c1e1500 */
[----:B------:R-:W-:Y:S05]  /*3c00*/  BRA `(.L_x_3808) ;  /* 0x0000076000007947 */ /* 0x000fea0003800000 */
.L_x_3815:
        /* <DEDUP_REMOVED lines=12> */
.L_x_3822:
        /* <DEDUP_REMOVED lines=21> */
.L_x_3826:
[----:B------:R-:W-:Y:S05]  /*3e20*/  BSYNC B1 ;  /* 0x0000000000017941 */ /* 0x000fea0003800000 */
.L_x_3825:
[----:B------:R-:W-:Y:S01]  /*3e30*/  LEA R3, R0, 0x3b800000, 0x17 ;  /* 0x3b80000000037811 */ /* 0x000fe200078eb8ff */
[----:B------:R-:W-:-:S05]  /*3e40*/  IMAD.SHL.U32 R0, R2, 0x100000, RZ ;  /* 0x0010000002007824 */ /* 0x000fca00078e00ff */
[----:B------:R-:W-:Y:S02]  /*3e50*/  LOP3.LUT R0, R3, R0, R4, 0xfe, !PT ;  /* 0x0000000003007212 */ /* 0x000fe400078efe04 */
.L_x_3824:
[----:B------:R-:W-:Y:S05]  /*3e60*/  BSYNC B0 ;  /* 0x0000000000007941 */ /* 0x000fea0003800000 */
.L_x_3823:
[----:B------:R-:W-:-:S04]  /*3e70*/  F2FP.BF16.PACK_AB R0, RZ, R0 ;  /* 0x00000000ff00723e */ /* 0x000fc800000010ff */
[----:B------:R-:W-:Y:S01]  /*3e80*/  PRMT R26, R0, 0x7610, R26 ;  /* 0x00007610001a7816 */ /* 0x000fe2000000001a */
[----:B------:R-:W-:Y:S05]  /*3e90*/  BRA `(.L_x_3808) ;  /* 0x000004d000007947 */ /* 0x000fea0003800000 */
.L_x_3821:
        /* <DEDUP_REMOVED lines=21> */
.L_x_3830:
[----:B------:R-:W-:Y:S05]  /*3ff0*/  BSYNC B1 ;  /* 0x0000000000017941 */ /* 0x000fea0003800000 */
.L_x_3829:
[----:B------:R-:W-:Y:S01]  /*4000*/  LEA R3, R0, 0x37800000, 0x17 ;  /* 0x3780000000037811 */ /* 0x000fe200078eb8ff */
[----:B------:R-:W-:-:S05]  /*4010*/  IMAD.SHL.U32 R0, R2, 0x200000, RZ ;  /* 0x0020000002007824 */ /* 0x000fca00078e00ff */
[----:B------:R-:W-:Y:S02]  /*4020*/  LOP3.LUT R0, R3, R0, R4, 0xfe, !PT ;  /* 0x0000000003007212 */ /* 0x000fe400078efe04 */
.L_x_3828:
[----:B------:R-:W-:Y:S05]  /*4030*/  BSYNC B0 ;  /* 0x0000000000007941 */ /* 0x000fea0003800000 */
.L_x_3827:
[----:B------:R-:W-:-:S04]  /*4040*/  F2FP.BF16.PACK_AB R0, RZ, R0 ;  /* 0x00000000ff00723e */ /* 0x000fc800000010ff */
[----:B------:R-:W-:Y:S01]  /*4050*/  PRMT R26, R0, 0x7610, R26 ;  /* 0x00007610001a7816 */ /* 0x000fe2000000001a */
[----:B------:R-:W-:Y:S05]  /*4060*/  BRA `(.L_x_3808) ;  /* 0x0000030000007947 */ /* 0x000fea0003800000 */
.L_x_3820:
        /* <DEDUP_REMOVED lines=14> */
.L_x_3834:
[----:B------:R-:W-:Y:S05]  /*4150*/  BSYNC B0 ;  /* 0x0000000000007941 */ /* 0x000fea0003800000 */
.L_x_3833:
[----:B------:R-:W-:-:S04]  /*4160*/  F2FP.BF16.PACK_AB R0, RZ, R0 ;  /* 0x00000000ff00723e */ /* 0x000fc800000010ff */
[----:B------:R-:W-:Y:S01]  /*4170*/  PRMT R26, R0, 0x7610, R26 ;  /* 0x00007610001a7816 */ /* 0x000fe2000000001a */
[----:B------:R-:W-:Y:S05]  /*4180*/  BRA `(.L_x_3808) ;  /* 0x000001e000007947 */ /* 0x000fea0003800000 */
.L_x_3807:
        /* <DEDUP_REMOVED lines=21> */
.L_x_3832:
[----:B------:R-:W2:Y:S02]  /*42e0*/  LDG.E.64 R2, [R2.64] ;  /* 0x0000002402027981 */ /* 0x000ea4000c1e1b00 */
[----:B--2---:R-:W0:Y:S02]  /*42f0*/  I2F.U64 R0, R2 ;  /* 0x0000000200007312 */ /* 0x004e240000301000 */
[----:B0-----:R-:W-:-:S04]  /*4300*/  F2FP.BF16.PACK_AB R0, RZ, R0 ;  /* 0x00000000ff00723e */ /* 0x001fc800000010ff */
[----:B------:R-:W-:Y:S01]  /*4310*/  PRMT R26, R0, 0x7610, R26 ;  /* 0x00007610001a7816 */ /* 0x000fe2000000001a */
[----:B------:R-:W-:Y:S05]  /*4320*/  BRA `(.L_x_3808) ;  /* 0x0000004000007947 */ /* 0x000fea0003800000 */
.L_x_3831:
[----:B------:R-:W2:Y:S02]  /*4330*/  LDG.E R2, [R2.64] ;  /* 0x0000002402027981 */ /* 0x000ea4000c1e1900 */
[----:B--2---:R-:W0:Y:S02]  /*4340*/  I2F.U32 R0, R2 ;  /* 0x0000000200007306 */ /* 0x004e240000201000 */
[----:B0-----:R-:W-:-:S04]  /*4350*/  F2FP.BF16.PACK_AB R0, RZ, R0 ;  /* 0x00000000ff00723e */ /* 0x001fc800000010ff */
[----:B------:R-:W-:Y:S02]  /*4360*/  PRMT R26, R0, 0x7610, R26 ;  /* 0x00007610001a7816 */ /* 0x000fe4000000001a */
.L_x_3808:
[----:B------:R-:W-:-:S05]  /*4370*/  IADD3 R17, R17, 0x80, RZ ;  /* 0x0000008011117810 */ /* 0x000fca0007ffe0ff */
.L_x_3770:
[----:B------:R-:W-:Y:S05]  /*4380*/  BSYNC B6 ;  /* 0x0000000000067941 */ /* 0x000fea0003800000 */
.L_x_3769:
        /* <DEDUP_REMOVED lines=26> */
.L_x_3840:
[----:B------:R-:W2:Y:S02]  /*4530*/  LDG.E.U8 R4, [R4.64] ;  /* 0x0000002404047981 */ /* 0x000ea4000c1e1100 */
[----:B--2---:R-:W0:Y:S02]  /*4540*/  I2F.U16 R0, R4 ;  /* 0x0000000400007306 */ /* 0x004e240000101000 */
[----:B0-----:R-:W-:-:S04]  /*4550*/  F2FP.BF16.PACK_AB R0, RZ, R0 ;  /* 0x00000000ff00723e */ /* 0x001fc800000010ff */
[----:B------:R-:W-:Y:S01]  /*4560*/  PRMT R28, R0, 0x7610, R28 ;  /* 0x00007610001c7816 */ /* 0x000fe2000000001c */
[----:B------:R-:W-:Y:S05]  /*4570*/  BRA `(.L_x_3842) ;  /* 0x00000f0000007947 */ /* 0x000fea0003800000 */
.L_x_3839:
        /* <DEDUP_REMOVED lines=11> */
.L_x_3844:
[----:B------:R-:W2:Y:S02]  /*4630*/  LDG.E R4, [R4.64] ;  /* 0x0000002404047981 */ /* 0x000ea4000c1e1900 */
[----:B--2---:R-:W0:Y:S02]  /*4640*/  I2F R0, R4 ;  /* 0x0000000400007306 */ /* 0x004e240000201400 */
[----:B0-----:R-:W-:-:S04]  /*4650*/  F2FP.BF16.PACK_AB R0, RZ, R0 ;  /* 0x00000000ff00723e */ /* 0x001fc800000010ff */
[----:B------:R-:W-:Y:S01]  /*4660*/  PRMT R28, R0, 0x7610, R28 ;  /* 0x00007610001c7816 */ /* 0x000fe2000000001c */
[----:B------:R-:W-:Y:S05]  /*4670*/  BRA `(.L_x_3842) ;  /* 0x00000e0000007947 */ /* 0x000fea0003800000 */
.L_x_3843:
[----:B------:R-:W2:Y:S02]  /*4680*/  LDG.E.U16 R4, [R4.64] ;  /* 0x0000002404047981 */ /* 0x000ea4000c1e1500 */
[----:B--2---:R-:W0:Y:S02]  /*4690*/  I2F.S16 R0, R4 ;  /* 0x0000000400007306 */ /* 0x004e240000101400 */
[----:B0-----:R-:W-:-:S04]  /*46a0*/  F2FP.BF16.PACK_AB R0, RZ, R0 ;  /* 0x00000000ff00723e */ /* 0x001fc800000010ff */
[----:B------:R-:W-:Y:S01]  /*46b0*/  PRMT R28, R0, 0x7610, R28 ;  /* 0x00007610001c7816 */ /* 0x000fe2000000001c */
[----:B------:R-:W-:Y:S05]  /*46c0*/  BRA `(.L_x_3842) ;  /* 0x00000db000007947 */ /* 0x000fea0003800000 */
.L_x_3838:
        /* <DEDUP_REMOVED lines=9> */
.L_x_3846:
[----:B------:R-:W2:Y:S02]  /*4760*/  LDG.E.U16 R0, [R4.64] ;  /* 0x0000002404007981 */ /* 0x000ea4000c1e1500 */
[----:B--2---:R-:W-:-:S05]  /*4770*/  HADD2.F32 R0, -RZ, R0.H0_H0 ;  /* 0x20000000ff007230 */ /* 0x004fca0000004100 */
[----:B------:R-:W-:-:S04]  /*4780*/  F2FP.BF16.PACK_AB R0, RZ, R0 ;  /* 0x00000000ff00723e */ /* 0x000fc800000010ff */
[----:B------:R-:W-:Y:S01]  /*4790*/  PRMT R28, R0, 0x7610, R28 ;  /* 0x00007610001c7816 */ /* 0x000fe2000000001c */
[----:B------:R-:W-:Y:S05]  /*47a0*/  BRA `(.L_x_3842) ;  /* 0x00000cd000007947 */ /* 0x000fea0003800000 */
.L_x_3845:
        /* <DEDUP_REMOVED lines=9> */
.L_x_3848:
[----:B------:R-:W2:Y:S02]  /*4840*/  LDG.E.U16 R4, [R4.64] ;  /* 0x0000002404047981 */ /* 0x000ea4000c1e1500 */
[----:B--2---:R-:W-:-:S05]  /*4850*/  HADD2.F32 R0, -RZ, R4.H0_H0 ;  /* 0x20000004ff007230 */ /* 0x004fca0000004100 */
[----:B------:R-:W-:-:S04]  /*4860*/  F2FP.BF16.PACK_AB R0, RZ, R0 ;  /* 0x00000000ff00723e */ /* 0x000fc800000010ff */
[----:B------:R-:W-:Y:S01]  /*4870*/  PRMT R28, R0, 0x7610, R28 ;  /* 0x00007610001c7816 */ /* 0x000fe2000000001c */
[----:B------:R-:W-:Y:S05]  /*4880*/  BRA `(.L_x_3842) ;  /* 0x00000bf000007947 */ /* 0x000fea0003800000 */
.L_x_3847:
[----:B------:R-:W2:Y:S02]  /*4890*/  LDG.E.64 R4, [R4.64] ;  /* 0x0000002404047981 */ /* 0x000ea4000c1e1b00 */
[----:B--2---:R-:W0:Y:S01]  /*48a0*/  F2F.F32.F64 R0, R4 ;  /* 0x0000000400007310 */ /* 0x004e220000301000 */
[----:B------:R-:W0:-:S14]  /*48b0*/  DSETP.GEU.AND P0, PT, |R4|, c[0x2][0x0], PT ;  /* 0x008000000400762a */ /* 0x000e1c0003f0e200 */
[----:B0-----:R-:W-:-:S05]  /*48c0*/  @!P0 FMUL R0, R0, 1.175494350822287508e-38 ;  /* 0x0080000000008820 */ /* 0x001fca0000400000 */
[----:B------:R-:W-:-:S04]  /*48d0*/  F2FP.BF16.PACK_AB R0, RZ, R0 ;  /* 0x00000000ff00723e */ /* 0x000fc800000010ff */
[----:B------:R-:W-:Y:S01]  /*48e0*/  PRMT R28, R0, 0x7610, R28 ;  /* 0x00007610001c7816 */ /* 0x000fe2000000001c */
[----:B------:R-:W-:Y:S05]  /*48f0*/  BRA `(.L_x_3842) ;  /* 0x00000b8000007947 */ /* 0x000fea0003800000 */
.L_x_3837:
        /* <DEDUP_REMOVED lines=14> */
.L_x_3851:
[----:B------:R-:W2:Y:S02]  /*49e0*/  LDG.E.64 R4, [R4.64] ;  /* 0x0000002404047981 */ /* 0x000ea4000c1e1b00 */
[----:B--2---:R-:W0:Y:S01]  /*49f0*/  F2F.F32.F64 R0, R4 ;  /* 0x0000000400007310 */ /* 0x004e220000301000 */
[----:B------:R-:W0:-:S14]  /*4a00*/  DSETP.GEU.AND P0, PT, |R4|, c[0x2][0x0], PT ;  /* 0x008000000400762a */ /* 0x000e1c0003f0e200 */
[----:B0-----:R-:W-:-:S05]  /*4a10*/  @!P0 FMUL R0, R0, 1.175494350822287508e-38 ;  /* 0x0080000000008820 */ /* 0x001fca0000400000 */
[----:B------:R-:W-:-:S04]  /*4a20*/  F2FP.BF16.PACK_AB R0, RZ, R0 ;  /* 0x00000000ff00723e */ /* 0x000fc800000010ff */
[----:B------:R-:W-:Y:S01]  /*4a30*/  PRMT R28, R0, 0x7610, R28 ;  /* 0x00007610001c7816 */ /* 0x000fe2000000001c */
[----:B------:R-:W-:Y:S05]  /*4a40*/  BRA `(.L_x_3842) ;  /* 0x00000a3000007947 */ /* 0x000fea0003800000 */
.L_x_3850:
        /* <DEDUP_REMOVED lines=28> */
.L_x_3853:
        /* <DEDUP_REMOVED lines=15> */
.L_x_3852:
[----:B------:R0:W5:Y:S01]  /*4d00*/  LDG.E.U16 R28, [R4.64] ;  /* 0x00000024041c7981 */ /* 0x000162000c1e1500 */
[----:B------:R-:W-:Y:S05]  /*4d10*/  BRA `(.L_x_3842) ;  /* 0x0000076000007947 */ /* 0x000fea0003800000 */
.L_x_3849:
        /* <DEDUP_REMOVED lines=12> */
.L_x_3856:
        /* <DEDUP_REMOVED lines=21> */
.L_x_3860:
[----:B------:R-:W-:Y:S05]  /*4f30*/  BSYNC B1 ;  /* 0x0000000000017941 */ /* 0x000fea0003800000 */
.L_x_3859:
[----:B------:R-:W-:Y:S01]  /*4f40*/  LEA R5, R0, 0x3b800000, 0x17 ;  /* 0x3b80000000057811 */ /* 0x000fe200078eb8ff */
[----:B------:R-:W-:-:S05]  /*4f50*/  IMAD.SHL.U32 R0, R3, 0x100000, RZ ;  /* 0x0010000003007824 */ /* 0x000fca00078e00ff */
[----:B------:R-:W-:Y:S02]  /*4f60*/  LOP3.LUT R0, R5, R0, R6, 0xfe, !PT ;  /* 0x0000000005007212 */ /* 0x000fe400078efe06 */
.L_x_3858:
[----:B------:R-:W-:Y:S05]  /*4f70*/  BSYNC B0 ;  /* 0x0000000000007941 */ /* 0x000fea0003800000 */
.L_x_3857:
[----:B------:R-:W-:-:S04]  /*4f80*/  F2FP.BF16.PACK_AB R0, RZ, R0 ;  /* 0x00000000ff00723e */ /* 0x000fc800000010ff */
[----:B------:R-:W-:Y:S01]  /*4f90*/  PRMT R28, R0, 0x7610, R28 ;  /* 0x00007610001c7816 */ /* 0x000fe2000000001c */
[----:B------:R-:W-:Y:S05]  /*4fa0*/  BRA `(.L_x_3842) ;  /* 0x000004d000007947 */ /* 0x000fea0003800000 */
.L_x_3855:
        /* <DEDUP_REMOVED lines=21> */
.L_x_3864:
[----:B------:R-:W-:Y:S05]  /*5100*/  BSYNC B1 ;  /* 0x0000000000017941 */ /* 0x000fea0003800000 */
.L_x_3863:
[----:B------:R-:W-:Y:S01]  /*5110*/  LEA R5, R0, 0x37800000, 0x17 ;  /* 0x3780000000057811 */ /* 0x000fe200078eb8ff */
[----:B------:R-:W-:-:S05]  /*5120*/  IMAD.SHL.U32 R0, R3, 0x200000, RZ ;  /* 0x0020000003007824 */ /* 0x000fca00078e00ff */
[----:B------:R-:W-:Y:S02]  /*5130*/  LOP3.LUT R0, R5, R0, R6, 0xfe, !PT ;  /* 0x0000000005007212 */ /* 0x000fe400078efe06 */
.L_x_3862:
[----:B------:R-:W-:Y:S05]  /*5140*/  BSYNC B0 ;  /* 0x0000000000007941 */ /* 0x000fea0003800000 */
.L_x_3861:
[----:B------:R-:W-:-:S04]  /*5150*/  F2FP.BF16.PACK_AB R0, RZ, R0 ;  /* 0x00000000ff00723e */ /* 0x000fc800000010ff */
[----:B------:R-:W-:Y:S01]  /*5160*/  PRMT R28, R0, 0x7610, R28 ;  /* 0x00007610001c7816 */ /* 0x000fe2000000001c */
[----:B------:R-:W-:Y:S05]  /*5170*/  BRA `(.L_x_3842) ;  /* 0x0000030000007947 */ /* 0x000fea0003800000 */
.L_x_3854:
        /* <DEDUP_REMOVED lines=14> */
.L_x_3868:
[----:B------:R-:W-:Y:S05]  /*5260*/  BSYNC B0 ;  /* 0x0000000000007941 */ /* 0x000fea0003800000 */
.L_x_3867:
[----:B------:R-:W-:-:S04]  /*5270*/  F2FP.BF16.PACK_AB R0, RZ, R0 ;  /* 0x00000000ff00723e */ /* 0x000fc800000010ff */
[----:B------:R-:W-:Y:S01]  /*5280*/  PRMT R28, R0, 0x7610, R28 ;  /* 0x00007610001c7816 */ /* 0x000fe2000000001c */
[----:B------:R-:W-:Y:S05]  /*5290*/  BRA `(.L_x_3842) ;  /* 0x000001e000007947 */ /* 0x000fea0003800000 */
.L_x_3841:
        /* <DEDUP_REMOVED lines=21> */
.L_x_3866:
[----:B------:R-:W2:Y:S02]  /*53f0*/  LDG.E.64 R4, [R4.64] ;  /* 0x0000002404047981 */ /* 0x000ea4000c1e1b00 */
[----:B--2---:R-:W0:Y:S02]  /*5400*/  I2F.U64 R0, R4 ;  /* 0x0000000400007312 */ /* 0x004e240000301000 */
[----:B0-----:R-:W-:-:S04]  /*5410*/  F2FP.BF16.PACK_AB R0, RZ, R0 ;  /* 0x00000000ff00723e */ /* 0x001fc800000010ff */
[----:B------:R-:W-:Y:S01]  /*5420*/  PRMT R28, R0, 0x7610, R28 ;  /* 0x00007610001c7816 */ /* 0x000fe2000000001c */
[----:B------:R-:W-:Y:S05]  /*5430*/  BRA `(.L_x_3842) ;  /* 0x0000004000007947 */ /* 0x000fea0003800000 */
.L_x_3865:
[----:B------:R-:W2:Y:S02]  /*5440*/  LDG.E R4, [R4.64] ;  /* 0x0000002404047981 */ /* 0x000ea4000c1e1900 */
[----:B--2---:R-:W0:Y:S02]  /*5450*/  I2F.U32 R0, R4 ;  /* 0x0000000400007306 */ /* 0x004e240000201000 */
[----:B0-----:R-:W-:-:S04]  /*5460*/  F2FP.BF16.PACK_AB R0, RZ, R0 ;  /* 0x00000000ff00723e */ /* 0x001fc800000010ff */
[----:B------:R-:W-:Y:S02]  /*5470*/  PRMT R28, R0, 0x7610, R28 ;  /* 0x00007610001c7816 */ /* 0x000fe4000000001c */
.L_x_3842:
        /* <DEDUP_REMOVED lines=19> */
.L_x_3872:
[----:B------:R-:W2:Y:S02]  /*55b0*/  LDG.E.U8 R4, [R4.64] ;  /* 0x0000002404047981 */ /* 0x000ea4000c1e1100 */
[----:B--2---:R-:W0:Y:S02]  /*55c0*/  I2F.U16 R0, R4 ;  /* 0x0000000400007306 */ /* 0x004e240000101000 */
[----:B0-----:R-:W-:-:S04]  /*55d0*/  F2FP.BF16.PACK_AB R0, RZ, R0 ;  /* 0x00000000ff00723e */ /* 0x001fc800000010ff */
[----:B------:R-:W-:Y:S01]  /*55e0*/  PRMT R2, R0, 0x7610, R2 ;  /* 0x0000761000027816 */ /* 0x000fe20000000002 */
[----:B------:R-:W-:Y:S05]  /*55f0*/  BRA `(.L_x_3874) ;  /* 0x00000ef000007947 */ /* 0x000fea0003800000 */
.L_x_3871:
        /* <DEDUP_REMOVED lines=11> */
.L_x_3876:
[----:B------:R-:W2:Y:S02]  /*56b0*/  LDG.E R4, [R4.64] ;  /* 0x0000002404047981 */ /* 0x000ea4000c1e1900 */
[----:B--2---:R-:W0:Y:S02]  /*56c0*/  I2F R0, R4 ;  /* 0x0000000400007306 */ /* 0x004e240000201400 */
[----:B0-----:R-:W-:-:S04]  /*56d0*/  F2FP.BF16.PACK_AB R0, RZ, R0 ;  /* 0x00000000ff00723e */ /* 0x001fc800000010ff */
[----:B------:R-:W-:Y:S01]  /*56e0*/  PRMT R2, R0, 0x7610, R2 ;  /* 0x0000761000027816 */ /* 0x000fe20000000002 */
[----:B------:R-:W-:Y:S05]  /*56f0*/  BRA `(.L_x_3874) ;  /* 0x00000df000007947 */ /* 0x000fea0003800000 */
.L_x_3875:
[----:B------:R-:W2:Y:S02]  /*5700*/  LDG.E.U16 R4, [R4.64] ;  /* 0x0000002404047981 */ /* 0x000ea4000c1e1500 */
[----:B--2---:R-:W0:Y:S02]  /*5710*/  I2F.S16 R0, R4 ;  /* 0x0000000400007306 */ /* 0x004e240000101400 */
[----:B0-----:R-:W-:-:S04]  /*5720*/  F2FP.BF16.PACK_AB R0, RZ, R0 ;  /* 0x00000000ff00723e */ /* 0x001fc800000010ff */
[----:B------:R-:W-:Y:S01]  /*5730*/  PRMT R2, R0, 0x7610, R2 ;  /* 0x0000761000027816 */ /* 0x000fe20000000002 */
[----:B------:R-:W-:Y:S05]  /*5740*/  BRA `(.L_x_3874) ;  /* 0x00000da000007947 */ /* 0x000fea0003800000 */
.L_x_3870:
        /* <DEDUP_REMOVED lines=9> */
.L_x_3878:
[----:B------:R-:W2:Y:S02]  /*57e0*/  LDG.E.U16 R0, [R4.64] ;  /* 0x0000002404007981 */ /* 0x000ea4000c1e1500 */
[----:B--2---:R-:W-:-:S05]  /*57f0*/  HADD2.F32 R0, -RZ, R0.H0_H0 ;  /* 0x20000000ff007230 */ /* 0x004fca0000004100 */
[----:B------:R-:W-:-:S04]  /*5800*/  F2FP.BF16.PACK_AB R0, RZ, R0 ;  /* 0x00000000ff00723e */ /* 0x000fc800000010ff */
[----:B------:R-:W-:Y:S01]  /*5810*/  PRMT R2, R0, 0x7610, R2 ;  /* 0x0000761000027816 */ /* 0x000fe20000000002 */
[----:B------:R-:W-:Y:S05]  /*5820*/  BRA `(.L_x_3874) ;  /* 0x00000cc000007947 */ /* 0x000fea0003800000 */
.L_x_3877:
        /* <DEDUP_REMOVED lines=9> */
.L_x_3880:
[----:B------:R-:W2:Y:S02]  /*58c0*/  LDG.E.U16 R4, [R4.64] ;  /* 0x0000002404047981 */ /* 0x000ea4000c1e1500 */
[----:B--2---:R-:W-:-:S05]  /*58d0*/  HADD2.F32 R0, -RZ, R4.H0_H0 ;  /* 0x20000004ff007230 */ /* 0x004fca0000004100 */
[----:B------:R-:W-:-:S04]  /*58e0*/  F2FP.BF16.PACK_AB R0, RZ, R0 ;  /* 0x00000000ff00723e */ /* 0x000fc800000010ff */
[----:B------:R-:W-:Y:S01]  /*58f0*/  PRMT R2, R0, 0x7610, R2 ;  /* 0x0000761000027816 */ /* 0x000fe20000000002 */
[----:B------:R-:W-:Y:S05]  /*5900*/  BRA `(.L_x_3874) ;  /* 0x00000be000007947 */ /* 0x000fea0003800000 */
.L_x_3879:
[----:B------:R-:W2:Y:S02]  /*5910*/  LDG.E.64 R4, [R4.64] ;  /* 0x0000002404047981 */ /* 0x000ea4000c1e1b00 */
[----:B--2---:R-:W0:Y:S01]  /*5920*/  F2F.F32.F64 R0, R4 ;  /* 0x0000000400007310 */ /* 0x004e220000301000 */
[----:B------:R-:W0:-:S14]  /*5930*/  DSETP.GEU.AND P0, PT, |R4|, c[0x2][0x0], PT ;  /* 0x008000000400762a */ /* 0x000e1c0003f0e200 */
[----:B0-----:R-:W-:-:S05]  /*5940*/  @!P0 FMUL R0, R0, 1.175494350822287508e-38 ;  /* 0x0080000000008820 */ /* 0x001fca0000400000 */
[----:B------:R-:W-:-:S04]  /*5950*/  F2FP.BF16.PACK_AB R0, RZ, R0 ;  /* 0x00000000ff00723e */ /* 0x000fc800000010ff */
[----:B------:R-:W-:Y:S01]  /*5960*/  PRMT R2, R0, 0x7610, R2 ;  /* 0x0000761000027816 */ /* 0x000fe20000000002 */
[----:B------:R-:W-:Y:S05]  /*5970*/  BRA `(.L_x_3874) ;  /* 0x00000b7000007947 */ /* 0x000fea0003800000 */
.L_x_3869:
        /* <DEDUP_REMOVED lines=14> */
.L_x_3883:
[----:B------:R-:W2:Y:S02]  /*5a60*/  LDG.E.64 R4, [R4.64] ;  /* 0x0000002404047981 */ /* 0x000ea4000c1e1b00 */
[----:B--2---:R-:W0:Y:S01]  /*5a70*/  F2F.F32.F64 R0, R4 ;  /* 0x0000000400007310 */ /* 0x004e220000301000 */
[----:B------:R-:W0:-:S14]  /*5a80*/  DSETP.GEU.AND P0, PT, |R4|, c[0x2][0x0], PT ;  /* 0x008000000400762a */ /* 0x000e1c0003f0e200 */
[----:B0-----:R-:W-:-:S05]  /*5a90*/  @!P0 FMUL R0, R0, 1.175494350822287508e-38 ;  /* 0x0080000000008820 */ /* 0x001fca0000400000 */
[----:B------:R-:W-:-:S04]  /*5aa0*/  F2FP.BF16.PACK_AB R0, RZ, R0 ;  /* 0x00000000ff00723e */ /* 0x000fc800000010ff */
[----:B------:R-:W-:Y:S01]  /*5ab0*/  PRMT R2, R0, 0x7610, R2 ;  /* 0x0000761000027816 */ /* 0x000fe20000000002 */
[----:B------:R-:W-:Y:S05]  /*5ac0*/  BRA `(.L_x_3874) ;  /* 0x00000a2000007947 */ /* 0x000fea0003800000 */
.L_x_3882:
        /* <DEDUP_REMOVED lines=28> */
.L_x_3885:
        /* <DEDUP_REMOVED lines=14> */
.L_x_3884:
[----:B------:R0:W5:Y:S01]  /*5d70*/  LDG.E.U16 R2, [R4.64] ;  /* 0x0000002404027981 */ /* 0x000162000c1e1500 */
[----:B------:R-:W-:Y:S05]  /*5d80*/  BRA `(.L_x_3874) ;  /* 0x0000076000007947 */ /* 0x000fea0003800000 */
.L_x_3881:
        /* <DEDUP_REMOVED lines=12> */
.L_x_3888:
        /* <DEDUP_REMOVED lines=21> */
.L_x_3892:
[----:B------:R-:W-:Y:S05]  /*5fa0*/  BSYNC B1 ;  /* 0x0000000000017941 */ /* 0x000fea0003800000 */
.L_x_3891:
[----:B------:R-:W-:Y:S01]  /*5fb0*/  LEA R3, R0, 0x3b800000, 0x17 ;  /* 0x3b80000000037811 */ /* 0x000fe200078eb8ff */
[----:B------:R-:W-:-:S05]  /*5fc0*/  IMAD.SHL.U32 R0, R2, 0x100000, RZ ;  /* 0x0010000002007824 */ /* 0x000fca00078e00ff */
[----:B------:R-:W-:Y:S02]  /*5fd0*/  LOP3.LUT R0, R3, R0, R4, 0xfe, !PT ;  /* 0x0000000003007212 */ /* 0x000fe400078efe04 */
.L_x_3890:
[----:B------:R-:W-:Y:S05]  /*5fe0*/  BSYNC B0 ;  /* 0x0000000000007941 */ /* 0x000fea0003800000 */
.L_x_3889:
[----:B------:R-:W-:-:S04]  /*5ff0*/  F2FP.BF16.PACK_AB R0, RZ, R0 ;  /* 0x00000000ff00723e */ /* 0x000fc800000010ff */
[----:B------:R-:W-:Y:S01]  /*6000*/  PRMT R2, R0, 0x7610, R2 ;  /* 0x0000761000027816 */ /* 0x000fe20000000002 */
[----:B------:R-:W-:Y:S05]  /*6010*/  BRA `(.L_x_3874) ;  /* 0x000004d000007947 */ /* 0x000fea0003800000 */
.L_x_3887:
        /* <DEDUP_REMOVED lines=21> */
.L_x_3896:
[----:B------:R-:W-:Y:S05]  /*6170*/  BSYNC B1 ;  /* 0x0000000000017941 */ /* 0x000fea0003800000 */
.L_x_3895:
[----:B------:R-:W-:Y:S01]  /*6180*/  LEA R3, R0, 0x37800000, 0x17 ;  /* 0x3780000000037811 */ /* 0x000fe200078eb8ff */
[----:B------:R-:W-:-:S05]  /*6190*/  IMAD.SHL.U32 R0, R2, 0x200000, RZ ;  /* 0x0020000002007824 */ /* 0x000fca00078e00ff */
[----:B------:R-:W-:Y:S02]  /*61a0*/  LOP3.LUT R0, R3, R0, R4, 0xfe, !PT ;  /* 0x0000000003007212 */ /* 0x000fe400078efe04 */
.L_x_3894:
[----:B------:R-:W-:Y:S05]  /*61b0*/  BSYNC B0 ;  /* 0x0000000000007941 */ /* 0x000fea0003800000 */
.L_x_3893:
[----:B------:R-:W-:-:S04]  /*61c0*/  F2FP.BF16.PACK_AB R0, RZ, R0 ;  /* 0x00000000ff00723e */ /* 0x000fc800000010ff */
[----:B------:R-:W-:Y:S01]  /*61d0*/  PRMT R2, R0, 0x7610, R2 ;  /* 0x0000761000027816 */ /* 0x000fe20000000002 */
[----:B------:R-:W-:Y:S05]  /*61e0*/  BRA `(.L_x_3874) ;  /* 0x0000030000007947 */ /* 0x000fea0003800000 */
.L_x_3886:
        /* <DEDUP_REMOVED lines=14> */
.L_x_3900:
[----:B------:R-:W-:Y:S05]  /*62d0*/  BSYNC B0 ;  /* 0x0000000000007941 */ /* 0x000fea0003800000 */
.L_x_3899:
[----:B------:R-:W-:-:S04]  /*62e0*/  F2FP.BF16.PACK_AB R0, RZ, R0 ;  /* 0x00000000ff00723e */ /* 0x000fc800000010ff */
[----:B------:R-:W-:Y:S01]  /*62f0*/  PRMT R2, R0, 0x7610, R2 ;  /* 0x0000761000027816 */ /* 0x000fe20000000002 */
[----:B------:R-:W-:Y:S05]  /*6300*/  BRA `(.L_x_3874) ;  /* 0x000001e000007947 */ /* 0x000fea0003800000 */
.L_x_3873:
        /* <DEDUP_REMOVED lines=21> */
.L_x_3898:
[----:B------:R-:W2:Y:S02]  /*6460*/  LDG.E.64 R4, [R4.64] ;  /* 0x0000002404047981 */ /* 0x000ea4000c1e1b00 */
[----:B--2---:R-:W0:Y:S02]  /*6470*/  I2F.U64 R0, R4 ;  /* 0x0000000400007312 */ /* 0x004e240000301000 */
[----:B0-----:R-:W-:-:S04]  /*6480*/  F2FP.BF16.PACK_AB R0, RZ, R0 ;  /* 0x00000000ff00723e */ /* 0x001fc800000010ff */
[----:B------:R-:W-:Y:S01]  /*6490*/  PRMT R2, R0, 0x7610, R2 ;  /* 0x0000761000027816 */ /* 0x000fe20000000002 */
[----:B------:R-:W-:Y:S05]  /*64a0*/  BRA `(.L_x_3874) ;  /* 0x0000004000007947 */ /* 0x000fea0003800000 */
.L_x_3897:
[----:B------:R-:W2:Y:S02]  /*64b0*/  LDG.E R4, [R4.64] ;  /* 0x0000002404047981 */ /* 0x000ea4000c1e1900 */
[----:B--2---:R-:W0:Y:S02]  /*64c0*/  I2F.U32 R0, R4 ;  /* 0x0000000400007306 */ /* 0x004e240000201000 */
[----:B0-----:R-:W-:-:S04]  /*64d0*/  F2FP.BF16.PACK_AB R0, RZ, R0 ;  /* 0x00000000ff00723e */ /* 0x001fc800000010ff */
[----:B------:R-:W-:Y:S02]  /*64e0*/  PRMT R2, R0, 0x7610, R2 ;  /* 0x0000761000027816 */ /* 0x000fe40000000002 */
.L_x_3874:
[----:B------:R-:W-:-:S05]  /*64f0*/  IADD3 R17, R17, 0x80, RZ ;  /* 0x0000008011117810 */ /* 0x000fca0007ffe0ff */
.L_x_3836:
[----:B------:R-:W-:Y:S05]  /*6500*/  BSYNC B6 ;  /* 0x0000000000067941 */ /* 0x000fea0003800000 */
.L_x_3835:
        /* <DEDUP_REMOVED lines=24> */
.L_x_3906:
[----:B------:R-:W2:Y:S02]  /*6690*/  LDG.E.U8 R4, [R4.64] ;  /* 0x0000002404047981 */ /* 0x000ea4000c1e1100 */
[----:B--2---:R-:W0:Y:S02]  /*66a0*/  I2F.U16 R0, R4 ;  /* 0x0000000400007306 */ /* 0x004e240000101000 */
[----:B0-----:R-:W-:-:S04]  /*66b0*/  F2FP.BF16.PACK_AB R0, RZ, R0 ;  /* 0x00000000ff00723e */ /* 0x001fc800000010ff */
[----:B------:R-:W-:Y:S01]  /*66c0*/  PRMT R27, R0, 0x7610, R27 ;  /* 0x00007610001b7816 */ /* 0x000fe2000000001b */
[----:B------:R-:W-:Y:S05]  /*66d0*/  BRA `(.L_x_3908) ;  /* 0x00000f0000007947 */ /* 0x000fea0003800000 */
.L_x_3905:
        /* <DEDUP_REMOVED lines=11> */
.L_x_3910:
[----:B------:R-:W2:Y:S02]  /*6790*/  LDG.E R4, [R4.64] ;  /* 0x0000002404047981 */ /* 0x000ea4000c1e1900 */
[----:B--2---:R-:W0:Y:S02]  /*67a0*/  I2F R0, R4 ;  /* 0x0000000400007306 */ /* 0x004e240000201400 */
[----:B0-----:R-:W-:-:S04]  /*67b0*/  F2FP.BF16.PACK_AB R0, RZ, R0 ;  /* 0x00000000ff00723e */ /* 0x001fc800000010ff */
[----:B------:R-:W-:Y:S01]  /*67c0*/  PRMT R27, R0, 0x7610, R27 ;  /* 0x00007610001b7816 */ /* 0x000fe2000000001b */
[----:B------:R-:W-:Y:S05]  /*67d0*/  BRA `(.L_x_3908) ;  /* 0x00000e0000007947 */ /* 0x000fea0003800000 */
.L_x_3909:
[----:B------:R-:W2:Y:S02]  /*67e0*/  LDG.E.U16 R4, [R4.64] ;  /* 0x0000002404047981 */ /* 0x000ea4000c1e1500 */
[----:B--2---:R-:W0:Y:S02]  /*67f0*/  I2F.S16 R0, R4 ;  /* 0x0000000400007306 */ /* 0x004e240000101400 */
[----:B0-----:R-:W-:-:S04]  /*6800*/  F2FP.BF16.PACK_AB R0, RZ, R0 ;  /* 0x00000000ff00723e */ /* 0x001fc800000010ff */
[----:B------:R-:W-:Y:S01]  /*6810*/  PRMT R27, R0, 0x7610, R27 ;  /* 0x00007610001b7816 */ /* 0x000fe2000000001b */
[----:B------:R-:W-:Y:S05]  /*6820*/  BRA `(.L_x_3908) ;  /* 0x00000db000007947 */ /* 0x000fea0003800000 */
.L_x_3904:
        /* <DEDUP_REMOVED lines=9> */
.L_x_3912:
[----:B------:R-:W2:Y:S02]  /*68c0*/  LDG.E.U16 R0, [R4.64] ;  /* 0x0000002404007981 */ /* 0x000ea4000c1e1500 */
[----:B--2---:R-:W-:-:S05]  /*68d0*/  HADD2.F32 R0, -RZ, R0.H0_H0 ;  /* 0x20000000ff007230 */ /* 0x004fca0000004100 */
[----:B------:R-:W-:-:S04]  /*68e0*/  F2FP.BF16.PACK_AB R0, RZ, R0 ;  /* 0x00000000ff00723e */ /* 0x000fc800000010ff */
[----:B------:R-:W-:Y:S01]  /*68f0*/  PRMT R27, R0, 0x7610, R27 ;  /* 0x00007610001b7816 */ /* 0x000fe2000000001b */
[----:B------:R-:W-:Y:S05]  /*6900*/  BRA `(.L_x_3908) ;  /* 0x00000cd000007947 */ /* 0x000fea0003800000 */
.L_x_3911:
        /* <DEDUP_REMOVED lines=9> */
.L_x_3914:
[----:B------:R-:W2:Y:S02]  /*69a0*/  LDG.E.U16 R4, [R4.64] ;  /* 0x0000002404047981 */ /* 0x000ea4000c1e1500 */
[----:B--2---:R-:W-:-:S05]  /*69b0*/  HADD2.F32 R0, -RZ, R4.H0_H0 ;  /* 0x20000004ff007230 */ /* 0x004fca0000004100 */
[----:B------:R-:W-:-:S04]  /*69c0*/  F2FP.BF16.PACK_AB R0, RZ, R0 ;  /* 0x00000000ff00723e */ /* 0x000fc800000010ff */
[----:B------:R-:W-:Y:S01]  /*69d0*/  PRMT R27, R0, 0x7610, R27 ;  /* 0x00007610001b7816 */ /* 0x000fe2000000001b */
[----:B------:R-:W-:Y:S05]  /*69e0*/  BRA `(.L_x_3908) ;  /* 0x00000bf000007947 */ /* 0x000fea0003800000 */
.L_x_3913:
[----:B------:R-:W2:Y:S02]  /*69f0*/  LDG.E.64 R4, [R4.64] ;  /* 0x0000002404047981 */ /* 0x000ea4000c1e1b00 */
[----:B--2---:R-:W0:Y:S01]  /*6a00*/  F2F.F32.F64 R0, R4 ;  /* 0x0000000400007310 */ /* 0x004e220000301000 */
[----:B------:R-:W0:-:S14]  /*6a10*/  DSETP.GEU.AND P0, PT, |R4|, c[0x2][0x0], PT ;  /* 0x008000000400762a */ /* 0x000e1c0003f0e200 */
[----:B0-----:R-:W-:-:S05]  /*6a20*/  @!P0 FMUL R0, R0, 1.175494350822287508e-38 ;  /* 0x0080000000008820 */ /* 0x001fca0000400000 */
[----:B------:R-:W-:-:S04]  /*6a30*/  F2FP.BF16.PACK_AB R0, RZ, R0 ;  /* 0x00000000ff00723e */ /* 0x000fc800000010ff */
[----:B------:R-:W-:Y:S01]  /*6a40*/  PRMT R27, R0, 0x7610, R27 ;  /* 0x00007610001b7816 */ /* 0x000fe2000000001b */
[----:B------:R-:W-:Y:S05]  /*6a50*/  BRA `(.L_x_3908) ;  /* 0x00000b8000007947 */ /* 0x000fea0003800000 */
.L_x_3903:
        /* <DEDUP_REMOVED lines=14> */
.L_x_3917:
[----:B------:R-:W2:Y:S02]  /*6b40*/  LDG.E.64 R4, [R4.64] ;  /* 0x0000002404047981 */ /* 0x000ea4000c1e1b00 */
[----:B--2---:R-:W0:Y:S01]  /*6b50*/  F2F.F32.F64 R0, R4 ;  /* 0x0000000400007310 */ /* 0x004e220000301000 */
[----:B------:R-:W0:-:S14]  /*6b60*/  DSETP.GEU.AND P0, PT, |R4|, c[0x2][0x0], PT ;  /* 0x008000000400762a */ /* 0x000e1c0003f0e200 */
[----:B0-----:R-:W-:-:S05]  /*6b70*/  @!P0 FMUL R0, R0, 1.175494350822287508e-38 ;  /* 0x0080000000008820 */ /* 0x001fca0000400000 */
[----:B------:R-:W-:-:S04]  /*6b80*/  F2FP.BF16.PACK_AB R0, RZ, R0 ;  /* 0x00000000ff00723e */ /* 0x000fc800000010ff */
[----:B------:R-:W-:Y:S01]  /*6b90*/  PRMT R27, R0, 0x7610, R27 ;  /* 0x00007610001b7816 */ /* 0x000fe2000000001b */
[----:B------:R-:W-:Y:S05]  /*6ba0*/  BRA `(.L_x_3908) ;  /* 0x00000a3000007947 */ /* 0x000fea0003800000 */
.L_x_3916:
        /* <DEDUP_REMOVED lines=28> */
.L_x_3919:
        /* <DEDUP_REMOVED lines=15> */
.L_x_3918:
[----:B------:R0:W5:Y:S01]  /*6e60*/  LDG.E.U16 R27, [R4.64] ;  /* 0x00000024041b7981 */ /* 0x000162000c1e1500 */
[----:B------:R-:W-:Y:S05]  /*6e70*/  BRA `(.L_x_3908) ;  /* 0x0000076000007947 */ /* 0x000fea0003800000 */
.L_x_3915:
        /* <DEDUP_REMOVED lines=12> */
.L_x_3922:
        /* <DEDUP_REMOVED lines=21> */
.L_x_3926:
[----:B------:R-:W-:Y:S05]  /*7090*/  BSYNC B1 ;  /* 0x0000000000017941 */ /* 0x000fea0003800000 */
.L_x_3925:
[----:B------:R-:W-:Y:S01]  /*70a0*/  LEA R5, R0, 0x3b800000, 0x17 ;  /* 0x3b80000000057811 */ /* 0x000fe200078eb8ff */
[----:B------:R-:W-:-:S05]  /*70b0*/  IMAD.SHL.U32 R0, R3, 0x100000, RZ ;  /* 0x0010000003007824 */ /* 0x000fca00078e00ff */
[----:B------:R-:W-:Y:S02]  /*70c0*/  LOP3.LUT R0, R5, R0, R6, 0xfe, !PT ;  /* 0x0000000005007212 */ /* 0x000fe400078efe06 */
.L_x_3924:
[----:B------:R-:W-:Y:S05]  /*70d0*/  BSYNC B0 ;  /* 0x0000000000007941 */ /* 0x000fea0003800000 */
.L_x_3923:
[----:B------:R-:W-:-:S04]  /*70e0*/  F2FP.BF16.PACK_AB R0, RZ, R0 ;  /* 0x00000000ff00723e */ /* 0x000fc800000010ff */
[----:B------:R-:W-:Y:S01]  /*70f0*/  PRMT R27, R0, 0x7610, R27 ;  /* 0x00007610001b7816 */ /* 0x000fe2000000001b */
[----:B------:R-:W-:Y:S05]  /*7100*/  BRA `(.L_x_3908) ;  /* 0x000004d000007947 */ /* 0x000fea0003800000 */
.L_x_3921:
        /* <DEDUP_REMOVED lines=21> */
.L_x_3930:
[----:B------:R-:W-:Y:S05]  /*7260*/  BSYNC B1 ;  /* 0x0000000000017941 */ /* 0x000fea0003800000 */
.L_x_3929:
[----:B------:R-:W-:Y:S01]  /*7270*/  LEA R5, R0, 0x37800000, 0x17 ;  /* 0x3780000000057811 */ /* 0x000fe200078eb8ff */
[----:B------:R-:W-:-:S05]  /*7280*/  IMAD.SHL.U32 R0, R3, 0x200000, RZ ;  /* 0x0020000003007824 */ /* 0x000fca00078e00ff */
[----:B------:R-:W-:Y:S02]  /*7290*/  LOP3.LUT R0, R5, R0, R6, 0xfe, !PT ;  /* 0x0000000005007212 */ /* 0x000fe400078efe06 */
.L_x_3928:
[----:B------:R-:W-:Y:S05]  /*72a0*/  BSYNC B0 ;  /* 0x0000000000007941 */ /* 0x000fea0003800000 */
.L_x_3927:
[----:B------:R-:W-:-:S04]  /*72b0*/  F2FP.BF16.PACK_AB R0, RZ, R0 ;  /* 0x00000000ff00723e */ /* 0x000fc800000010ff */
[----:B------:R-:W-:Y:S01]  /*72c0*/  PRMT R27, R0, 0x7610, R27 ;  /* 0x00007610001b7816 */ /* 0x000fe2000000001b */
[----:B------:R-:W-:Y:S05]  /*72d0*/  BRA `(.L_x_3908) ;  /* 0x0000030000007947 */ /* 0x000fea0003800000 */
.L_x_3920:
        /* <DEDUP_REMOVED lines=14> */
.L_x_3934:
[----:B------:R-:W-:Y:S05]  /*73c0*/  BSYNC B0 ;  /* 0x0000000000007941 */ /* 0x000fea0003800000 */
.L_x_3933:
[----:B------:R-:W-:-:S04]  /*73d0*/  F2FP.BF16.PACK_AB R0, RZ, R0 ;  /* 0x00000000ff00723e */ /* 0x000fc800000010ff */
[----:B------:R-:W-:Y:S01]  /*73e0*/  PRMT R27, R0, 0x7610, R27 ;  /* 0x00007610001b7816 */ /* 0x000fe2000000001b */
[----:B------:R-:W-:Y:S05]  /*73f0*/  BRA `(.L_x_3908) ;  /* 0x000001e000007947 */ /* 0x000fea0003800000 */
.L_x_3907:
        /* <DEDUP_REMOVED lines=21> */
.L_x_3932:
[----:B------:R-:W2:Y:S02]  /*7550*/  LDG.E.64 R4, [R4.64] ;  /* 0x0000002404047981 */ /* 0x000ea4000c1e1b00 */
[----:B--2---:R-:W0:Y:S02]  /*7560*/  I2F.U64 R0, R4 ;  /* 0x0000000400007312 */ /* 0x004e240000301000 */
[----:B0-----:R-:W-:-:S04]  /*7570*/  F2FP.BF16.PACK_AB R0, RZ, R0 ;  /* 0x00000000ff00723e */ /* 0x001fc800000010ff */
[----:B------:R-:W-:Y:S01]  /*7580*/  PRMT R27, R0, 0x7610, R27 ;  /* 0x00007610001b7816 */ /* 0x000fe2000000001b */
[----:B------:R-:W-:Y:S05]  /*7590*/  BRA `(.L_x_3908) ;  /* 0x0000004000007947 */ /* 0x000fea0003800000 */
.L_x_3931:
[----:B------:R-:W2:Y:S02]  /*75a0*/  LDG.E R4, [R4.64] ;  /* 0x0000002404047981 */ /* 0x000ea4000c1e1900 */
[----:B--2---:R-:W0:Y:S02]  /*75b0*/  I2F.U32 R0, R4 ;  /* 0x0000000400007306 */ /* 0x004e240000201000 */
[----:B0-----:R-:W-:-:S04]  /*75c0*/  F2FP.BF16.PACK_AB R0, RZ, R0 ;  /* 0x00000000ff00723e */ /* 0x001fc800000010ff */
[----:B------:R-:W-:Y:S02]  /*75d0*/  PRMT R27, R0, 0x7610, R27 ;  /* 0x00007610001b7816 */ /* 0x000fe4000000001b */
.L_x_3908:
        /* <DEDUP_REMOVED lines=18> */
.L_x_3938:
[----:B------:R-:W2:Y:S02]  /*7700*/  LDG.E.U8 R4, [R4.64] ;  /* 0x0000002404047981 */ /* 0x000ea4000c1e1100 */
[----:B--2---:R-:W0:Y:S02]  /*7710*/  I2F.U16 R0, R4 ;  /* 0x0000000400007306 */ /* 0x004e240000101000 */
[----:B0-----:R-:W-:Y:S01]  /*7720*/  F2FP.BF16.PACK_AB R0, RZ, R0 ;  /* 0x00000000ff00723e */ /* 0x001fe200000010ff */
[----:B------:R-:W-:Y:S05]  /*7730*/  BRA `(.L_x_3902) ;  /* 0x00000e2000007947 */ /* 0x000fea0003800000 */
.L_x_3937:
        /* <DEDUP_REMOVED lines=10> */
.L_x_3941:
[----:B------:R-:W2:Y:S02]  /*77e0*/  LDG.E R4, [R4.64] ;  /* 0x0000002404047981 */ /* 0x000ea4000c1e1900 */
[----:B--2---:R-:W0:Y:S02]  /*77f0*/  I2F R0, R4 ;  /* 0x0000000400007306 */ /* 0x004e240000201400 */
[----:B0-----:R-:W-:Y:S01]  /*7800*/  F2FP.BF16.PACK_AB R0, RZ, R0 ;  /* 0x00000000ff00723e */ /* 0x001fe200000010ff */
[----:B------:R-:W-:Y:S05]  /*7810*/  BRA `(.L_x_3902) ;  /* 0x00000d4000007947 */ /* 0x000fea0003800000 */
.L_x_3940:
[----:B------:R-:W2:Y:S02]  /*7820*/  LDG.E.U16 R4, [R4.64] ;  /* 0x0000002404047981 */ /* 0x000ea4000c1e1500 */
[----:B--2---:R-:W0:Y:S02]  /*7830*/  I2F.S16 R0, R4 ;  /* 0x0000000400007306 */ /* 0x004e240000101400 */
[----:B0-----:R-:W-:Y:S01]  /*7840*/  F2FP.BF16.PACK_AB R0, RZ, R0 ;  /* 0x00000000ff00723e */ /* 0x001fe200000010ff */
[----:B------:R-:W-:Y:S05]  /*7850*/  BRA `(.L_x_3902) ;  /* 0x00000d0000007947 */ /* 0x000fea0003800000 */
.L_x_3936:
        /* <DEDUP_REMOVED lines=9> */
.L_x_3943:
[----:B------:R-:W2:Y:S02]  /*78f0*/  LDG.E.U16 R0, [R4.64] ;  /* 0x0000002404007981 */ /* 0x000ea4000c1e1500 */
[----:B--2---:R-:W-:-:S05]  /*7900*/  HADD2.F32 R0, -RZ, R0.H0_H0 ;  /* 0x20000000ff007230 */ /* 0x004fca0000004100 */
[----:B------:R-:W-:Y:S01]  /*7910*/  F2FP.BF16.PACK_AB R0, RZ, R0 ;  /* 0x00000000ff00723e */ /* 0x000fe200000010ff */
[----:B------:R-:W-:Y:S05]  /*7920*/  BRA `(.L_x_3902) ;  /* 0x00000c3000007947 */ /* 0x000fea0003800000 */
.L_x_3942:
        /* <DEDUP_REMOVED lines=9> */
.L_x_3945:
[----:B------:R-:W2:Y:S02]  /*79c0*/  LDG.E.U16 R4, [R4.64] ;  /* 0x0000002404047981 */ /* 0x000ea4000c1e1500 */
[----:B--2---:R-:W-:-:S05]  /*79d0*/  HADD2.F32 R0, -RZ, R4.H0_H0 ;  /* 0x20000004ff007230 */ /* 0x004fca0000004100 */
[----:B------:R-:W-:Y:S01]  /*79e0*/  F2FP.BF16.PACK_AB R0, RZ, R0 ;  /* 0x00000000ff00723e */ /* 0x000fe200000010ff */
[----:B------:R-:W-:Y:S05]  /*79f0*/  BRA `(.L_x_3902) ;  /* 0x00000b6000007947 */ /* 0x000fea0003800000 */
.L_x_3944:
[----:B------:R-:W2:Y:S02]  /*7a00*/  LDG.E.64 R4, [R4.64] ;  /* 0x0000002404047981 */ /* 0x000ea4000c1e1b00 */
[----:B--2---:R-:W0:Y:S01]  /*7a10*/  F2F.F32.F64 R0, R4 ;  /* 0x0000000400007310 */ /* 0x004e220000301000 */
[----:B------:R-:W0:-:S14]  /*7a20*/  DSETP.GEU.AND P0, PT, |R4|, c[0x2][0x0], PT ;  /* 0x008000000400762a */ /* 0x000e1c0003f0e200 */
[----:B0-----:R-:W-:-:S05]  /*7a30*/  @!P0 FMUL R0, R0, 1.175494350822287508e-38 ;  /* 0x0080000000008820 */ /* 0x001fca0000400000 */
[----:B------:R-:W-:Y:S01]  /*7a40*/  F2FP.BF16.PACK_AB R0, RZ, R0 ;  /* 0x00000000ff00723e */ /* 0x000fe200000010ff */
[----:B------:R-:W-:Y:S05]  /*7a50*/  BRA `(.L_x_3902) ;  /* 0x00000b0000007947 */ /* 0x000fea0003800000 */
.L_x_3935:
        /* <DEDUP_REMOVED lines=13> */
.L_x_3948:
[----:B------:R-:W2:Y:S02]  /*7b30*/  LDG.E.64 R4, [R4.64] ;  /* 0x0000002404047981 */ /* 0x000ea4000c1e1b00 */
[----:B--2---:R-:W0:Y:S01]  /*7b40*/  F2F.F32.F64 R0, R4 ;  /* 0x0000000400007310 */ /* 0x004e220000301000 */
[----:B------:R-:W0:-:S14]  /*7b50*/  DSETP.GEU.AND P0, PT, |R4|, c[0x2][0x0], PT ;  /* 0x008000000400762a */ /* 0x000e1c0003f0e200 */
[----:B0-----:R-:W-:-:S05]  /*7b60*/  @!P0 FMUL R0, R0, 1.175494350822287508e-38 ;  /* 0x0080000000008820 */ /* 0x001fca0000400000 */
[----:B------:R-:W-:Y:S01]  /*7b70*/  F2FP.BF16.PACK_AB R0, RZ, R0 ;  /* 0x00000000ff00723e */ /* 0x000fe200000010ff */
[----:B------:R-:W-:Y:S05]  /*7b80*/  BRA `(.L_x_3902) ;  /* 0x000009d000007947 */ /* 0x000fea0003800000 */
.L_x_3947:
        /* <DEDUP_REMOVED lines=28> */
.L_x_3950:
        /* <DEDUP_REMOVED lines=14> */
.L_x_3949:
[----:B------:R0:W5:Y:S01]  /*7e30*/  LDG.E.U16 R0, [R4.64] ;  /* 0x0000002404007981 */ /* 0x000162000c1e1500 */
[----:B------:R-:W-:Y:S05]  /*7e40*/  BRA `(.L_x_3902) ;  /* 0x0000071000007947 */ /* 0x000fea0003800000 */
.L_x_3946:
        /* <DEDUP_REMOVED lines=12> */
.L_x_3953:
        /* <DEDUP_REMOVED lines=21> */
.L_x_3957:
[----:B------:R-:W-:Y:S05]  /*8060*/  BSYNC B1 ;  /* 0x0000000000017941 */ /* 0x000fea0003800000 */
.L_x_3956:
[----:B------:R-:W-:Y:S01]  /*8070*/  LEA R5, R0, 0x3b800000, 0x17 ;  /* 0x3b80000000057811 */ /* 0x000fe200078eb8ff */
[----:B------:R-:W-:-:S05]  /*8080*/  IMAD.SHL.U32 R0, R3, 0x100000, RZ ;  /* 0x0010000003007824 */ /* 0x000fca00078e00ff */
[----:B------:R-:W-:Y:S02]  /*8090*/  LOP3.LUT R0, R5, R0, R6, 0xfe, !PT ;  /* 0x0000000005007212 */ /* 0x000fe400078efe06 */
.L_x_3955:
[----:B------:R-:W-:Y:S05]  /*80a0*/  BSYNC B0 ;  /* 0x0000000000007941 */ /* 0x000fea0003800000 */
.L_x_3954:
[----:B------:R-:W-:Y:S01]  /*80b0*/  F2FP.BF16.PACK_AB R0, RZ, R0 ;  /* 0x00000000ff00723e */ /* 0x000fe200000010ff */
[----:B------:R-:W-:Y:S05]  /*80c0*/  BRA `(.L_x_3902) ;  /* 0x0000049000007947 */ /* 0x000fea0003800000 */
.L_x_3952:
        /* <DEDUP_REMOVED lines=21> */
.L_x_3961:
[----:B------:R-:W-:Y:S05]  /*8220*/  BSYNC B1 ;  /* 0x0000000000017941 */ /* 0x000fea0003800000 */
.L_x_3960:
[----:B------:R-:W-:Y:S01]  /*8230*/  LEA R5, R0, 0x37800000, 0x17 ;  /* 0x3780000000057811 */ /* 0x000fe200078eb8ff */
[----:B------:R-:W-:-:S05]  /*8240*/  IMAD.SHL.U32 R0, R3, 0x200000, RZ ;  /* 0x0020000003007824 */ /* 0x000fca00078e00ff */
[----:B------:R-:W-:Y:S02]  /*8250*/  LOP3.LUT R0, R5, R0, R6, 0xfe, !PT ;  /* 0x0000000005007212 */ /* 0x000fe400078efe06 */
.L_x_3959:
[----:B------:R-:W-:Y:S05]  /*8260*/  BSYNC B0 ;  /* 0x0000000000007941 */ /* 0x000fea0003800000 */
.L_x_3958:
[----:B------:R-:W-:Y:S01]  /*8270*/  F2FP.BF16.PACK_AB R0, RZ, R0 ;  /* 0x00000000ff00723e */ /* 0x000fe200000010ff */
[----:B------:R-:W-:Y:S05]  /*8280*/  BRA `(.L_x_3902) ;  /* 0x000002d000007947 */ /* 0x000fea0003800000 */
.L_x_3951:
        /* <DEDUP_REMOVED lines=14> */
.L_x_3965:
[----:B------:R-:W-:Y:S05]  /*8370*/  BSYNC B0 ;  /* 0x0000000000007941 */ /* 0x000fea0003800000 */
.L_x_3964:
[----:B------:R-:W-:Y:S01]  /*8380*/  F2FP.BF16.PACK_AB R0, RZ, R0 ;  /* 0x00000000ff00723e */ /* 0x000fe200000010ff */
[----:B------:R-:W-:Y:S05]  /*8390*/  BRA `(.L_x_3902) ;  /* 0x000001c000007947 */ /* 0x000fea0003800000 */
.L_x_3939:
        /* <DEDUP_REMOVED lines=21> */
.L_x_3963:
[----:B------:R-:W2:Y:S02]  /*84f0*/  LDG.E.64 R4, [R4.64] ;  /* 0x0000002404047981 */ /* 0x000ea4000c1e1b00 */
[----:B--2---:R-:W0:Y:S02]  /*8500*/  I2F.U64 R0, R4 ;  /* 0x0000000400007312 */ /* 0x004e240000301000 */
[----:B0-----:R-:W-:Y:S01]  /*8510*/  F2FP.BF16.PACK_AB R0, RZ, R0 ;  /* 0x00000000ff00723e */ /* 0x001fe200000010ff */
[----:B------:R-:W-:Y:S05]  /*8520*/  BRA `(.L_x_3902) ;  /* 0x0000003000007947 */ /* 0x000fea0003800000 */
.L_x_3962:
[----:B------:R-:W2:Y:S02]  /*8530*/  LDG.E R4, [R4.64] ;  /* 0x0000002404047981 */ /* 0x000ea4000c1e1900 */
[----:B--2---:R-:W0:Y:S02]  /*8540*/  I2F.U32 R0, R4 ;  /* 0x0000000400007306 */ /* 0x004e240000201000 */
[----:B0-----:R-:W-:-:S06]  /*8550*/  F2FP.BF16.PACK_AB R0, RZ, R0 ;  /* 0x00000000ff00723e */ /* 0x001fcc00000010ff */
.L_x_3902:
[----:B------:R-:W-:Y:S05]  /*8560*/  BSYNC B6 ;  /* 0x0000000000067941 */ /* 0x000fea0003800000 */
.L_x_3901:
        /* <DEDUP_REMOVED lines=12> */
[----:B------:R-:W-:-:S02]  /*8630*/  PRMT R24, RZ, 0x5410, R24 ;  /* 0x00005410ff187816 */ /* 0x000fc40000000018 */
[C---:B------:R-:W-:Y:S02]  /*8640*/  FSETP.GEU.FTZ.AND P5, PT, R4.reuse, c[0x0][0x168], PT ;  /* 0x00005a0004007a0b */ /* 0x040fe40003fbe000 */
[----:B------:R-:W-:-:S04]  /*8650*/  FSETP.GT.FTZ.AND P0, PT, R4, c[0x0][0x16c], PT ;  /* 0x00005b0004007a0b */ /* 0x000fc80003f14000 */
[----:B------:R-:W-:-:S13]  /*8660*/  PLOP3.LUT P0, PT, P5, P0, PT, 0x8a, 0x0 ;  /* 0x000000000000781c */ /* 0x000fda0002f01172 */
[----:B------:R-:W-:-:S04]  /*8670*/  @!P0 FADD.FTZ R3, -R4, 1 ;  /* 0x3f80000004038421 */ /* 0x000fc80000010100 */
[----:B------:R-:W-:Y:S02]  /*8680*/  @!P0 FMUL.FTZ R3, R4, R3 ;  /* 0x0000000304038220 */ /* 0x000fe40000410000 */
[----:B------:R-:W-:-:S04]  /*8690*/  IMAD.MOV.U32 R4, RZ, RZ, RZ ;  /* 0x000000ffff047224 */ /* 0x000fc800078e00ff */
[----:B------:R-:W0:Y:S02]  /*86a0*/  @!P0 MUFU.RCP R3, R3 ;  /* 0x0000000300038308 */ /* 0x000e240000001000 */
[----:B0-----:R-:W-:-:S05]  /*86b0*/  @!P0 FMUL.FTZ R4, R24, R3 ;  /* 0x0000000318048220 */ /* 0x001fca0000410000 */
[----:B------:R-:W-:Y:S02]  /*86c0*/  F2FP.BF16.PACK_AB R4, RZ, R4 ;  /* 0x00000004ff04723e */ /* 0x000fe400000010ff */
.L_x_3967:
[----:B--2---:R-:W-:Y:S05]  /*86d0*/  BSYNC B0 ;  /* 0x0000000000007941 */ /* 0x004fea0003800000 */
.L_x_3966:
[----:B------:R-:W-:Y:S01]  /*86e0*/  BSSY B0, `(.L_x_3968) ;  /* 0x000000d000007945 */ /* 0x000fe20003800000 */
[----:B------:R-:W-:Y:S05]  /*86f0*/  @P4 BRA `(.L_x_3969) ;  /* 0x000000b000004947 */ /* 0x000fea0003800000 */
[----:B-----5:R-:W-:Y:S01]  /*8700*/  PRMT R26, RZ, 0x5410, R26 ;  /* 0x00005410ff1a7816 */ /* 0x020fe2000000001a */
[----:B------:R-:W-:Y:S01]  /*8710*/  IMAD.MOV.U32 R24, RZ, RZ, RZ ;  /* 0x000000ffff187224 */ /* 0x000fe200078e00ff */
[----:B------:R-:W-:Y:S02]  /*8720*/  PRMT R6, RZ, 0x5410, R23 ;  /* 0x00005410ff067816 */ /* 0x000fe40000000017 */
[C---:B------:R-:W-:Y:S02]  /*8730*/  FSETP.GEU.FTZ.AND P4, PT, R26.reuse, c[0x0][0x168], PT ;  /* 0x00005a001a007a0b */ /* 0x040fe40003f9e000 */
[----:B------:R-:W-:-:S04]  /*8740*/  FSETP.GT.FTZ.AND P0, PT, R26, c[0x0][0x16c], PT ;  /* 0x00005b001a007a0b */ /* 0x000fc80003f14000 */
[----:B------:R-:W-:-:S13]  /*8750*/  PLOP3.LUT P0, PT, P4, P0, PT, 0x8a, 0x0 ;  /* 0x000000000000781c */ /* 0x000fda0002701172 */
[----:B------:R-:W-:-:S04]  /*8760*/  @!P0 FADD.FTZ R3, -R26, 1 ;  /* 0x3f8000001a038421 */ /* 0x000fc80000010100 */
[----:B------:R-:W-:-:S06]  /*8770*/  @!P0 FMUL.FTZ R3, R26, R3 ;  /* 0x000000031a038220 */ /* 0x000fcc0000410000 */
[----:B------:R-:W0:Y:S02]  /*8780*/  @!P0 MUFU.RCP R3, R3 ;  /* 0x0000000300038308 */ /* 0x000e240000001000 */
[----:B0-----:R-:W-:-:S05]  /*8790*/  @!P0 FMUL.FTZ R24, R6, R3 ;  /* 0x0000000306188220 */ /* 0x001fca0000410000 */
[----:B------:R-:W-:Y:S02]  /*87a0*/  F2FP.BF16.PACK_AB R24, RZ, R24 ;  /* 0x00000018ff18723e */ /* 0x000fe400000010ff */
.L_x_3969:
[----:B------:R-:W-:Y:S05]  /*87b0*/  BSYNC B0 ;  /* 0x0000000000007941 */ /* 0x000fea0003800000 */
.L_x_3968:
[----:B------:R-:W-:Y:S01]  /*87c0*/  BSSY B0, `(.L_x_3970) ;  /* 0x000000d000007945 */ /* 0x000fe20003800000 */
[----:B------:R-:W-:Y:S05]  /*87d0*/  @P1 BRA `(.L_x_3971) ;  /* 0x000000b000001947 */ /* 0x000fea0003800000 */
[----:B-----5:R-:W-:Y:S01]  /*87e0*/  PRMT R3, RZ, 0x5410, R2 ;  /* 0x00005410ff037816 */ /* 0x020fe20000000002 */
[----:B------:R-:W-:-:S03]  /*87f0*/  IMAD.MOV.U32 R18, RZ, RZ, RZ ;  /* 0x000000ffff127224 */ /* 0x000fc600078e00ff */
[C---:B------:R-:W-:Y:S02]  /*8800*/  FSETP.GEU.FTZ.AND P1, PT, R3.reuse, c[0x0][0x168], PT ;  /* 0x00005a0003007a0b */ /* 0x040fe40003f3e000 */
[----:B------:R-:W-:-:S04]  /*8810*/  FSETP.GT.FTZ.AND P0, PT, R3, c[0x0][0x16c], PT ;  /* 0x00005b0003007a0b */ /* 0x000fc80003f14000 */
[----:B------:R-:W-:-:S13]  /*8820*/  PLOP3.LUT P0, PT, P1, P0, PT, 0x8a, 0x0 ;  /* 0x000000000000781c */ /* 0x000fda0000f01172 */
[----:B------:R-:W-:-:S04]  /*8830*/  @!P0 FADD.FTZ R2, -R3, 1 ;  /* 0x3f80000003028421 */ /* 0x000fc80000010100 */
[----:B------:R-:W-:Y:S01]  /*8840*/  @!P0 FMUL.FTZ R2, R3, R2 ;  /* 0x0000000203028220 */ /* 0x000fe20000410000 */
[----:B------:R-:W-:-:S05]  /*8850*/  PRMT R3, RZ, 0x5410, R28 ;  /* 0x00005410ff037816 */ /* 0x000fca000000001c */
[----:B------:R-:W0:Y:S02]  /*8860*/  @!P0 MUFU.RCP R2, R2 ;  /* 0x0000000200028308 */ /* 0x000e240000001000 */
[----:B0-----:R-:W-:-:S05]  /*8870*/  @!P0 FMUL.FTZ R18, R3, R2 ;  /* 0x0000000203128220 */ /* 0x001fca0000410000 */
[----:B------:R-:W-:Y:S02]  /*8880*/  F2FP.BF16.PACK_AB R18, RZ, R18 ;  /* 0x00000012ff12723e */ /* 0x000fe400000010ff */
.L_x_3971:
[----:B------:R-:W-:Y:S05]  /*8890*/  BSYNC B0 ;  /* 0x0000000000007941 */ /* 0x000fea0003800000 */
.L_x_3970:
        /* <DEDUP_REMOVED lines=13> */
.L_x_3973:
[----:B------:R-:W-:Y:S05]  /*8970*/  BSYNC B0 ;  /* 0x0000000000007941 */ /* 0x000fea0003800000 */
.L_x_3972:
        /* <DEDUP_REMOVED lines=22> */
.L_x_3979:
[----:B------:R-:W-:Y:S01]  /*8ae0*/  PRMT R5, RZ, 0x5410, R4 ;  /* 0x00005410ff057816 */ /* 0x000fe20000000004 */
[----:B------:R-:W-:-:S05]  /*8af0*/  IMAD.MOV.U32 R29, RZ, RZ, R19 ;  /* 0x000000ffff1d7224 */ /* 0x000fca00078e0013 */
[----:B------:R-:W0:Y:S02]  /*8b00*/  F2I.S64.TRUNC R4, R5 ;  /* 0x0000000500047311 */ /* 0x000e24000020d900 */
[----:B0-----:R0:W-:Y:S01]  /*8b10*/  STG.E.U8 [R2.64], R4 ;  /* 0x0000000402007986 */ /* 0x0011e2000c101124 */
[----:B------:R-:W-:Y:S05]  /*8b20*/  BRA `(.L_x_3975) ;  /* 0x00000f8000007947 */ /* 0x000fea0003800000 */
.L_x_3978:
        /* <DEDUP_REMOVED lines=11> */
.L_x_3982:
[----:B------:R-:W-:Y:S01]  /*8be0*/  PRMT R4, RZ, 0x5410, R4 ;  /* 0x00005410ff047816 */ /* 0x000fe20000000004 */
[----:B------:R-:W-:-:S03]  /*8bf0*/  IMAD.MOV.U32 R29, RZ, RZ, R19 ;  /* 0x000000ffff1d7224 */ /* 0x000fc600078e0013 */
[----:B------:R-:W0:Y:S02]  /*8c00*/  F2I.FTZ.TRUNC.NTZ R5, R4 ;  /* 0x0000000400057305 */ /* 0x000e24000021f100 */
[----:B0-----:R0:W-:Y:S01]  /*8c10*/  STG.E [R2.64], R5 ;  /* 0x0000000502007986 */ /* 0x0011e2000c101924 */
[----:B------:R-:W-:Y:S05]  /*8c20*/  BRA `(.L_x_3975) ;  /* 0x00000e8000007947 */ /* 0x000fea0003800000 */
.L_x_3981:
[----:B------:R-:W-:Y:S01]  /*8c30*/  PRMT R4, RZ, 0x5410, R4 ;  /* 0x00005410ff047816 */ /* 0x000fe20000000004 */
[----:B------:R-:W-:-:S03]  /*8c40*/  IMAD.MOV.U32 R29, RZ, RZ, R19 ;  /* 0x000000ffff1d7224 */ /* 0x000fc600078e0013 */
[----:B------:R-:W0:Y:S02]  /*8c50*/  F2I.FTZ.TRUNC.NTZ R5, R4 ;  /* 0x0000000400057305 */ /* 0x000e24000021f100 */
[----:B0-----:R0:W-:Y:S01]  /*8c60*/  STG.E.U16 [R2.64], R5 ;  /* 0x0000000502007986 */ /* 0x0011e2000c101524 */
[----:B------:R-:W-:Y:S05]  /*8c70*/  BRA `(.L_x_3975) ;  /* 0x00000e3000007947 */ /* 0x000fea0003800000 */
.L_x_3977:
        /* <DEDUP_REMOVED lines=10> */
.L_x_3984:
[----:B------:R-:W-:Y:S01]  /*8d20*/  PRMT R0, RZ, 0x5410, R4 ;  /* 0x00005410ff007816 */ /* 0x000fe20000000004 */
[----:B------:R-:W-:-:S03]  /*8d30*/  IMAD.MOV.U32 R29, RZ, RZ, R19 ;  /* 0x000000ffff1d7224 */ /* 0x000fc600078e0013 */
[----:B------:R-:W-:-:S05]  /*8d40*/  F2FP.PACK_AB R0, RZ, R0 ;  /* 0x00000000ff00723e */ /* 0x000fca00000000ff */
[----:B------:R0:W-:Y:S01]  /*8d50*/  STG.E.U16 [R2.64], R0 ;  /* 0x0000000002007986 */ /* 0x0001e2000c101524 */
[----:B------:R-:W-:Y:S05]  /*8d60*/  BRA `(.L_x_3975) ;  /* 0x00000d4000007947 */ /* 0x000fea0003800000 */
.L_x_3983:
        /* <DEDUP_REMOVED lines=11> */
.L_x_3986:
[----:B------:R-:W-:Y:S01]  /*8e20*/  PRMT R4, RZ, 0x5410, R4 ;  /* 0x00005410ff047816 */ /* 0x000fe20000000004 */
[----:B------:R-:W-:-:S03]  /*8e30*/  IMAD.MOV.U32 R29, RZ, RZ, R19 ;  /* 0x000000ffff1d7224 */ /* 0x000fc600078e0013 */
[----:B------:R-:W-:-:S04]  /*8e40*/  F2FP.PACK_AB R5, RZ, R4 ;  /* 0x00000004ff05723e */ /* 0x000fc800000000ff */
[----:B------:R-:W-:-:S05]  /*8e50*/  PRMT R5, R5, 0x5410, RZ ;  /* 0x0000541005057816 */ /* 0x000fca00000000ff */
[----:B------:R0:W-:Y:S01]  /*8e60*/  STG.E [R2.64], R5 ;  /* 0x0000000502007986 */ /* 0x0001e2000c101924 */
[----:B------:R-:W-:Y:S05]  /*8e70*/  BRA `(.L_x_3975) ;  /* 0x00000c3000007947 */ /* 0x000fea0003800000 */
.L_x_3985:
[----:B------:R-:W-:Y:S01]  /*8e80*/  PRMT R4, RZ, 0x5410, R4 ;  /* 0x00005410ff047816 */ /* 0x000fe20000000004 */
[----:B------:R-:W-:-:S04]  /*8e90*/  IMAD.MOV.U32 R29, RZ, RZ, R19 ;  /* 0x000000ffff1d7224 */ /* 0x000fc800078e0013 */
[----:B------:R-:W-:-:S06]  /*8ea0*/  FMUL.FTZ R4, R4, 1 ;  /* 0x3f80000004047820 */ /* 0x000fcc0000410000 */
[----:B------:R-:W0:Y:S02]  /*8eb0*/  F2F.F64.F32 R4, R4 ;  /* 0x0000000400047310 */ /* 0x000e240000201800 */
[----:B0-----:R0:W-:Y:S01]  /*8ec0*/  STG.E.64 [R2.64], R4 ;  /* 0x0000000402007986 */ /* 0x0011e2000c101b24 */
[----:B------:R-:W-:Y:S05]  /*8ed0*/  BRA `(.L_x_3975) ;  /* 0x00000bd000007947 */ /* 0x000fea0003800000 */
.L_x_3976:
        /* <DEDUP_REMOVED lines=14> */
.L_x_3989:
[----:B------:R-:W-:Y:S01]  /*8fc0*/  PRMT R4, RZ, 0x5410, R4 ;  /* 0x00005410ff047816 */ /* 0x000fe20000000004 */
[----:B------:R-:W-:Y:S01]  /*8fd0*/  CS2R R6, SRZ ;  /* 0x0000000000067805 */ /* 0x000fe2000001ff00 */
[----:B------:R-:W-:-:S03]  /*8fe0*/  IMAD.MOV.U32 R29, RZ, RZ, R19 ;  /* 0x000000ffff1d7224 */ /* 0x000fc600078e0013 */
[----:B------:R-:W-:-:S06]  /*8ff0*/  FMUL.FTZ R4, R4, 1 ;  /* 0x3f80000004047820 */ /* 0x000fcc0000410000 */
[----:B------:R-:W0:Y:S02]  /*9000*/  F2F.F64.F32 R4, R4 ;  /* 0x0000000400047310 */ /* 0x000e240000201800 */
[----:B0-----:R0:W-:Y:S01]  /*9010*/  STG.E.128 [R2.64], R4 ;  /* 0x0000000402007986 */ /* 0x0011e2000c101d24 */
[----:B------:R-:W-:Y:S05]  /*9020*/  BRA `(.L_x_3975) ;  /* 0x00000a8000007947 */ /* 0x000fea0003800000 */
.L_x_3988:
        /* <DEDUP_REMOVED lines=21> */
.L_x_3993:
[----:B------:R-:W-:Y:S05]  /*9180*/  BSYNC B0 ;  /* 0x0000000000007941 */ /* 0x000fea0003800000 */
.L_x_3992:
[----:B------:R-:W-:Y:S01]  /*9190*/  LOP3.LUT R5, R0, R5, RZ, 0xfc, !PT ;  /* 0x0000000500057212 */ /* 0x000fe200078efcff */
[----:B------:R-:W-:-:S04]  /*91a0*/  IMAD.MOV.U32 R29, RZ, RZ, R19 ;  /* 0x000000ffff1d7224 */ /* 0x000fc800078e0013 */
[----:B------:R0:W-:Y:S01]  /*91b0*/  STG.E.U8 [R2.64], R5 ;  /* 0x0000000502007986 */ /* 0x0001e2000c101124 */
[----:B------:R-:W-:Y:S05]  /*91c0*/  BRA `(.L_x_3975) ;  /* 0x000008e000007947 */ /* 0x000fea0003800000 */
.L_x_3991:
        /* <DEDUP_REMOVED lines=13> */
.L_x_3995:
[----:B------:R-:W-:Y:S01]  /*92a0*/  IMAD.MOV.U32 R0, RZ, RZ, 0x7f ;  /* 0x0000007fff007424 */ /* 0x000fe200078e00ff */
[----:B------:R-:W-:-:S04]  /*92b0*/  ISETP.GT.U32.AND P0, PT, R4, 0x7f800000, PT ;  /* 0x7f8000000400780c */ /* 0x000fc80003f04070 */
[----:B------:R-:W-:-:S04]  /*92c0*/  SEL R0, R0, 0x7c, P0 ;  /* 0x0000007c00007807 */ /* 0x000fc80000000000 */
.L_x_3996:
[----:B------:R-:W-:Y:S05]  /*92d0*/  BSYNC B0 ;  /* 0x0000000000007941 */ /* 0x000fea0003800000 */
.L_x_3994:
[----:B------:R-:W-:Y:S01]  /*92e0*/  LOP3.LUT R4, R5, 0x80000000, RZ, 0xc0, !PT ;  /* 0x8000000005047812 */ /* 0x000fe200078ec0ff */
[----:B------:R-:W-:-:S03]  /*92f0*/  IMAD.MOV.U32 R29, RZ, RZ, R19 ;  /* 0x000000ffff1d7224 */ /* 0x000fc600078e0013 */
[----:B------:R-:W-:-:S04]  /*9300*/  SHF.R.U32.HI R5, RZ, 0x18, R4 ;  /* 0x00000018ff057819 */ /* 0x000fc80000011604 */
[----:B------:R-:W-:-:S05]  /*9310*/  LOP3.LUT R5, R0, R5, RZ, 0xfc, !PT ;  /* 0x0000000500057212 */ /* 0x000fca00078efcff */
[----:B------:R0:W-:Y:S01]  /*9320*/  STG.E.U8 [R2.64], R5 ;  /* 0x0000000502007986 */ /* 0x0001e2000c101124 */
[----:B------:R-:W-:Y:S05]  /*9330*/  BRA `(.L_x_3975) ;  /* 0x0000077000007947 */ /* 0x000fea0003800000 */
.L_x_3990:
[----:B------:R0:W-:Y:S01]  /*9340*/  STG.E.U16 [R2.64], R4 ;  /* 0x0000000402007986 */ /* 0x0001e2000c101524 */
[----:B------:R-:W-:Y:S01]  /*9350*/  IMAD.MOV.U32 R29, RZ, RZ, R19 ;  /* 0x000000ffff1d7224 */ /* 0x000fe200078e0013 */
[----:B------:R-:W-:Y:S05]  /*9360*/  BRA `(.L_x_3975) ;  /* 0x0000074000007947 */ /* 0x000fea0003800000 */
.L_x_3987:
        /* <DEDUP_REMOVED lines=13> */
.L_x_3999:
        /* <DEDUP_REMOVED lines=17> */
.L_x_4002:
[----:B------:R-:W-:-:S04]  /*9550*/  LOP3.LUT R0, R7, 0x80000000, RZ, 0xc0, !PT ;  /* 0x8000000007007812 */ /* 0x000fc800078ec0ff */
[----:B------:R-:W-:-:S04]  /*9560*/  SHF.R.U32.HI R5, RZ, 0x18, R0 ;  /* 0x00000018ff057819 */ /* 0x000fc80000011600 */
[----:B------:R-:W-:-:S04]  /*9570*/  LOP3.LUT R4, R4, R5, RZ, 0xfc, !PT ;  /* 0x0000000504047212 */ /* 0x000fc800078efcff */
[----:B------:R-:W-:Y:S02]  /*9580*/  PRMT R0, R4, 0x7610, R0 ;  /* 0x0000761004007816 */ /* 0x000fe40000000000 */
.L_x_4001:
[----:B------:R-:W-:Y:S05]  /*9590*/  BSYNC B0 ;  /* 0x0000000000007941 */ /* 0x000fea0003800000 */
.L_x_4000:
[----:B------:R0:W-:Y:S01]  /*95a0*/  STG.E.U8 [R2.64], R0 ;  /* 0x0000000002007986 */ /* 0x0001e2000c101124 */
[----:B------:R-:W-:Y:S01]  /*95b0*/  IMAD.MOV.U32 R29, RZ, RZ, R19 ;  /* 0x000000ffff1d7224 */ /* 0x000fe200078e0013 */
[----:B------:R-:W-:Y:S05]  /*95c0*/  BRA `(.L_x_3975) ;  /* 0x000004e000007947 */ /* 0x000fea0003800000 */
.L_x_3998:
        /* <DEDUP_REMOVED lines=17> */
.L_x_4005:
[----:B------:R-:W-:-:S04]  /*96e0*/  LOP3.LUT R0, R7, 0x80000000, RZ, 0xc0, !PT ;  /* 0x8000000007007812 */ /* 0x000fc800078ec0ff */
[----:B------:R-:W-:-:S04]  /*96f0*/  SHF.R.U32.HI R5, RZ, 0x18, R0 ;  /* 0x00000018ff057819 */ /* 0x000fc80000011600 */
[----:B------:R-:W-:-:S04]  /*9700*/  LOP3.LUT R4, R4, R5, RZ, 0xfc, !PT ;  /* 0x0000000504047212 */ /* 0x000fc800078efcff */
[----:B------:R-:W-:Y:S02]  /*9710*/  PRMT R0, R4, 0x7610, R0 ;  /* 0x0000761004007816 */ /* 0x000fe40000000000 */
.L_x_4004:
[----:B------:R-:W-:Y:S05]  /*9720*/  BSYNC B0 ;  /* 0x0000000000007941 */ /* 0x000fea0003800000 */
.L_x_4003:
[----:B------:R0:W-:Y:S01]  /*9730*/  STG.E.U8 [R2.64], R0 ;  /* 0x0000000002007986 */ /* 0x0001e2000c101124 */
[----:B------:R-:W-:Y:S01]  /*9740*/  IMAD.MOV.U32 R29, RZ, RZ, R19 ;  /* 0x000000ffff1d7224 */ /* 0x000fe200078e0013 */
[----:B------:R-:W-:Y:S05]  /*9750*/  BRA `(.L_x_3975) ;  /* 0x0000035000007947 */ /* 0x000fea0003800000 */
.L_x_3997:
        /* <DEDUP_REMOVED lines=23> */
.L_x_3980:
        /* <DEDUP_REMOVED lines=21> */
.L_x_4007:
[----:B------:R-:W-:Y:S01]  /*9a20*/  PRMT R4, RZ, 0x5410, R4 ;  /* 0x00005410ff047816 */ /* 0x000fe20000000004 */
[----:B------:R-:W-:-:S05]  /*9a30*/  IMAD.MOV.U32 R29, RZ, RZ, R19 ;  /* 0x000000ffff1d7224 */ /* 0x000fca00078e0013 */
[----:B------:R-:W0:Y:S02]  /*9a40*/  F2I.U64.TRUNC R4, R4 ;  /* 0x0000000400047311 */ /* 0x000e24000020d800 */
[----:B0-----:R0:W-:Y:S01]  /*9a50*/  STG.E.64 [R2.64], R4 ;  /* 0x0000000402007986 */ /* 0x0011e2000c101b24 */
[----:B------:R-:W-:Y:S05]  /*9a60*/  BRA `(.L_x_3975) ;  /* 0x0000004000007947 */ /* 0x000fea0003800000 */
.L_x_4006:
[----:B------:R-:W-:Y:S01]  /*9a70*/  PRMT R4, RZ, 0x5410, R4 ;  /* 0x00005410ff047816 */ /* 0x000fe20000000004 */
[----:B------:R-:W-:-:S03]  /*9a80*/  IMAD.MOV.U32 R29, RZ, RZ, R19 ;  /* 0x000000ffff1d7224 */ /* 0x000fc600078e0013 */
[----:B------:R-:W0:Y:S02]  /*9a90*/  F2I.FTZ.U32.TRUNC.NTZ R5, R4 ;  /* 0x0000000400057305 */ /* 0x000e24000021f000 */
[----:B0-----:R0:W-:Y:S02]  /*9aa0*/  STG.E [R2.64], R5 ;  /* 0x0000000502007986 */ /* 0x0011e4000c101924 */
.L_x_3975:
[----:B------:R-:W-:Y:S05]  /*9ab0*/  BSYNC B6 ;  /* 0x0000000000067941 */ /* 0x000fea0003800000 */
.L_x_3974:
        /* <DEDUP_REMOVED lines=23> */
.L_x_4013:
[----:B------:R-:W-:-:S06]  /*9c30*/  PRMT R5, RZ, 0x5410, R24 ;  /* 0x00005410ff057816 */ /* 0x000fcc0000000018 */
[----:B------:R-:W0:Y:S02]  /*9c40*/  F2I.S64.TRUNC R4, R5 ;  /* 0x0000000500047311 */ /* 0x000e24000020d900 */
[----:B0-----:R0:W-:Y:S01]  /*9c50*/  STG.E.U8 [R2.64], R4 ;  /* 0x0000000402007986 */ /* 0x0011e2000c101124 */
[----:B------:R-:W-:Y:S05]  /*9c60*/  BRA `(.L_x_4015) ;  /* 0x00000e4000007947 */ /* 0x000fea0003800000 */
.L_x_4012:
        /* <DEDUP_REMOVED lines=10> */
.L_x_4017:
[----:B------:R-:W-:-:S04]  /*9d10*/  PRMT R24, RZ, 0x5410, R24 ;  /* 0x00005410ff187816 */ /* 0x000fc80000000018 */
[----:B------:R-:W0:Y:S02]  /*9d20*/  F2I.FTZ.TRUNC.NTZ R5, R24 ;  /* 0x0000001800057305 */ /* 0x000e24000021f100 */
[----:B0-----:R0:W-:Y:S01]  /*9d30*/  STG.E [R2.64], R5 ;  /* 0x0000000502007986 */ /* 0x0011e2000c101924 */
[----:B------:R-:W-:Y:S05]  /*9d40*/  BRA `(.L_x_4015) ;  /* 0x00000d6000007947 */ /* 0x000fea0003800000 */
.L_x_4016:
[----:B------:R-:W-:-:S04]  /*9d50*/  PRMT R24, RZ, 0x5410, R24 ;  /* 0x00005410ff187816 */ /* 0x000fc80000000018 */
[----:B------:R-:W0:Y:S02]  /*9d60*/  F2I.FTZ.TRUNC.NTZ R5, R24 ;  /* 0x0000001800057305 */ /* 0x000e24000021f100 */
[----:B0-----:R0:W-:Y:S01]  /*9d70*/  STG.E.U16 [R2.64], R5 ;  /* 0x0000000502007986 */ /* 0x0011e2000c101524 */
[----:B------:R-:W-:Y:S05]  /*9d80*/  BRA `(.L_x_4015) ;  /* 0x00000d2000007947 */ /* 0x000fea0003800000 */
.L_x_4011:
        /* <DEDUP_REMOVED lines=9> */
.L_x_4019:
[----:B------:R-:W-:-:S04]  /*9e20*/  PRMT R0, RZ, 0x5410, R24 ;  /* 0x00005410ff007816 */ /* 0x000fc80000000018 */
[----:B------:R-:W-:-:S05]  /*9e30*/  F2FP.PACK_AB R0, RZ, R0 ;  /* 0x00000000ff00723e */ /* 0x000fca00000000ff */
[----:B------:R0:W-:Y:S01]  /*9e40*/  STG.E.U16 [R2.64], R0 ;  /* 0x0000000002007986 */ /* 0x0001e2000c101524 */
[----:B------:R-:W-:Y:S05]  /*9e50*/  BRA `(.L_x_4015) ;  /* 0x00000c5000007947 */ /* 0x000fea0003800000 */
.L_x_4018:
        /* <DEDUP_REMOVED lines=10> */
.L_x_4021:
[----:B------:R-:W-:-:S04]  /*9f00*/  PRMT R24, RZ, 0x5410, R24 ;  /* 0x00005410ff187816 */ /* 0x000fc80000000018 */
[----:B------:R-:W-:-:S04]  /*9f10*/  F2FP.PACK_AB R5, RZ, R24 ;  /* 0x00000018ff05723e */ /* 0x000fc800000000ff */
[----:B------:R-:W-:-:S05]  /*9f20*/  PRMT R5, R5, 0x5410, RZ ;  /* 0x0000541005057816 */ /* 0x000fca00000000ff */
[----:B------:R0:W-:Y:S01]  /*9f30*/  STG.E [R2.64], R5 ;  /* 0x0000000502007986 */ /* 0x0001e2000c101924 */
[----:B------:R-:W-:Y:S05]  /*9f40*/  BRA `(.L_x_4015) ;  /* 0x00000b6000007947 */ /* 0x000fea0003800000 */
.L_x_4020:
[----:B------:R-:W-:-:S05]  /*9f50*/  PRMT R4, RZ, 0x5410, R24 ;  /* 0x00005410ff047816 */ /* 0x000fca0000000018 */
[----:B------:R-:W-:-:S06]  /*9f60*/  FMUL.FTZ R4, R4, 1 ;  /* 0x3f80000004047820 */ /* 0x000fcc0000410000 */
[----:B------:R-:W0:Y:S02]  /*9f70*/  F2F.F64.F32 R4, R4 ;  /* 0x0000000400047310 */ /* 0x000e240000201800 */
[----:B0-----:R0:W-:Y:S01]  /*9f80*/  STG.E.64 [R2.64], R4 ;  /* 0x0000000402007986 */ /* 0x0011e2000c101b24 */
[----:B------:R-:W-:Y:S05]  /*9f90*/  BRA `(.L_x_4015) ;  /* 0x00000b1000007947 */ /* 0x000fea0003800000 */
.L_x_4010:
        /* <DEDUP_REMOVED lines=13> */
.L_x_4024:
[----:B------:R-:W-:Y:S01]  /*a070*/  PRMT R24, RZ, 0x5410, R24 ;  /* 0x00005410ff187816 */ /* 0x000fe20000000018 */
[----:B------:R-:W-:-:S04]  /*a080*/  CS2R R6, SRZ ;  /* 0x0000000000067805 */ /* 0x000fc8000001ff00 */
[----:B------:R-:W-:-:S06]  /*a090*/  FMUL.FTZ R4, R24, 1 ;  /* 0x3f80000018047820 */ /* 0x000fcc0000410000 */
[----:B------:R-:W0:Y:S02]  /*a0a0*/  F2F.F64.F32 R4, R4 ;  /* 0x0000000400047310 */ /* 0x000e240000201800 */
[----:B0-----:R0:W-:Y:S01]  /*a0b0*/  STG.E.128 [R2.64], R4 ;  /* 0x0000000402007986 */ /* 0x0011e2000c101d24 */
[----:B------:R-:W-:Y:S05]  /*a0c0*/  BRA `(.L_x_4015) ;  /* 0x000009e000007947 */ /* 0x000fea0003800000 */
.L_x_4023:
        /* <DEDUP_REMOVED lines=21> */
.L_x_4028:
[----:B------:R-:W-:Y:S05]  /*a220*/  BSYNC B0 ;  /* 0x0000000000007941 */ /* 0x000fea0003800000 */
.L_x_4027:
[----:B------:R-:W-:-:S05]  /*a230*/  LOP3.LUT R5, R0, R5, RZ, 0xfc, !PT ;  /* 0x0000000500057212 */ /* 0x000fca00078efcff */
[----:B------:R0:W-:Y:S01]  /*a240*/  STG.E.U8 [R2.64], R5 ;  /* 0x0000000502007986 */ /* 0x0001e2000c101124 */
[----:B------:R-:W-:Y:S05]  /*a250*/  BRA `(.L_x_4015) ;  /* 0x0000085000007947 */ /* 0x000fea0003800000 */
.L_x_4026:
        /* <DEDUP_REMOVED lines=13> */
.L_x_4030:
[----:B------:R-:W-:Y:S01]  /*a330*/  IMAD.MOV.U32 R0, RZ, RZ, 0x7f ;  /* 0x0000007fff007424 */ /* 0x000fe200078e00ff */
[----:B------:R-:W-:-:S04]  /*a340*/  ISETP.GT.U32.AND P0, PT, R4, 0x7f800000, PT ;  /* 0x7f8000000400780c */ /* 0x000fc80003f04070 */
[----:B------:R-:W-:-:S04]  /*a350*/  SEL R0, R0, 0x7c, P0 ;  /* 0x0000007c00007807 */ /* 0x000fc80000000000 */
.L_x_4031:
[----:B------:R-:W-:Y:S05]  /*a360*/  BSYNC B0 ;  /* 0x0000000000007941 */ /* 0x000fea0003800000 */
.L_x_4029:
[----:B------:R-:W-:-:S04]  /*a370*/  LOP3.LUT R4, R5, 0x80000000, RZ, 0xc0, !PT ;  /* 0x8000000005047812 */ /* 0x000fc800078ec0ff */
[----:B------:R-:W-:-:S04]  /*a380*/  SHF.R.U32.HI R5, RZ, 0x18, R4 ;  /* 0x00000018ff057819 */ /* 0x000fc80000011604 */
[----:B------:R-:W-:-:S05]  /*a390*/  LOP3.LUT R5, R0, R5, RZ, 0xfc, !PT ;  /* 0x0000000500057212 */ /* 0x000fca00078efcff */
[----:B------:R0:W-:Y:S01]  /*a3a0*/  STG.E.U8 [R2.64], R5 ;  /* 0x0000000502007986 */ /* 0x0001e2000c101124 */
[----:B------:R-:W-:Y:S05]  /*a3b0*/  BRA `(.L_x_4015) ;  /* 0x000006f000007947 */ /* 0x000fea0003800000 */
.L_x_4025:
[----:B------:R0:W-:Y:S01]  /*a3c0*/  STG.E.U16 [R2.64], R24 ;  /* 0x0000001802007986 */ /* 0x0001e2000c101524 */
[----:B------:R-:W-:Y:S05]  /*a3d0*/  BRA `(.L_x_4015) ;  /* 0x000006d000007947 */ /* 0x000fea0003800000 */
.L_x_4022:
        /* <DEDUP_REMOVED lines=12> */
.L_x_4034:
        /* <DEDUP_REMOVED lines=17> */
.L_x_4037:
[----:B------:R-:W-:-:S04]  /*a5b0*/  LOP3.LUT R0, R7, 0x80000000, RZ, 0xc0, !PT ;  /* 0x8000000007007812 */ /* 0x000fc800078ec0ff */
[----:B------:R-:W-:-:S04]  /*a5c0*/  SHF.R.U32.HI R5, RZ, 0x18, R0 ;  /* 0x00000018ff057819 */ /* 0x000fc80000011600 */
[----:B------:R-:W-:-:S04]  /*a5d0*/  LOP3.LUT R4, R4, R5, RZ, 0xfc, !PT ;  /* 0x0000000504047212 */ /* 0x000fc800078efcff */
[----:B------:R-:W-:Y:S02]  /*a5e0*/  PRMT R0, R4, 0x7610, R0 ;  /* 0x0000761004007816 */ /* 0x000fe40000000000 */
.L_x_4036:
[----:B------:R-:W-:Y:S05]  /*a5f0*/  BSYNC B0 ;  /* 0x0000000000007941 */ /* 0x000fea0003800000 */
.L_x_4035:
[----:B------:R0:W-:Y:S01]  /*a600*/  STG.E.U8 [R2.64], R0 ;  /* 0x0000000002007986 */ /* 0x0001e2000c101124 */
[----:B------:R-:W-:Y:S05]  /*a610*/  BRA `(.L_x_4015) ;  /* 0x0000049000007947 */ /* 0x000fea0003800000 */
.L_x_4033:
        /* <DEDUP_REMOVED lines=17> */
.L_x_4040:
[----:B------:R-:W-:-:S04]  /*a730*/  LOP3.LUT R0, R7, 0x80000000, RZ, 0xc0, !PT ;  /* 0x8000000007007812 */ /* 0x000fc800078ec0ff */
[----:B------:R-:W-:-:S04]  /*a740*/  SHF.R.U32.HI R5, RZ, 0x18, R0 ;  /* 0x00000018ff057819 */ /* 0x000fc80000011600 */
[----:B------:R-:W-:-:S04]  /*a750*/  LOP3.LUT R4, R4, R5, RZ, 0xfc, !PT ;  /* 0x0000000504047212 */ /* 0x000fc800078efcff */
[----:B------:R-:W-:Y:S02]  /*a760*/  PRMT R0, R4, 0x7610, R0 ;  /* 0x0000761004007816 */ /* 0x000fe40000000000 */
.L_x_4039:
[----:B------:R-:W-:Y:S05]  /*a770*/  BSYNC B0 ;  /* 0x0000000000007941 */ /* 0x000fea0003800000 */
.L_x_4038:
[----:B------:R0:W-:Y:S01]  /*a780*/  STG.E.U8 [R2.64], R0 ;  /* 0x0000000002007986 */ /* 0x0001e2000c101124 */
[----:B------:R-:W-:Y:S05]  /*a790*/  BRA `(.L_x_4015) ;  /* 0x0000031000007947 */ /* 0x000fea0003800000 */
.L_x_4032:
        /* <DEDUP_REMOVED lines=22> */
.L_x_4014:
        /* <DEDUP_REMOVED lines=20> */
.L_x_4042:
[----:B------:R-:W-:-:S06]  /*aa40*/  PRMT R4, RZ, 0x5410, R24 ;  /* 0x00005410ff047816 */ /* 0x000fcc0000000018 */
[----:B------:R-:W0:Y:S02]  /*aa50*/  F2I.U64.TRUNC R4, R4 ;  /* 0x0000000400047311 */ /* 0x000e24000020d800 */
[----:B0-----:R0:W-:Y:S01]  /*aa60*/  STG.E.64 [R2.64], R4 ;  /* 0x0000000402007986 */ /* 0x0011e2000c101b24 */
[----:B------:R-:W-:Y:S05]  /*aa70*/  BRA `(.L_x_4015) ;  /* 0x0000003000007947 */ /* 0x000fea0003800000 */
.L_x_4041:
[----:B------:R-:W-:-:S04]  /*aa80*/  PRMT R24, RZ, 0x5410, R24 ;  /* 0x00005410ff187816 */ /* 0x000fc80000000018 */
[----:B------:R-:W0:Y:S02]  /*aa90*/  F2I.FTZ.U32.TRUNC.NTZ R5, R24 ;  /* 0x0000001800057305 */ /* 0x000e24000021f000 */
[----:B0-----:R0:W-:Y:S02]  /*aaa0*/  STG.E [R2.64], R5 ;  /* 0x0000000502007986 */ /* 0x0011e4000c101924 */
.L_x_4015:
        /* <DEDUP_REMOVED lines=23> */
.L_x_4046:
[----:B------:R-:W-:-:S06]  /*ac20*/  PRMT R5, RZ, 0x5410, R18 ;  /* 0x00005410ff057816 */ /* 0x000fcc0000000012 */
[----:B------:R-:W0:Y:S02]  /*ac30*/  F2I.S64.TRUNC R4, R5 ;  /* 0x0000000500047311 */ /* 0x000e24000020d900 */
[----:B0-----:R0:W-:Y:S01]  /*ac40*/  STG.E.U8 [R2.64], R4 ;  /* 0x0000000402007986 */ /* 0x0011e2000c101124 */
[----:B------:R-:W-:Y:S05]  /*ac50*/  BRA `(.L_x_4048) ;  /* 0x00000e4000007947 */ /* 0x000fea0003800000 */
.L_x_4045:
        /* <DEDUP_REMOVED lines=10> */
.L_x_4050:
[----:B------:R-:W-:-:S04]  /*ad00*/  PRMT R18, RZ, 0x5410, R18 ;  /* 0x00005410ff127816 */ /* 0x000fc80000000012 */
[----:B------:R-:W0:Y:S02]  /*ad10*/  F2I.FTZ.TRUNC.NTZ R5, R18 ;  /* 0x0000001200057305 */ /* 0x000e24000021f100 */
[----:B0-----:R0:W-:Y:S01]  /*ad20*/  STG.E [R2.64], R5 ;  /* 0x0000000502007986 */ /* 0x0011e2000c101924 */
[----:B------:R-:W-:Y:S05]  /*ad30*/  BRA `(.L_x_4048) ;  /* 0x00000d6000007947 */ /* 0x000fea0003800000 */
.L_x_4049:
[----:B------:R-:W-:-:S04]  /*ad40*/  PRMT R18, RZ, 0x5410, R18 ;  /* 0x00005410ff127816 */ /* 0x000fc80000000012 */
[----:B------:R-:W0:Y:S02]  /*ad50*/  F2I.FTZ.TRUNC.NTZ R5, R18 ;  /* 0x0000001200057305 */ /* 0x000e24000021f100 */
[----:B0-----:R0:W-:Y:S01]  /*ad60*/  STG.E.U16 [R2.64], R5 ;  /* 0x0000000502007986 */ /* 0x0011e2000c101524 */
[----:B------:R-:W-:Y:S05]  /*ad70*/  BRA `(.L_x_4048) ;  /* 0x00000d2000007947 */ /* 0x000fea0003800000 */
.L_x_4044:
        /* <DEDUP_REMOVED lines=9> */
.L_x_4052:
[----:B------:R-:W-:-:S04]  /*ae10*/  PRMT R0, RZ, 0x5410, R18 ;  /* 0x00005410ff007816 */ /* 0x000fc80000000012 */
[----:B------:R-:W-:-:S05]  /*ae20*/  F2FP.PACK_AB R0, RZ, R0 ;  /* 0x00000000ff00723e */ /* 0x000fca00000000ff */
[----:B------:R0:W-:Y:S01]  /*ae30*/  STG.E.U16 [R2.64], R0 ;  /* 0x0000000002007986 */ /* 0x0001e2000c101524 */
[----:B------:R-:W-:Y:S05]  /*ae40*/  BRA `(.L_x_4048) ;  /* 0x00000c5000007947 */ /* 0x000fea0003800000 */
.L_x_4051:
        /* <DEDUP_REMOVED lines=10> */
.L_x_4054:
[----:B------:R-:W-:-:S04]  /*aef0*/  PRMT R18, RZ, 0x5410, R18 ;  /* 0x00005410ff127816 */ /* 0x000fc80000000012 */
[----:B------:R-:W-:-:S04]  /*af00*/  F2FP.PACK_AB R5, RZ, R18 ;  /* 0x00000012ff05723e */ /* 0x000fc800000000ff */
[----:B------:R-:W-:-:S05]  /*af10*/  PRMT R5, R5, 0x5410, RZ ;  /* 0x0000541005057816 */ /* 0x000fca00000000ff */
[----:B------:R0:W-:Y:S01]  /*af20*/  STG.E [R2.64], R5 ;  /* 0x0000000502007986 */ /* 0x0001e2000c101924 */
[----:B------:R-:W-:Y:S05]  /*af30*/  BRA `(.L_x_4048) ;  /* 0x00000b6000007947 */ /* 0x000fea0003800000 */
.L_x_4053:
[----:B------:R-:W-:-:S05]  /*af40*/  PRMT R4, RZ, 0x5410, R18 ;  /* 0x00005410ff047816 */ /* 0x000fca0000000012 */
[----:B------:R-:W-:-:S06]  /*af50*/  FMUL.FTZ R4, R4, 1 ;  /* 0x3f80000004047820 */ /* 0x000fcc0000410000 */
[----:B------:R-:W0:Y:S02]  /*af60*/  F2F.F64.F32 R4, R4 ;  /* 0x0000000400047310 */ /* 0x000e240000201800 */
[----:B0-----:R0:W-:Y:S01]  /*af70*/  STG.E.64 [R2.64], R4 ;  /* 0x0000000402007986 */ /* 0x0011e2000c101b24 */
[----:B------:R-:W-:Y:S05]  /*af80*/  BRA `(.L_x_4048) ;  /* 0x00000b1000007947 */ /* 0x000fea0003800000 */
.L_x_4043:
        /* <DEDUP_REMOVED lines=13> */
.L_x_4057:
[----:B------:R-:W-:Y:S01]  /*b060*/  PRMT R18, RZ, 0x5410, R18 ;  /* 0x00005410ff127816 */ /* 0x000fe20000000012 */
[----:B------:R-:W-:-:S04]  /*b070*/  CS2R R6, SRZ ;  /* 0x0000000000067805 */ /* 0x000fc8000001ff00 */
[----:B------:R-:W-:-:S06]  /*b080*/  FMUL.FTZ R4, R18, 1 ;  /* 0x3f80000012047820 */ /* 0x000fcc0000410000 */
[----:B------:R-:W0:Y:S02]  /*b090*/  F2F.F64.F32 R4, R4 ;  /* 0x0000000400047310 */ /* 0x000e240000201800 */
[----:B0-----:R0:W-:Y:S01]  /*b0a0*/  STG.E.128 [R2.64], R4 ;  /* 0x0000000402007986 */ /* 0x0011e2000c101d24 */
[----:B------:R-:W-:Y:S05]  /*b0b0*/  BRA `(.L_x_4048) ;  /* 0x000009e000007947 */ /* 0x000fea0003800000 */
.L_x_4056:
        /* <DEDUP_REMOVED lines=21> */
.L_x_4061:
[----:B------:R-:W-:Y:S05]  /*b210*/  BSYNC B0 ;  /* 0x0000000000007941 */ /* 0x000fea0003800000 */
.L_x_4060:
[----:B------:R-:W-:-:S05]  /*b220*/  LOP3.LUT R5, R0, R5, RZ, 0xfc, !PT ;  /* 0x0000000500057212 */ /* 0x000fca00078efcff */
[----:B------:R0:W-:Y:S01]  /*b230*/  STG.E.U8 [R2.64], R5 ;  /* 0x0000000502007986 */ /* 0x0001e2000c101124 */
[----:B------:R-:W-:Y:S05]  /*b240*/  BRA `(.L_x_4048) ;  /* 0x0000085000007947 */ /* 0x000fea0003800000 */
.L_x_4059:
        /* <DEDUP_REMOVED lines=13> */
.L_x_4063:
[----:B------:R-:W-:Y:S01]  /*b320*/  IMAD.MOV.U32 R0, RZ, RZ, 0x7f ;  /* 0x0000007fff007424 */ /* 0x000fe200078e00ff */
[----:B------:R-:W-:-:S04]  /*b330*/  ISETP.GT.U32.AND P0, PT, R4, 0x7f800000, PT ;  /* 0x7f8000000400780c */ /* 0x000fc80003f04070 */
[----:B------:R-:W-:-:S04]  /*b340*/  SEL R0, R0, 0x7c, P0 ;  /* 0x0000007c00007807 */ /* 0x000fc80000000000 */
.L_x_4064:
[----:B------:R-:W-:Y:S05]  /*b350*/  BSYNC B0 ;  /* 0x0000000000007941 */ /* 0x000fea0003800000 */
.L_x_4062:
[----:B------:R-:W-:-:S04]  /*b360*/  LOP3.LUT R4, R5, 0x80000000, RZ, 0xc0, !PT ;  /* 0x8000000005047812 */ /* 0x000fc800078ec0ff */
[----:B------:R-:W-:-:S04]  /*b370*/  SHF.R.U32.HI R5, RZ, 0x18, R4 ;  /* 0x00000018ff057819 */ /* 0x000fc80000011604 */
[----:B------:R-:W-:-:S05]  /*b380*/  LOP3.LUT R5, R0, R5, RZ, 0xfc, !PT ;  /* 0x0000000500057212 */ /* 0x000fca00078efcff */
[----:B------:R0:W-:Y:S01]  /*b390*/  STG.E.U8 [R2.64], R5 ;  /* 0x0000000502007986 */ /* 0x0001e2000c101124 */
[----:B------:R-:W-:Y:S05]  /*b3a0*/  BRA `(.L_x_4048) ;  /* 0x000006f000007947 */ /* 0x000fea0003800000 */
.L_x_4058:
[----:B------:R0:W-:Y:S01]  /*b3b0*/  STG.E.U16 [R2.64], R18 ;  /* 0x0000001202007986 */ /* 0x0001e2000c101524 */
[----:B------:R-:W-:Y:S05]  /*b3c0*/  BRA `(.L_x_4048) ;  /* 0x000006d000007947 */ /* 0x000fea0003800000 */
.L_x_4055:
        /* <DEDUP_REMOVED lines=12> */
.L_x_4067:
        /* <DEDUP_REMOVED lines=17> */
.L_x_4070:
[----:B------:R-:W-:-:S04]  /*b5a0*/  LOP3.LUT R0, R7, 0x80000000, RZ, 0xc0, !PT ;  /* 0x8000000007007812 */ /* 0x000fc800078ec0ff */
[----:B------:R-:W-:-:S04]  /*b5b0*/  SHF.R.U32.HI R5, RZ, 0x18, R0 ;  /* 0x00000018ff057819 */ /* 0x000fc80000011600 */
[----:B------:R-:W-:-:S04]  /*b5c0*/  LOP3.LUT R4, R4, R5, RZ, 0xfc, !PT ;  /* 0x0000000504047212 */ /* 0x000fc800078efcff */
[----:B------:R-:W-:Y:S02]  /*b5d0*/  PRMT R0, R4, 0x7610, R0 ;  /* 0x0000761004007816 */ /* 0x000fe40000000000 */
.L_x_4069:
[----:B------:R-:W-:Y:S05]  /*b5e0*/  BSYNC B0 ;  /* 0x0000000000007941 */ /* 0x000fea0003800000 */
.L_x_4068:
[----:B------:R0:W-:Y:S01]  /*b5f0*/  STG.E.U8 [R2.64], R0 ;  /* 0x0000000002007986 */ /* 0x0001e2000c101124 */
[----:B------:R-:W-:Y:S05]  /*b600*/  BRA `(.L_x_4048) ;  /* 0x0000049000007947 */ /* 0x000fea0003800000 */
.L_x_4066:
        /* <DEDUP_REMOVED lines=17> */
.L_x_4073:
[----:B------:R-:W-:-:S04]  /*b720*/  LOP3.LUT R0, R7, 0x80000000, RZ, 0xc0, !PT ;  /* 0x8000000007007812 */ /* 0x000fc800078ec0ff */
[----:B------:R-:W-:-:S04]  /*b730*/  SHF.R.U32.HI R5, RZ, 0x18, R0 ;  /* 0x00000018ff057819 */ /* 0x000fc80000011600 */
[----:B------:R-:W-:-:S04]  /*b740*/  LOP3.LUT R4, R4, R5, RZ, 0xfc, !PT ;  /* 0x0000000504047212 */ /* 0x000fc800078efcff */
[----:B------:R-:W-:Y:S02]  /*b750*/  PRMT R0, R4, 0x7610, R0 ;  /* 0x0000761004007816 */ /* 0x000fe40000000000 */
.L_x_4072:
[----:B------:R-:W-:Y:S05]  /*b760*/  BSYNC B0 ;  /* 0x0000000000007941 */ /* 0x000fea0003800000 */
.L_x_4071:
[----:B------:R0:W-:Y:S01]  /*b770*/  STG.E.U8 [R2.64], R0 ;  /* 0x0000000002007986 */ /* 0x0001e2000c101124 */
[----:B------:R-:W-:Y:S05]  /*b780*/  BRA `(.L_x_4048) ;  /* 0x0000031000007947 */ /* 0x000fea0003800000 */
.L_x_4065:
        /* <DEDUP_REMOVED lines=22> */
.L_x_4047:
        /* <DEDUP_REMOVED lines=20> */
.L_x_4075:
[----:B------:R-:W-:-:S06]  /*ba30*/  PRMT R4, RZ, 0x5410, R18 ;  /* 0x00005410ff047816 */ /* 0x000fcc0000000012 */
[----:B------:R-:W0:Y:S02]  /*ba40*/  F2I.U64.TRUNC R4, R4 ;  /* 0x0000000400047311 */ /* 0x000e24000020d800 */
[----:B0-----:R0:W-:Y:S01]  /*ba50*/  STG.E.64 [R2.64], R4 ;  /* 0x0000000402007986 */ /* 0x0011e2000c101b24 */
[----:B------:R-:W-:Y:S05]  /*ba60*/  BRA `(.L_x_4048) ;  /* 0x0000003000007947 */ /* 0x000fea0003800000 */
.L_x_4074:
[----:B------:R-:W-:-:S04]  /*ba70*/  PRMT R18, RZ, 0x5410, R18 ;  /* 0x00005410ff127816 */ /* 0x000fc80000000012 */
[----:B------:R-:W0:Y:S02]  /*ba80*/  F2I.FTZ.U32.TRUNC.NTZ R5, R18 ;  /* 0x0000001200057305 */ /* 0x000e24000021f000 */
[----:B0-----:R0:W-:Y:S02]  /*ba90*/  STG.E [R2.64], R5 ;  /* 0x0000000502007986 */ /* 0x0011e4000c101924 */
.L_x_4048:
[----:B------:R-:W-:Y:S02]  /*baa0*/  IADD3 R29, R29, 0x80, RZ ;  /* 0x000000801d1d7810 */ /* 0x000fe40007ffe0ff */
.L_x_4009:
[----:B------:R-:W-:Y:S05]  /*bab0*/  BSYNC B6 ;  /* 0x0000000000067941 */ /* 0x000fea0003800000 */
.L_x_4008:
        /* <DEDUP_REMOVED lines=21> */
.L_x_4079:
[----:B------:R-:W-:-:S06]  /*bc10*/  PRMT R5, RZ, 0x5410, R23 ;  /* 0x00005410ff057816 */ /* 0x000fcc0000000017 */
[----:B------:R-:W0:Y:S02]  /*bc20*/  F2I.S64.TRUNC R4, R5 ;  /* 0x0000000500047311 */ /* 0x000e24000020d900 */
[----:B0-----:R-:W-:Y:S01]  /*bc30*/  STG.E.U8 [R2.64], R4 ;  /* 0x0000000402007986 */ /* 0x001fe2000c101124 */
[----:B------:R-:W-:Y:S05]  /*bc40*/  EXIT ;  /* 0x000000000000794d */ /* 0x000fea0003800000 */
.L_x_4078:
        /* <DEDUP_REMOVED lines=10> */
.L_x_4082:
[----:B------:R-:W-:-:S06]  /*bcf0*/  PRMT R23, RZ, 0x5410, R23 ;  /* 0x00005410ff177816 */ /* 0x000fcc0000000017 */
[----:B------:R-:W0:Y:S02]  /*bd00*/  F2I.FTZ.TRUNC.NTZ R23, R23 ;  /* 0x0000001700177305 */ /* 0x000e24000021f100 */
[----:B0-----:R-:W-:Y:S01]  /*bd10*/  STG.E [R2.64], R23 ;  /* 0x0000001702007986 */ /* 0x001fe2000c101924 */
[----:B------:R-:W-:Y:S05]  /*bd20*/  EXIT ;  /* 0x000000000000794d */ /* 0x000fea0003800000 */
.L_x_4081:
[----:B------:R-:W-:-:S06]  /*bd30*/  PRMT R23, RZ, 0x5410, R23 ;  /* 0x00005410ff177816 */ /* 0x000fcc0000000017 */
[----:B------:R-:W0:Y:S02]  /*bd40*/  F2I.FTZ.TRUNC.NTZ R23, R23 ;  /* 0x0000001700177305 */ /* 0x000e24000021f100 */
[----:B0-----:R-:W-:Y:S01]  /*bd50*/  STG.E.U16 [R2.64], R23 ;  /* 0x0000001702007986 */ /* 0x001fe2000c101524 */
[----:B------:R-:W-:Y:S05]  /*bd60*/  EXIT ;  /* 0x000000000000794d */ /* 0x000fea0003800000 */
.L_x_4077:
        /* <DEDUP_REMOVED lines=9> */
.L_x_4084:
[----:B------:R-:W-:-:S04]  /*be00*/  PRMT R0, RZ, 0x5410, R23 ;  /* 0x00005410ff007816 */ /* 0x000fc80000000017 */
[----:B------:R-:W-:-:S05]  /*be10*/  F2FP.PACK_AB R0, RZ, R0 ;  /* 0x00000000ff00723e */ /* 0x000fca00000000ff */
[----:B------:R-:W-:Y:S01]  /*be20*/  STG.E.U16 [R2.64], R0 ;  /* 0x0000000002007986 */ /* 0x000fe2000c101524 */
[----:B------:R-:W-:Y:S05]  /*be30*/  EXIT ;  /* 0x000000000000794d */ /* 0x000fea0003800000 */
.L_x_4083:
        /* <DEDUP_REMOVED lines=10> */
.L_x_4086:
[----:B------:R-:W-:-:S04]  /*bee0*/  PRMT R23, RZ, 0x5410, R23 ;  /* 0x00005410ff177816 */ /* 0x000fc80000000017 */
[----:B------:R-:W-:-:S04]  /*bef0*/  F2FP.PACK_AB R5, RZ, R23 ;  /* 0x00000017ff05723e */ /* 0x000fc800000000ff */
[----:B------:R-:W-:-:S05]  /*bf00*/  PRMT R5, R5, 0x5410, RZ ;  /* 0x0000541005057816 */ /* 0x000fca00000000ff */
[----:B------:R-:W-:Y:S01]  /*bf10*/  STG.E [R2.64], R5 ;  /* 0x0000000502007986 */ /* 0x000fe2000c101924 */
[----:B------:R-:W-:Y:S05]  /*bf20*/  EXIT ;  /* 0x000000000000794d */ /* 0x000fea0003800000 */
.L_x_4085:
[----:B------:R-:W-:-:S05]  /*bf30*/  PRMT R4, RZ, 0x5410, R23 ;  /* 0x00005410ff047816 */ /* 0x000fca0000000017 */
[----:B------:R-:W-:-:S06]  /*bf40*/  FMUL.FTZ R4, R4, 1 ;  /* 0x3f80000004047820 */ /* 0x000fcc0000410000 */
[----:B------:R-:W0:Y:S02]  /*bf50*/  F2F.F64.F32 R4, R4 ;  /* 0x0000000400047310 */ /* 0x000e240000201800 */
[----:B0-----:R-:W-:Y:S01]  /*bf60*/  STG.E.64 [R2.64], R4 ;  /* 0x0000000402007986 */ /* 0x001fe2000c101b24 */
[----:B------:R-:W-:Y:S05]  /*bf70*/  EXIT ;  /* 0x000000000000794d */ /* 0x000fea0003800000 */
.L_x_4076:
        /* <DEDUP_REMOVED lines=13> */
.L_x_4089:
[----:B------:R-:W-:Y:S01]  /*c050*/  PRMT R23, RZ, 0x5410, R23 ;  /* 0x00005410ff177816 */ /* 0x000fe20000000017 */
[----:B------:R-:W-:-:S04]  /*c060*/  CS2R R6, SRZ ;  /* 0x0000000000067805 */ /* 0x000fc8000001ff00 */
[----:B------:R-:W-:-:S06]  /*c070*/  FMUL.FTZ R4, R23, 1 ;  /* 0x3f80000017047820 */ /* 0x000fcc0000410000 */
[----:B------:R-:W0:Y:S02]  /*c080*/  F2F.F64.F32 R4, R4 ;  /* 0x0000000400047310 */ /* 0x000e240000201800 */
[----:B0-----:R-:W-:Y:S01]  /*c090*/  STG.E.128 [R2.64], R4 ;  /* 0x0000000402007986 */ /* 0x001fe2000c101d24 */
[----:B------:R-:W-:Y:S05]  /*c0a0*/  EXIT ;  /* 0x000000000000794d */ /* 0x000fea0003800000 */
.L_x_4088:
        /* <DEDUP_REMOVED lines=21> */
.L_x_4093:
[----:B------:R-:W-:Y:S05]  /*c200*/  BSYNC B0 ;  /* 0x0000000000007941 */ /* 0x000fea0003800000 */
.L_x_4092:
[----:B------:R-:W-:-:S05]  /*c210*/  LOP3.LUT R5, R0, R5, RZ, 0xfc, !PT ;  /* 0x0000000500057212 */ /* 0x000fca00078efcff */
[----:B------:R-:W-:Y:S01]  /*c220*/  STG.E.U8 [R2.64], R5 ;  /* 0x0000000502007986 */ /* 0x000fe2000c101124 */
[----:B------:R-:W-:Y:S05]  /*c230*/  EXIT ;  /* 0x000000000000794d */ /* 0x000fea0003800000 */
.L_x_4091:
        /* <DEDUP_REMOVED lines=13> */
.L_x_4095:
[----:B------:R-:W-:Y:S01]  /*c310*/  IMAD.MOV.U32 R0, RZ, RZ, 0x7f ;  /* 0x0000007fff007424 */ /* 0x000fe200078e00ff */
[----:B------:R-:W-:-:S04]  /*c320*/  ISETP.GT.U32.AND P0, PT, R4, 0x7f800000, PT ;  /* 0x7f8000000400780c */ /* 0x000fc80003f04070 */
[----:B------:R-:W-:-:S04]  /*c330*/  SEL R0, R0, 0x7c, P0 ;  /* 0x0000007c00007807 */ /* 0x000fc80000000000 */
.L_x_4096:
[----:B------:R-:W-:Y:S05]  /*c340*/  BSYNC B0 ;  /* 0x0000000000007941 */ /* 0x000fea0003800000 */
.L_x_4094:
[----:B------:R-:W-:-:S04]  /*c350*/  LOP3.LUT R4, R23, 0x80000000, RZ, 0xc0, !PT ;  /* 0x8000000017047812 */ /* 0x000fc800078ec0ff */
[----:B------:R-:W-:-:S04]  /*c360*/  SHF.R.U32.HI R5, RZ, 0x18, R4 ;  /* 0x00000018ff057819 */ /* 0x000fc80000011604 */
[----:B------:R-:W-:-:S05]  /*c370*/  LOP3.LUT R5, R0, R5, RZ, 0xfc, !PT ;  /* 0x0000000500057212 */ /* 0x000fca00078efcff */
[----:B------:R-:W-:Y:S01]  /*c380*/  STG.E.U8 [R2.64], R5 ;  /* 0x0000000502007986 */ /* 0x000fe2000c101124 */
[----:B------:R-:W-:Y:S05]  /*c390*/  EXIT ;  /* 0x000000000000794d */ /* 0x000fea0003800000 */
.L_x_4090:
[----:B------:R-:W-:Y:S01]  /*c3a0*/  STG.E.U16 [R2.64], R23 ;  /* 0x0000001702007986 */ /* 0x000fe2000c101524 */
[----:B------:R-:W-:Y:S05]  /*c3b0*/  EXIT ;  /* 0x000000000000794d */ /* 0x000fea0003800000 */
.L_x_4087:
        /* <DEDUP_REMOVED lines=12> */
.L_x_4099:
        /* <DEDUP_REMOVED lines=17> */
.L_x_4102:
[----:B------:R-:W-:-:S04]  /*c590*/  LOP3.LUT R0, R23, 0x80000000, RZ, 0xc0, !PT ;  /* 0x8000000017007812 */ /* 0x000fc800078ec0ff */
[----:B------:R-:W-:-:S04]  /*c5a0*/  SHF.R.U32.HI R5, RZ, 0x18, R0 ;  /* 0x00000018ff057819 */ /* 0x000fc80000011600 */
[----:B------:R-:W-:-:S04]  /*c5b0*/  LOP3.LUT R4, R4, R5, RZ, 0xfc, !PT ;  /* 0x0000000504047212 */ /* 0x000fc800078efcff */
[----:B------:R-:W-:Y:S02]  /*c5c0*/  PRMT R0, R4, 0x7610, R0 ;  /* 0x0000761004007816 */ /* 0x000fe40000000000 */
.L_x_4101:
[----:B------:R-:W-:Y:S05]  /*c5d0*/  BSYNC B0 ;  /* 0x0000000000007941 */ /* 0x000fea0003800000 */
.L_x_4100:
[----:B------:R-:W-:Y:S01]  /*c5e0*/  STG.E.U8 [R2.64], R0 ;  /* 0x0000000002007986 */ /* 0x000fe2000c101124 */
[----:B------:R-:W-:Y:S05]  /*c5f0*/  EXIT ;  /* 0x000000000000794d */ /* 0x000fea0003800000 */
.L_x_4098:
        /* <DEDUP_REMOVED lines=17> */
.L_x_4105:
[----:B------:R-:W-:-:S04]  /*c710*/  LOP3.LUT R0, R23, 0x80000000, RZ, 0xc0, !PT ;  /* 0x8000000017007812 */ /* 0x000fc800078ec0ff */
[----:B------:R-:W-:-:S04]  /*c720*/  SHF.R.U32.HI R5, RZ, 0x18, R0 ;  /* 0x00000018ff057819 */ /* 0x000fc80000011600 */
[----:B------:R-:W-:-:S04]  /*c730*/  LOP3.LUT R4, R4, R5, RZ, 0xfc, !PT ;  /* 0x0000000504047212 */ /* 0x000fc800078efcff */
[----:B------:R-:W-:Y:S02]  /*c740*/  PRMT R0, R4, 0x7610, R0 ;  /* 0x0000761004007816 */ /* 0x000fe40000000000 */
.L_x_4104:
[----:B------:R-:W-:Y:S05]  /*c750*/  BSYNC B0 ;  /* 0x0000000000007941 */ /* 0x000fea0003800000 */
.L_x_4103:
[----:B------:R-:W-:Y:S01]  /*c760*/  STG.E.U8 [R2.64], R0 ;  /* 0x0000000002007986 */ /* 0x000fe2000c101124 */
[----:B------:R-:W-:Y:S05]  /*c770*/  EXIT ;  /* 0x000000000000794d */ /* 0x000fea0003800000 */
.L_x_4097:
        /* <DEDUP_REMOVED lines=22> */
.L_x_4080:
        /* <DEDUP_REMOVED lines=20> */
.L_x_4107:
[----:B------:R-:W-:-:S06]  /*ca20*/  PRMT R4, RZ, 0x5410, R23 ;  /* 0x00005410ff047816 */ /* 0x000fcc0000000017 */
[----:B------:R-:W0:Y:S02]  /*ca30*/  F2I.U64.TRUNC R4, R4 ;  /* 0x0000000400047311 */ /* 0x000e24000020d800 */
[----:B0-----:R-:W-:Y:S01]  /*ca40*/  STG.E.64 [R2.64], R4 ;  /* 0x0000000402007986 */ /* 0x001fe2000c101b24 */
[----:B------:R-:W-:Y:S05]  /*ca50*/  EXIT ;  /* 0x000000000000794d */ /* 0x000fea0003800000 */
.L_x_4106:
[----:B------:R-:W-:-:S06]  /*ca60*/  PRMT R23, RZ, 0x5410, R23 ;  /* 0x00005410ff177816 */ /* 0x000fcc0000000017 */
[----:B------:R-:W0:Y:S02]  /*ca70*/  F2I.FTZ.U32.TRUNC.NTZ R23, R23 ;  /* 0x0000001700177305 */ /* 0x000e24000021f000 */
[----:B0-----:R-:W-:Y:S01]  /*ca80*/  STG.E [R2.64], R23 ;  /* 0x0000001702007986 */ /* 0x001fe2000c101924 */
[----:B------:R-:W-:Y:S05]  /*ca90*/  EXIT ;  /* 0x000000000000794d */ /* 0x000fea0003800000 */
.L_x_4108:
        /* <DEDUP_REMOVED lines=14> */
.L_x_13771:


//--------------------- .text._ZN2at6native18elementwise_kernelILi128ELi4EZNS0_22gpu_kernel_impl_nocastIZZZNS0_26logit_backward_kernel_cudaERNS_18TensorIteratorBaseERKN3c106ScalarEENKUlvE_clEvENKUlvE2_clEvEUlNS5_8BFloat16ESB_E0_EEvS4_RKT_EUliE_EEviT1_ --------------------------
	.section	.text._ZN2at6native18elementwise_kernelILi128ELi4EZNS0_22gpu_kernel_impl_nocastIZZZNS0_26logit_backward_kernel_cudaERNS_18TensorIteratorBaseERKN3c106ScalarEENKUlvE_clEvENKUlvE2_clEvEUlNS5_8BFloat16ESB_E0_EEvS4_RKT_EUliE_EEviT1_,"ax",@progbits
	.sectioninfo	@"SHI_REGISTERS=12"
	.align	128
        .global         _ZN2at6native18elementwise_kernelILi128ELi4EZNS0_22gpu_kernel_impl_nocastIZZZNS0_26logit_backward_kernel_cudaERNS_18TensorIteratorBaseERKN3c106ScalarEENKUlvE_clEvENKUlvE2_clEvEUlNS5_8BFloat16ESB_E0_EEvS4_RKT_EUliE_EEviT1_
        .type           _ZN2at6native18elementwise_kernelILi128ELi4EZNS0_22gpu_kernel_impl_nocastIZZZNS0_26logit_backward_kernel_cudaERNS_18TensorIteratorBaseERKN3c106ScalarEENKUlvE_clEvENKUlvE2_clEvEUlNS5_8BFloat16ESB_E0_EEvS4_RKT_EUliE_EEviT1_,@function
        .size           _ZN2at6native18elementwise_kernelILi128ELi4EZNS0_22gpu_kernel_impl_nocastIZZZNS0_26logit_backward_kernel_cudaERNS_18TensorIteratorBaseERKN3c106ScalarEENKUlvE_clEvENKUlvE2_clEvEUlNS5_8BFloat16ESB_E0_EEvS4_RKT_EUliE_EEviT1_,(.L_x_13772 - _ZN2at6native18elementwise_kernelILi128ELi4EZNS0_22gpu_kernel_impl_nocastIZZZNS0_26logit_backward_kernel_cudaERNS_18TensorIteratorBaseERKN3c106ScalarEENKUlvE_clEvENKUlvE2_clEvEUlNS5_8BFloat16ESB_E0_EEvS4_RKT_EUliE_EEviT1_)
        .other          _ZN2at6native18elementwise_kernelILi128ELi4EZNS0_22gpu_kernel_impl_nocastIZZZNS0_26logit_backward_kernel_cudaERNS_18TensorIteratorBaseERKN3c106ScalarEENKUlvE_clEvENKUlvE2_clEvEUlNS5_8BFloat16ESB_E0_EEvS4_RKT_EUliE_EEviT1_,@"STO_CUDA_ENTRY STV_DEFAULT"
_ZN2at6native18elementwise_kernelILi128ELi4EZNS0_22gpu_kernel_impl_nocastIZZZNS0_26logit_backward_kernel_cudaERNS_18TensorIteratorBaseERKN3c106ScalarEENKUlvE_clEvENKUlvE2_clEvEUlNS5_8BFloat16ESB_E0_EEvS4_RKT_EUliE_EEviT1_:
.text._ZN2at6native18elementwise_kernelILi128ELi4EZNS0_22gpu_kernel_impl_nocastIZZZNS0_26logit_backward_kernel_cudaERNS_18TensorIteratorBaseERKN3c106ScalarEENKUlvE_clEvENKUlvE2_clEvEUlNS5_8BFloat16ESB_E0_EEvS4_RKT_EUliE_EEviT1_:
        /* <DEDUP_REMOVED lines=10> */
[----:B------:R-:W-:Y:S01]  /*00a0*/  MOV R2, RZ ;  /* 0x000000ff00027202 */ /* 0x000fe20000000f00 */
[----:B------:R-:W-:-:S10]  /*00b0*/  HFMA2.MMA R0, -RZ, RZ, 0, 0 ;  /* 0x00000000ff007435 */ /* 0x000fd400000001ff */
[----:B------:R-:W-:Y:S05]  /*00c0*/  @!P0 BRA `(.L_x_4111) ;  /* 0x00000f8000008947 */ /* 0x000fea0003800000 */
[----:B------:R-:W-:Y:S02]  /*00d0*/  MOV R2, RZ ;  /* 0x000000ff00027202 */ /* 0x000fe40000000f00 */
        /* <DEDUP_REMOVED lines=247> */
.L_x_4111:
[----:B------:R-:W-:-:S04]  /*1050*/  IADD3 R6, P0, R4, c[0x0][0x3d8], RZ ;  /* 0x0000f60004067a10 */ /* 0x000fc80007f1e0ff */
[----:B------:R-:W-:-:S05]  /*1060*/  IADD3.X R7, RZ, c[0x0][0x3dc], RZ, P0, !PT ;  /* 0x0000f700ff077a10 */ /* 0x000fca00007fe4ff */
[----:B------:R-:W2:Y:S01]  /*1070*/  LDG.E.U16 R6, [R6.64] ;  /* 0x0000000406067981 */ /* 0x000ea2000c1e1500 */
[----:B------:R-:W-:-:S04]  /*1080*/  IADD3 R4, P0, R2, c[0x0][0x3d0], RZ ;  /* 0x0000f40002047a10 */ /* 0x000fc80007f1e0ff */
[----:B------:R-:W-:-:S05]  /*1090*/  IADD3.X R5, RZ, c[0x0][0x3d4], RZ, P0, !PT ;  /* 0x0000f500ff057a10 */ /* 0x000fca00007fe4ff */
[----:B------:R2:W3:Y:S01]  /*10a0*/  LDG.E.U16 R4, [R4.64] ;  /* 0x0000000404047981 */ /* 0x0004e2000c1e1500 */
[----:B------:R-:W-:Y:S02]  /*10b0*/  IADD3 R3, R3, 0x80, RZ ;  /* 0x0000008003037810 */ /* 0x000fe40007ffe0ff */
[----:B--2---:R-:W-:-:S04]  /*10c0*/  PRMT R5, RZ, 0x5410, R6 ;  /* 0x00005410ff057816 */ /* 0x004fc80000000006 */
[C---:B------:R-:W-:Y:S02]  /*10d0*/  FSETP.GEU.FTZ.AND P1, PT, R5.reuse, c[0x0][0x3e0], PT ;  /* 0x0000f80005007a0b */ /* 0x040fe40003f3e000 */
[----:B------:R-:W-:-:S04]  /*10e0*/  FSETP.GT.FTZ.AND P0, PT, R5, c[0x0][0x3e4], PT ;  /* 0x0000f90005007a0b */ /* 0x000fc80003f14000 */
[----:B------:R-:W-:-:S13]  /*10f0*/  PLOP3.LUT P0, PT, P1, P0, PT, 0x8a, 0x0 ;  /* 0x000000000000781c */ /* 0x000fda0000f01172 */
[----:B------:R-:W-:-:S04]  /*1100*/  @!P0 FADD.FTZ R2, -R5, 1 ;  /* 0x3f80000005028421 */ /* 0x000fc80000010100 */
[----:B------:R-:W-:Y:S01]  /*1110*/  @!P0 FMUL.FTZ R8, R5, R2 ;  /* 0x0000000205088220 */ /* 0x000fe20000410000 */
[----:B---3--:R-:W-:Y:S02]  /*1120*/  PRMT R5, RZ, 0x5410, R4 ;  /* 0x00005410ff057816 */ /* 0x008fe40000000004 */
[----:B------:R-:W-:-:S03]  /*1130*/  MOV R2, RZ ;  /* 0x000000ff00027202 */ /* 0x000fc60000000f00 */
[----:B------:R-:W0:Y:S02]  /*1140*/  @!P0 MUFU.RCP R8, R8 ;  /* 0x0000000800088308 */ /* 0x000e240000001000 */
[----:B0-----:R-:W-:Y:S01]  /*1150*/  @!P0 FMUL.FTZ R2, R5, R8 ;  /* 0x0000000805028220 */ /* 0x001fe20000410000 */
[----:B------:R-:W-:-:S04]  /*1160*/  IADD3 R4, P0, R0, c[0x0][0x3c8], RZ ;  /* 0x0000f20000047a10 */ /* 0x000fc80007f1e0ff */
[----:B------:R-:W-:Y:S02]  /*1170*/  F2FP.BF16.PACK_AB R2, RZ, R2 ;  /* 0x00000002ff02723e */ /* 0x000fe400000010ff */
[----:B------:R-:W-:-:S05]  /*1180*/  IADD3.X R5, RZ, c[0x0][0x3cc], RZ, P0, !PT ;  /* 0x0000f300ff057a10 */ /* 0x000fca00007fe4ff */
[----:B------:R0:W-:Y:S02]  /*1190*/  STG.E.U16 [R4.64], R2 ;  /* 0x0000000204007986 */ /* 0x0001e4000c101504 */
.L_x_4110:
[----:B------:R-:W-:Y:S05]  /*11a0*/  BSYNC B0 ;  /* 0x0000000000007941 */ /* 0x000fea0003800000 */
.L_x_4109:
[----:B------:R-:W-:Y:S01]  /*11b0*/  ISETP.GE.AND P0, PT, R3, c[0x0][0x160], PT ;  /* 0x0000580003007a0c */ /* 0x000fe20003f06270 */
[----:B------:R-:W-:-:S12]  /*11c0*/  BSSY B0, `(.L_x_4112) ;  /* 0x0000228000007945 */ /* 0x000fd80003800000 */
[----:B------:R-:W-:Y:S05]  /*11d0*/  @P0 BRA `(.L_x_4113) ;  /* 0x0000226000000947 */ /* 0x000fea0003800000 */
[----:B------:R-:W-:Y:S01]  /*11e0*/  ISETP.NE.AND P0, PT, RZ, c[0x0][0x168], PT ;  /* 0x00005a00ff007a0c */ /* 0x000fe20003f05270 */
[----:B0-----:R-:W-:Y:S01]  /*11f0*/  HFMA2.MMA R4, -RZ, RZ, 0, 0 ;  /* 0x00000000ff047435 */ /* 0x001fe200000001ff */
        /* <DEDUP_REMOVED lines=251> */
.L_x_4114:
        /* <DEDUP_REMOVED lines=19> */
[----:B------:R-:W-:Y:S02]  /*22e0*/  IADD3.X R5, RZ, c[0x0][0x3cc], RZ, P0, !PT ;  /* 0x0000f300ff057a10 */ /* 0x000fe400007fe4ff */
[----:B------:R-:W-:-:S03]  /*22f0*/  ISETP.GE.AND P0, PT, R3, c[0x0][0x160], PT ;  /* 0x0000580003007a0c */ /* 0x000fc60003f06270 */
[----:B------:R0:W-:Y:S10]  /*2300*/  STG.E.U16 [R4.64], R2 ;  /* 0x0000000204007986 */ /* 0x0001f4000c101504 */
        /* <DEDUP_REMOVED lines=254> */
.L_x_4115:
        /* <DEDUP_REMOVED lines=21> */
.L_x_4113:
[----:B------:R-:W-:Y:S05]  /*3440*/  BSYNC B0 ;  /* 0x0000000000007941 */ /* 0x000fea0003800000 */
.L_x_4112:
[----:B------:R-:W-:-:S13]  /*3450*/  ISETP.GE.AND P0, PT, R3, c[0x0][0x160], PT ;  /* 0x0000580003007a0c */ /* 0x000fda0003f06270 */
[----:B------:R-:W-:Y:S05]  /*3460*/  @P0 EXIT ;  /* 0x000000000000094d */ /* 0x000fea0003800000 */
        /* <DEDUP_REMOVED lines=253> */
.L_x_4116:
[----:B------:R-:W-:-:S04]  /*4440*/  IADD3 R4, P0, R4, c[0x0][0x3d8], RZ ;  /* 0x0000f60004047a10 */ /* 0x000fc80007f1e0ff */
[----:B------:R-:W-:-:S05]  /*4450*/  IADD3.X R5, RZ, c[0x0][0x3dc], RZ, P0, !PT ;  /* 0x0000f700ff057a10 */ /* 0x000fca00007fe4ff */
[----:B------:R-:W2:Y:S01]  /*4460*/  LDG.E.U16 R4, [R4.64] ;  /* 0x0000000404047981 */ /* 0x000ea2000c1e1500 */
[----:B------:R-:W-:-:S04]  /*4470*/  IADD3 R2, P0, R2, c[0x0][0x3d0], RZ ;  /* 0x0000f40002027a10 */ /* 0x000fc80007f1e0ff */
[----:B------:R-:W-:-:S05]  /*4480*/  IADD3.X R3, RZ, c[0x0][0x3d4], RZ, P0, !PT ;  /* 0x0000f500ff037a10 */ /* 0x000fca00007fe4ff */
[----:B------:R2:W3:Y:S02]  /*4490*/  LDG.E.U16 R2, [R2.64] ;  /* 0x0000000402027981 */ /* 0x0004e4000c1e1500 */
[----:B--2---:R-:W-:Y:S02]  /*44a0*/  PRMT R3, RZ, 0x5410, R4 ;  /* 0x00005410ff037816 */ /* 0x004fe40000000004 */
[----:B------:R-:W-:Y:S02]  /*44b0*/  MOV R4, RZ ;  /* 0x000000ff00047202 */ /* 0x000fe40000000f00 */
[C---:B------:R-:W-:Y:S02]  /*44c0*/  FSETP.GEU.FTZ.AND P1, PT, R3.reuse, c[0x0][0x3e0], PT ;  /* 0x0000f80003007a0b */ /* 0x040fe40003f3e000 */
[----:B------:R-:W-:-:S04]  /*44d0*/  FSETP.GT.FTZ.AND P0, PT, R3, c[0x0][0x3e4], PT ;  /* 0x0000f90003007a0b */ /* 0x000fc80003f14000 */
[----:B------:R-:W-:-:S13]  /*44e0*/  PLOP3.LUT P0, PT, P1, P0, PT, 0x8a, 0x0 ;  /* 0x000000000000781c */ /* 0x000fda0000f01172 */
[----:B------:R-:W-:-:S04]  /*44f0*/  @!P0 FADD.FTZ R6, -R3, 1 ;  /* 0x3f80000003068421 */ /* 0x000fc80000010100 */
[----:B------:R-:W-:Y:S01]  /*4500*/  @!P0 FMUL.FTZ R6, R3, R6 ;  /* 0x0000000603068220 */ /* 0x000fe20000410000 */
[----:B---3--:R-:W-:-:S05]  /*4510*/  PRMT R3, RZ, 0x5410, R2 ;  /* 0x00005410ff037816 */ /* 0x008fca0000000002 */
[----:B------:R-:W0:Y:S02]  /*4520*/  @!P0 MUFU.RCP R6, R6 ;  /* 0x0000000600068308 */ /* 0x000e240000001000 */
[----:B0-----:R-:W-:Y:S01]  /*4530*/  @!P0 FMUL.FTZ R4, R3, R6 ;  /* 0x0000000603048220 */ /* 0x001fe20000410000 */
[----:B------:R-:W-:-:S04]  /*4540*/  IADD3 R2, P0, R0, c[0x0][0x3c8], RZ ;  /* 0x0000f20000027a10 */ /* 0x000fc80007f1e0ff */
[----:B------:R-:W-:Y:S02]  /*4550*/  F2FP.BF16.PACK_AB R4, RZ, R4 ;  /* 0x00000004ff04723e */ /* 0x000fe400000010ff */
[----:B------:R-:W-:-:S05]  /*4560*/  IADD3.X R3, RZ, c[0x0][0x3cc], RZ, P0, !PT ;  /* 0x0000f300ff037a10 */ /* 0x000fca00007fe4ff */
[----:B------:R-:W-:Y:S01]  /*4570*/  STG.E.U16 [R2.64], R4 ;  /* 0x0000000402007986 */ /* 0x000fe2000c101504 */
[----:B------:R-:W-:Y:S05]  /*4580*/  EXIT ;  /* 0x000000000000794d */ /* 0x000fea0003800000 */
.L_x_4117:
        /* <DEDUP_REMOVED lines=15> */
.L_x_13772:


//--------------------- .text._ZN2at6native27unrolled_elementwise_kernelIZZZNS0_26logit_backward_kernel_cudaERNS_18TensorIteratorBaseERKN3c106ScalarEENKUlvE_clEvENKUlvE2_clEvEUlNS4_8BFloat16ESA_E0_St5arrayIPcLm3EELi4E23TrivialOffsetCalculatorILi2EjESF_ILi1EjENS0_6memory15LoadWithoutCastENSI_16StoreWithoutCastEEEviT_T0_T2_T3_T4_T5_ --------------------------
	.section	.text._ZN2at6native27unrolled_elementwise_kernelIZZZNS0_26logit_backward_kernel_cudaERNS_18TensorIteratorBaseERKN3c106ScalarEENKUlvE_clEvENKUlvE2_clEvEUlNS4_8BFloat16ESA_E0_St5arrayIPcLm3EELi4E23TrivialOffsetCalculatorILi2EjESF_ILi1EjENS0_6memory15LoadWithoutCastENSI_16StoreWithoutCastEEEviT_T0_T2_T3_T4_T5_,"ax",@progbits
	.sectioninfo	@"SHI_REGISTERS=28"
	.align	128
        .global         _ZN2at6native27unrolled_elementwise_kernelIZZZNS0_26logit_backward_kernel_cudaERNS_18TensorIteratorBaseERKN3c106ScalarEENKUlvE_clEvENKUlvE2_clEvEUlNS4_8BFloat16ESA_E0_St5arrayIPcLm3EELi4E23TrivialOffsetCalculatorILi2EjESF_ILi1EjENS0_6memory15LoadWithoutCastENSI_16StoreWithoutCastEEEviT_T0_T2_T3_T4_T5_
        .type           _ZN2at6native27unrolled_elementwise_kernelIZZZNS0_26logit_backward_kernel_cudaERNS_18TensorIteratorBaseERKN3c106ScalarEENKUlvE_clEvENKUlvE2_clEvEUlNS4_8BFloat16ESA_E0_St5arrayIPcLm3EELi4E23TrivialOffsetCalculatorILi2EjESF_ILi1EjENS0_6memory15LoadWithoutCastENSI_16StoreWithoutCastEEEviT_T0_T2_T3_T4_T5_,@function
        .size           _ZN2at6native27unrolled_elementwise_kernelIZZZNS0_26logit_backward_kernel_cudaERNS_18TensorIteratorBaseERKN3c106ScalarEENKUlvE_clEvENKUlvE2_clEvEUlNS4_8BFloat16ESA_E0_St5arrayIPcLm3EELi4E23TrivialOffsetCalculatorILi2EjESF_ILi1EjENS0_6memory15LoadWithoutCastENSI_16StoreWithoutCastEEEviT_T0_T2_T3_T4_T5_,(.L_x_13773 - _ZN2at6native27unrolled_elementwise_kernelIZZZNS0_26logit_backward_kernel_cudaERNS_18TensorIteratorBaseERKN3c106ScalarEENKUlvE_clEvENKUlvE2_clEvEUlNS4_8BFloat16ESA_E0_St5arrayIPcLm3EELi4E23TrivialOffsetCalculatorILi2EjESF_ILi1EjENS0_6memory15LoadWithoutCastENSI_16StoreWithoutCastEEEviT_T0_T2_T3_T4_T5_)
        .other          _ZN2at6native27unrolled_elementwise_kernelIZZZNS0_26logit_backward_kernel_cudaERNS_18TensorIteratorBaseERKN3c106ScalarEENKUlvE_clEvENKUlvE2_clEvEUlNS4_8BFloat16ESA_E0_St5arrayIPcLm3EELi4E23TrivialOffsetCalculatorILi2EjESF_ILi1EjENS0_6memory15LoadWithoutCastENSI_16StoreWithoutCastEEEviT_T0_T2_T3_T4_T5_,@"STO_CUDA_ENTRY STV_DEFAULT"
_ZN2at6native27unrolled_elementwise_kernelIZZZNS0_26logit_backward_kernel_cudaERNS_18TensorIteratorBaseERKN3c106ScalarEENKUlvE_clEvENKUlvE2_clEvEUlNS4_8BFloat16ESA_E0_St5arrayIPcLm3EELi4E23TrivialOffsetCalculatorILi2EjESF_ILi1EjENS0_6memory15LoadWithoutCastENSI_16StoreWithoutCastEEEviT_T0_T2_T3_T4_T5_:
.text._ZN2at6native27unrolled_elementwise_kernelIZZZNS0_26logit_backward_kernel_cudaERNS_18TensorIteratorBaseERKN3c106ScalarEENKUlvE_clEvENKUlvE2_clEvEUlNS4_8BFloat16ESA_E0_St5arrayIPcLm3EELi4E23TrivialOffsetCalculatorILi2EjESF_ILi1EjENS0_6memory15LoadWithoutCastENSI_16StoreWithoutCastEEEviT_T0_T2_T3_T4_T5_:
        /* <DEDUP_REMOVED lines=24> */
[----:B------:R-:W-:-:S12]  /*0180*/  @!P0 IMAD.WIDE.U32 R16, R10, R11, c[0x0][0x180] ;  /* 0x000060000a108625 */ /* 0x000fd800078e000b */
[----:B------:R-:W-:Y:S01]  /*0190*/  @!P3 IMAD R14, R0, 0x200, R9 ;  /* 0x00000200000eb824 */ /* 0x000fe200078e0209 */
[----:B------:R-:W-:Y:S01]  /*01a0*/  @!P3 IADD3 R9, R9, 0x80, RZ ;  /* 0x000000800909b810 */ /* 0x000fe20007ffe0ff */
[----:B------:R-:W-:Y:S01]  /*01b0*/  @!P3 IMAD.MOV.U32 R15, RZ, RZ, 0x2 ;  /* 0x00000002ff0fb424 */ /* 0x000fe200078e00ff */
[----:B------:R-:W-:Y:S01]  /*01c0*/  PRMT R7, RZ, 0x7610, R7 ;  /* 0x00007610ff077816 */ /* 0x000fe20000000007 */
[----:B------:R-:W-:Y:S01]  /*01d0*/  @!P0 IMAD.WIDE.U32 R10, R10, R11, c[0x0][0x188] ;  /* 0x000062000a0a8625 */ /* 0x000fe200078e000b */
[----:B------:R-:W-:Y:S01]  /*01e0*/  ISETP.GE.AND P2, PT, R9, R2, PT ;  /* 0x000000020900720c */ /* 0x000fe20003f46270 */
[----:B------:R1:W5:Y:S01]  /*01f0*/  @!P0 LDG.E.U16 R5, [R16.64] ;  /* 0x0000000410058981 */ /* 0x000362000c1e1500 */
[----:B------:R-:W-:Y:S01]  /*0200*/  PRMT R6, RZ, 0x7610, R6 ;  /* 0x00007610ff067816 */ /* 0x000fe20000000006 */
[CC--:B------:R-:W-:Y:S01]  /*0210*/  @!P3 IMAD.WIDE.U32 R12, R14.reuse, R15.reuse, c[0x0][0x180] ;  /* 0x000060000e0cb625 */ /* 0x0c0fe200078e000f */
[----:B------:R-:W-:Y:S01]  /*0220*/  PRMT R8, RZ, 0x7610, R8 ;  /* 0x00007610ff087816 */ /* 0x000fe20000000008 */
[----:B------:R2:W5:Y:S02]  /*0230*/  @!P0 LDG.E.U16 R4, [R10.64] ;  /* 0x000000040a048981 */ /* 0x000564000c1e1500 */
[----:B------:R-:W-:-:S02]  /*0240*/  @!P3 IMAD.WIDE.U32 R14, R14, R15, c[0x0][0x188] ;  /* 0x000062000e0eb625 */ /* 0x000fc400078e000f */
[----:B------:R3:W5:Y:S04]  /*0250*/  @!P3 LDG.E.U16 R6, [R12.64] ;  /* 0x000000040c06b981 */ /* 0x000768000c1e1500 */
[--C-:B------:R-:W-:Y:S01]  /*0260*/  @!P2 IMAD R22, R0, 0x200, R9.reuse ;  /* 0x000002000016a824 */ /* 0x100fe200078e0209 */
[----:B------:R-:W-:Y:S01]  /*0270*/  PRMT R9, RZ, 0x7610, R9 ;  /* 0x00007610ff097816 */ /* 0x000fe20000000009 */
[----:B------:R-:W-:Y:S01]  /*0280*/  @!P2 IMAD.MOV.U32 R23, RZ, RZ, 0x2 ;  /* 0x00000002ff17a424 */ /* 0x000fe200078e00ff */
[----:B------:R4:W5:Y:S03]  /*0290*/  @!P3 LDG.E.U16 R7, [R14.64] ;  /* 0x000000040e07b981 */ /* 0x000966000c1e1500 */
[----:B-1----:R-:W-:Y:S01]  /*02a0*/  @!P2 IMAD.WIDE.U32 R16, R22, R23, c[0x0][0x180] ;  /* 0x000060001610a625 */ /* 0x002fe200078e0017 */
[----:B--2---:R-:W-:-:S03]  /*02b0*/  IADD3 R11, R3, 0x100, RZ ;  /* 0x00000100030b7810 */ /* 0x004fc60007ffe0ff */
[----:B------:R-:W-:Y:S01]  /*02c0*/  @!P2 IMAD.WIDE.U32 R22, R22, R23, c[0x0][0x188] ;  /* 0x000062001616a625 */ /* 0x000fe200078e0017 */
[----:B------:R0:W5:Y:S01]  /*02d0*/  @!P2 LDG.E.U16 R8, [R16.64] ;  /* 0x000000041008a981 */ /* 0x000162000c1e1500 */
[C---:B----4-:R-:W-:Y:S02]  /*02e0*/  IADD3 R15, R3.reuse, 0x80, RZ ;  /* 0x00000080030f7810 */ /* 0x050fe40007ffe0ff */
[----:B------:R-:W-:Y:S01]  /*02f0*/  @!P1 IMAD R10, R0, 0x200, R3 ;  /* 0x00000200000a9824 */ /* 0x000fe200078e0203 */
[----:B------:R0:W5:Y:S01]  /*0300*/  @!P2 LDG.E.U16 R9, [R22.64] ;  /* 0x000000041609a981 */ /* 0x000162000c1e1500 */
[----:B---3--:R-:W-:Y:S01]  /*0310*/  IADD3 R13, R3, 0x180, RZ ;  /* 0x00000180030d7810 */ /* 0x008fe20007ffe0ff */
[----:B------:R-:W-:Y:S01]  /*0320*/  @!P1 IMAD.MOV.U32 R3, RZ, RZ, R15 ;  /* 0x000000ffff039224 */ /* 0x000fe200078e000f */
[-C--:B------:R-:W-:Y:S01]  /*0330*/  ISETP.GE.AND P2, PT, R11, R2.reuse, PT ;  /* 0x000000020b00720c */ /* 0x080fe20003f46270 */
[----:B------:R-:W-:Y:S01]  /*0340*/  @!P1 IMAD.MOV.U32 R11, RZ, RZ, 0x2 ;  /* 0x00000002ff0b9424 */ /* 0x000fe200078e00ff */
[----:B------:R-:W-:Y:S01]  /*0350*/  BSSY B0, `(.L_x_4118) ;  /* 0x0000011000007945 */ /* 0x000fe20003800000 */
[----:B------:R-:W-:-:S02]  /*0360*/  ISETP.GE.AND P5, PT, R15, R2, PT ;  /* 0x000000020f00720c */ /* 0x000fc40003fa6270 */
[-C--:B------:R-:W-:Y:S01]  /*0370*/  ISETP.GE.AND P3, PT, R13, R2.reuse, PT ;  /* 0x000000020d00720c */ /* 0x080fe20003f66270 */
[----:B------:R-:W-:Y:S01]  /*0380*/  @!P1 IMAD.WIDE.U32 R10, R10, R11, c[0x0][0x178] ;  /* 0x00005e000a0a9625 */ /* 0x000fe200078e000b */
[----:B------:R-:W-:Y:S01]  /*0390*/  ISETP.GE.AND P4, PT, R3, R2, PT ;  /* 0x000000020300720c */ /* 0x000fe20003f86270 */
[----:B------:R-:W-:Y:S07]  /*03a0*/  @P1 BRA `(.L_x_4119) ;  /* 0x000000b000001947 */ /* 0x000fee0003800000 */
[----:B0----5:R-:W-:Y:S02]  /*03b0*/  PRMT R25, RZ, 0x5410, R25 ;  /* 0x00005410ff197816 */ /* 0x021fe40000000019 */
[----:B------:R-:W-:Y:S02]  /*03c0*/  PRMT R24, RZ, 0x5410, R24 ;  /* 0x00005410ff187816 */ /* 0x000fe40000000018 */
        /* <DEDUP_REMOVED lines=9> */
.L_x_4119:
[----:B0-----:R-:W-:Y:S05]  /*0460*/  BSYNC B0 ;  /* 0x0000000000007941 */ /* 0x001fea0003800000 */
.L_x_4118:
[----:B------:R-:W-:Y:S01]  /*0470*/  BSSY B0, `(.L_x_4120) ;  /* 0x000000d000007945 */ /* 0x000fe20003800000 */
[----:B------:R-:W-:Y:S05]  /*0480*/  @P5 BRA `(.L_x_4121) ;  /* 0x000000b000005947 */ /* 0x000fea0003800000 */
[----:B-----5:R-:W-:Y:S02]  /*0490*/  PRMT R13, RZ, 0x5410, R4 ;  /* 0x00005410ff0d7816 */ /* 0x020fe40000000004 */
        /* <DEDUP_REMOVED lines=10> */
.L_x_4121:
[----:B------:R-:W-:Y:S05]  /*0540*/  BSYNC B0 ;  /* 0x0000000000007941 */ /* 0x000fea0003800000 */
.L_x_4120:
        /* <DEDUP_REMOVED lines=13> */
.L_x_4123:
[----:B------:R-:W-:Y:S05]  /*0620*/  BSYNC B0 ;  /* 0x0000000000007941 */ /* 0x000fea0003800000 */
.L_x_4122:
        /* <DEDUP_REMOVED lines=13> */
.L_x_4125:
[----:B------:R-:W-:Y:S05]  /*0700*/  BSYNC B0 ;  /* 0x0000000000007941 */ /* 0x000fea0003800000 */
.L_x_4124:
[----:B------:R0:W-:Y:S01]  /*0710*/  @!P1 STG.E.U16 [R10.64], R12 ;  /* 0x0000000c0a009986 */ /* 0x0001e2000c101504 */
[----:B------:R-:W-:Y:S01]  /*0720*/  BSSY B0, `(.L_x_4126) ;  /* 0x000000d000007945 */ /* 0x000fe20003800000 */
[----:B------:R-:W-:Y:S05]  /*0730*/  @P4 BRA `(.L_x_4127) ;  /* 0x000000b000004947 */ /* 0x000fea0003800000 */
[----:B-----5:R-:W-:Y:S01]  /*0740*/  IMAD R4, R0, 0x200, R3 ;  /* 0x0000020000047824 */ /* 0x020fe200078e0203 */
[----:B------:R-:W-:Y:S01]  /*0750*/  IADD3 R3, R3, 0x80, RZ ;  /* 0x0000008003037810 */ /* 0x000fe20007ffe0ff */
[----:B------:R-:W-:Y:S01]  /*0760*/  IMAD.MOV.U32 R7, RZ, RZ, 0x2 ;  /* 0x00000002ff077424 */ /* 0x000fe200078e00ff */
[----:B------:R-:W-:Y:S02]  /*0770*/  PRMT R9, R6, 0x7610, R9 ;  /* 0x0000761006097816 */ /* 0x000fe40000000009 */
[----:B------:R-:W-:Y:S01]  /*0780*/  ISETP.GE.AND P0, PT, R3, R2, PT ;  /* 0x000000020300720c */ /* 0x000fe20003f06270 */
[----:B------:R-:W-:-:S05]  /*0790*/  IMAD.WIDE.U32 R4, R4, R7, c[0x0][0x178] ;  /* 0x00005e0004047625 */ /* 0x000fca00078e0007 */
[----:B------:R1:W-:Y:S07]  /*07a0*/  STG.E.U16 [R4.64], R14 ;  /* 0x0000000e04007986 */ /* 0x0003ee000c101504 */
[----:B0-----:R-:W-:Y:S01]  /*07b0*/  @!P0 IMAD R10, R0, 0x200, R3 ;  /* 0x00000200000a8824 */ /* 0x001fe200078e0203 */
[----:B------:R-:W-:-:S03]  /*07c0*/  @!P0 IADD3 R3, R3, 0x80, RZ ;  /* 0x0000008003038810 */ /* 0x000fc60007ffe0ff */
[----:B------:R-:W-:-:S05]  /*07d0*/  @!P0 IMAD.WIDE.U32 R6, R10, R7, c[0x0][0x178] ;  /* 0x00005e000a068625 */ /* 0x000fca00078e0007 */
[----:B------:R1:W-:Y:S02]  /*07e0*/  @!P0 STG.E.U16 [R6.64], R9 ;  /* 0x0000000906008986 */ /* 0x0003e4000c101504 */
.L_x_4127:
[----:B------:R-:W-:Y:S05]  /*07f0*/  BSYNC B0 ;  /* 0x0000000000007941 */ /* 0x000fea0003800000 */
.L_x_4126:
[----:B------:R-:W-:-:S13]  /*0800*/  ISETP.GE.AND P0, PT, R3, R2, PT ;  /* 0x000000020300720c */ /* 0x000fda0003f06270 */
[----:B------:R-:W-:Y:S05]  /*0810*/  @P0 EXIT ;  /* 0x000000000000094d */ /* 0x000fea0003800000 */
[----:B------:R-:W-:Y:S02]  /*0820*/  IMAD R3, R0, 0x200, R3 ;  /* 0x0000020000037824 */ /* 0x000fe400078e0203 */
[----:B------:R-:W-:-:S04]  /*0830*/  IMAD.MOV.U32 R2, RZ, RZ, 0x2 ;  /* 0x00000002ff027424 */ /* 0x000fc800078e00ff */
[----:B------:R-:W-:-:S05]  /*0840*/  IMAD.WIDE.U32 R2, R3, R2, c[0x0][0x178] ;  /* 0x00005e0003027625 */ /* 0x000fca00078e0002 */
[----:B-----5:R-:W-:Y:S01]  /*0850*/  STG.E.U16 [R2.64], R8 ;  /* 0x0000000802007986 */ /* 0x020fe2000c101504 */
[----:B------:R-:W-:Y:S05]  /*0860*/  EXIT ;  /* 0x000000000000794d */ /* 0x000fea0003800000 */
.L_x_4128:
        /* <DEDUP_REMOVED lines=9> */
.L_x_13773:


//--------------------- .text._ZN2at6native29vectorized_elementwise_kernelILi2EZZZNS0_26logit_backward_kernel_cudaERNS_18TensorIteratorBaseERKN3c106ScalarEENKUlvE_clEvENKUlvE2_clEvEUlNS4_8BFloat16ESA_E0_St5arrayIPcLm3EEEEviT0_T1_ --------------------------
	.section	.text._ZN2at6native29vectorized_elementwise_kernelILi2EZZZNS0_26logit_backward_kernel_cudaERNS_18TensorIteratorBaseERKN3c106ScalarEENKUlvE_clEvENKUlvE2_clEvEUlNS4_8BFloat16ESA_E0_St5arrayIPcLm3EEEEviT0_T1_,"ax",@progbits
	.sectioninfo	@"SHI_REGISTERS=32"
	.align	128
        .global         _ZN2at6native29vectorized_elementwise_kernelILi2EZZZNS0_26logit_backward_kernel_cudaERNS_18TensorIteratorBaseERKN3c106ScalarEENKUlvE_clEvENKUlvE2_clEvEUlNS4_8BFloat16ESA_E0_St5arrayIPcLm3EEEEviT0_T1_
        .type           _ZN2at6native29vectorized_elementwise_kernelILi2EZZZNS0_26logit_backward_kernel_cudaERNS_18TensorIteratorBaseERKN3c106ScalarEENKUlvE_clEvENKUlvE2_clEvEUlNS4_8BFloat16ESA_E0_St5arrayIPcLm3EEEEviT0_T1_,@function
        .size           _ZN2at6native29vectorized_elementwise_kernelILi2EZZZNS0_26logit_backward_kernel_cudaERNS_18TensorIteratorBaseERKN3c106ScalarEENKUlvE_clEvENKUlvE2_clEvEUlNS4_8BFloat16ESA_E0_St5arrayIPcLm3EEEEviT0_T1_,(.L_x_13774 - _ZN2at6native29vectorized_elementwise_kernelILi2EZZZNS0_26logit_backward_kernel_cudaERNS_18TensorIteratorBaseERKN3c106ScalarEENKUlvE_clEvENKUlvE2_clEvEUlNS4_8BFloat16ESA_E0_St5arrayIPcLm3EEEEviT0_T1_)
        .other          _ZN2at6native29vectorized_elementwise_kernelILi2EZZZNS0_26logit_backward_kernel_cudaERNS_18TensorIteratorBaseERKN3c106ScalarEENKUlvE_clEvENKUlvE2_clEvEUlNS4_8BFloat16ESA_E0_St5arrayIPcLm3EEEEviT0_T1_,@"STO_CUDA_ENTRY STV_DEFAULT"
_ZN2at6native29vectorized_elementwise_kernelILi2EZZZNS0_26logit_backward_kernel_cudaERNS_18TensorIteratorBaseERKN3c106ScalarEENKUlvE_clEvENKUlvE2_clEvEUlNS4_8BFloat16ESA_E0_St5arrayIPcLm3EEEEviT0_T1_:
.text._ZN2at6native29vectorized_elementwise_kernelILi2EZZZNS0_26logit_backward_kernel_cudaERNS_18TensorIteratorBaseERKN3c106ScalarEENKUlvE_clEvENKUlvE2_clEvEUlNS4_8BFloat16ESA_E0_St5arrayIPcLm3EEEEviT0_T1_:
        /* <DEDUP_REMOVED lines=11> */
[----:B------:R0:W2:Y:S01]  /*00b0*/  LDG.E R13, [R10.64] ;  /* 0x000000040a0d7981 */ /* 0x0000a2000c1e1900 */
[----:B------:R-:W-:-:S03]  /*00c0*/  IMAD.WIDE R4, R0, R3, c[0x0][0x180] ;  /* 0x0000600000047625 */ /* 0x000fc600078e0203 */
[----:B------:R0:W3:Y:S03]  /*00d0*/  LDG.E R19, [R10.64+0x200] ;  /* 0x000200040a137981 */ /* 0x0000e6000c1e1900 */
[----:B------:R-:W-:Y:S01]  /*00e0*/  IMAD.WIDE.U32 R4, R2, 0x4, R4 ;  /* 0x0000000402047825 */ /* 0x000fe200078e0004 */
[----:B------:R0:W4:Y:S04]  /*00f0*/  LDG.E R14, [R10.64+0x400] ;  /* 0x000400040a0e7981 */ /* 0x000128000c1e1900 */
[----:B------:R-:W5:Y:S04]  /*0100*/  LDG.E R8, [R4.64] ;  /* 0x0000000404087981 */ /* 0x000f68000c1e1900 */
[----:B------:R0:W3:Y:S04]  /*0110*/  LDG.E R9, [R10.64+0x600] ;  /* 0x000600040a097981 */ /* 0x0000e8000c1e1900 */
[----:B0-----:R0:W3:Y:S01]  /*0120*/  LDG.E R10, [R4.64+0x600] ;  /* 0x00060004040a7981 */ /* 0x0010e2000c1e1900 */
[----:B--2---:R-:W-:-:S04]  /*0130*/  PRMT R6, RZ, 0x5410, R13 ;  /* 0x00005410ff067816 */ /* 0x004fc8000000000d */
[C---:B------:R-:W-:Y:S02]  /*0140*/  FSETP.GEU.FTZ.AND P1, PT, R6.reuse, c[0x0][0x168], PT ;  /* 0x00005a0006007a0b */ /* 0x040fe40003f3e000 */
[----:B------:R-:W-:-:S04]  /*0150*/  FSETP.GT.FTZ.AND P0, PT, R6, c[0x0][0x16c], PT ;  /* 0x00005b0006007a0b */ /* 0x000fc80003f14000 */
[----:B------:R-:W-:-:S13]  /*0160*/  PLOP3.LUT P0, PT, P1, P0, PT, 0x8a, 0x0 ;  /* 0x000000000000781c */ /* 0x000fda0000f01172 */
[----:B------:R-:W-:-:S04]  /*0170*/  @!P0 FADD.FTZ R7, -R6, 1 ;  /* 0x3f80000006078421 */ /* 0x000fc80000010100 */
[----:B------:R-:W-:-:S04]  /*0180*/  @!P0 FMUL.FTZ R7, R6, R7 ;  /* 0x0000000706078220 */ /* 0x000fc80000410000 */
[----:B------:R5:W1:Y:S01]  /*0190*/  @!P0 MUFU.RCP R12, R7 ;  /* 0x00000007000c8308 */ /* 0x000a620000001000 */
[----:B---3--:R-:W-:Y:S02]  /*01a0*/  PRMT R18, RZ, 0x5410, R19 ;  /* 0x00005410ff127816 */ /* 0x008fe40000000013 */
[----:B------:R-:W-:Y:S02]  /*01b0*/  PRMT R13, RZ, 0x7610, R13 ;  /* 0x00007610ff0d7816 */ /* 0x000fe4000000000d */
[----:B------:R-:W-:Y:S02]  /*01c0*/  PRMT R19, RZ, 0x7610, R19 ;  /* 0x00007610ff137816 */ /* 0x000fe40000000013 */
[----:B-----5:R-:W-:Y:S01]  /*01d0*/  PRMT R7, RZ, 0x5410, R8 ;  /* 0x00005410ff077816 */ /* 0x020fe20000000008 */
[----:B------:R-:W-:Y:S01]  /*01e0*/  IMAD.MOV.U32 R6, RZ, RZ, RZ ;  /* 0x000000ffff067224 */ /* 0x000fe200078e00ff */
[----:B----4-:R-:W-:Y:S02]  /*01f0*/  PRMT R17, RZ, 0x5410, R14 ;  /* 0x00005410ff117816 */ /* 0x010fe4000000000e */
[----:B------:R-:W-:-:S02]  /*0200*/  FSETP.GEU.FTZ.AND P1, PT, R13, c[0x0][0x168], PT ;  /* 0x00005a000d007a0b */ /* 0x000fc40003f3e000 */
[C---:B------:R-:W-:Y:S01]  /*0210*/  FSETP.GEU.FTZ.AND P5, PT, R18.reuse, c[0x0][0x168], PT ;  /* 0x00005a0012007a0b */ /* 0x040fe20003fbe000 */
[----:B-1----:R-:W-:Y:S01]  /*0220*/  @!P0 FMUL.FTZ R6, R7, R12 ;  /* 0x0000000c07068220 */ /* 0x002fe20000410000 */
[----:B------:R-:W-:Y:S02]  /*0230*/  FSETP.GT.FTZ.AND P0, PT, R13, c[0x0][0x16c], PT ;  /* 0x00005b000d007a0b */ /* 0x000fe40003f14000 */
[----:B------:R-:W-:Y:S02]  /*0240*/  FSETP.GT.FTZ.AND P2, PT, R18, c[0x0][0x16c], PT ;  /* 0x00005b0012007a0b */ /* 0x000fe40003f54000 */
[C---:B------:R-:W-:Y:S02]  /*0250*/  FSETP.GEU.FTZ.AND P4, PT, R19.reuse, c[0x0][0x168], PT ;  /* 0x00005a0013007a0b */ /* 0x040fe40003f9e000 */
[----:B------:R-:W-:Y:S02]  /*0260*/  FSETP.GT.FTZ.AND P6, PT, R19, c[0x0][0x16c], PT ;  /* 0x00005b0013007a0b */ /* 0x000fe40003fd4000 */
[----:B------:R-:W-:-:S02]  /*0270*/  PRMT R14, RZ, 0x7610, R14 ;  /* 0x00007610ff0e7816 */ /* 0x000fc4000000000e */
[----:B------:R-:W-:Y:S02]  /*0280*/  PLOP3.LUT P0, PT, P1, P0, PT, 0x8a, 0x0 ;  /* 0x000000000000781c */ /* 0x000fe40000f01172 */
[----:B------:R-:W-:Y:S02]  /*0290*/  PLOP3.LUT P5, PT, P5, P2, PT, 0x8a, 0x0 ;  /* 0x000000000000781c */ /* 0x000fe40002fa5172 */
[----:B------:R-:W-:Y:S02]  /*02a0*/  PLOP3.LUT P4, PT, P4, P6, PT, 0x8a, 0x0 ;  /* 0x000000000000781c */ /* 0x000fe4000278d172 */
[C---:B------:R-:W-:Y:S02]  /*02b0*/  FSETP.GEU.FTZ.AND P3, PT, R17.reuse, c[0x0][0x168], PT ;  /* 0x00005a0011007a0b */ /* 0x040fe40003f7e000 */
[----:B------:R-:W-:Y:S02]  /*02c0*/  FSETP.GT.FTZ.AND P1, PT, R17, c[0x0][0x16c], PT ;  /* 0x00005b0011007a0b */ /* 0x000fe40003f34000 */
[----:B------:R-:W-:-:S02]  /*02d0*/  FSETP.GEU.FTZ.AND P2, PT, R14, c[0x0][0x168], PT ;  /* 0x00005a000e007a0b */ /* 0x000fc40003f5e000 */
[----:B------:R-:W-:Y:S02]  /*02e0*/  FSETP.GT.FTZ.AND P6, PT, R14, c[0x0][0x16c], PT ;  /* 0x00005b000e007a0b */ /* 0x000fe40003fd4000 */
[----:B------:R-:W-:Y:S02]  /*02f0*/  PRMT R12, RZ, 0x5410, R9 ;  /* 0x00005410ff0c7816 */ /* 0x000fe40000000009 */
[----:B------:R-:W-:Y:S02]  /*0300*/  PLOP3.LUT P3, PT, P3, P1, PT, 0x8a, 0x0 ;  /* 0x000000000000781c */ /* 0x000fe40001f63172 */
[----:B------:R-:W-:Y:S02]  /*0310*/  PLOP3.LUT P2, PT, P2, P6, PT, 0x8a, 0x0 ;  /* 0x000000000000781c */ /* 0x000fe4000174d172 */
[C---:B------:R-:W-:Y:S02]  /*0320*/  FSETP.GEU.FTZ.AND P1, PT, R12.reuse, c[0x0][0x168], PT ;  /* 0x00005a000c007a0b */ /* 0x040fe40003f3e000 */
[----:B------:R-:W-:-:S02]  /*0330*/  FSETP.GT.FTZ.AND P6, PT, R12, c[0x0][0x16c], PT ;  /* 0x00005b000c007a0b */ /* 0x000fc40003fd4000 */
[----:B------:R-:W-:Y:S02]  /*0340*/  PRMT R11, RZ, 0x7610, R9 ;  /* 0x00007610ff0b7816 */ /* 0x000fe40000000009 */
[----:B------:R-:W-:Y:S01]  /*0350*/  P2R R7, PR, RZ, 0x1 ;  /* 0x00000001ff077803 */ /* 0x000fe20000000000 */
[----:B------:R0:W2:Y:S01]  /*0360*/  LDG.E R9, [R4.64+0x200] ;  /* 0x0002000404097981 */ /* 0x0000a2000c1e1900 */
[----:B------:R-:W-:Y:S02]  /*0370*/  PLOP3.LUT P1, PT, P1, P6, PT, 0x8a, 0x0 ;  /* 0x000000000000781c */ /* 0x000fe40000f2d172 */
[C---:B------:R-:W-:Y:S02]  /*0380*/  FSETP.GEU.FTZ.AND P6, PT, R11.reuse, c[0x0][0x168], PT ;  /* 0x00005a000b007a0b */ /* 0x040fe40003fde000 */
[----:B------:R-:W-:-:S04]  /*0390*/  FSETP.GT.FTZ.AND P0, PT, R11, c[0x0][0x16c], PT ;  /* 0x00005b000b007a0b */ /* 0x000fc80003f14000 */
[----:B------:R-:W-:Y:S02]  /*03a0*/  PLOP3.LUT P6, PT, P6, P0, PT, 0x8a, 0x0 ;  /* 0x000000000000781c */ /* 0x000fe400037c1172 */
[----:B------:R-:W-:Y:S02]  /*03b0*/  ISETP.NE.AND P0, PT, R7, RZ, PT ;  /* 0x000000ff0700720c */ /* 0x000fe40003f05270 */
[----:B------:R0:W3:Y:S11]  /*03c0*/  LDG.E R7, [R4.64+0x400] ;  /* 0x0004000404077981 */ /* 0x0000f6000c1e1900 */
[----:B------:R-:W-:-:S04]  /*03d0*/  @!P0 FADD.FTZ R16, -R13, 1 ;  /* 0x3f8000000d108421 */ /* 0x000fc80000010100 */
[----:B------:R-:W-:Y:S02]  /*03e0*/  @!P0 FMUL.FTZ R15, R13, R16 ;  /* 0x000000100d0f8220 */ /* 0x000fe40000410000 */
[----:B------:R-:W-:Y:S02]  /*03f0*/  @!P5 FADD.FTZ R13, -R18, 1 ;  /* 0x3f800000120dd421 */ /* 0x000fe40000010100 */
[----:B0-----:R-:W-:Y:S02]  /*0400*/  @!P2 FADD.FTZ R5, -R14, 1 ;  /* 0x3f8000000e05a421 */ /* 0x001fe40000010100 */
[----:B------:R-:W0:Y:S01]  /*0410*/  @!P0 MUFU.RCP R15, R15 ;  /* 0x0000000f000f8308 */ /* 0x000e220000001000 */
[----:B------:R-:W-:Y:S02]  /*0420*/  @!P5 FMUL.FTZ R13, R18, R13 ;  /* 0x0000000d120dd220 */ /* 0x000fe40000410000 */
[----:B------:R-:W-:Y:S02]  /*0430*/  @!P4 FADD.FTZ R16, -R19, 1 ;  /* 0x3f8000001310c421 */ /* 0x000fe40000010100 */
[----:B------:R-:W-:-:S02]  /*0440*/  @!P3 FADD.FTZ R18, -R17, 1 ;  /* 0x3f8000001112b421 */ /* 0x000fc40000010100 */
[----:B------:R-:W-:Y:S01]  /*0450*/  @!P2 FMUL.FTZ R14, R14, R5 ;  /* 0x000000050e0ea220 */ /* 0x000fe20000410000 */
[----:B------:R-:W1:Y:S01]  /*0460*/  @!P5 MUFU.RCP R13, R13 ;  /* 0x0000000d000dd308 */ /* 0x000e620000001000 */
[C---:B------:R-:W-:Y:S02]  /*0470*/  @!P1 FADD.FTZ R5, -R12.reuse, 1 ;  /* 0x3f8000000c059421 */ /* 0x040fe40000010100 */
[----:B------:R-:W-:Y:S02]  /*0480*/  @!P4 FMUL.FTZ R16, R19, R16 ;  /* 0x000000101310c220 */ /* 0x000fe40000410000 */
[----:B------:R-:W-:Y:S02]  /*0490*/  @!P3 FMUL.FTZ R17, R17, R18 ;  /* 0x000000121111b220 */ /* 0x000fe40000410000 */
[----:B------:R-:W-:Y:S01]  /*04a0*/  @!P1 FMUL.FTZ R4, R12, R5 ;  /* 0x000000050c049220 */ /* 0x000fe20000410000 */
[----:B------:R-:W-:Y:S01]  /*04b0*/  PRMT R8, RZ, 0x7610, R8 ;  /* 0x00007610ff087816 */ /* 0x000fe20000000008 */
[----:B------:R-:W-:Y:S01]  /*04c0*/  @!P6 FADD.FTZ R12, -R11, 1 ;  /* 0x3f8000000b0ce421 */ /* 0x000fe20000010100 */
[----:B------:R-:W4:Y:S01]  /*04d0*/  @!P4 MUFU.RCP R16, R16 ;  /* 0x000000100010c308 */ /* 0x000f220000001000 */
[----:B------:R-:W-:-:S02]  /*04e0*/  IMAD.MOV.U32 R5, RZ, RZ, RZ ;  /* 0x000000ffff057224 */ /* 0x000fc400078e00ff */
[----:B------:R-:W-:-:S05]  /*04f0*/  @!P6 FMUL.FTZ R19, R11, R12 ;  /* 0x0000000c0b13e220 */ /* 0x000fca0000410000 */
[----:B------:R-:W5:Y:S01]  /*0500*/  @!P3 MUFU.RCP R17, R17 ;  /* 0x000000110011b308 */ /* 0x000f620000001000 */
[----:B0-----:R-:W-:Y:S02]  /*0510*/  @!P0 FMUL.FTZ R5, R8, R15 ;  /* 0x0000000f08058220 */ /* 0x001fe40000410000 */
[----:B------:R-:W-:-:S05]  /*0520*/  IMAD.MOV.U32 R11, RZ, RZ, RZ ;  /* 0x000000ffff0b7224 */ /* 0x000fca00078e00ff */
[----:B------:R-:W0:Y:S01]  /*0530*/  @!P2 MUFU.RCP R14, R14 ;  /* 0x0000000e000ea308 */ /* 0x000e220000001000 */
[----:B------:R-:W-:-:S07]  /*0540*/  IMAD.MOV.U32 R12, RZ, RZ, RZ ;  /* 0x000000ffff0c7224 */ /* 0x000fce00078e00ff */
[----:B------:R-:W0:Y:S01]  /*0550*/  @!P1 MUFU.RCP R4, R4 ;  /* 0x0000000400049308 */ /* 0x000e220000001000 */
[----:B------:R-:W-:-:S07]  /*0560*/  IMAD.MOV.U32 R15, RZ, RZ, RZ ;  /* 0x000000ffff0f7224 */ /* 0x000fce00078e00ff */
[----:B------:R-:W0:Y:S01]  /*0570*/  @!P6 MUFU.RCP R19, R19 ;  /* 0x000000130013e308 */ /* 0x000e220000001000 */
[----:B------:R-:W-:Y:S01]  /*0580*/  IMAD.MOV.U32 R18, RZ, RZ, RZ ;  /* 0x000000ffff127224 */ /* 0x000fe200078e00ff */
[----:B------:R-:W-:Y:S02]  /*0590*/  F2FP.BF16.PACK_AB R5, R5, R6 ;  /* 0x000000060505723e */ /* 0x000fe400000010ff */
[--C-:B--2---:R-:W-:Y:S02]  /*05a0*/  PRMT R8, RZ, 0x5410, R9.reuse ;  /* 0x00005410ff087816 */ /* 0x104fe40000000009 */
[----:B------:R-:W-:-:S03]  /*05b0*/  PRMT R9, RZ, 0x7610, R9 ;  /* 0x00007610ff097816 */ /* 0x000fc60000000009 */
[----:B-1----:R-:W-:Y:S02]  /*05c0*/  @!P5 FMUL.FTZ R11, R8, R13 ;  /* 0x0000000d080bd220 */ /* 0x002fe40000410000 */
[----:B----4-:R-:W-:Y:S01]  /*05d0*/  @!P4 FMUL.FTZ R12, R9, R16 ;  /* 0x00000010090cc220 */ /* 0x010fe20000410000 */
[--C-:B---3--:R-:W-:Y:S02]  /*05e0*/  PRMT R8, RZ, 0x5410, R7.reuse ;  /* 0x00005410ff087816 */ /* 0x108fe40000000007 */
[----:B------:R-:W-:-:S03]  /*05f0*/  PRMT R7, RZ, 0x7610, R7 ;  /* 0x00007610ff077816 */ /* 0x000fc60000000007 */
[----:B-----5:R-:W-:Y:S02]  /*0600*/  @!P3 FMUL.FTZ R15, R8, R17 ;  /* 0x00000011080fb220 */ /* 0x020fe40000410000 */
[----:B------:R-:W-:Y:S01]  /*0610*/  IMAD.WIDE.U32 R8, R0, R3, c[0x0][0x178] ;  /* 0x00005e0000087625 */ /* 0x000fe200078e0003 */
[--C-:B------:R-:W-:Y:S02]  /*0620*/  PRMT R3, RZ, 0x5410, R10.reuse ;  /* 0x00005410ff037816 */ /* 0x100fe4000000000a */
[----:B------:R-:W-:Y:S01]  /*0630*/  PRMT R10, RZ, 0x7610, R10 ;  /* 0x00007610ff0a7816 */ /* 0x000fe2000000000a */
[----:B------:R-:W-:Y:S02]  /*0640*/  IMAD.MOV.U32 R16, RZ, RZ, RZ ;  /* 0x000000ffff107224 */ /* 0x000fe400078e00ff */
[----:B------:R-:W-:Y:S02]  /*0650*/  IMAD.MOV.U32 R13, RZ, RZ, RZ ;  /* 0x000000ffff0d7224 */ /* 0x000fe400078e00ff */
[----:B0-----:R-:W-:-:S02]  /*0660*/  @!P2 FMUL.FTZ R16, R7, R14 ;  /* 0x0000000e0710a220 */ /* 0x001fc40000410000 */
[----:B------:R-:W-:Y:S02]  /*0670*/  @!P1 FMUL.FTZ R18, R3, R4 ;  /* 0x0000000403129220 */ /* 0x000fe40000410000 */
[----:B------:R-:W-:Y:S01]  /*0680*/  @!P6 FMUL.FTZ R13, R10, R19 ;  /* 0x000000130a0de220 */ /* 0x000fe20000410000 */
[----:B------:R-:W-:Y:S01]  /*0690*/  F2FP.BF16.PACK_AB R11, R12, R11 ;  /* 0x0000000b0c0b723e */ /* 0x000fe200000010ff */
[----:B------:R-:W-:Y:S01]  /*06a0*/  IMAD.WIDE R8, R2, 0x4, R8 ;  /* 0x0000000402087825 */ /* 0x000fe200078e0208 */
[----:B------:R-:W-:Y:S02]  /*06b0*/  F2FP.BF16.PACK_AB R15, R16, R15 ;  /* 0x0000000f100f723e */ /* 0x000fe400000010ff */
[----:B------:R-:W-:Y:S02]  /*06c0*/  F2FP.BF16.PACK_AB R13, R13, R18 ;  /* 0x000000120d0d723e */ /* 0x000fe400000010ff */
[----:B------:R-:W-:Y:S04]  /*06d0*/  STG.E [R8.64], R5 ;  /* 0x0000000508007986 */ /* 0x000fe8000c101904 */
[----:B------:R-:W-:Y:S04]  /*06e0*/  STG.E [R8.64+0x200], R11 ;  /* 0x0002000b08007986 */ /* 0x000fe8000c101904 */
[----:B------:R-:W-:Y:S04]  /*06f0*/  STG.E [R8.64+0x400], R15 ;  /* 0x0004000f08007986 */ /* 0x000fe8000c101904 */
[----:B------:R-:W-:Y:S01]  /*0700*/  STG.E [R8.64+0x600], R13 ;  /* 0x0006000d08007986 */ /* 0x000fe2000c101904 */
[----:B------:R-:W-:Y:S05]  /*0710*/  EXIT ;  /* 0x000000000000794d */ /* 0x000fea0003800000 */
.L_x_4129:
        /* <DEDUP_REMOVED lines=78> */
[----:B------:R-:W-:Y:S01]  /*0c00*/  PRMT R23, RZ, 0x7610, R23 ;  /* 0x00007610ff177816 */ /* 0x000fe20000000017 */
[----:B------:R-:W-:Y:S01]  /*0c10*/  BSSY B0, `(.L_x_4130) ;  /* 0x0000013000007945 */ /* 0x000fe20003800000 */
[C---:B------:R-:W-:Y:S02]  /*0c20*/  IADD3 R7, R9.reuse, 0x100, RZ ;  /* 0x0000010009077810 */ /* 0x040fe40007ffe0ff */
[----:B------:R-:W-:Y:S01]  /*0c30*/  IADD3 R17, R9, 0x180, RZ ;  /* 0x0000018009117810 */ /* 0x000fe20007ffe0ff */
[----:B------:R0:W5:Y:S01]  /*0c40*/  @!P1 LDG.E.U16 R28, [R18.64] ;  /* 0x00000004121c9981 */ /* 0x000162000c1e1500 */
[----:B------:R-:W-:-:S03]  /*0c50*/  ISETP.GE.AND P2, PT, R7, R8, PT ;  /* 0x000000080700720c */ /* 0x000fc60003f46270 */
[----:B------:R0:W5:Y:S01]  /*0c60*/  @!P1 LDG.E.U16 R23, [R20.64] ;  /* 0x0000000414179981 */ /* 0x000162000c1e1500 */
[----:B------:R-:W-:Y:S01]  /*0c70*/  ISETP.GE.AND P1, PT, R17, R8, PT ;  /* 0x000000081100720c */ /* 0x000fe20003f26270 */
[----:B------:R-:W-:Y:S07]  /*0c80*/  @P3 BRA `(.L_x_4131) ;  /* 0x000000b000003947 */ /* 0x000fee0003800000 */
[----:B0----5:R-:W-:Y:S01]  /*0c90*/  PRMT R3, RZ, 0x5410, R6 ;  /* 0x00005410ff037816 */ /* 0x021fe20000000006 */
        /* <DEDUP_REMOVED lines=10> */
.L_x_4131:
[----:B------:R-:W-:Y:S05]  /*0d40*/  BSYNC B0 ;  /* 0x0000000000007941 */ /* 0x000fea0003800000 */
.L_x_4130:
[C---:B0-----:R-:W-:Y:S01]  /*0d50*/  IADD3 R5, R9.reuse, 0x80, RZ ;  /* 0x0000008009057810 */ /* 0x041fe20007ffe0ff */
[----:B------:R-:W-:Y:S01]  /*0d60*/  BSSY B0, `(.L_x_4132) ;  /* 0x0000013000007945 */ /* 0x000fe20003800000 */
[----:B------:R-:W-:Y:S02]  /*0d70*/  IADD3 R3, R9, 0x200, RZ ;  /* 0x0000020009037810 */ /* 0x000fe40007ffe0ff */
[-C--:B------:R-:W-:Y:S02]  /*0d80*/  ISETP.GE.AND P0, PT, R5, R8.reuse, PT ;  /* 0x000000080500720c */ /* 0x080fe40003f06270 */
[----:B------:R-:W-:Y:S02]  /*0d90*/  IADD3 R7, R9, 0x280, RZ ;  /* 0x0000028009077810 */ /* 0x000fe40007ffe0ff */
[-C--:B------:R-:W-:Y:S02]  /*0da0*/  ISETP.GE.AND P4, PT, R3, R8.reuse, PT ;  /* 0x000000080300720c */ /* 0x080fe40003f86270 */
[----:B------:R-:W-:-:S02]  /*0db0*/  ISETP.GE.AND P5, PT, R7, R8, PT ;  /* 0x000000080700720c */ /* 0x000fc40003fa6270 */
[----:B------:R-:W-:-:S05]  /*0dc0*/  IADD3 R3, R9, 0x300, RZ ;  /* 0x0000030009037810 */ /* 0x000fca0007ffe0ff */
        /* <DEDUP_REMOVED lines=12> */
.L_x_4133:
[----:B------:R-:W-:Y:S05]  /*0e90*/  BSYNC B0 ;  /* 0x0000000000007941 */ /* 0x000fea0003800000 */
.L_x_4132:
[----:B------:R-:W-:Y:S01]  /*0ea0*/  BSSY B0, `(.L_x_4134) ;  /* 0x000000f000007945 */ /* 0x000fe20003800000 */
[----:B------:R-:W-:Y:S02]  /*0eb0*/  ISETP.GE.AND P6, PT, R3, R8, PT ;  /* 0x000000080300720c */ /* 0x000fe40003fc6270 */
[----:B------:R-:W-:Y:S01]  /*0ec0*/  IADD3 R3, R9, 0x380, RZ ;  /* 0x0000038009037810 */ /* 0x000fe20007ffe0ff */
        /* <DEDUP_REMOVED lines=12> */
.L_x_4135:
[----:B------:R-:W-:Y:S05]  /*0f90*/  BSYNC B0 ;  /* 0x0000000000007941 */ /* 0x000fea0003800000 */
.L_x_4134:
[----:B------:R-:W-:Y:S01]  /*0fa0*/  ISETP.GE.AND P2, PT, R3, R8, PT ;  /* 0x000000080300720c */ /* 0x000fe20003f46270 */
[----:B------:R-:W-:Y:S01]  /*0fb0*/  @!P3 IMAD.IADD R2, R0, 0x1, R9 ;  /* 0x000000010002b824 */ /* 0x000fe200078e0209 */
[----:B------:R-:W-:Y:S01]  /*0fc0*/  BSSY B0, `(.L_x_4136) ;  /* 0x000000f000007945 */ /* 0x000fe20003800000 */
[----:B------:R-:W-:-:S04]  /*0fd0*/  @!P3 IMAD.MOV.U32 R3, RZ, RZ, 0x2 ;  /* 0x00000002ff03b424 */ /* 0x000fc800078e00ff */
[----:B------:R-:W-:Y:S01]  /*0fe0*/  @!P3 IMAD.WIDE.U32 R2, R2, R3, c[0x0][0x178] ;  /* 0x00005e000202b625 */ /* 0x000fe200078e0003 */
        /* <DEDUP_REMOVED lines=12> */
.L_x_4137:
[----:B------:R-:W-:Y:S05]  /*10b0*/  BSYNC B0 ;  /* 0x0000000000007941 */ /* 0x000fea0003800000 */
.L_x_4136:
        /* <DEDUP_REMOVED lines=13> */
.L_x_4139:
[----:B------:R-:W-:Y:S05]  /*1190*/  BSYNC B0 ;  /* 0x0000000000007941 */ /* 0x000fea0003800000 */
.L_x_4138:
        /* <DEDUP_REMOVED lines=13> */
.L_x_4141:
[----:B------:R-:W-:Y:S05]  /*1270*/  BSYNC B0 ;  /* 0x0000000000007941 */ /* 0x000fea0003800000 */
.L_x_4140:
        /* <DEDUP_REMOVED lines=13> */
.L_x_4143:
[----:B------:R-:W-:Y:S05]  /*1350*/  BSYNC B0 ;  /* 0x0000000000007941 */ /* 0x000fea0003800000 */
.L_x_4142:
        /* <DEDUP_REMOVED lines=13> */
.L_x_4145:
[----:B------:R-:W-:Y:S05]  /*1430*/  BSYNC B0 ;  /* 0x0000000000007941 */ /* 0x000fea0003800000 */
.L_x_4144:
[----:B------:R0:W-:Y:S01]  /*1440*/  @!P3 STG.E.U16 [R2.64], R4 ;  /* 0x000000040200b986 */ /* 0x0001e2000c101504 */
[----:B------:R-:W-:Y:S01]  /*1450*/  @!P3 IMAD.MOV.U32 R9, RZ, RZ, R5 ;  /* 0x000000ffff09b224 */ /* 0x000fe200078e0005 */
[----:B------:R-:W-:Y:S01]  /*1460*/  BSSY B0, `(.L_x_4146) ;  /* 0x000002d000007945 */ /* 0x000fe20003800000 */
[----:B------:R-:W-:Y:S03]  /*1470*/  BSSY B1, `(.L_x_4147) ;  /* 0x0000025000017945 */ /* 0x000fe60003800000 */
        /* <DEDUP_REMOVED lines=14> */
.L_x_4148:
[----:B0-----:R-:W-:-:S13]  /*1560*/  ISETP.GE.AND P0, PT, R9, R8, PT ;  /* 0x000000080900720c */ /* 0x001fda0003f06270 */
[----:B------:R-:W-:Y:S05]  /*1570*/  @P0 BRA `(.L_x_4150) ;  /* 0x000000c000000947 */ /* 0x000fea0003800000 */
[----:B------:R-:W-:Y:S01]  /*1580*/  IMAD.IADD R2, R0, 0x1, R9 ;  /* 0x0000000100027824 */ /* 0x000fe200078e0209 */
[----:B------:R-:W-:Y:S01]  /*1590*/  IADD3 R9, R9, 0x80, RZ ;  /* 0x0000008009097810 */ /* 0x000fe20007ffe0ff */
[----:B------:R-:W-:-:S04]  /*15a0*/  IMAD.MOV.U32 R3, RZ, RZ, 0x2 ;  /* 0x00000002ff037424 */ /* 0x000fc800078e00ff */
[----:B------:R-:W-:-:S05]  /*15b0*/  IMAD.WIDE.U32 R2, R2, R3, c[0x0][0x178] ;  /* 0x00005e0002027625 */ /* 0x000fca00078e0003 */
[----:B-----5:R0:W-:Y:S02]  /*15c0*/  STG.E.U16 [R2.64], R10 ;  /* 0x0000000a02007986 */ /* 0x0201e4000c101504 */
.L_x_4149:
[----:B------:R-:W-:-:S13]  /*15d0*/  ISETP.GE.AND P0, PT, R9, R8, PT ;  /* 0x000000080900720c */ /* 0x000fda0003f06270 */
[----:B------:R-:W-:Y:S05]  /*15e0*/  @P0 BRA `(.L_x_4151) ;  /* 0x000000d000000947 */ /* 0x000fea0003800000 */
[----:B0-----:R-:W-:Y:S01]  /*15f0*/  IMAD.IADD R2, R0, 0x1, R9 ;  /* 0x0000000100027824 */ /* 0x001fe200078e0209 */
[----:B------:R-:W-:Y:S01]  /*1600*/  IADD3 R9, R9, 0x80, RZ ;  /* 0x0000008009097810 */ /* 0x000fe20007ffe0ff */
[----:B------:R-:W-:-:S04]  /*1610*/  IMAD.MOV.U32 R3, RZ, RZ, 0x2 ;  /* 0x00000002ff037424 */ /* 0x000fc800078e00ff */
[----:B------:R-:W-:-:S05]  /*1620*/  IMAD.WIDE.U32 R2, R2, R3, c[0x0][0x178] ;  /* 0x00005e0002027625 */ /* 0x000fca00078e0003 */
[----:B------:R0:W-:Y:S02]  /*1630*/  STG.E.U16 [R2.64], R11 ;  /* 0x0000000b02007986 */ /* 0x0001e4000c101504 */
.L_x_4150:
        /* <DEDUP_REMOVED lines=8> */
.L_x_4151:
[----:B------:R-:W-:Y:S05]  /*16c0*/  BSYNC B1 ;  /* 0x0000000000017941 */ /* 0x000fea0003800000 */
.L_x_4147:
[----:B------:R-:W-:-:S13]  /*16d0*/  ISETP.GE.AND P0, PT, R9, R8, PT ;  /* 0x000000080900720c */ /* 0x000fda0003f06270 */
[----:B0-----:R-:W-:Y:S01]  /*16e0*/  @!P0 IMAD.IADD R2, R0, 0x1, R9 ;  /* 0x0000000100028824 */ /* 0x001fe200078e0209 */
[----:B------:R-:W-:Y:S01]  /*16f0*/  @!P0 IADD3 R9, R9, 0x80, RZ ;  /* 0x0000008009098810 */ /* 0x000fe20007ffe0ff */
[----:B------:R-:W-:-:S04]  /*1700*/  @!P0 IMAD.MOV.U32 R3, RZ, RZ, 0x2 ;  /* 0x00000002ff038424 */ /* 0x000fc800078e00ff */
[----:B------:R-:W-:-:S05]  /*1710*/  @!P0 IMAD.WIDE.U32 R2, R2, R3, c[0x0][0x178] ;  /* 0x00005e0002028625 */ /* 0x000fca00078e0003 */
[----:B------:R0:W-:Y:S02]  /*1720*/  @!P0 STG.E.U16 [R2.64], R13 ;  /* 0x0000000d02008986 */ /* 0x0001e4000c101504 */
.L_x_4152:
[----:B------:R-:W-:Y:S05]  /*1730*/  BSYNC B0 ;  /* 0x0000000000007941 */ /* 0x000fea0003800000 */
.L_x_4146:
        /* <DEDUP_REMOVED lines=8> */
.L_x_4153:
        /* <DEDUP_REMOVED lines=12> */
.L_x_13774:


//--------------------- .text._ZN2at6native29vectorized_elementwise_kernelILi4EZZZNS0_26logit_backward_kernel_cudaERNS_18TensorIteratorBaseERKN3c106ScalarEENKUlvE_clEvENKUlvE2_clEvEUlNS4_8BFloat16ESA_E0_St5arrayIPcLm3EEEEviT0_T1_ --------------------------
	.section	.text._ZN2at6native29vectorized_elementwise_kernelILi4EZZZNS0_26logit_backward_kernel_cudaERNS_18TensorIteratorBaseERKN3c106ScalarEENKUlvE_clEvENKUlvE2_clEvEUlNS4_8BFloat16ESA_E0_St5arrayIPcLm3EEEEviT0_T1_,"ax",@progbits
	.sectioninfo	@"SHI_REGISTERS=32"
	.align	128
        .global         _ZN2at6native29vectorized_elementwise_kernelILi4EZZZNS0_26logit_backward_kernel_cudaERNS_18TensorIteratorBaseERKN3c106ScalarEENKUlvE_clEvENKUlvE2_clEvEUlNS4_8BFloat16ESA_E0_St5arrayIPcLm3EEEEviT0_T1_
        .type           _ZN2at6native29vectorized_elementwise_kernelILi4EZZZNS0_26logit_backward_kernel_cudaERNS_18TensorIteratorBaseERKN3c106ScalarEENKUlvE_clEvENKUlvE2_clEvEUlNS4_8BFloat16ESA_E0_St5arrayIPcLm3EEEEviT0_T1_,@function
        .size           _ZN2at6native29vectorized_elementwise_kernelILi4EZZZNS0_26logit_backward_kernel_cudaERNS_18TensorIteratorBaseERKN3c106ScalarEENKUlvE_clEvENKUlvE2_clEvEUlNS4_8BFloat16ESA_E0_St5arrayIPcLm3EEEEviT0_T1_,(.L_x_13775 - _ZN2at6native29vectorized_elementwise_kernelILi4EZZZNS0_26logit_backward_kernel_cudaERNS_18TensorIteratorBaseERKN3c106ScalarEENKUlvE_clEvENKUlvE2_clEvEUlNS4_8BFloat16ESA_E0_St5arrayIPcLm3EEEEviT0_T1_)
        .other          _ZN2at6native29vectorized_elementwise_kernelILi4EZZZNS0_26logit_backward_kernel_cudaERNS_18TensorIteratorBaseERKN3c106ScalarEENKUlvE_clEvENKUlvE2_clEvEUlNS4_8BFloat16ESA_E0_St5arrayIPcLm3EEEEviT0_T1_,@"STO_CUDA_ENTRY STV_DEFAULT"
_ZN2at6native29vectorized_elementwise_kernelILi4EZZZNS0_26logit_backward_kernel_cudaERNS_18TensorIteratorBaseERKN3c106ScalarEENKUlvE_clEvENKUlvE2_clEvEUlNS4_8BFloat16ESA_E0_St5arrayIPcLm3EEEEviT0_T1_:
.text._ZN2at6native29vectorized_elementwise_kernelILi4EZZZNS0_26logit_backward_kernel_cudaERNS_18TensorIteratorBaseERKN3c106ScalarEENKUlvE_clEvENKUlvE2_clEvEUlNS4_8BFloat16ESA_E0_St5arrayIPcLm3EEEEviT0_T1_:
        /* <DEDUP_REMOVED lines=13> */
[----:B------:R0:W3:Y:S03]  /*00d0*/  LDG.E.64 R10, [R14.64+0x400] ;  /* 0x000400040e0a7981 */ /* 0x0000e6000c1e1b00 */
[----:B------:R-:W-:-:S05]  /*00e0*/  IMAD.WIDE.U32 R4, R7, 0x8, R4 ;  /* 0x0000000807047825 */ /* 0x000fca00078e0004 */
[----:B------:R1:W4:Y:S04]  /*00f0*/  LDG.E.64 R2, [R4.64] ;  /* 0x0000000404027981 */ /* 0x000328000c1e1b00 */
[----:B-1----:R-:W5:Y:S01]  /*0100*/  LDG.E.64 R4, [R4.64+0x400] ;  /* 0x0004000404047981 */ /* 0x002f62000c1e1b00 */
[----:B--2---:R-:W-:-:S04]  /*0110*/  PRMT R6, RZ, 0x5410, R12 ;  /* 0x00005410ff067816 */ /* 0x004fc8000000000c */
[C---:B------:R-:W-:Y:S02]  /*0120*/  FSETP.GEU.FTZ.AND P1, PT, R6.reuse, c[0x0][0x168], PT ;  /* 0x00005a0006007a0b */ /* 0x040fe40003f3e000 */
[----:B------:R-:W-:-:S04]  /*0130*/  FSETP.GT.FTZ.AND P0, PT, R6, c[0x0][0x16c], PT ;  /* 0x00005b0006007a0b */ /* 0x000fc80003f14000 */
[----:B------:R-:W-:-:S13]  /*0140*/  PLOP3.LUT P0, PT, P1, P0, PT, 0x8a, 0x0 ;  /* 0x000000000000781c */ /* 0x000fda0000f01172 */
[----:B------:R-:W-:-:S04]  /*0150*/  @!P0 FADD.FTZ R17, -R6, 1 ;  /* 0x3f80000006118421 */ /* 0x000fc80000010100 */
[----:B------:R-:W-:-:S06]  /*0160*/  @!P0 FMUL.FTZ R17, R6, R17 ;  /* 0x0000001106118220 */ /* 0x000fcc0000410000 */
[----:B------:R-:W1:Y:S01]  /*0170*/  @!P0 MUFU.RCP R17, R17 ;  /* 0x0000001100118308 */ /* 0x000e620000001000 */
[----:B----4-:R-:W-:Y:S02]  /*0180*/  PRMT R8, RZ, 0x5410, R2 ;  /* 0x00005410ff087816 */ /* 0x010fe40000000002 */
[----:B------:R-:W-:Y:S02]  /*0190*/  PRMT R12, RZ, 0x7610, R12 ;  /* 0x00007610ff0c7816 */ /* 0x000fe4000000000c */
[--C-:B0-----:R-:W-:Y:S02]  /*01a0*/  PRMT R14, RZ, 0x5410, R13.reuse ;  /* 0x00005410ff0e7816 */ /* 0x101fe4000000000d */
[----:B------:R-:W-:Y:S01]  /*01b0*/  PRMT R16, RZ, 0x7610, R13 ;  /* 0x00007610ff107816 */ /* 0x000fe2000000000d */
[----:B------:R-:W-:Y:S01]  /*01c0*/  IMAD.MOV.U32 R6, RZ, RZ, RZ ;  /* 0x000000ffff067224 */ /* 0x000fe200078e00ff */
[----:B---3--:R-:W-:Y:S02]  /*01d0*/  PRMT R15, RZ, 0x5410, R10 ;  /* 0x00005410ff0f7816 */ /* 0x008fe4000000000a */
[----:B------:R-:W-:-:S02]  /*01e0*/  FSETP.GEU.FTZ.AND P1, PT, R12, c[0x0][0x168], PT ;  /* 0x00005a000c007a0b */ /* 0x000fc40003f3e000 */
[C---:B------:R-:W-:Y:S02]  /*01f0*/  FSETP.GEU.FTZ.AND P5, PT, R14.reuse, c[0x0][0x168], PT ;  /* 0x00005a000e007a0b */ /* 0x040fe40003fbe000 */
[----:B------:R-:W-:Y:S01]  /*0200*/  FSETP.GT.FTZ.AND P2, PT, R14, c[0x0][0x16c], PT ;  /* 0x00005b000e007a0b */ /* 0x000fe20003f54000 */
[----:B-1----:R-:W-:Y:S01]  /*0210*/  @!P0 FMUL.FTZ R6, R8, R17 ;  /* 0x0000001108068220 */ /* 0x002fe20000410000 */
        /* <DEDUP_REMOVED lines=17> */
[----:B------:R-:W-:Y:S02]  /*0330*/  P2R R13, PR, RZ, 0x1 ;  /* 0x00000001ff0d7803 */ /* 0x000fe40000000000 */
[----:B------:R-:W-:Y:S02]  /*0340*/  PLOP3.LUT P1, PT, P1, P6, PT, 0x8a, 0x0 ;  /* 0x000000000000781c */ /* 0x000fe40000f2d172 */
[C---:B------:R-:W-:Y:S02]  /*0350*/  FSETP.GEU.FTZ.AND P6, PT, R11.reuse, c[0x0][0x168], PT ;  /* 0x00005a000b007a0b */ /* 0x040fe40003fde000 */
[----:B------:R-:W-:-:S04]  /*0360*/  FSETP.GT.FTZ.AND P0, PT, R11, c[0x0][0x16c], PT ;  /* 0x00005b000b007a0b */ /* 0x000fc80003f14000 */
[----:B------:R-:W-:Y:S02]  /*0370*/  PLOP3.LUT P6, PT, P6, P0, PT, 0x8a, 0x0 ;  /* 0x000000000000781c */ /* 0x000fe400037c1172 */
[----:B------:R-:W-:Y:S01]  /*0380*/  ISETP.NE.AND P0, PT, R13, RZ, PT ;  /* 0x000000ff0d00720c */ /* 0x000fe20003f05270 */
[----:B------:R-:W-:-:S12]  /*0390*/  @!P5 FADD.FTZ R17, -R14, 1 ;  /* 0x3f8000000e11d421 */ /* 0x000fd80000010100 */
[----:B------:R-:W-:-:S04]  /*03a0*/  @!P0 FADD.FTZ R13, -R12, 1 ;  /* 0x3f8000000c0d8421 */ /* 0x000fc80000010100 */
[----:B------:R-:W-:Y:S02]  /*03b0*/  @!P0 FMUL.FTZ R13, R12, R13 ;  /* 0x0000000d0c0d8220 */ /* 0x000fe40000410000 */
[----:B------:R-:W-:Y:S02]  /*03c0*/  @!P5 FMUL.FTZ R12, R14, R17 ;  /* 0x000000110e0cd220 */ /* 0x000fe40000410000 */
[----:B------:R-:W-:-:S04]  /*03d0*/  @!P4 FADD.FTZ R17, -R16, 1 ;  /* 0x3f8000001011c421 */ /* 0x000fc80000010100 */
[----:B------:R-:W-:Y:S02]  /*03e0*/  @!P4 FMUL.FTZ R14, R16, R17 ;  /* 0x00000011100ec220 */ /* 0x000fe40000410000 */
[----:B------:R-:W-:-:S04]  /*03f0*/  @!P3 FADD.FTZ R16, -R15, 1 ;  /* 0x3f8000000f10b421 */ /* 0x000fc80000010100 */
[----:B------:R-:W0:Y:S01]  /*0400*/  @!P4 MUFU.RCP R14, R14 ;  /* 0x0000000e000ec308 */ /* 0x000e220000001000 */
[----:B------:R-:W-:Y:S02]  /*0410*/  @!P3 FMUL.FTZ R16, R15, R16 ;  /* 0x000000100f10b220 */ /* 0x000fe40000410000 */
[----:B------:R-:W-:-:S05]  /*0420*/  @!P2 FADD.FTZ R15, -R10, 1 ;  /* 0x3f8000000a0fa421 */ /* 0x000fca0000010100 */
[----:B------:R-:W1:Y:S01]  /*0430*/  @!P0 MUFU.RCP R13, R13 ;  /* 0x0000000d000d8308 */ /* 0x000e620000001000 */
[----:B------:R-:W-:Y:S01]  /*0440*/  @!P2 FMUL.FTZ R10, R10, R15 ;  /* 0x0000000f0a0aa220 */ /* 0x000fe20000410000 */
[----:B------:R-:W-:Y:S01]  /*0450*/  PRMT R17, RZ, 0x5410, R3 ;  /* 0x00005410ff117816 */ /* 0x000fe20000000003 */
[----:B------:R-:W-:-:S05]  /*0460*/  @!P1 FADD.FTZ R15, -R8, 1 ;  /* 0x3f800000080f9421 */ /* 0x000fca0000010100 */
[----:B------:R-:W2:Y:S01]  /*0470*/  @!P3 MUFU.RCP R16, R16 ;  /* 0x000000100010b308 */ /* 0x000ea20000001000 */
[C---:B------:R-:W-:Y:S01]  /*0480*/  @!P6 FADD.FTZ R18, -R11.reuse, 1 ;  /* 0x3f8000000b12e421 */ /* 0x040fe20000010100 */
[----:B------:R-:W-:Y:S01]  /*0490*/  PRMT R3, RZ, 0x7610, R3 ;  /* 0x00007610ff037816 */ /* 0x000fe20000000003 */
[----:B------:R-:W-:Y:S01]  /*04a0*/  @!P1 FMUL.FTZ R8, R8, R15 ;  /* 0x0000000f08089220 */ /* 0x000fe20000410000 */
[----:B------:R-:W-:Y:S01]  /*04b0*/  PRMT R2, RZ, 0x7610, R2 ;  /* 0x00007610ff027816 */ /* 0x000fe20000000002 */
[----:B------:R-:W-:-:S03]  /*04c0*/  @!P6 FMUL.FTZ R19, R11, R18 ;  /* 0x000000120b13e220 */ /* 0x000fc60000410000 */
[----:B------:R-:W3:Y:S01]  /*04d0*/  @!P5 MUFU.RCP R12, R12 ;  /* 0x0000000c000cd308 */ /* 0x000ee20000001000 */
[----:B------:R-:W-:Y:S02]  /*04e0*/  IMAD.MOV.U32 R18, RZ, RZ, RZ ;  /* 0x000000ffff127224 */ /* 0x000fe400078e00ff */
[----:B0-----:R-:W-:Y:S01]  /*04f0*/  @!P4 FMUL.FTZ R18, R3, R14 ;  /* 0x0000000e0312c220 */ /* 0x001fe20000410000 */
[----:B-----5:R-:W-:-:S04]  /*0500*/  PRMT R3, RZ, 0x5410, R4 ;  /* 0x00005410ff037816 */ /* 0x020fc80000000004 */
[----:B------:R-:W0:Y:S01]  /*0510*/  @!P2 MUFU.RCP R10, R10 ;  /* 0x0000000a000aa308 */ /* 0x000e220000001000 */
[----:B------:R-:W-:Y:S02]  /*0520*/  IMAD.MOV.U32 R15, RZ, RZ, RZ ;  /* 0x000000ffff0f7224 */ /* 0x000fe400078e00ff */
[----:B-1----:R-:W-:Y:S02]  /*0530*/  @!P0 FMUL.FTZ R15, R2, R13 ;  /* 0x0000000d020f8220 */ /* 0x002fe40000410000 */
[----:B------:R-:W-:-:S03]  /*0540*/  IMAD.MOV.U32 R13, RZ, RZ, RZ ;  /* 0x000000ffff0d7224 */ /* 0x000fc600078e00ff */
[----:B------:R-:W1:Y:S01]  /*0550*/  @!P1 MUFU.RCP R8, R8 ;  /* 0x0000000800089308 */ /* 0x000e620000001000 */
[----:B--2---:R-:W-:Y:S02]  /*0560*/  @!P3 FMUL.FTZ R13, R3, R16 ;  /* 0x00000010030db220 */ /* 0x004fe40000410000 */
[----:B------:R-:W-:Y:S01]  /*0570*/  IMAD.WIDE.U32 R2, R0, R9, c[0x0][0x178] ;  /* 0x00005e0000027625 */ /* 0x000fe200078e0009 */
[----:B------:R-:W-:-:S04]  /*0580*/  PRMT R9, RZ, 0x7610, R4 ;  /* 0x00007610ff097816 */ /* 0x000fc80000000004 */
[----:B------:R-:W2:Y:S01]  /*0590*/  @!P6 MUFU.RCP R20, R19 ;  /* 0x000000130014e308 */ /* 0x000ea20000001000 */
[----:B------:R-:W-:Y:S02]  /*05a0*/  IMAD.MOV.U32 R11, RZ, RZ, RZ ;  /* 0x000000ffff0b7224 */ /* 0x000fe400078e00ff */
[----:B---3--:R-:W-:Y:S02]  /*05b0*/  @!P5 FMUL.FTZ R11, R17, R12 ;  /* 0x0000000c110bd220 */ /* 0x008fe40000410000 */
[----:B------:R-:W-:Y:S02]  /*05c0*/  IMAD.MOV.U32 R12, RZ, RZ, RZ ;  /* 0x000000ffff0c7224 */ /* 0x000fe400078e00ff */
[----:B0-----:R-:W-:Y:S01]  /*05d0*/  @!P2 FMUL.FTZ R12, R9, R10 ;  /* 0x0000000a090ca220 */ /* 0x001fe20000410000 */
[--C-:B------:R-:W-:Y:S02]  /*05e0*/  PRMT R9, RZ, 0x5410, R5.reuse ;  /* 0x00005410ff097816 */ /* 0x100fe40000000005 */
[----:B------:R-:W-:Y:S01]  /*05f0*/  PRMT R5, RZ, 0x7610, R5 ;  /* 0x00007610ff057816 */ /* 0x000fe20000000005 */
[----:B------:R-:W-:-:S02]  /*0600*/  IMAD.MOV.U32 R17, RZ, RZ, RZ ;  /* 0x000000ffff117224 */ /* 0x000fc400078e00ff */
[----:B------:R-:W-:Y:S02]  /*0610*/  IMAD.MOV.U32 R14, RZ, RZ, RZ ;  /* 0x000000ffff0e7224 */ /* 0x000fe400078e00ff */
[----:B-1----:R-:W-:Y:S02]  /*0620*/  @!P1 FMUL.FTZ R17, R9, R8 ;  /* 0x0000000809119220 */ /* 0x002fe40000410000 */
[----:B--2---:R-:W-:Y:S01]  /*0630*/  @!P6 FMUL.FTZ R14, R5, R20 ;  /* 0x00000014050ee220 */ /* 0x004fe20000410000 */
[----:B------:R-:W-:Y:S01]  /*0640*/  F2FP.BF16.PACK_AB R12, R12, R13 ;  /* 0x0000000d0c0c723e */ /* 0x000fe200000010ff */
[----:B------:R-:W-:Y:S01]  /*0650*/  IMAD.WIDE R2, R7, 0x8, R2 ;  /* 0x0000000807027825 */ /* 0x000fe200078e0202 */
[----:B------:R-:W-:Y:S02]  /*0660*/  F2FP.BF16.PACK_AB R6, R15, R6 ;  /* 0x000000060f06723e */ /* 0x000fe400000010ff */
[----:B------:R-:W-:Y:S02]  /*0670*/  F2FP.BF16.PACK_AB R7, R18, R11 ;  /* 0x0000000b1207723e */ /* 0x000fe400000010ff */
[----:B------:R-:W-:-:S03]  /*0680*/  F2FP.BF16.PACK_AB R13, R14, R17 ;  /* 0x000000110e0d723e */ /* 0x000fc600000010ff */
[----:B------:R-:W-:Y:S04]  /*0690*/  STG.E.64 [R2.64], R6 ;  /* 0x0000000602007986 */ /* 0x000fe8000c101b04 */
[----:B------:R-:W-:Y:S01]  /*06a0*/  STG.E.64 [R2.64+0x400], R12 ;  /* 0x0004000c02007986 */ /* 0x000fe2000c101b04 */
[----:B------:R-:W-:Y:S05]  /*06b0*/  EXIT ;  /* 0x000000000000794d */ /* 0x000fea0003800000 */
.L_x_4154:
[----:B------:R-:W0:Y:S01]  /*06c0*/  S2R R9, SR_TID.X ;  /* 0x0000000000097919 */ /* 0x000e220000002100 */
[----:B------:R-:W-:Y:S02]  /*06d0*/  PRMT R12, RZ, 0x7610, R12 ;  /* 0x00007610ff0c7816 */ /* 0x000fe4000000000c */
[----:B------:R-:W-:Y:S02]  /*06e0*/  PRMT R13, RZ, 0x7610, R13 ;  /* 0x00007610ff0d7816 */ /* 0x000fe4000000000d */
[----:B------:R-:W-:-:S02]  /*06f0*/  PRMT R11, RZ, 0x7610, R11 ;  /* 0x00007610ff0b7816 */ /* 0x000fc4000000000b */
        /* <DEDUP_REMOVED lines=94> */
.L_x_4156:
[----:B------:R-:W-:Y:S05]  /*0ce0*/  BSYNC B0 ;  /* 0x0000000000007941 */ /* 0x000fea0003800000 */
.L_x_4155:
        /* <DEDUP_REMOVED lines=20> */
.L_x_4158:
[----:B------:R-:W-:Y:S05]  /*0e30*/  BSYNC B0 ;  /* 0x0000000000007941 */ /* 0x000fea0003800000 */
.L_x_4157:
        /* <DEDUP_REMOVED lines=15> */
.L_x_4160:
[----:B------:R-:W-:Y:S05]  /*0f30*/  BSYNC B0 ;  /* 0x0000000000007941 */ /* 0x000fea0003800000 */
.L_x_4159:
        /* <DEDUP_REMOVED lines=17> */
.L_x_4162:
[----:B------:R-:W-:Y:S05]  /*1050*/  BSYNC B0 ;  /* 0x0000000000007941 */ /* 0x000fea0003800000 */
.L_x_4161:
        /* <DEDUP_REMOVED lines=13> */
.L_x_4164:
[----:B------:R-:W-:Y:S05]  /*1130*/  BSYNC B0 ;  /* 0x0000000000007941 */ /* 0x000fea0003800000 */
.L_x_4163:
        /* <DEDUP_REMOVED lines=13> */
.L_x_4166:
[----:B------:R-:W-:Y:S05]  /*1210*/  BSYNC B0 ;  /* 0x0000000000007941 */ /* 0x000fea0003800000 */
.L_x_4165:
        /* <DEDUP_REMOVED lines=13> */
.L_x_4168:
[----:B------:R-:W-:Y:S05]  /*12f0*/  BSYNC B0 ;  /* 0x0000000000007941 */ /* 0x000fea0003800000 */
.L_x_4167:
        /* <DEDUP_REMOVED lines=13> */
.L_x_4170:
[----:B------:R-:W-:Y:S05]  /*13d0*/  BSYNC B0 ;  /* 0x0000000000007941 */ /* 0x000fea0003800000 */
.L_x_4169:
        /* <DEDUP_REMOVED lines=18> */
.L_x_4173:
[----:B0-----:R-:W-:-:S13]  /*1500*/  ISETP.GE.AND P0, PT, R9, R8, PT ;  /* 0x000000080900720c */ /* 0x001fda0003f06270 */
[----:B------:R-:W-:Y:S05]  /*1510*/  @P0 BRA `(.L_x_4175) ;  /* 0x000000c000000947 */ /* 0x000fea0003800000 */
[----:B------:R-:W-:Y:S01]  /*1520*/  IMAD.IADD R2, R0, 0x1, R9 ;  /* 0x0000000100027824 */ /* 0x000fe200078e0209 */
[----:B------:R-:W-:Y:S01]  /*1530*/  IADD3 R9, R9, 0x80, RZ ;  /* 0x0000008009097810 */ /* 0x000fe20007ffe0ff */
[----:B------:R-:W-:-:S04]  /*1540*/  IMAD.MOV.U32 R3, RZ, RZ, 0x2 ;  /* 0x00000002ff037424 */ /* 0x000fc800078e00ff */
[----:B------:R-:W-:-:S05]  /*1550*/  IMAD.WIDE.U32 R2, R2, R3, c[0x0][0x178] ;  /* 0x00005e0002027625 */ /* 0x000fca00078e0003 */
[----:B-----5:R0:W-:Y:S02]  /*1560*/  STG.E.U16 [R2.64], R10 ;  /* 0x0000000a02007986 */ /* 0x0201e4000c101504 */
.L_x_4174:
[----:B------:R-:W-:-:S13]  /*1570*/  ISETP.GE.AND P0, PT, R9, R8, PT ;  /* 0x000000080900720c */ /* 0x000fda0003f06270 */
[----:B------:R-:W-:Y:S05]  /*1580*/  @P0 BRA `(.L_x_4176) ;  /* 0x000000d000000947 */ /* 0x000fea0003800000 */
[----:B0-----:R-:W-:Y:S01]  /*1590*/  IMAD.IADD R2, R0, 0x1, R9 ;  /* 0x0000000100027824 */ /* 0x001fe200078e0209 */
[----:B------:R-:W-:Y:S01]  /*15a0*/  IADD3 R9, R9, 0x80, RZ ;  /* 0x0000008009097810 */ /* 0x000fe20007ffe0ff */
[----:B------:R-:W-:-:S04]  /*15b0*/  IMAD.MOV.U32 R3, RZ, RZ, 0x2 ;  /* 0x00000002ff037424 */ /* 0x000fc800078e00ff */
[----:B------:R-:W-:-:S05]  /*15c0*/  IMAD.WIDE.U32 R2, R2, R3, c[0x0][0x178] ;  /* 0x00005e0002027625 */ /* 0x000fca00078e0003 */
[----:B------:R0:W-:Y:S02]  /*15d0*/  STG.E.U16 [R2.64], R11 ;  /* 0x0000000b02007986 */ /* 0x0001e4000c101504 */
.L_x_4175:
        /* <DEDUP_REMOVED lines=8> */
.L_x_4176:
[----:B------:R-:W-:Y:S05]  /*1660*/  BSYNC B1 ;  /* 0x0000000000017941 */ /* 0x000fea0003800000 */
.L_x_4172:
[----:B------:R-:W-:-:S13]  /*1670*/  ISETP.GE.AND P0, PT, R9, R8, PT ;  /* 0x000000080900720c */ /* 0x000fda0003f06270 */
[----:B0-----:R-:W-:Y:S01]  /*1680*/  @!P0 IMAD.IADD R2, R0, 0x1, R9 ;  /* 0x0000000100028824 */ /* 0x001fe200078e0209 */
[----:B------:R-:W-:Y:S01]  /*1690*/  @!P0 IADD3 R9, R9, 0x80, RZ ;  /* 0x0000008009098810 */ /* 0x000fe20007ffe0ff */
[----:B------:R-:W-:-:S04]  /*16a0*/  @!P0 IMAD.MOV.U32 R3, RZ, RZ, 0x2 ;  /* 0x00000002ff038424 */ /* 0x000fc800078e00ff */
[----:B------:R-:W-:-:S05]  /*16b0*/  @!P0 IMAD.WIDE.U32 R2, R2, R3, c[0x0][0x178] ;  /* 0x00005e0002028625 */ /* 0x000fca00078e0003 */
[----:B------:R0:W-:Y:S02]  /*16c0*/  @!P0 STG.E.U16 [R2.64], R13 ;  /* 0x0000000d02008986 */ /* 0x0001e4000c101504 */
.L_x_4177:
[----:B------:R-:W-:Y:S05]  /*16d0*/  BSYNC B0 ;  /* 0x0000000000007941 */ /* 0x000fea0003800000 */
.L_x_4171:
        /* <DEDUP_REMOVED lines=8> */
.L_x_4178:
        /* <DEDUP_REMOVED lines=10> */
.L_x_13775:


//--------------------- .text._ZN2at6native29vectorized_elementwise_kernelILi8EZZZNS0_26logit_backward_kernel_cudaERNS_18TensorIteratorBaseERKN3c106ScalarEENKUlvE_clEvENKUlvE2_clEvEUlNS4_8BFloat16ESA_E0_St5arrayIPcLm3EEEEviT0_T1_ --------------------------
	.section	.text._ZN2at6native29vectorized_elementwise_kernelILi8EZZZNS0_26logit_backward_kernel_cudaERNS_18TensorIteratorBaseERKN3c106ScalarEENKUlvE_clEvENKUlvE2_clEvEUlNS4_8BFloat16ESA_E0_St5arrayIPcLm3EEEEviT0_T1_,"ax",@progbits
	.sectioninfo	@"SHI_REGISTERS=4"
	.align	128
        .global         _ZN2at6native29vectorized_elementwise_kernelILi8EZZZNS0_26logit_backward_kernel_cudaERNS_18TensorIteratorBaseERKN3c106ScalarEENKUlvE_clEvENKUlvE2_clEvEUlNS4_8BFloat16ESA_E0_St5arrayIPcLm3EEEEviT0_T1_
        .type           _ZN2at6native29vectorized_elementwise_kernelILi8EZZZNS0_26logit_backward_kernel_cudaERNS_18TensorIteratorBaseERKN3c106ScalarEENKUlvE_clEvENKUlvE2_clEvEUlNS4_8BFloat16ESA_E0_St5arrayIPcLm3EEEEviT0_T1_,@function
        .size           _ZN2at6native29vectorized_elementwise_kernelILi8EZZZNS0_26logit_backward_kernel_cudaERNS_18TensorIteratorBaseERKN3c106ScalarEENKUlvE_clEvENKUlvE2_clEvEUlNS4_8BFloat16ESA_E0_St5arrayIPcLm3EEEEviT0_T1_,(.L_x_13776 - _ZN2at6native29vectorized_elementwise_kernelILi8EZZZNS0_26logit_backward_kernel_cudaERNS_18TensorIteratorBaseERKN3c106ScalarEENKUlvE_clEvENKUlvE2_clEvEUlNS4_8BFloat16ESA_E0_St5arrayIPcLm3EEEEviT0_T1_)
        .other          _ZN2at6native29vectorized_elementwise_kernelILi8EZZZNS0_26logit_backward_kernel_cudaERNS_18TensorIteratorBaseERKN3c106ScalarEENKUlvE_clEvENKUlvE2_clEvEUlNS4_8BFloat16ESA_E0_St5arrayIPcLm3EEEEviT0_T1_,@"STO_CUDA_ENTRY STV_DEFAULT"
_ZN2at6native29vectorized_elementwise_kernelILi8EZZZNS0_26logit_backward_kernel_cudaERNS_18TensorIteratorBaseERKN3c106ScalarEENKUlvE_clEvENKUlvE2_clEvEUlNS4_8BFloat16ESA_E0_St5arrayIPcLm3EEEEviT0_T1_:
.text._ZN2at6native29vectorized_elementwise_kernelILi8EZZZNS0_26logit_backward_kernel_cudaERNS_18TensorIteratorBaseERKN3c106ScalarEENKUlvE_clEvENKUlvE2_clEvEUlNS4_8BFloat16ESA_E0_St5arrayIPcLm3EEEEviT0_T1_:
[----:B------:R-:W-:Y:S02]  /*0000*/  MOV R1, c[0x0][0x28] ;  /* 0x00000a0000017a02 */ /* 0x000fe40000000f00 */
[----:B------:R-:W-:Y:S05]  /*0010*/  EXIT ;  /* 0x000000000000794d */ /* 0x000fea0003800000 */
.L_x_4179:
        /* <DEDUP_REMOVED lines=14> */
.L_x_13776:


//--------------------- .text._ZN2at6native18elementwise_kernelILi128ELi4EZNS0_15gpu_kernel_implIZZZNS0_26logit_backward_kernel_cudaERNS_18TensorIteratorBaseERKN3c106ScalarEENKUlvE_clEvENKUlvE2_clEvEUlNS5_8BFloat16ESB_E_EEvS4_RKT_EUliE_EEviT1_ --------------------------
	.section	.text._ZN2at6native18elementwise_kernelILi128ELi4EZNS0_15gpu_kernel_implIZZZNS0_26logit_backward_kernel_cudaERNS_18TensorIteratorBaseERKN3c106ScalarEENKUlvE_clEvENKUlvE2_clEvEUlNS5_8BFloat16ESB_E_EEvS4_RKT_EUliE_EEviT1_,"ax",@progbits
	.sectioninfo	@"SHI_REGISTERS=26"
	.align	128
        .global         _ZN2at6native18elementwise_kernelILi128ELi4EZNS0_15gpu_kernel_implIZZZNS0_26logit_backward_kernel_cudaERNS_18TensorIteratorBaseERKN3c106ScalarEENKUlvE_clEvENKUlvE2_clEvEUlNS5_8BFloat16ESB_E_EEvS4_RKT_EUliE_EEviT1_
        .type           _ZN2at6native18elementwise_kernelILi128ELi4EZNS0_15gpu_kernel_implIZZZNS0_26logit_backward_kernel_cudaERNS_18TensorIteratorBaseERKN3c106ScalarEENKUlvE_clEvENKUlvE2_clEvEUlNS5_8BFloat16ESB_E_EEvS4_RKT_EUliE_EEviT1_,@function
        .size           _ZN2at6native18elementwise_kernelILi128ELi4EZNS0_15gpu_kernel_implIZZZNS0_26logit_backward_kernel_cudaERNS_18TensorIteratorBaseERKN3c106ScalarEENKUlvE_clEvENKUlvE2_clEvEUlNS5_8BFloat16ESB_E_EEvS4_RKT_EUliE_EEviT1_,(.L_x_13777 - _ZN2at6native18elementwise_kernelILi128ELi4EZNS0_15gpu_kernel_implIZZZNS0_26logit_backward_kernel_cudaERNS_18TensorIteratorBaseERKN3c106ScalarEENKUlvE_clEvENKUlvE2_clEvEUlNS5_8BFloat16ESB_E_EEvS4_RKT_EUliE_EEviT1_)
        .other          _ZN2at6native18elementwise_kernelILi128ELi4EZNS0_15gpu_kernel_implIZZZNS0_26logit_backward_kernel_cudaERNS_18TensorIteratorBaseERKN3c106ScalarEENKUlvE_clEvENKUlvE2_clEvEUlNS5_8BFloat16ESB_E_EEvS4_RKT_EUliE_EEviT1_,@"STO_CUDA_ENTRY STV_DEFAULT"
_ZN2at6native18elementwise_kernelILi128ELi4EZNS0_15gpu_kernel_implIZZZNS0_26logit_backward_kernel_cudaERNS_18TensorIteratorBaseERKN3c106ScalarEENKUlvE_clEvENKUlvE2_clEvEUlNS5_8BFloat16ESB_E_EEvS4_RKT_EUliE_EEviT1_:
.text._ZN2at6native18elementwise_kernelILi128ELi4EZNS0_15gpu_kernel_implIZZZNS0_26logit_backward_kernel_cudaERNS_18TensorIteratorBaseERKN3c106ScalarEENKUlvE_clEvENKUlvE2_clEvEUlNS5_8BFloat16ESB_E_EEvS4_RKT_EUliE_EEviT1_:
        /* <DEDUP_REMOVED lines=263> */
.L_x_4182:
        /* <DEDUP_REMOVED lines=21> */
.L_x_4186:
[----:B------:R-:W2:Y:S02]  /*11c0*/  LDG.E.U8 R2, [R2.64] ;  /* 0x0000002402027981 */ /* 0x000ea4000c1e1100 */
[----:B--2---:R-:W0:Y:S02]  /*11d0*/  I2F.U16 R0, R2 ;  /* 0x0000000200007306 */ /* 0x004e240000101000 */
[----:B0-----:R-:W-:-:S04]  /*11e0*/  F2FP.BF16.PACK_AB R0, RZ, R0 ;  /* 0x00000000ff00723e */ /* 0x001fc800000010ff */
[----:B------:R-:W-:Y:S01]  /*11f0*/  PRMT R23, R0, 0x7610, R23 ;  /* 0x0000761000177816 */ /* 0x000fe20000000017 */
[----:B------:R-:W-:Y:S05]  /*1200*/  BRA `(.L_x_4188) ;  /* 0x00000f0000007947 */ /* 0x000fea0003800000 */
.L_x_4185:
        /* <DEDUP_REMOVED lines=11> */
.L_x_4190:
[----:B------:R-:W2:Y:S02]  /*12c0*/  LDG.E R2, [R2.64] ;  /* 0x0000002402027981 */ /* 0x000ea4000c1e1900 */
[----:B--2---:R-:W0:Y:S02]  /*12d0*/  I2F R0, R2 ;  /* 0x0000000200007306 */ /* 0x004e240000201400 */
[----:B0-----:R-:W-:-:S04]  /*12e0*/  F2FP.BF16.PACK_AB R0, RZ, R0 ;  /* 0x00000000ff00723e */ /* 0x001fc800000010ff */
[----:B------:R-:W-:Y:S01]  /*12f0*/  PRMT R23, R0, 0x7610, R23 ;  /* 0x0000761000177816 */ /* 0x000fe20000000017 */
[----:B------:R-:W-:Y:S05]  /*1300*/  BRA `(.L_x_4188) ;  /* 0x00000e0000007947 */ /* 0x000fea0003800000 */
.L_x_4189:
[----:B------:R-:W2:Y:S02]  /*1310*/  LDG.E.U16 R2, [R2.64] ;  /* 0x0000002402027981 */ /* 0x000ea4000c1e1500 */
[----:B--2---:R-:W0:Y:S02]  /*1320*/  I2F.S16 R0, R2 ;  /* 0x0000000200007306 */ /* 0x004e240000101400 */
[----:B0-----:R-:W-:-:S04]  /*1330*/  F2FP.BF16.PACK_AB R0, RZ, R0 ;  /* 0x00000000ff00723e */ /* 0x001fc800000010ff */
[----:B------:R-:W-:Y:S01]  /*1340*/  PRMT R23, R0, 0x7610, R23 ;  /* 0x0000761000177816 */ /* 0x000fe20000000017 */
[----:B------:R-:W-:Y:S05]  /*1350*/  BRA `(.L_x_4188) ;  /* 0x00000db000007947 */ /* 0x000fea0003800000 */
.L_x_4184:
        /* <DEDUP_REMOVED lines=9> */
.L_x_4192:
[----:B------:R-:W2:Y:S02]  /*13f0*/  LDG.E.U16 R0, [R2.64] ;  /* 0x0000002402007981 */ /* 0x000ea4000c1e1500 */
[----:B--2---:R-:W-:-:S05]  /*1400*/  HADD2.F32 R0, -RZ, R0.H0_H0 ;  /* 0x20000000ff007230 */ /* 0x004fca0000004100 */
[----:B------:R-:W-:-:S04]  /*1410*/  F2FP.BF16.PACK_AB R0, RZ, R0 ;  /* 0x00000000ff00723e */ /* 0x000fc800000010ff */
[----:B------:R-:W-:Y:S01]  /*1420*/  PRMT R23, R0, 0x7610, R23 ;  /* 0x0000761000177816 */ /* 0x000fe20000000017 */
[----:B------:R-:W-:Y:S05]  /*1430*/  BRA `(.L_x_4188) ;  /* 0x00000cd000007947 */ /* 0x000fea0003800000 */
.L_x_4191:
        /* <DEDUP_REMOVED lines=9> */
.L_x_4194:
[----:B------:R-:W2:Y:S02]  /*14d0*/  LDG.E.U16 R2, [R2.64] ;  /* 0x0000002402027981 */ /* 0x000ea4000c1e1500 */
[----:B--2---:R-:W-:-:S05]  /*14e0*/  HADD2.F32 R0, -RZ, R2.H0_H0 ;  /* 0x20000002ff007230 */ /* 0x004fca0000004100 */
[----:B------:R-:W-:-:S04]  /*14f0*/  F2FP.BF16.PACK_AB R0, RZ, R0 ;  /* 0x00000000ff00723e */ /* 0x000fc800000010ff */
[----:B------:R-:W-:Y:S01]  /*1500*/  PRMT R23, R0, 0x7610, R23 ;  /* 0x0000761000177816 */ /* 0x000fe20000000017 */
[----:B------:R-:W-:Y:S05]  /*1510*/  BRA `(.L_x_4188) ;  /* 0x00000bf000007947 */ /* 0x000fea0003800000 */
.L_x_4193:
[----:B------:R-:W2:Y:S02]  /*1520*/  LDG.E.64 R2, [R2.64] ;  /* 0x0000002402027981 */ /* 0x000ea4000c1e1b00 */
[----:B--2---:R-:W0:Y:S01]  /*1530*/  F2F.F32.F64 R0, R2 ;  /* 0x0000000200007310 */ /* 0x004e220000301000 */
[----:B------:R-:W0:-:S14]  /*1540*/  DSETP.GEU.AND P0, PT, |R2|, c[0x2][0x0], PT ;  /* 0x008000000200762a */ /* 0x000e1c0003f0e200 */
[----:B0-----:R-:W-:-:S05]  /*1550*/  @!P0 FMUL R0, R0, 1.175494350822287508e-38 ;  /* 0x0080000000008820 */ /* 0x001fca0000400000 */
[----:B------:R-:W-:-:S04]  /*1560*/  F2FP.BF16.PACK_AB R0, RZ, R0 ;  /* 0x00000000ff00723e */ /* 0x000fc800000010ff */
[----:B------:R-:W-:Y:S01]  /*1570*/  PRMT R23, R0, 0x7610, R23 ;  /* 0x0000761000177816 */ /* 0x000fe20000000017 */
[----:B------:R-:W-:Y:S05]  /*1580*/  BRA `(.L_x_4188) ;  /* 0x00000b8000007947 */ /* 0x000fea0003800000 */
.L_x_4183:
        /* <DEDUP_REMOVED lines=14> */
.L_x_4197:
[----:B------:R-:W2:Y:S02]  /*1670*/  LDG.E.64 R2, [R2.64] ;  /* 0x0000002402027981 */ /* 0x000ea4000c1e1b00 */
[----:B--2---:R-:W0:Y:S01]  /*1680*/  F2F.F32.F64 R0, R2 ;  /* 0x0000000200007310 */ /* 0x004e220000301000 */
[----:B------:R-:W0:-:S14]  /*1690*/  DSETP.GEU.AND P0, PT, |R2|, c[0x2][0x0], PT ;  /* 0x008000000200762a */ /* 0x000e1c0003f0e200 */
[----:B0-----:R-:W-:-:S05]  /*16a0*/  @!P0 FMUL R0, R0, 1.175494350822287508e-38 ;  /* 0x0080000000008820 */ /* 0x001fca0000400000 */
[----:B------:R-:W-:-:S04]  /*16b0*/  F2FP.BF16.PACK_AB R0, RZ, R0 ;  /* 0x00000000ff00723e */ /* 0x000fc800000010ff */
[----:B------:R-:W-:Y:S01]  /*16c0*/  PRMT R23, R0, 0x7610, R23 ;  /* 0x0000761000177816 */ /* 0x000fe20000000017 */
[----:B------:R-:W-:Y:S05]  /*16d0*/  BRA `(.L_x_4188) ;  /* 0x00000a3000007947 */ /* 0x000fea0003800000 */
.L_x_4196:
        /* <DEDUP_REMOVED lines=28> */
.L_x_4199:
        /* <DEDUP_REMOVED lines=15> */
.L_x_4198:
[----:B------:R0:W5:Y:S01]  /*1990*/  LDG.E.U16 R23, [R2.64] ;  /* 0x0000002402177981 */ /* 0x000162000c1e1500 */
[----:B------:R-:W-:Y:S05]  /*19a0*/  BRA `(.L_x_4188) ;  /* 0x0000076000007947 */ /* 0x000fea0003800000 */
.L_x_4195:
        /* <DEDUP_REMOVED lines=12> */
.L_x_4202:
        /* <DEDUP_REMOVED lines=21> */
.L_x_4206:
[----:B------:R-:W-:Y:S05]  /*1bc0*/  BSYNC B1 ;  /* 0x0000000000017941 */ /* 0x000fea0003800000 */
.L_x_4205:
[----:B------:R-:W-:Y:S01]  /*1bd0*/  LEA R3, R0, 0x3b800000, 0x17 ;  /* 0x3b80000000037811 */ /* 0x000fe200078eb8ff */
[----:B------:R-:W-:-:S05]  /*1be0*/  IMAD.SHL.U32 R0, R2, 0x100000, RZ ;  /* 0x0010000002007824 */ /* 0x000fca00078e00ff */
[----:B------:R-:W-:Y:S02]  /*1bf0*/  LOP3.LUT R0, R3, R0, R4, 0xfe, !PT ;  /* 0x0000000003007212 */ /* 0x000fe400078efe04 */
.L_x_4204:
[----:B------:R-:W-:Y:S05]  /*1c00*/  BSYNC B0 ;  /* 0x0000000000007941 */ /* 0x000fea0003800000 */
.L_x_4203:
[----:B------:R-:W-:-:S04]  /*1c10*/  F2FP.BF16.PACK_AB R0, RZ, R0 ;  /* 0x00000000ff00723e */ /* 0x000fc800000010ff */
[----:B------:R-:W-:Y:S01]  /*1c20*/  PRMT R23, R0, 0x7610, R23 ;  /* 0x0000761000177816 */ /* 0x000fe20000000017 */
[----:B------:R-:W-:Y:S05]  /*1c30*/  BRA `(.L_x_4188) ;  /* 0x000004d000007947 */ /* 0x000fea0003800000 */
.L_x_4201:
        /* <DEDUP_REMOVED lines=21> */
.L_x_4210:
[----:B------:R-:W-:Y:S05]  /*1d90*/  BSYNC B1 ;  /* 0x0000000000017941 */ /* 0x000fea0003800000 */
.L_x_4209:
[----:B------:R-:W-:Y:S01]  /*1da0*/  LEA R3, R0, 0x37800000, 0x17 ;  /* 0x3780000000037811 */ /* 0x000fe200078eb8ff */
[----:B------:R-:W-:-:S05]  /*1db0*/  IMAD.SHL.U32 R0, R2, 0x200000, RZ ;  /* 0x0020000002007824 */ /* 0x000fca00078e00ff */
[----:B------:R-:W-:Y:S02]  /*1dc0*/  LOP3.LUT R0, R3, R0, R4, 0xfe, !PT ;  /* 0x0000000003007212 */ /* 0x000fe400078efe04 */
.L_x_4208:
[----:B------:R-:W-:Y:S05]  /*1dd0*/  BSYNC B0 ;  /* 0x0000000000007941 */ /* 0x000fea0003800000 */
.L_x_4207:
[----:B------:R-:W-:-:S04]  /*1de0*/  F2FP.BF16.PACK_AB R0, RZ, R0 ;  /* 0x00000000ff00723e */ /* 0x000fc800000010ff */
[----:B------:R-:W-:Y:S01]  /*1df0*/  PRMT R23, R0, 0x7610, R23 ;  /* 0x0000761000177816 */ /* 0x000fe20000000017 */
[----:B------:R-:W-:Y:S05]  /*1e00*/  BRA `(.L_x_4188) ;  /* 0x0000030000007947 */ /* 0x000fea0003800000 */
.L_x_4200:
        /* <DEDUP_REMOVED lines=14> */
.L_x_4214:
[----:B------:R-:W-:Y:S05]  /*1ef0*/  BSYNC B0 ;  /* 0x0000000000007941 */ /* 0x000fea0003800000 */
.L_x_4213:
[----:B------:R-:W-:-:S04]  /*1f00*/  F2FP.BF16.PACK_AB R0, RZ, R0 ;  /* 0x00000000ff00723e */ /* 0x000fc800000010ff */
[----:B------:R-:W-:Y:S01]  /*1f10*/  PRMT R23, R0, 0x7610, R23 ;  /* 0x0000761000177816 */ /* 0x000fe20000000017 */
[----:B------:R-:W-:Y:S05]  /*1f20*/  BRA `(.L_x_4188) ;  /* 0x000001e000007947 */ /* 0x000fea0003800000 */
.L_x_4187:
        /* <DEDUP_REMOVED lines=21> */
.L_x_4212:
[----:B------:R-:W2:Y:S02]  /*2080*/  LDG.E.64 R2, [R2.64] ;  /* 0x0000002402027981 */ /* 0x000ea4000c1e1b00 */
[----:B--2---:R-:W0:Y:S02]  /*2090*/  I2F.U64 R0, R2 ;  /* 0x0000000200007312 */ /* 0x004e240000301000 */
[----:B0-----:R-:W-:-:S04]  /*20a0*/  F2FP.BF16.PACK_AB R0, RZ, R0 ;  /* 0x00000000ff00723e */ /* 0x001fc800000010ff */
[----:B------:R-:W-:Y:S01]  /*20b0*/  PRMT R23, R0, 0x7610, R23 ;  /* 0x0000761000177816 */ /* 0x000fe20000000017 */
[----:B------:R-:W-:Y:S05]  /*20c0*/  BRA `(.L_x_4188) ;  /* 0x0000004000007947 */ /* 0x000fea0003800000 */
.L_x_4211:
[----:B------:R-:W2:Y:S02]  /*20d0*/  LDG.E R2, [R2.64] ;  /* 0x0000002402027981 */ /* 0x000ea4000c1e1900 */
[----:B--2---:R-:W0:Y:S02]  /*20e0*/  I2F.U32 R0, R2 ;  /* 0x0000000200007306 */ /* 0x004e240000201000 */
[----:B0-----:R-:W-:-:S04]  /*20f0*/  F2FP.BF16.PACK_AB R0, RZ, R0 ;  /* 0x00000000ff00723e */ /* 0x001fc800000010ff */
[----:B------:R-:W-:Y:S02]  /*2100*/  PRMT R23, R0, 0x7610, R23 ;  /* 0x0000761000177816 */ /* 0x000fe40000000017 */
.L_x_4188:
        /* <DEDUP_REMOVED lines=18> */
.L_x_4218:
[----:B------:R-:W2:Y:S02]  /*2230*/  LDG.E.U8 R2, [R2.64] ;  /* 0x0000002402027981 */ /* 0x000ea4000c1e1100 */
[----:B--2---:R-:W0:Y:S02]  /*2240*/  I2F.U16 R0, R2 ;  /* 0x0000000200007306 */ /* 0x004e240000101000 */
[----:B0-----:R-:W-:Y:S01]  /*2250*/  F2FP.BF16.PACK_AB R0, RZ, R0 ;  /* 0x00000000ff00723e */ /* 0x001fe200000010ff */
[----:B------:R-:W-:Y:S05]  /*2260*/  BRA `(.L_x_4220) ;  /* 0x00000e3000007947 */ /* 0x000fea0003800000 */
.L_x_4217:
        /* <DEDUP_REMOVED lines=10> */
.L_x_4222:
[----:B------:R-:W2:Y:S02]  /*2310*/  LDG.E R2, [R2.64] ;  /* 0x0000002402027981 */ /* 0x000ea4000c1e1900 */
[----:B--2---:R-:W0:Y:S02]  /*2320*/  I2F R0, R2 ;  /* 0x0000000200007306 */ /* 0x004e240000201400 */
[----:B0-----:R-:W-:Y:S01]  /*2330*/  F2FP.BF16.PACK_AB R0, RZ, R0 ;  /* 0x00000000ff00723e */ /* 0x001fe200000010ff */
[----:B------:R-:W-:Y:S05]  /*2340*/  BRA `(.L_x_4220) ;  /* 0x00000d5000007947 */ /* 0x000fea0003800000 */
.L_x_4221:
[----:B------:R-:W2:Y:S02]  /*2350*/  LDG.E.U16 R2, [R2.64] ;  /* 0x0000002402027981 */ /* 0x000ea4000c1e1500 */
[----:B--2---:R-:W0:Y:S02]  /*2360*/  I2F.S16 R0, R2 ;  /* 0x0000000200007306 */ /* 0x004e240000101400 */
[----:B0-----:R-:W-:Y:S01]  /*2370*/  F2FP.BF16.PACK_AB R0, RZ, R0 ;  /* 0x00000000ff00723e */ /* 0x001fe200000010ff */
[----:B------:R-:W-:Y:S05]  /*2380*/  BRA `(.L_x_4220) ;  /* 0x00000d1000007947 */ /* 0x000fea0003800000 */
.L_x_4216:
        /* <DEDUP_REMOVED lines=9> */
.L_x_4224:
[----:B------:R-:W2:Y:S02]  /*2420*/  LDG.E.U16 R0, [R2.64] ;  /* 0x0000002402007981 */ /* 0x000ea4000c1e1500 */
[----:B--2---:R-:W-:-:S05]  /*2430*/  HADD2.F32 R0, -RZ, R0.H0_H0 ;  /* 0x20000000ff007230 */ /* 0x004fca0000004100 */
[----:B------:R-:W-:Y:S01]  /*2440*/  F2FP.BF16.PACK_AB R0, RZ, R0 ;  /* 0x00000000ff00723e */ /* 0x000fe200000010ff */
[----:B------:R-:W-:Y:S05]  /*2450*/  BRA `(.L_x_4220) ;  /* 0x00000c4000007947 */ /* 0x000fea0003800000 */
.L_x_4223:
        /* <DEDUP_REMOVED lines=9> */
.L_x_4226:
[----:B------:R-:W2:Y:S02]  /*24f0*/  LDG.E.U16 R2, [R2.64] ;  /* 0x0000002402027981 */ /* 0x000ea4000c1e1500 */
[----:B--2---:R-:W-:-:S05]  /*2500*/  HADD2.F32 R0, -RZ, R2.H0_H0 ;  /* 0x20000002ff007230 */ /* 0x004fca0000004100 */
[----:B------:R-:W-:Y:S01]  /*2510*/  F2FP.BF16.PACK_AB R0, RZ, R0 ;  /* 0x00000000ff00723e */ /* 0x000fe200000010ff */
[----:B------:R-:W-:Y:S05]  /*2520*/  BRA `(.L_x_4220) ;  /* 0x00000b7000007947 */ /* 0x000fea0003800000 */
.L_x_4225:
[----:B------:R-:W2:Y:S02]  /*2530*/  LDG.E.64 R2, [R2.64] ;  /* 0x0000002402027981 */ /* 0x000ea4000c1e1b00 */
[----:B--2---:R-:W0:Y:S01]  /*2540*/  F2F.F32.F64 R0, R2 ;  /* 0x0000000200007310 */ /* 0x004e220000301000 */
[----:B------:R-:W0:-:S14]  /*2550*/  DSETP.GEU.AND P0, PT, |R2|, c[0x2][0x0], PT ;  /* 0x008000000200762a */ /* 0x000e1c0003f0e200 */
[----:B0-----:R-:W-:-:S05]  /*2560*/  @!P0 FMUL R0, R0, 1.175494350822287508e-38 ;  /* 0x0080000000008820 */ /* 0x001fca0000400000 */
[----:B------:R-:W-:Y:S01]  /*2570*/  F2FP.BF16.PACK_AB R0, RZ, R0 ;  /* 0x00000000ff00723e */ /* 0x000fe200000010ff */
[----:B------:R-:W-:Y:S05]  /*2580*/  BRA `(.L_x_4220) ;  /* 0x00000b1000007947 */ /* 0x000fea0003800000 */
.L_x_4215:
        /* <DEDUP_REMOVED lines=13> */
.L_x_4229:
[----:B------:R-:W2:Y:S02]  /*2660*/  LDG.E.64 R2, [R2.64] ;  /* 0x0000002402027981 */ /* 0x000ea4000c1e1b00 */
[----:B--2---:R-:W0:Y:S01]  /*2670*/  F2F.F32.F64 R0, R2 ;  /* 0x0000000200007310 */ /* 0x004e220000301000 */
[----:B------:R-:W0:-:S14]  /*2680*/  DSETP.GEU.AND P0, PT, |R2|, c[0x2][0x0], PT ;  /* 0x008000000200762a */ /* 0x000e1c0003f0e200 */
[----:B0-----:R-:W-:-:S05]  /*2690*/  @!P0 FMUL R0, R0, 1.175494350822287508e-38 ;  /* 0x0080000000008820 */ /* 0x001fca0000400000 */
[----:B------:R-:W-:Y:S01]  /*26a0*/  F2FP.BF16.PACK_AB R0, RZ, R0 ;  /* 0x00000000ff00723e */ /* 0x000fe200000010ff */
[----:B------:R-:W-:Y:S05]  /*26b0*/  BRA `(.L_x_4220) ;  /* 0x000009e000007947 */ /* 0x000fea0003800000 */
.L_x_4228:
        /* <DEDUP_REMOVED lines=28> */
.L_x_4231:
        /* <DEDUP_REMOVED lines=15> */
.L_x_4230:
[----:B------:R0:W5:Y:S01]  /*2970*/  LDG.E.U16 R0, [R2.64] ;  /* 0x0000002402007981 */ /* 0x000162000c1e1500 */
[----:B------:R-:W-:Y:S05]  /*2980*/  BRA `(.L_x_4220) ;  /* 0x0000071000007947 */ /* 0x000fea0003800000 */
.L_x_4227:
        /* <DEDUP_REMOVED lines=12> */
.L_x_4234:
        /* <DEDUP_REMOVED lines=21> */
.L_x_4238:
[----:B------:R-:W-:Y:S05]  /*2ba0*/  BSYNC B1 ;  /* 0x0000000000017941 */ /* 0x000fea0003800000 */
.L_x_4237:
[----:B------:R-:W-:Y:S01]  /*2bb0*/  LEA R3, R0, 0x3b800000, 0x17 ;  /* 0x3b80000000037811 */ /* 0x000fe200078eb8ff */
[----:B------:R-:W-:-:S05]  /*2bc0*/  IMAD.SHL.U32 R0, R2, 0x100000, RZ ;  /* 0x0010000002007824 */ /* 0x000fca00078e00ff */
[----:B------:R-:W-:Y:S02]  /*2bd0*/  LOP3.LUT R0, R3, R0, R4, 0xfe, !PT ;  /* 0x0000000003007212 */ /* 0x000fe400078efe04 */
.L_x_4236:
[----:B------:R-:W-:Y:S05]  /*2be0*/  BSYNC B0 ;  /* 0x0000000000007941 */ /* 0x000fea0003800000 */
.L_x_4235:
[----:B------:R-:W-:Y:S01]  /*2bf0*/  F2FP.BF16.PACK_AB R0, RZ, R0 ;  /* 0x00000000ff00723e */ /* 0x000fe200000010ff */
[----:B------:R-:W-:Y:S05]  /*2c00*/  BRA `(.L_x_4220) ;  /* 0x0000049000007947 */ /* 0x000fea0003800000 */
.L_x_4233:
        /* <DEDUP_REMOVED lines=21> */
.L_x_4242:
[----:B------:R-:W-:Y:S05]  /*2d60*/  BSYNC B1 ;  /* 0x0000000000017941 */ /* 0x000fea0003800000 */
.L_x_4241:
[----:B------:R-:W-:Y:S01]  /*2d70*/  LEA R3, R0, 0x37800000, 0x17 ;  /* 0x3780000000037811 */ /* 0x000fe200078eb8ff */
[----:B------:R-:W-:-:S05]  /*2d80*/  IMAD.SHL.U32 R0, R2, 0x200000, RZ ;  /* 0x0020000002007824 */ /* 0x000fca00078e00ff */
[----:B------:R-:W-:Y:S02]  /*2d90*/  LOP3.LUT R0, R3, R0, R4, 0xfe, !PT ;  /* 0x0000000003007212 */ /* 0x000fe400078efe04 */
.L_x_4240:
[----:B------:R-:W-:Y:S05]  /*2da0*/  BSYNC B0 ;  /* 0x0000000000007941 */ /* 0x000fea0003800000 */
.L_x_4239:
[----:B------:R-:W-:Y:S01]  /*2db0*/  F2FP.BF16.PACK_AB R0, RZ, R0 ;  /* 0x00000000ff00723e */ /* 0x000fe200000010ff */
[----:B------:R-:W-:Y:S05]  /*2dc0*/  BRA `(.L_x_4220) ;  /* 0x000002d000007947 */ /* 0x000fea0003800000 */
.L_x_4232:
        /* <DEDUP_REMOVED lines=14> */
.L_x_4246:
[----:B------:R-:W-:Y:S05]  /*2eb0*/  BSYNC B0 ;  /* 0x0000000000007941 */ /* 0x000fea0003800000 */
.L_x_4245:
[----:B------:R-:W-:Y:S01]  /*2ec0*/  F2FP.BF16.PACK_AB R0, RZ, R0 ;  /* 0x00000000ff00723e */ /* 0x000fe200000010ff */
[----:B------:R-:W-:Y:S05]  /*2ed0*/  BRA `(.L_x_4220) ;  /* 0x000001c000007947 */ /* 0x000fea0003800000 */
.L_x_4219:
        /* <DEDUP_REMOVED lines=21> */
.L_x_4244:
[----:B------:R-:W2:Y:S02]  /*3030*/  LDG.E.64 R2, [R2.64] ;  /* 0x0000002402027981 */ /* 0x000ea4000c1e1b00 */
[----:B--2---:R-:W0:Y:S02]  /*3040*/  I2F.U64 R0, R2 ;  /* 0x0000000200007312 */ /* 0x004e240000301000 */
[----:B0-----:R-:W-:Y:S01]  /*3050*/  F2FP.BF16.PACK_AB R0, RZ, R0 ;  /* 0x00000000ff00723e */ /* 0x001fe200000010ff */
[----:B------:R-:W-:Y:S05]  /*3060*/  BRA `(.L_x_4220) ;  /* 0x0000003000007947 */ /* 0x000fea0003800000 */
.L_x_4243:
[----:B------:R-:W2:Y:S02]  /*3070*/  LDG.E R2, [R2.64] ;  /* 0x0000002402027981 */ /* 0x000ea4000c1e1900 */
[----:B--2---:R-:W0:Y:S02]  /*3080*/  I2F.U32 R0, R2 ;  /* 0x0000000200007306 */ /* 0x004e240000201000 */
[----:B0-----:R-:W-:-:S06]  /*3090*/  F2FP.BF16.PACK_AB R0, RZ, R0 ;  /* 0x00000000ff00723e */ /* 0x001fcc00000010ff */
.L_x_4220:
[----:B0----5:R-:W-:Y:S01]  /*30a0*/  PRMT R3, RZ, 0x5410, R0 ;  /* 0x00005410ff037816 */ /* 0x021fe20000000000 */
[----:B------:R-:W0:Y:S01]  /*30b0*/  LDC.U8 R4, c[0x0][0x3e1] ;  /* 0x0000f840ff047b82 */ /* 0x000e220000000000 */
[----:B------:R-:W-:-:S02]  /*30c0*/  PRMT R23, RZ, 0x5410, R23 ;  /* 0x00005410ff177816 */ /* 0x000fc40000000017 */
[C---:B------:R-:W-:Y:S02]  /*30d0*/  FSETP.GEU.FTZ.AND P1, PT, R3.reuse, RZ, PT ;  /* 0x000000ff0300720b */ /* 0x040fe40003f3e000 */
[----:B------:R-:W-:-:S04]  /*30e0*/  FSETP.GT.FTZ.AND P0, PT, R3, 1, PT ;  /* 0x3f8000000300780b */ /* 0x000fc80003f14000 */
[----:B------:R-:W-:-:S13]  /*30f0*/  PLOP3.LUT P0, PT, P1, P0, PT, 0x8a, 0x0 ;  /* 0x000000000000781c */ /* 0x000fda0000f01172 */
[----:B------:R-:W-:-:S04]  /*3100*/  @!P0 FADD.FTZ R0, -R3, 1 ;  /* 0x3f80000003008421 */ /* 0x000fc80000010100 */
[----:B------:R-:W-:Y:S01]  /*3110*/  @!P0 FMUL.FTZ R2, R3, R0 ;  /* 0x0000000003028220 */ /* 0x000fe20000410000 */
[----:B0-----:R-:W-:Y:S01]  /*3120*/  PRMT R3, R4, 0x9910, RZ ;  /* 0x0000991004037816 */ /* 0x001fe200000000ff */
[----:B------:R-:W-:-:S03]  /*3130*/  IMAD.MOV.U32 R0, RZ, RZ, 0x7fc00000 ;  /* 0x7fc00000ff007424 */ /* 0x000fc600078e00ff */
        /* <DEDUP_REMOVED lines=17> */
.L_x_4250:
[----:B------:R-:W-:-:S06]  /*3250*/  PRMT R3, RZ, 0x5410, R0 ;  /* 0x00005410ff037816 */ /* 0x000fcc0000000000 */
[----:B------:R-:W0:Y:S02]  /*3260*/  F2I.S64.TRUNC R2, R3 ;  /* 0x0000000300027311 */ /* 0x000e24000020d900 */
[----:B0-----:R0:W-:Y:S01]  /*3270*/  STG.E.U8 [R16.64], R2 ;  /* 0x0000000210007986 */ /* 0x0011e2000c101124 */
[----:B------:R-:W-:Y:S05]  /*3280*/  BRA `(.L_x_4252) ;  /* 0x00000e4000007947 */ /* 0x000fea0003800000 */
.L_x_4249:
        /* <DEDUP_REMOVED lines=10> */
.L_x_4254:
[----:B------:R-:W-:-:S04]  /*3330*/  PRMT R0, RZ, 0x5410, R0 ;  /* 0x00005410ff007816 */ /* 0x000fc80000000000 */
[----:B------:R-:W0:Y:S02]  /*3340*/  F2I.FTZ.TRUNC.NTZ R3, R0 ;  /* 0x0000000000037305 */ /* 0x000e24000021f100 */
[----:B0-----:R0:W-:Y:S01]  /*3350*/  STG.E [R16.64], R3 ;  /* 0x0000000310007986 */ /* 0x0011e2000c101924 */
[----:B------:R-:W-:Y:S05]  /*3360*/  BRA `(.L_x_4252) ;  /* 0x00000d6000007947 */ /* 0x000fea0003800000 */
.L_x_4253:
[----:B------:R-:W-:-:S04]  /*3370*/  PRMT R0, RZ, 0x5410, R0 ;  /* 0x00005410ff007816 */ /* 0x000fc80000000000 */
[----:B------:R-:W0:Y:S02]  /*3380*/  F2I.FTZ.TRUNC.NTZ R3, R0 ;  /* 0x0000000000037305 */ /* 0x000e24000021f100 */
[----:B0-----:R0:W-:Y:S01]  /*3390*/  STG.E.U16 [R16.64], R3 ;  /* 0x0000000310007986 */ /* 0x0011e2000c101524 */
[----:B------:R-:W-:Y:S05]  /*33a0*/  BRA `(.L_x_4252) ;  /* 0x00000d2000007947 */ /* 0x000fea0003800000 */
.L_x_4248:
        /* <DEDUP_REMOVED lines=9> */
.L_x_4256:
[----:B------:R-:W-:-:S04]  /*3440*/  PRMT R0, RZ, 0x5410, R0 ;  /* 0x00005410ff007816 */ /* 0x000fc80000000000 */
[----:B------:R-:W-:-:S05]  /*3450*/  F2FP.PACK_AB R0, RZ, R0 ;  /* 0x00000000ff00723e */ /* 0x000fca00000000ff */
[----:B------:R0:W-:Y:S01]  /*3460*/  STG.E.U16 [R16.64], R0 ;  /* 0x0000000010007986 */ /* 0x0001e2000c101524 */
[----:B------:R-:W-:Y:S05]  /*3470*/  BRA `(.L_x_4252) ;  /* 0x00000c5000007947 */ /* 0x000fea0003800000 */
.L_x_4255:
        /* <DEDUP_REMOVED lines=10> */
.L_x_4258:
[----:B------:R-:W-:-:S04]  /*3520*/  PRMT R0, RZ, 0x5410, R0 ;  /* 0x00005410ff007816 */ /* 0x000fc80000000000 */
[----:B------:R-:W-:-:S04]  /*3530*/  F2FP.PACK_AB R3, RZ, R0 ;  /* 0x00000000ff03723e */ /* 0x000fc800000000ff */
[----:B------:R-:W-:-:S05]  /*3540*/  PRMT R3, R3, 0x5410, RZ ;  /* 0x0000541003037816 */ /* 0x000fca00000000ff */
[----:B------:R0:W-:Y:S01]  /*3550*/  STG.E [R16.64], R3 ;  /* 0x0000000310007986 */ /* 0x0001e2000c101924 */
[----:B------:R-:W-:Y:S05]  /*3560*/  BRA `(.L_x_4252) ;  /* 0x00000b6000007947 */ /* 0x000fea0003800000 */
.L_x_4257:
[----:B------:R-:W-:-:S05]  /*3570*/  PRMT R2, RZ, 0x5410, R0 ;  /* 0x00005410ff027816 */ /* 0x000fca0000000000 */
[----:B------:R-:W-:-:S06]  /*3580*/  FMUL.FTZ R2, R2, 1 ;  /* 0x3f80000002027820 */ /* 0x000fcc0000410000 */
[----:B------:R-:W0:Y:S02]  /*3590*/  F2F.F64.F32 R2, R2 ;  /* 0x0000000200027310 */ /* 0x000e240000201800 */
[----:B0-----:R0:W-:Y:S01]  /*35a0*/  STG.E.64 [R16.64], R2 ;  /* 0x0000000210007986 */ /* 0x0011e2000c101b24 */
[----:B------:R-:W-:Y:S05]  /*35b0*/  BRA `(.L_x_4252) ;  /* 0x00000b1000007947 */ /* 0x000fea0003800000 */
.L_x_4247:
        /* <DEDUP_REMOVED lines=13> */
.L_x_4261:
[----:B------:R-:W-:Y:S01]  /*3690*/  PRMT R0, RZ, 0x5410, R0 ;  /* 0x00005410ff007816 */ /* 0x000fe20000000000 */
[----:B------:R-:W-:-:S04]  /*36a0*/  CS2R R6, SRZ ;  /* 0x0000000000067805 */ /* 0x000fc8000001ff00 */
[----:B------:R-:W-:-:S04]  /*36b0*/  FMUL.FTZ R0, R0, 1 ;  /* 0x3f80000000007820 */ /* 0x000fc80000410000 */
[----:B------:R-:W0:Y:S02]  /*36c0*/  F2F.F64.F32 R4, R0 ;  /* 0x0000000000047310 */ /* 0x000e240000201800 */
[----:B0-----:R0:W-:Y:S01]  /*36d0*/  STG.E.128 [R16.64], R4 ;  /* 0x0000000410007986 */ /* 0x0011e2000c101d24 */
[----:B------:R-:W-:Y:S05]  /*36e0*/  BRA `(.L_x_4252) ;  /* 0x000009e000007947 */ /* 0x000fea0003800000 */
.L_x_4260:
        /* <DEDUP_REMOVED lines=21> */
.L_x_4265:
[----:B------:R-:W-:Y:S05]  /*3840*/  BSYNC B0 ;  /* 0x0000000000007941 */ /* 0x000fea0003800000 */
.L_x_4264:
[----:B------:R-:W-:-:S05]  /*3850*/  LOP3.LUT R3, R0, R3, RZ, 0xfc, !PT ;  /* 0x0000000300037212 */ /* 0x000fca00078efcff */
[----:B------:R0:W-:Y:S01]  /*3860*/  STG.E.U8 [R16.64], R3 ;  /* 0x0000000310007986 */ /* 0x0001e2000c101124 */
[----:B------:R-:W-:Y:S05]  /*3870*/  BRA `(.L_x_4252) ;  /* 0x0000085000007947 */ /* 0x000fea0003800000 */
.L_x_4263:
        /* <DEDUP_REMOVED lines=13> */
.L_x_4267:
[----:B------:R-:W-:Y:S01]  /*3950*/  IMAD.MOV.U32 R0, RZ, RZ, 0x7f ;  /* 0x0000007fff007424 */ /* 0x000fe200078e00ff */
[----:B------:R-:W-:-:S04]  /*3960*/  ISETP.GT.U32.AND P0, PT, R2, 0x7f800000, PT ;  /* 0x7f8000000200780c */ /* 0x000fc80003f04070 */
[----:B------:R-:W-:-:S04]  /*3970*/  SEL R0, R0, 0x7c, P0 ;  /* 0x0000007c00007807 */ /* 0x000fc80000000000 */
.L_x_4268:
[----:B------:R-:W-:Y:S05]  /*3980*/  BSYNC B0 ;  /* 0x0000000000007941 */ /* 0x000fea0003800000 */
.L_x_4266:
[----:B------:R-:W-:-:S04]  /*3990*/  LOP3.LUT R2, R3, 0x80000000, RZ, 0xc0, !PT ;  /* 0x8000000003027812 */ /* 0x000fc800078ec0ff */
[----:B------:R-:W-:-:S04]  /*39a0*/  SHF.R.U32.HI R3, RZ, 0x18, R2 ;  /* 0x00000018ff037819 */ /* 0x000fc80000011602 */
[----:B------:R-:W-:-:S05]  /*39b0*/  LOP3.LUT R3, R0, R3, RZ, 0xfc, !PT ;  /* 0x0000000300037212 */ /* 0x000fca00078efcff */
[----:B------:R0:W-:Y:S01]  /*39c0*/  STG.E.U8 [R16.64], R3 ;  /* 0x0000000310007986 */ /* 0x0001e2000c101124 */
[----:B------:R-:W-:Y:S05]  /*39d0*/  BRA `(.L_x_4252) ;  /* 0x000006f000007947 */ /* 0x000fea0003800000 */
.L_x_4262:
[----:B------:R0:W-:Y:S01]  /*39e0*/  STG.E.U16 [R16.64], R0 ;  /* 0x0000000010007986 */ /* 0x0001e2000c101524 */
[----:B------:R-:W-:Y:S05]  /*39f0*/  BRA `(.L_x_4252) ;  /* 0x000006d000007947 */ /* 0x000fea0003800000 */
.L_x_4259:
        /* <DEDUP_REMOVED lines=12> */
.L_x_4271:
        /* <DEDUP_REMOVED lines=17> */
.L_x_4274:
[----:B------:R-:W-:-:S04]  /*3bd0*/  LOP3.LUT R2, R3, 0x80000000, RZ, 0xc0, !PT ;  /* 0x8000000003027812 */ /* 0x000fc800078ec0ff */
[----:B------:R-:W-:-:S04]  /*3be0*/  SHF.R.U32.HI R3, RZ, 0x18, R2 ;  /* 0x00000018ff037819 */ /* 0x000fc80000011602 */
[----:B------:R-:W-:-:S04]  /*3bf0*/  LOP3.LUT R0, R0, R3, RZ, 0xfc, !PT ;  /* 0x0000000300007212 */ /* 0x000fc800078efcff */
[----:B------:R-:W-:Y:S02]  /*3c00*/  PRMT R8, R0, 0x7610, R8 ;  /* 0x0000761000087816 */ /* 0x000fe40000000008 */
.L_x_4273:
[----:B------:R-:W-:Y:S05]  /*3c10*/  BSYNC B0 ;  /* 0x0000000000007941 */ /* 0x000fea0003800000 */
.L_x_4272:
[----:B------:R0:W-:Y:S01]  /*3c20*/  STG.E.U8 [R16.64], R8 ;  /* 0x0000000810007986 */ /* 0x0001e2000c101124 */
[----:B------:R-:W-:Y:S05]  /*3c30*/  BRA `(.L_x_4252) ;  /* 0x0000049000007947 */ /* 0x000fea0003800000 */
.L_x_4270:
        /* <DEDUP_REMOVED lines=17> */
.L_x_4277:
[----:B------:R-:W-:-:S04]  /*3d50*/  LOP3.LUT R2, R3, 0x80000000, RZ, 0xc0, !PT ;  /* 0x8000000003027812 */ /* 0x000fc800078ec0ff */
[----:B------:R-:W-:-:S04]  /*3d60*/  SHF.R.U32.HI R3, RZ, 0x18, R2 ;  /* 0x00000018ff037819 */ /* 0x000fc80000011602 */
[----:B------:R-:W-:-:S04]  /*3d70*/  LOP3.LUT R0, R0, R3, RZ, 0xfc, !PT ;  /* 0x0000000300007212 */ /* 0x000fc800078efcff */
[----:B------:R-:W-:Y:S02]  /*3d80*/  PRMT R8, R0, 0x7610, R8 ;  /* 0x0000761000087816 */ /* 0x000fe40000000008 */
.L_x_4276:
[----:B------:R-:W-:Y:S05]  /*3d90*/  BSYNC B0 ;  /* 0x0000000000007941 */ /* 0x000fea0003800000 */
.L_x_4275:
[----:B------:R0:W-:Y:S01]  /*3da0*/  STG.E.U8 [R16.64], R8 ;  /* 0x0000000810007986 */ /* 0x0001e2000c101124 */
[----:B------:R-:W-:Y:S05]  /*3db0*/  BRA `(.L_x_4252) ;  /* 0x0000031000007947 */ /* 0x000fea0003800000 */
.L_x_4269:
        /* <DEDUP_REMOVED lines=22> */
.L_x_4251:
        /* <DEDUP_REMOVED lines=20> */
.L_x_4279:
[----:B------:R-:W-:-:S06]  /*4060*/  PRMT R2, RZ, 0x5410, R0 ;  /* 0x00005410ff027816 */ /* 0x000fcc0000000000 */
[----:B------:R-:W0:Y:S02]  /*4070*/  F2I.U64.TRUNC R2, R2 ;  /* 0x0000000200027311 */ /* 0x000e24000020d800 */
[----:B0-----:R0:W-:Y:S01]  /*4080*/  STG.E.64 [R16.64], R2 ;  /* 0x0000000210007986 */ /* 0x0011e2000c101b24 */
[----:B------:R-:W-:Y:S05]  /*4090*/  BRA `(.L_x_4252) ;  /* 0x0000003000007947 */ /* 0x000fea0003800000 */
.L_x_4278:
[----:B------:R-:W-:-:S04]  /*40a0*/  PRMT R0, RZ, 0x5410, R0 ;  /* 0x00005410ff007816 */ /* 0x000fc80000000000 */
[----:B------:R-:W0:Y:S02]  /*40b0*/  F2I.FTZ.U32.TRUNC.NTZ R3, R0 ;  /* 0x0000000000037305 */ /* 0x000e24000021f000 */
[----:B0-----:R0:W-:Y:S02]  /*40c0*/  STG.E [R16.64], R3 ;  /* 0x0000000310007986 */ /* 0x0011e4000c101924 */
.L_x_4252:
[----:B------:R-:W-:-:S05]  /*40d0*/  IMAD R18, R19, 0x200, R18 ;  /* 0x0000020013127824 */ /* 0x000fca00078e0212 */
[----:B------:R-:W-:Y:S02]  /*40e0*/  IADD3 R23, R18, 0x80, RZ ;  /* 0x0000008012177810 */ /* 0x000fe40007ffe0ff */
.L_x_4181:
[----:B------:R-:W-:Y:S05]  /*40f0*/  BSYNC B6 ;  /* 0x0000000000067941 */ /* 0x000fea0003800000 */
.L_x_4180:
        /* <DEDUP_REMOVED lines=258> */
.L_x_4282:
        /* <DEDUP_REMOVED lines=21> */
.L_x_4286:
[----:B------:R-:W2:Y:S02]  /*5270*/  LDG.E.U8 R2, [R2.64] ;  /* 0x0000002402027981 */ /* 0x000ea4000c1e1100 */
[----:B--2---:R-:W0:Y:S02]  /*5280*/  I2F.U16 R0, R2 ;  /* 0x0000000200007306 */ /* 0x004e240000101000 */
[----:B0-----:R-:W-:-:S04]  /*5290*/  F2FP.BF16.PACK_AB R0, RZ, R0 ;  /* 0x00000000ff00723e */ /* 0x001fc800000010ff */
[----:B------:R-:W-:Y:S01]  /*52a0*/  PRMT R19, R0, 0x7610, R19 ;  /* 0x0000761000137816 */ /* 0x000fe20000000013 */
[----:B------:R-:W-:Y:S05]  /*52b0*/  BRA `(.L_x_4288) ;  /* 0x00000f0000007947 */ /* 0x000fea0003800000 */
.L_x_4285:
        /* <DEDUP_REMOVED lines=11> */
.L_x_4290:
[----:B------:R-:W2:Y:S02]  /*5370*/  LDG.E R2, [R2.64] ;  /* 0x0000002402027981 */ /* 0x000ea4000c1e1900 */
[----:B--2---:R-:W0:Y:S02]  /*5380*/  I2F R0, R2 ;  /* 0x0000000200007306 */ /* 0x004e240000201400 */
[----:B0-----:R-:W-:-:S04]  /*5390*/  F2FP.BF16.PACK_AB R0, RZ, R0 ;  /* 0x00000000ff00723e */ /* 0x001fc800000010ff */
[----:B------:R-:W-:Y:S01]  /*53a0*/  PRMT R19, R0, 0x7610, R19 ;  /* 0x0000761000137816 */ /* 0x000fe20000000013 */
[----:B------:R-:W-:Y:S05]  /*53b0*/  BRA `(.L_x_4288) ;  /* 0x00000e0000007947 */ /* 0x000fea0003800000 */
.L_x_4289:
[----:B------:R-:W2:Y:S02]  /*53c0*/  LDG.E.U16 R2, [R2.64] ;  /* 0x0000002402027981 */ /* 0x000ea4000c1e1500 */
[----:B--2---:R-:W0:Y:S02]  /*53d0*/  I2F.S16 R0, R2 ;  /* 0x0000000200007306 */ /* 0x004e240000101400 */
[----:B0-----:R-:W-:-:S04]  /*53e0*/  F2FP.BF16.PACK_AB R0, RZ, R0 ;  /* 0x00000000ff00723e */ /* 0x001fc800000010ff */
[----:B------:R-:W-:Y:S01]  /*53f0*/  PRMT R19, R0, 0x7610, R19 ;  /* 0x0000761000137816 */ /* 0x000fe20000000013 */
[----:B------:R-:W-:Y:S05]  /*5400*/  BRA `(.L_x_4288) ;  /* 0x00000db000007947 */ /* 0x000fea0003800000 */
.L_x_4284:
        /* <DEDUP_REMOVED lines=9> */
.L_x_4292:
[----:B------:R-:W2:Y:S02]  /*54a0*/  LDG.E.U16 R0, [R2.64] ;  /* 0x0000002402007981 */ /* 0x000ea4000c1e1500 */
[----:B--2---:R-:W-:-:S05]  /*54b0*/  HADD2.F32 R0, -RZ, R0.H0_H0 ;  /* 0x20000000ff007230 */ /* 0x004fca0000004100 */
[----:B------:R-:W-:-:S04]  /*54c0*/  F2FP.BF16.PACK_AB R0, RZ, R0 ;  /* 0x00000000ff00723e */ /* 0x000fc800000010ff */
[----:B------:R-:W-:Y:S01]  /*54d0*/  PRMT R19, R0, 0x7610, R19 ;  /* 0x0000761000137816 */ /* 0x000fe20000000013 */
[----:B------:R-:W-:Y:S05]  /*54e0*/  BRA `(.L_x_4288) ;  /* 0x00000cd000007947 */ /* 0x000fea0003800000 */
.L_x_4291:
        /* <DEDUP_REMOVED lines=9> */
.L_x_4294:
[----:B------:R-:W2:Y:S02]  /*5580*/  LDG.E.U16 R2, [R2.64] ;  /* 0x0000002402027981 */ /* 0x000ea4000c1e1500 */
[----:B--2---:R-:W-:-:S05]  /*5590*/  HADD2.F32 R0, -RZ, R2.H0_H0 ;  /* 0x20000002ff007230 */ /* 0x004fca0000004100 */
[----:B------:R-:W-:-:S04]  /*55a0*/  F2FP.BF16.PACK_AB R0, RZ, R0 ;  /* 0x00000000ff00723e */ /* 0x000fc800000010ff */
[----:B------:R-:W-:Y:S01]  /*55b0*/  PRMT R19, R0, 0x7610, R19 ;  /* 0x0000761000137816 */ /* 0x000fe20000000013 */
[----:B------:R-:W-:Y:S05]  /*55c0*/  BRA `(.L_x_4288) ;  /* 0x00000bf000007947 */ /* 0x000fea0003800000 */
.L_x_4293:
[----:B------:R-:W2:Y:S02]  /*55d0*/  LDG.E.64 R2, [R2.64] ;  /* 0x0000002402027981 */ /* 0x000ea4000c1e1b00 */
[----:B--2---:R-:W0:Y:S01]  /*55e0*/  F2F.F32.F64 R0, R2 ;  /* 0x0000000200007310 */ /* 0x004e220000301000 */
[----:B------:R-:W0:-:S14]  /*55f0*/  DSETP.GEU.AND P0, PT, |R2|, c[0x2][0x0], PT ;  /* 0x008000000200762a */ /* 0x000e1c0003f0e200 */
[----:B0-----:R-:W-:-:S05]  /*5600*/  @!P0 FMUL R0, R0, 1.175494350822287508e-38 ;  /* 0x0080000000008820 */ /* 0x001fca0000400000 */
[----:B------:R-:W-:-:S04]  /*5610*/  F2FP.BF16.PACK_AB R0, RZ, R0 ;  /* 0x00000000ff00723e */ /* 0x000fc800000010ff */
[----:B------:R-:W-:Y:S01]  /*5620*/  PRMT R19, R0, 0x7610, R19 ;  /* 0x0000761000137816 */ /* 0x000fe20000000013 */
[----:B------:R-:W-:Y:S05]  /*5630*/  BRA `(.L_x_4288) ;  /* 0x00000b8000007947 */ /* 0x000fea0003800000 */
.L_x_4283:
        /* <DEDUP_REMOVED lines=14> */
.L_x_4297:
[----:B------:R-:W2:Y:S02]  /*5720*/  LDG.E.64 R2, [R2.64] ;  /* 0x0000002402027981 */ /* 0x000ea4000c1e1b00 */
[----:B--2---:R-:W0:Y:S01]  /*5730*/  F2F.F32.F64 R0, R2 ;  /* 0x0000000200007310 */ /* 0x004e220000301000 */
[----:B------:R-:W0:-:S14]  /*5740*/  DSETP.GEU.AND P0, PT, |R2|, c[0x2][0x0], PT ;  /* 0x008000000200762a */ /* 0x000e1c0003f0e200 */
[----:B0-----:R-:W-:-:S05]  /*5750*/  @!P0 FMUL R0, R0, 1.175494350822287508e-38 ;  /* 0x0080000000008820 */ /* 0x001fca0000400000 */
[----:B------:R-:W-:-:S04]  /*5760*/  F2FP.BF16.PACK_AB R0, RZ, R0 ;  /* 0x00000000ff00723e */ /* 0x000fc800000010ff */
[----:B------:R-:W-:Y:S01]  /*5770*/  PRMT R19, R0, 0x7610, R19 ;  /* 0x0000761000137816 */ /* 0x000fe20000000013 */
[----:B------:R-:W-:Y:S05]  /*5780*/  BRA `(.L_x_4288) ;  /* 0x00000a3000007947 */ /* 0x000fea0003800000 */
.L_x_4296:
        /* <DEDUP_REMOVED lines=28> */
.L_x_4299:
        /* <DEDUP_REMOVED lines=15> */
.L_x_4298:
[----:B------:R0:W5:Y:S01]  /*5a40*/  LDG.E.U16 R19, [R2.64] ;  /* 0x0000002402137981 */ /* 0x000162000c1e1500 */
[----:B------:R-:W-:Y:S05]  /*5a50*/  BRA `(.L_x_4288) ;  /* 0x0000076000007947 */ /* 0x000fea0003800000 */
.L_x_4295:
        /* <DEDUP_REMOVED lines=12> */
.L_x_4302:
        /* <DEDUP_REMOVED lines=21> */
.L_x_4306:
[----:B------:R-:W-:Y:S05]  /*5c70*/  BSYNC B1 ;  /* 0x0000000000017941 */ /* 0x000fea0003800000 */
.L_x_4305:
[----:B------:R-:W-:Y:S01]  /*5c80*/  LEA R3, R0, 0x3b800000, 0x17 ;  /* 0x3b80000000037811 */ /* 0x000fe200078eb8ff */
[----:B------:R-:W-:-:S05]  /*5c90*/  IMAD.SHL.U32 R0, R2, 0x100000, RZ ;  /* 0x0010000002007824 */ /* 0x000fca00078e00ff */
[----:B------:R-:W-:Y:S02]  /*5ca0*/  LOP3.LUT R0, R3, R0, R4, 0xfe, !PT ;  /* 0x0000000003007212 */ /* 0x000fe400078efe04 */
.L_x_4304:
[----:B------:R-:W-:Y:S05]  /*5cb0*/  BSYNC B0 ;  /* 0x0000000000007941 */ /* 0x000fea0003800000 */
.L_x_4303:
[----:B------:R-:W-:-:S04]  /*5cc0*/  F2FP.BF16.PACK_AB R0, RZ, R0 ;  /* 0x00000000ff00723e */ /* 0x000fc800000010ff */
[----:B------:R-:W-:Y:S01]  /*5cd0*/  PRMT R19, R0, 0x7610, R19 ;  /* 0x0000761000137816 */ /* 0x000fe20000000013 */
[----:B------:R-:W-:Y:S05]  /*5ce0*/  BRA `(.L_x_4288) ;  /* 0x000004d000007947 */ /* 0x000fea0003800000 */
.L_x_4301:
        /* <DEDUP_REMOVED lines=21> */
.L_x_4310:
[----:B------:R-:W-:Y:S05]  /*5e40*/  BSYNC B1 ;  /* 0x0000000000017941 */ /* 0x000fea0003800000 */
.L_x_4309:
[----:B------:R-:W-:Y:S01]  /*5e50*/  LEA R3, R0, 0x37800000, 0x17 ;  /* 0x3780000000037811 */ /* 0x000fe200078eb8ff */
[----:B------:R-:W-:-:S05]  /*5e60*/  IMAD.SHL.U32 R0, R2, 0x200000, RZ ;  /* 0x0020000002007824 */ /* 0x000fca00078e00ff */
[----:B------:R-:W-:Y:S02]  /*5e70*/  LOP3.LUT R0, R3, R0, R4, 0xfe, !PT ;  /* 0x0000000003007212 */ /* 0x000fe400078efe04 */
.L_x_4308:
[----:B------:R-:W-:Y:S05]  /*5e80*/  BSYNC B0 ;  /* 0x0000000000007941 */ /* 0x000fea0003800000 */
.L_x_4307:
[----:B------:R-:W-:-:S04]  /*5e90*/  F2FP.BF16.PACK_AB R0, RZ, R0 ;  /* 0x00000000ff00723e */ /* 0x000fc800000010ff */
[----:B------:R-:W-:Y:S01]  /*5ea0*/  PRMT R19, R0, 0x7610, R19 ;  /* 0x0000761000137816 */ /* 0x000fe20000000013 */
[----:B------:R-:W-:Y:S05]  /*5eb0*/  BRA `(.L_x_4288) ;  /* 0x0000030000007947 */ /* 0x000fea0003800000 */
.L_x_4300:
        /* <DEDUP_REMOVED lines=14> */
.L_x_4314:
[----:B------:R-:W-:Y:S05]  /*5fa0*/  BSYNC B0 ;  /* 0x0000000000007941 */ /* 0x000fea0003800000 */
.L_x_4313:
[----:B------:R-:W-:-:S04]  /*5fb0*/  F2FP.BF16.PACK_AB R0, RZ, R0 ;  /* 0x00000000ff00723e */ /* 0x000fc800000010ff */
[----:B------:R-:W-:Y:S01]  /*5fc0*/  PRMT R19, R0, 0x7610, R19 ;  /* 0x0000761000137816 */ /* 0x000fe20000000013 */
[----:B------:R-:W-:Y:S05]  /*5fd0*/  BRA `(.L_x_4288) ;  /* 0x000001e000007947 */ /* 0x000fea0003800000 */
.L_x_4287:
        /* <DEDUP_REMOVED lines=21> */
.L_x_4312:
[----:B------:R-:W2:Y:S02]  /*6130*/  LDG.E.64 R2, [R2.64] ;  /* 0x0000002402027981 */ /* 0x000ea4000c1e1b00 */
[----:B--2---:R-:W0:Y:S02]  /*6140*/  I2F.U64 R0, R2 ;  /* 0x0000000200007312 */ /* 0x004e240000301000 */
[----:B0-----:R-:W-:-:S04]  /*6150*/  F2FP.BF16.PACK_AB R0, RZ, R0 ;  /* 0x00000000ff00723e */ /* 0x001fc800000010ff */
[----:B------:R-:W-:Y:S01]  /*6160*/  PRMT R19, R0, 0x7610, R19 ;  /* 0x0000761000137816 */ /* 0x000fe20000000013 */
[----:B------:R-:W-:Y:S05]  /*6170*/  BRA `(.L_x_4288) ;  /* 0x0000004000007947 */ /* 0x000fea0003800000 */
.L_x_4311:
[----:B------:R-:W2:Y:S02]  /*6180*/  LDG.E R2, [R2.64] ;  /* 0x0000002402027981 */ /* 0x000ea4000c1e1900 */
[----:B--2---:R-:W0:Y:S02]  /*6190*/  I2F.U32 R0, R2 ;  /* 0x0000000200007306 */ /* 0x004e240000201000 */
[----:B0-----:R-:W-:-:S04]  /*61a0*/  F2FP.BF16.PACK_AB R0, RZ, R0 ;  /* 0x00000000ff00723e */ /* 0x001fc800000010ff */
[----:B------:R-:W-:Y:S02]  /*61b0*/  PRMT R19, R0, 0x7610, R19 ;  /* 0x0000761000137816 */ /* 0x000fe40000000013 */
.L_x_4288:
        /* <DEDUP_REMOVED lines=18> */
.L_x_4318:
[----:B------:R-:W2:Y:S02]  /*62e0*/  LDG.E.U8 R2, [R2.64] ;  /* 0x0000002402027981 */ /* 0x000ea4000c1e1100 */
[----:B--2---:R-:W0:Y:S02]  /*62f0*/  I2F.U16 R0, R2 ;  /* 0x0000000200007306 */ /* 0x004e240000101000 */
[----:B0-----:R-:W-:Y:S01]  /*6300*/  F2FP.BF16.PACK_AB R0, RZ, R0 ;  /* 0x00000000ff00723e */ /* 0x001fe200000010ff */
[----:B------:R-:W-:Y:S05]  /*6310*/  BRA `(.L_x_4320) ;  /* 0x00000e3000007947 */ /* 0x000fea0003800000 */
.L_x_4317:
        /* <DEDUP_REMOVED lines=10> */
.L_x_4322:
[----:B------:R-:W2:Y:S02]  /*63c0*/  LDG.E R2, [R2.64] ;  /* 0x0000002402027981 */ /* 0x000ea4000c1e1900 */
[----:B--2---:R-:W0:Y:S02]  /*63d0*/  I2F R0, R2 ;  /* 0x0000000200007306 */ /* 0x004e240000201400 */
[----:B0-----:R-:W-:Y:S01]  /*63e0*/  F2FP.BF16.PACK_AB R0, RZ, R0 ;  /* 0x00000000ff00723e */ /* 0x001fe200000010ff */
[----:B------:R-:W-:Y:S05]  /*63f0*/  BRA `(.L_x_4320) ;  /* 0x00000d5000007947 */ /* 0x000fea0003800000 */
.L_x_4321:
[----:B------:R-:W2:Y:S02]  /*6400*/  LDG.E.U16 R2, [R2.64] ;  /* 0x0000002402027981 */ /* 0x000ea4000c1e1500 */
[----:B--2---:R-:W0:Y:S02]  /*6410*/  I2F.S16 R0, R2 ;  /* 0x0000000200007306 */ /* 0x004e240000101400 */
[----:B0-----:R-:W-:Y:S01]  /*6420*/  F2FP.BF16.PACK_AB R0, RZ, R0 ;  /* 0x00000000ff00723e */ /* 0x001fe200000010ff */
[----:B------:R-:W-:Y:S05]  /*6430*/  BRA `(.L_x_4320) ;  /* 0x00000d1000007947 */ /* 0x000fea0003800000 */
.L_x_4316:
        /* <DEDUP_REMOVED lines=9> */
.L_x_4324:
[----:B------:R-:W2:Y:S02]  /*64d0*/  LDG.E.U16 R0, [R2.64] ;  /* 0x0000002402007981 */ /* 0x000ea4000c1e1500 */
[----:B--2---:R-:W-:-:S05]  /*64e0*/  HADD2.F32 R0, -RZ, R0.H0_H0 ;  /* 0x20000000ff007230 */ /* 0x004fca0000004100 */
[----:B------:R-:W-:Y:S01]  /*64f0*/  F2FP.BF16.PACK_AB R0, RZ, R0 ;  /* 0x00000000ff00723e */ /* 0x000fe200000010ff */
[----:B------:R-:W-:Y:S05]  /*6500*/  BRA `(.L_x_4320) ;  /* 0x00000c4000007947 */ /* 0x000fea0003800000 */
.L_x_4323:
        /* <DEDUP_REMOVED lines=9> */
.L_x_4326:
[----:B------:R-:W2:Y:S02]  /*65a0*/  LDG.E.U16 R2, [R2.64] ;  /* 0x0000002402027981 */ /* 0x000ea4000c1e1500 */
[----:B--2---:R-:W-:-:S05]  /*65b0*/  HADD2.F32 R0, -RZ, R2.H0_H0 ;  /* 0x20000002ff007230 */ /* 0x004fca0000004100 */
[----:B------:R-:W-:Y:S01]  /*65c0*/  F2FP.BF16.PACK_AB R0, RZ, R0 ;  /* 0x00000000ff00723e */ /* 0x000fe200000010ff */
[----:B------:R-:W-:Y:S05]  /*65d0*/  BRA `(.L_x_4320) ;  /* 0x00000b7000007947 */ /* 0x000fea0003800000 */
.L_x_4325:
[----:B------:R-:W2:Y:S02]  /*65e0*/  LDG.E.64 R2, [R2.64] ;  /* 0x0000002402027981 */ /* 0x000ea4000c1e1b00 */
[----:B--2---:R-:W0:Y:S01]  /*65f0*/  F2F.F32.F64 R0, R2 ;  /* 0x0000000200007310 */ /* 0x004e220000301000 */
[----:B------:R-:W0:-:S14]  /*6600*/  DSETP.GEU.AND P0, PT, |R2|, c[0x2][0x0], PT ;  /* 0x008000000200762a */ /* 0x000e1c0003f0e200 */
[----:B0-----:R-:W-:-:S05]  /*6610*/  @!P0 FMUL R0, R0, 1.175494350822287508e-38 ;  /* 0x0080000000008820 */ /* 0x001fca0000400000 */
[----:B------:R-:W-:Y:S01]  /*6620*/  F2FP.BF16.PACK_AB R0, RZ, R0 ;  /* 0x00000000ff00723e */ /* 0x000fe200000010ff */
[----:B------:R-:W-:Y:S05]  /*6630*/  BRA `(.L_x_4320) ;  /* 0x00000b1000007947 */ /* 0x000fea0003800000 */
.L_x_4315:
        /* <DEDUP_REMOVED lines=13> */
.L_x_4329:
[----:B------:R-:W2:Y:S02]  /*6710*/  LDG.E.64 R2, [R2.64] ;  /* 0x0000002402027981 */ /* 0x000ea4000c1e1b00 */
[----:B--2---:R-:W0:Y:S01]  /*6720*/  F2F.F32.F64 R0, R2 ;  /* 0x0000000200007310 */ /* 0x004e220000301000 */
[----:B------:R-:W0:-:S14]  /*6730*/  DSETP.GEU.AND P0, PT, |R2|, c[0x2][0x0], PT ;  /* 0x008000000200762a */ /* 0x000e1c0003f0e200 */
[----:B0-----:R-:W-:-:S05]  /*6740*/  @!P0 FMUL R0, R0, 1.175494350822287508e-38 ;  /* 0x0080000000008820 */ /* 0x001fca0000400000 */
[----:B------:R-:W-:Y:S01]  /*6750*/  F2FP.BF16.PACK_AB R0, RZ, R0 ;  /* 0x00000000ff00723e */ /* 0x000fe200000010ff */
[----:B------:R-:W-:Y:S05]  /*6760*/  BRA `(.L_x_4320) ;  /* 0x000009e000007947 */ /* 0x000fea0003800000 */
.L_x_4328:
        /* <DEDUP_REMOVED lines=28> */
.L_x_4331:
        /* <DEDUP_REMOVED lines=15> */
.L_x_4330:
[----:B------:R0:W5:Y:S01]  /*6a20*/  LDG.E.U16 R0, [R2.64] ;  /* 0x0000002402007981 */ /* 0x000162000c1e1500 */
[----:B------:R-:W-:Y:S05]  /*6a30*/  BRA `(.L_x_4320) ;  /* 0x0000071000007947 */ /* 0x000fea0003800000 */
.L_x_4327:
        /* <DEDUP_REMOVED lines=12> */
.L_x_4334:
        /* <DEDUP_REMOVED lines=21> */
.L_x_4338:
[----:B------:R-:W-:Y:S05]  /*6c50*/  BSYNC B1 ;  /* 0x0000000000017941 */ /* 0x000fea0003800000 */
.L_x_4337:
[----:B------:R-:W-:Y:S01]  /*6c60*/  LEA R3, R0, 0x3b800000, 0x17 ;  /* 0x3b80000000037811 */ /* 0x000fe200078eb8ff */
[----:B------:R-:W-:-:S05]  /*6c70*/  IMAD.SHL.U32 R0, R2, 0x100000, RZ ;  /* 0x0010000002007824 */ /* 0x000fca00078e00ff */
[----:B------:R-:W-:Y:S02]  /*6c80*/  LOP3.LUT R0, R3, R0, R4, 0xfe, !PT ;  /* 0x0000000003007212 */ /* 0x000fe400078efe04 */
.L_x_4336:
[----:B------:R-:W-:Y:S05]  /*6c90*/  BSYNC B0 ;  /* 0x0000000000007941 */ /* 0x000fea0003800000 */
.L_x_4335:
[----:B------:R-:W-:Y:S01]  /*6ca0*/  F2FP.BF16.PACK_AB R0, RZ, R0 ;  /* 0x00000000ff00723e */ /* 0x000fe200000010ff */
[----:B------:R-:W-:Y:S05]  /*6cb0*/  BRA `(.L_x_4320) ;  /* 0x0000049000007947 */ /* 0x000fea0003800000 */
.L_x_4333:
        /* <DEDUP_REMOVED lines=21> */
.L_x_4342:
[----:B------:R-:W-:Y:S05]  /*6e10*/  BSYNC B1 ;  /* 0x0000000000017941 */ /* 0x000fea0003800000 */
.L_x_4341:
[----:B------:R-:W-:Y:S01]  /*6e20*/  LEA R3, R0, 0x37800000, 0x17 ;  /* 0x3780000000037811 */ /* 0x000fe200078eb8ff */
[----:B------:R-:W-:-:S05]  /*6e30*/  IMAD.SHL.U32 R0, R2, 0x200000, RZ ;  /* 0x0020000002007824 */ /* 0x000fca00078e00ff */
[----:B------:R-:W-:Y:S02]  /*6e40*/  LOP3.LUT R0, R3, R0, R4, 0xfe, !PT ;  /* 0x0000000003007212 */ /* 0x000fe400078efe04 */
.L_x_4340:
[----:B------:R-:W-:Y:S05]  /*6e50*/  BSYNC B0 ;  /* 0x0000000000007941 */ /* 0x000fea0003800000 */
.L_x_4339:
[----:B------:R-:W-:Y:S01]  /*6e60*/  F2FP.BF16.PACK_AB R0, RZ, R0 ;  /* 0x00000000ff00723e */ /* 0x000fe200000010ff */
[----:B------:R-:W-:Y:S05]  /*6e70*/  BRA `(.L_x_4320) ;  /* 0x000002d000007947 */ /* 0x000fea0003800000 */
.L_x_4332:
        /* <DEDUP_REMOVED lines=14> */
.L_x_4346:
[----:B------:R-:W-:Y:S05]  /*6f60*/  BSYNC B0 ;  /* 0x0000000000007941 */ /* 0x000fea0003800000 */
.L_x_4345:
[----:B------:R-:W-:Y:S01]  /*6f70*/  F2FP.BF16.PACK_AB R0, RZ, R0 ;  /* 0x00000000ff00723e */ /* 0x000fe200000010ff */
[----:B------:R-:W-:Y:S05]  /*6f80*/  BRA `(.L_x_4320) ;  /* 0x000001c000007947 */ /* 0x000fea0003800000 */
.L_x_4319:
        /* <DEDUP_REMOVED lines=21> */
.L_x_4344:
[----:B------:R-:W2:Y:S02]  /*70e0*/  LDG.E.64 R2, [R2.64] ;  /* 0x0000002402027981 */ /* 0x000ea4000c1e1b00 */
[----:B--2---:R-:W0:Y:S02]  /*70f0*/  I2F.U64 R0, R2 ;  /* 0x0000000200007312 */ /* 0x004e240000301000 */
[----:B0-----:R-:W-:Y:S01]  /*7100*/  F2FP.BF16.PACK_AB R0, RZ, R0 ;  /* 0x00000000ff00723e */ /* 0x001fe200000010ff */
[----:B------:R-:W-:Y:S05]  /*7110*/  BRA `(.L_x_4320) ;  /* 0x0000003000007947 */ /* 0x000fea0003800000 */
.L_x_4343:
[----:B------:R-:W2:Y:S02]  /*7120*/  LDG.E R2, [R2.64] ;  /* 0x0000002402027981 */ /* 0x000ea4000c1e1900 */
[----:B--2---:R-:W0:Y:S02]  /*7130*/  I2F.U32 R0, R2 ;  /* 0x0000000200007306 */ /* 0x004e240000201000 */
[----:B0-----:R-:W-:-:S06]  /*7140*/  F2FP.BF16.PACK_AB R0, RZ, R0 ;  /* 0x00000000ff00723e */ /* 0x001fcc00000010ff */
.L_x_4320:
        /* <DEDUP_REMOVED lines=27> */
.L_x_4350:
[----:B------:R-:W-:-:S06]  /*7300*/  PRMT R3, RZ, 0x5410, R0 ;  /* 0x00005410ff037816 */ /* 0x000fcc0000000000 */
[----:B------:R-:W0:Y:S02]  /*7310*/  F2I.S64.TRUNC R2, R3 ;  /* 0x0000000300027311 */ /* 0x000e24000020d900 */
[----:B0-----:R0:W-:Y:S01]  /*7320*/  STG.E.U8 [R16.64], R2 ;  /* 0x0000000210007986 */ /* 0x0011e2000c101124 */
[----:B------:R-:W-:Y:S05]  /*7330*/  BRA `(.L_x_4352) ;  /* 0x00000e4000007947 */ /* 0x000fea0003800000 */
.L_x_4349:
        /* <DEDUP_REMOVED lines=10> */
.L_x_4354:
[----:B------:R-:W-:-:S04]  /*73e0*/  PRMT R0, RZ, 0x5410, R0 ;  /* 0x00005410ff007816 */ /* 0x000fc80000000000 */
[----:B------:R-:W0:Y:S02]  /*73f0*/  F2I.FTZ.TRUNC.NTZ R3, R0 ;  /* 0x0000000000037305 */ /* 0x000e24000021f100 */
[----:B0-----:R0:W-:Y:S01]  /*7400*/  STG.E [R16.64], R3 ;  /* 0x0000000310007986 */ /* 0x0011e2000c101924 */
[----:B------:R-:W-:Y:S05]  /*7410*/  BRA `(.L_x_4352) ;  /* 0x00000d6000007947 */ /* 0x000fea0003800000 */
.L_x_4353:
[----:B------:R-:W-:-:S04]  /*7420*/  PRMT R0, RZ, 0x5410, R0 ;  /* 0x00005410ff007816 */ /* 0x000fc80000000000 */
[----:B------:R-:W0:Y:S02]  /*7430*/  F2I.FTZ.TRUNC.NTZ R3, R0 ;  /* 0x0000000000037305 */ /* 0x000e24000021f100 */
[----:B0-----:R0:W-:Y:S01]  /*7440*/  STG.E.U16 [R16.64], R3 ;  /* 0x0000000310007986 */ /* 0x0011e2000c101524 */
[----:B------:R-:W-:Y:S05]  /*7450*/  BRA `(.L_x_4352) ;  /* 0x00000d2000007947 */ /* 0x000fea0003800000 */
.L_x_4348:
        /* <DEDUP_REMOVED lines=9> */
.L_x_4356:
[----:B------:R-:W-:-:S04]  /*74f0*/  PRMT R0, RZ, 0x5410, R0 ;  /* 0x00005410ff007816 */ /* 0x000fc80000000000 */
[----:B------:R-:W-:-:S05]  /*7500*/  F2FP.PACK_AB R0, RZ, R0 ;  /* 0x00000000ff00723e */ /* 0x000fca00000000ff */
[----:B------:R0:W-:Y:S01]  /*7510*/  STG.E.U16 [R16.64], R0 ;  /* 0x0000000010007986 */ /* 0x0001e2000c101524 */
[----:B------:R-:W-:Y:S05]  /*7520*/  BRA `(.L_x_4352) ;  /* 0x00000c5000007947 */ /* 0x000fea0003800000 */
.L_x_4355:
        /* <DEDUP_REMOVED lines=10> */
.L_x_4358:
[----:B------:R-:W-:-:S04]  /*75d0*/  PRMT R0, RZ, 0x5410, R0 ;  /* 0x00005410ff007816 */ /* 0x000fc80000000000 */
[----:B------:R-:W-:-:S04]  /*75e0*/  F2FP.PACK_AB R3, RZ, R0 ;  /* 0x00000000ff03723e */ /* 0x000fc800000000ff */
[----:B------:R-:W-:-:S05]  /*75f0*/  PRMT R3, R3, 0x5410, RZ ;  /* 0x0000541003037816 */ /* 0x000fca00000000ff */
[----:B------:R0:W-:Y:S01]  /*7600*/  STG.E [R16.64], R3 ;  /* 0x0000000310007986 */ /* 0x0001e2000c101924 */
[----:B------:R-:W-:Y:S05]  /*7610*/  BRA `(.L_x_4352) ;  /* 0x00000b6000007947 */ /* 0x000fea0003800000 */
.L_x_4357:
[----:B------:R-:W-:-:S05]  /*7620*/  PRMT R2, RZ, 0x5410, R0 ;  /* 0x00005410ff027816 */ /* 0x000fca0000000000 */
[----:B------:R-:W-:-:S06]  /*7630*/  FMUL.FTZ R2, R2, 1 ;  /* 0x3f80000002027820 */ /* 0x000fcc0000410000 */
[----:B------:R-:W0:Y:S02]  /*7640*/  F2F.F64.F32 R2, R2 ;  /* 0x0000000200027310 */ /* 0x000e240000201800 */
[----:B0-----:R0:W-:Y:S01]  /*7650*/  STG.E.64 [R16.64], R2 ;  /* 0x0000000210007986 */ /* 0x0011e2000c101b24 */
[----:B------:R-:W-:Y:S05]  /*7660*/  BRA `(.L_x_4352) ;  /* 0x00000b1000007947 */ /* 0x000fea0003800000 */
.L_x_4347:
        /* <DEDUP_REMOVED lines=13> */
.L_x_4361:
[----:B------:R-:W-:Y:S01]  /*7740*/  PRMT R0, RZ, 0x5410, R0 ;  /* 0x00005410ff007816 */ /* 0x000fe20000000000 */
[----:B------:R-:W-:-:S04]  /*7750*/  CS2R R6, SRZ ;  /* 0x0000000000067805 */ /* 0x000fc8000001ff00 */
[----:B------:R-:W-:-:S04]  /*7760*/  FMUL.FTZ R0, R0, 1 ;  /* 0x3f80000000007820 */ /* 0x000fc80000410000 */
[----:B------:R-:W0:Y:S02]  /*7770*/  F2F.F64.F32 R4, R0 ;  /* 0x0000000000047310 */ /* 0x000e240000201800 */
[----:B0-----:R0:W-:Y:S01]  /*7780*/  STG.E.128 [R16.64], R4 ;  /* 0x0000000410007986 */ /* 0x0011e2000c101d24 */
[----:B------:R-:W-:Y:S05]  /*7790*/  BRA `(.L_x_4352) ;  /* 0x000009e000007947 */ /* 0x000fea0003800000 */
.L_x_4360:
        /* <DEDUP_REMOVED lines=21> */
.L_x_4365:
[----:B------:R-:W-:Y:S05]  /*78f0*/  BSYNC B0 ;  /* 0x0000000000007941 */ /* 0x000fea0003800000 */
.L_x_4364:
[----:B------:R-:W-:-:S05]  /*7900*/  LOP3.LUT R3, R0, R3, RZ, 0xfc, !PT ;  /* 0x0000000300037212 */ /* 0x000fca00078efcff */
[----:B------:R0:W-:Y:S01]  /*7910*/  STG.E.U8 [R16.64], R3 ;  /* 0x0000000310007986 */ /* 0x0001e2000c101124 */
[----:B------:R-:W-:Y:S05]  /*7920*/  BRA `(.L_x_4352) ;  /* 0x0000085000007947 */ /* 0x000fea0003800000 */
.L_x_4363:
        /* <DEDUP_REMOVED lines=13> */
.L_x_4367:
[----:B------:R-:W-:Y:S01]  /*7a00*/  IMAD.MOV.U32 R0, RZ, RZ, 0x7f ;  /* 0x0000007fff007424 */ /* 0x000fe200078e00ff */
[----:B------:R-:W-:-:S04]  /*7a10*/  ISETP.GT.U32.AND P0, PT, R2, 0x7f800000, PT ;  /* 0x7f8000000200780c */ /* 0x000fc80003f04070 */
[----:B------:R-:W-:-:S04]  /*7a20*/  SEL R0, R0, 0x7c, P0 ;  /* 0x0000007c00007807 */ /* 0x000fc80000000000 */
.L_x_4368:
[----:B------:R-:W-:Y:S05]  /*7a30*/  BSYNC B0 ;  /* 0x0000000000007941 */ /* 0x000fea0003800000 */
.L_x_4366:
[----:B------:R-:W-:-:S04]  /*7a40*/  LOP3.LUT R2, R3, 0x80000000, RZ, 0xc0, !PT ;  /* 0x8000000003027812 */ /* 0x000fc800078ec0ff */
[----:B------:R-:W-:-:S04]  /*7a50*/  SHF.R.U32.HI R3, RZ, 0x18, R2 ;  /* 0x00000018ff037819 */ /* 0x000fc80000011602 */
[----:B------:R-:W-:-:S05]  /*7a60*/  LOP3.LUT R3, R0, R3, RZ, 0xfc, !PT ;  /* 0x0000000300037212 */ /* 0x000fca00078efcff */
[----:B------:R0:W-:Y:S01]  /*7a70*/  STG.E.U8 [R16.64], R3 ;  /* 0x0000000310007986 */ /* 0x0001e2000c101124 */
[----:B------:R-:W-:Y:S05]  /*7a80*/  BRA `(.L_x_4352) ;  /* 0x000006f000007947 */ /* 0x000fea0003800000 */
.L_x_4362:
[----:B------:R0:W-:Y:S01]  /*7a90*/  STG.E.U16 [R16.64], R0 ;  /* 0x0000000010007986 */ /* 0x0001e2000c101524 */
[----:B------:R-:W-:Y:S05]  /*7aa0*/  BRA `(.L_x_4352) ;  /* 0x000006d000007947 */ /* 0x000fea0003800000 */
.L_x_4359:
        /* <DEDUP_REMOVED lines=12> */
.L_x_4371:
        /* <DEDUP_REMOVED lines=17> */
.L_x_4374:
[----:B------:R-:W-:-:S04]  /*7c80*/  LOP3.LUT R2, R3, 0x80000000, RZ, 0xc0, !PT ;  /* 0x8000000003027812 */ /* 0x000fc800078ec0ff */
[----:B------:R-:W-:-:S04]  /*7c90*/  SHF.R.U32.HI R3, RZ, 0x18, R2 ;  /* 0x00000018ff037819 */ /* 0x000fc80000011602 */
[----:B------:R-:W-:-:S04]  /*7ca0*/  LOP3.LUT R0, R0, R3, RZ, 0xfc, !PT ;  /* 0x0000000300007212 */ /* 0x000fc800078efcff */
[----:B------:R-:W-:Y:S02]  /*7cb0*/  PRMT R8, R0, 0x7610, R8 ;  /* 0x0000761000087816 */ /* 0x000fe40000000008 */
.L_x_4373:
[----:B------:R-:W-:Y:S05]  /*7cc0*/  BSYNC B0 ;  /* 0x0000000000007941 */ /* 0x000fea0003800000 */
.L_x_4372:
[----:B------:R0:W-:Y:S01]  /*7cd0*/  STG.E.U8 [R16.64], R8 ;  /* 0x0000000810007986 */ /* 0x0001e2000c101124 */
[----:B------:R-:W-:Y:S05]  /*7ce0*/  BRA `(.L_x_4352) ;  /* 0x0000049000007947 */ /* 0x000fea0003800000 */
.L_x_4370:
        /* <DEDUP_REMOVED lines=17> */
.L_x_4377:
[----:B------:R-:W-:-:S04]  /*7e00*/  LOP3.LUT R2, R3, 0x80000000, RZ, 0xc0, !PT ;  /* 0x8000000003027812 */ /* 0x000fc800078ec0ff */
[----:B------:R-:W-:-:S04]  /*7e10*/  SHF.R.U32.HI R3, RZ, 0x18, R2 ;  /* 0x00000018ff037819 */ /* 0x000fc80000011602 */
[----:B------:R-:W-:-:S04]  /*7e20*/  LOP3.LUT R0, R0, R3, RZ, 0xfc, !PT ;  /* 0x0000000300007212 */ /* 0x000fc800078efcff */
[----:B------:R-:W-:Y:S02]  /*7e30*/  PRMT R8, R0, 0x7610, R8 ;  /* 0x0000761000087816 */ /* 0x000fe40000000008 */
.L_x_4376:
[----:B------:R-:W-:Y:S05]  /*7e40*/  BSYNC B0 ;  /* 0x0000000000007941 */ /* 0x000fea0003800000 */
.L_x_4375:
[----:B------:R0:W-:Y:S01]  /*7e50*/  STG.E.U8 [R16.64], R8 ;  /* 0x0000000810007986 */ /* 0x0001e2000c101124 */
[----:B------:R-:W-:Y:S05]  /*7e60*/  BRA `(.L_x_4352) ;  /* 0x0000031000007947 */ /* 0x000fea0003800000 */
.L_x_4369:
        /* <DEDUP_REMOVED lines=22> */
.L_x_4351:
        /* <DEDUP_REMOVED lines=20> */
.L_x_4379:
[----:B------:R-:W-:-:S06]  /*8110*/  PRMT R2, RZ, 0x5410, R0 ;  /* 0x00005410ff027816 */ /* 0x000fcc0000000000 */
[----:B------:R-:W0:Y:S02]  /*8120*/  F2I.U64.TRUNC R2, R2 ;  /* 0x0000000200027311 */ /* 0x000e24000020d800 */
[----:B0-----:R0:W-:Y:S01]  /*8130*/  STG.E.64 [R16.64], R2 ;  /* 0x0000000210007986 */ /* 0x0011e2000c101b24 */
[----:B------:R-:W-:Y:S05]  /*8140*/  BRA `(.L_x_4352) ;  /* 0x0000003000007947 */ /* 0x000fea0003800000 */
.L_x_4378:
[----:B------:R-:W-:-:S04]  /*8150*/  PRMT R0, RZ, 0x5410, R0 ;  /* 0x00005410ff007816 */ /* 0x000fc80000000000 */
[----:B------:R-:W0:Y:S02]  /*8160*/  F2I.FTZ.U32.TRUNC.NTZ R3, R0 ;  /* 0x0000000000037305 */ /* 0x000e24000021f000 */
[----:B0-----:R0:W-:Y:S02]  /*8170*/  STG.E [R16.64], R3 ;  /* 0x0000000310007986 */ /* 0x0011e4000c101924 */
.L_x_4352:
        /* <DEDUP_REMOVED lines=258> */
.L_x_4380:
        /* <DEDUP_REMOVED lines=21> */
.L_x_4384:
[----:B------:R-:W2:Y:S02]  /*92f0*/  LDG.E.U8 R2, [R2.64] ;  /* 0x0000002402027981 */ /* 0x000ea4000c1e1100 */
[----:B--2---:R-:W0:Y:S02]  /*9300*/  I2F.U16 R0, R2 ;  /* 0x0000000200007306 */ /* 0x004e240000101000 */
[----:B0-----:R-:W-:-:S04]  /*9310*/  F2FP.BF16.PACK_AB R0, RZ, R0 ;  /* 0x00000000ff00723e */ /* 0x001fc800000010ff */
[----:B------:R-:W-:Y:S01]  /*9320*/  PRMT R19, R0, 0x7610, R19 ;  /* 0x0000761000137816 */ /* 0x000fe20000000013 */
[----:B------:R-:W-:Y:S05]  /*9330*/  BRA `(.L_x_4386) ;  /* 0x00000f0000007947 */ /* 0x000fea0003800000 */
.L_x_4383:
        /* <DEDUP_REMOVED lines=11> */
.L_x_4388:
[----:B------:R-:W2:Y:S02]  /*93f0*/  LDG.E R2, [R2.64] ;  /* 0x0000002402027981 */ /* 0x000ea4000c1e1900 */
[----:B--2---:R-:W0:Y:S02]  /*9400*/  I2F R0, R2 ;  /* 0x0000000200007306 */ /* 0x004e240000201400 */
[----:B0-----:R-:W-:-:S04]  /*9410*/  F2FP.BF16.PACK_AB R0, RZ, R0 ;  /* 0x00000000ff00723e */ /* 0x001fc800000010ff */
[----:B------:R-:W-:Y:S01]  /*9420*/  PRMT R19, R0, 0x7610, R19 ;  /* 0x0000761000137816 */ /* 0x000fe20000000013 */
[----:B------:R-:W-:Y:S05]  /*9430*/  BRA `(.L_x_4386) ;  /* 0x00000e0000007947 */ /* 0x000fea0003800000 */
.L_x_4387:
[----:B------:R-:W2:Y:S02]  /*9440*/  LDG.E.U16 R2, [R2.64] ;  /* 0x0000002402027981 */ /* 0x000ea4000c1e1500 */
[----:B--2---:R-:W0:Y:S02]  /*9450*/  I2F.S16 R0, R2 ;  /* 0x0000000200007306 */ /* 0x004e240000101400 */
[----:B0-----:R-:W-:-:S04]  /*9460*/  F2FP.BF16.PACK_AB R0, RZ, R0 ;  /* 0x00000000ff00723e */ /* 0x001fc800000010ff */
[----:B------:R-:W-:Y:S01]  /*9470*/  PRMT R19, R0, 0x7610, R19 ;  /* 0x0000761000137816 */ /* 0x000fe20000000013 */
[----:B------:R-:W-:Y:S05]  /*9480*/  BRA `(.L_x_4386) ;  /* 0x00000db000007947 */ /* 0x000fea0003800000 */
.L_x_4382:
        /* <DEDUP_REMOVED lines=9> */
.L_x_4390:
[----:B------:R-:W2:Y:S02]  /*9520*/  LDG.E.U16 R0, [R2.64] ;  /* 0x0000002402007981 */ /* 0x000ea4000c1e1500 */
[----:B--2---:R-:W-:-:S05]  /*9530*/  HADD2.F32 R0, -RZ, R0.H0_H0 ;  /* 0x20000000ff007230 */ /* 0x004fca0000004100 */
[----:B------:R-:W-:-:S04]  /*9540*/  F2FP.BF16.PACK_AB R0, RZ, R0 ;  /* 0x00000000ff00723e */ /* 0x000fc800000010ff */
[----:B------:R-:W-:Y:S01]  /*9550*/  PRMT R19, R0, 0x7610, R19 ;  /* 0x0000761000137816 */ /* 0x000fe20000000013 */
[----:B------:R-:W-:Y:S05]  /*9560*/  BRA `(.L_x_4386) ;  /* 0x00000cd000007947 */ /* 0x000fea0003800000 */
.L_x_4389:
        /* <DEDUP_REMOVED lines=9> */
.L_x_4392:
[----:B------:R-:W2:Y:S02]  /*9600*/  LDG.E.U16 R2, [R2.64] ;  /* 0x0000002402027981 */ /* 0x000ea4000c1e1500 */
[----:B--2---:R-:W-:-:S05]  /*9610*/  HADD2.F32 R0, -RZ, R2.H0_H0 ;  /* 0x20000002ff007230 */ /* 0x004fca0000004100 */
[----:B------:R-:W-:-:S04]  /*9620*/  F2FP.BF16.PACK_AB R0, RZ, R0 ;  /* 0x00000000ff00723e */ /* 0x000fc800000010ff */
[----:B------:R-:W-:Y:S01]  /*9630*/  PRMT R19, R0, 0x7610, R19 ;  /* 0x0000761000137816 */ /* 0x000fe20000000013 */
[----:B------:R-:W-:Y:S05]  /*9640*/  BRA `(.L_x_4386) ;  /* 0x00000bf000007947 */ /* 0x000fea0003800000 */
.L_x_4391:
[----:B------:R-:W2:Y:S02]  /*9650*/  LDG.E.64 R2, [R2.64] ;  /* 0x0000002402027981 */ /* 0x000ea4000c1e1b00 */
[----:B--2---:R-:W0:Y:S01]  /*9660*/  F2F.F32.F64 R0, R2 ;  /* 0x0000000200007310 */ /* 0x004e220000301000 */
[----:B------:R-:W0:-:S14]  /*9670*/  DSETP.GEU.AND P0, PT, |R2|, c[0x2][0x0], PT ;  /* 0x008000000200762a */ /* 0x000e1c0003f0e200 */
[----:B0-----:R-:W-:-:S05]  /*9680*/  @!P0 FMUL R0, R0, 1.175494350822287508e-38 ;  /* 0x0080000000008820 */ /* 0x001fca0000400000 */
[----:B------:R-:W-:-:S04]  /*9690*/  F2FP.BF16.PACK_AB R0, RZ, R0 ;  /* 0x00000000ff00723e */ /* 0x000fc800000010ff */
[----:B------:R-:W-:Y:S01]  /*96a0*/  PRMT R19, R0, 0x7610, R19 ;  /* 0x0000761000137816 */ /* 0x000fe20000000013 */
[----:B------:R-:W-:Y:S05]  /*96b0*/  BRA `(.L_x_4386) ;  /* 0x00000b8000007947 */ /* 0x000fea0003800000 */
.L_x_4381:
        /* <DEDUP_REMOVED lines=14> */
.L_x_4395:
[----:B------:R-:W2:Y:S02]  /*97a0*/  LDG.E.64 R2, [R2.64] ;  /* 0x0000002402027981 */ /* 0x000ea4000c1e1b00 */
[----:B--2---:R-:W0:Y:S01]  /*97b0*/  F2F.F32.F64 R0, R2 ;  /* 0x0000000200007310 */ /* 0x004e220000301000 */
[----:B------:R-:W0:-:S14]  /*97c0*/  DSETP.GEU.AND P0, PT, |R2|, c[0x2][0x0], PT ;  /* 0x008000000200762a */ /* 0x000e1c0003f0e200 */
[----:B0-----:R-:W-:-:S05]  /*97d0*/  @!P0 FMUL R0, R0, 1.175494350822287508e-38 ;  /* 0x0080000000008820 */ /* 0x001fca0000400000 */
[----:B------:R-:W-:-:S04]  /*97e0*/  F2FP.BF16.PACK_AB R0, RZ, R0 ;  /* 0x00000000ff00723e */ /* 0x000fc800000010ff */
[----:B------:R-:W-:Y:S01]  /*97f0*/  PRMT R19, R0, 0x7610, R19 ;  /* 0x0000761000137816 */ /* 0x000fe20000000013 */
[----:B------:R-:W-:Y:S05]  /*9800*/  BRA `(.L_x_4386) ;  /* 0x00000a3000007947 */ /* 0x000fea0003800000 */
.L_x_4394:
        /* <DEDUP_REMOVED lines=28> */
.L_x_4397:
        /* <DEDUP_REMOVED lines=15> */
.L_x_4396:
[----:B------:R0:W5:Y:S01]  /*9ac0*/  LDG.E.U16 R19, [R2.64] ;  /* 0x0000002402137981 */ /* 0x000162000c1e1500 */
[----:B------:R-:W-:Y:S05]  /*9ad0*/  BRA `(.L_x_4386) ;  /* 0x0000076000007947 */ /* 0x000fea0003800000 */
.L_x_4393:
        /* <DEDUP_REMOVED lines=12> */
.L_x_4400:
        /* <DEDUP_REMOVED lines=21> */
.L_x_4404:
[----:B------:R-:W-:Y:S05]  /*9cf0*/  BSYNC B1 ;  /* 0x0000000000017941 */ /* 0x000fea0003800000 */
.L_x_4403:
[----:B------:R-:W-:Y:S01]  /*9d00*/  LEA R3, R0, 0x3b800000, 0x17 ;  /* 0x3b80000000037811 */ /* 0x000fe200078eb8ff */
[----:B------:R-:W-:-:S05]  /*9d10*/  IMAD.SHL.U32 R0, R2, 0x100000, RZ ;  /* 0x0010000002007824 */ /* 0x000fca00078e00ff */
[----:B------:R-:W-:Y:S02]  /*9d20*/  LOP3.LUT R0, R3, R0, R4, 0xfe, !PT ;  /* 0x0000000003007212 */ /* 0x000fe400078efe04 */
.L_x_4402:
[----:B------:R-:W-:Y:S05]  /*9d30*/  BSYNC B0 ;  /* 0x0000000000007941 */ /* 0x000fea0003800000 */
.L_x_4401:
[----:B------:R-:W-:-:S04]  /*9d40*/  F2FP.BF16.PACK_AB R0, RZ, R0 ;  /* 0x00000000ff00723e */ /* 0x000fc800000010ff */
[----:B------:R-:W-:Y:S01]  /*9d50*/  PRMT R19, R0, 0x7610, R19 ;  /* 0x0000761000137816 */ /* 0x000fe20000000013 */
[----:B------:R-:W-:Y:S05]  /*9d60*/  BRA `(.L_x_4386) ;  /* 0x000004d000007947 */ /* 0x000fea0003800000 */
.L_x_4399:
        /* <DEDUP_REMOVED lines=21> */
.L_x_4408:
[----:B------:R-:W-:Y:S05]  /*9ec0*/  BSYNC B1 ;  /* 0x0000000000017941 */ /* 0x000fea0003800000 */
.L_x_4407:
[----:B------:R-:W-:Y:S01]  /*9ed0*/  LEA R3, R0, 0x37800000, 0x17 ;  /* 0x3780000000037811 */ /* 0x000fe200078eb8ff */
[----:B------:R-:W-:-:S05]  /*9ee0*/  IMAD.SHL.U32 R0, R2, 0x200000, RZ ;  /* 0x0020000002007824 */ /* 0x000fca00078e00ff */
[----:B------:R-:W-:Y:S02]  /*9ef0*/  LOP3.LUT R0, R3, R0, R4, 0xfe, !PT ;  /* 0x0000000003007212 */ /* 0x000fe400078efe04 */
.L_x_4406:
[----:B------:R-:W-:Y:S05]  /*9f00*/  BSYNC B0 ;  /* 0x0000000000007941 */ /* 0x000fea0003800000 */
.L_x_4405:
[----:B------:R-:W-:-:S04]  /*9f10*/  F2FP.BF16.PACK_AB R0, RZ, R0 ;  /* 0x00000000ff00723e */ /* 0x000fc800000010ff */
[----:B------:R-:W-:Y:S01]  /*9f20*/  PRMT R19, R0, 0x7610, R19 ;  /* 0x0000761000137816 */ /* 0x000fe20000000013 */
[----:B------:R-:W-:Y:S05]  /*9f30*/  BRA `(.L_x_4386) ;  /* 0x0000030000007947 */ /* 0x000fea0003800000 */
.L_x_4398:
        /* <DEDUP_REMOVED lines=14> */
.L_x_4412:
[----:B------:R-:W-:Y:S05]  /*a020*/  BSYNC B0 ;  /* 0x0000000000007941 */ /* 0x000fea0003800000 */
.L_x_4411:
[----:B------:R-:W-:-:S04]  /*a030*/  F2FP.BF16.PACK_AB R0, RZ, R0 ;  /* 0x00000000ff00723e */ /* 0x000fc800000010ff */
[----:B------:R-:W-:Y:S01]  /*a040*/  PRMT R19, R0, 0x7610, R19 ;  /* 0x0000761000137816 */ /* 0x000fe20000000013 */
[----:B------:R-:W-:Y:S05]  /*a050*/  BRA `(.L_x_4386) ;  /* 0x000001e000007947 */ /* 0x000fea0003800000 */
.L_x_4385:
        /* <DEDUP_REMOVED lines=21> */
.L_x_4410:
[----:B------:R-:W2:Y:S02]  /*a1b0*/  LDG.E.64 R2, [R2.64] ;  /* 0x0000002402027981 */ /* 0x000ea4000c1e1b00 */
[----:B--2---:R-:W0:Y:S02]  /*a1c0*/  I2F.U64 R0, R2 ;  /* 0x0000000200007312 */ /* 0x004e240000301000 */
[----:B0-----:R-:W-:-:S04]  /*a1d0*/  F2FP.BF16.PACK_AB R0, RZ, R0 ;  /* 0x00000000ff00723e */ /* 0x001fc800000010ff */
[----:B------:R-:W-:Y:S01]  /*a1e0*/  PRMT R19, R0, 0x7610, R19 ;  /* 0x0000761000137816 */ /* 0x000fe20000000013 */
[----:B------:R-:W-:Y:S05]  /*a1f0*/  BRA `(.L_x_4386) ;  /* 0x0000004000007947 */ /* 0x000fea0003800000 */
.L_x_4409:
[----:B------:R-:W2:Y:S02]  /*a200*/  LDG.E R2, [R2.64] ;  /* 0x0000002402027981 */ /* 0x000ea4000c1e1900 */
[----:B--2---:R-:W0:Y:S02]  /*a210*/  I2F.U32 R0, R2 ;  /* 0x0000000200007306 */ /* 0x004e240000201000 */
[----:B0-----:R-:W-:-:S04]  /*a220*/  F2FP.BF16.PACK_AB R0, RZ, R0 ;  /* 0x00000000ff00723e */ /* 0x001fc800000010ff */
[----:B------:R-:W-:Y:S02]  /*a230*/  PRMT R19, R0, 0x7610, R19 ;  /* 0x0000761000137816 */ /* 0x000fe40000000013 */
.L_x_4386:
        /* <DEDUP_REMOVED lines=18> */
.L_x_4416:
[----:B------:R-:W2:Y:S02]  /*a360*/  LDG.E.U8 R2, [R2.64] ;  /* 0x0000002402027981 */ /* 0x000ea4000c1e1100 */
[----:B--2---:R-:W0:Y:S02]  /*a370*/  I2F.U16 R0, R2 ;  /* 0x0000000200007306 */ /* 0x004e240000101000 */
[----:B0-----:R-:W-:Y:S01]  /*a380*/  F2FP.BF16.PACK_AB R0, RZ, R0 ;  /* 0x00000000ff00723e */ /* 0x001fe200000010ff */
[----:B------:R-:W-:Y:S05]  /*a390*/  BRA `(.L_x_4418) ;  /* 0x00000e3000007947 */ /* 0x000fea0003800000 */
.L_x_4415:
        /* <DEDUP_REMOVED lines=10> */
.L_x_4420:
[----:B------:R-:W2:Y:S02]  /*a440*/  LDG.E R2, [R2.64] ;  /* 0x0000002402027981 */ /* 0x000ea4000c1e1900 */
[----:B--2---:R-:W0:Y:S02]  /*a450*/  I2F R0, R2 ;  /* 0x0000000200007306 */ /* 0x004e240000201400 */
[----:B0-----:R-:W-:Y:S01]  /*a460*/  F2FP.BF16.PACK_AB R0, RZ, R0 ;  /* 0x00000000ff00723e */ /* 0x001fe200000010ff */
[----:B------:R-:W-:Y:S05]  /*a470*/  BRA `(.L_x_4418) ;  /* 0x00000d5000007947 */ /* 0x000fea0003800000 */
.L_x_4419:
[----:B------:R-:W2:Y:S02]  /*a480*/  LDG.E.U16 R2, [R2.64] ;  /* 0x0000002402027981 */ /* 0x000ea4000c1e1500 */
[----:B--2---:R-:W0:Y:S02]  /*a490*/  I2F.S16 R0, R2 ;  /* 0x0000000200007306 */ /* 0x004e240000101400 */
[----:B0-----:R-:W-:Y:S01]  /*a4a0*/  F2FP.BF16.PACK_AB R0, RZ, R0 ;  /* 0x00000000ff00723e */ /* 0x001fe200000010ff */
[----:B------:R-:W-:Y:S05]  /*a4b0*/  BRA `(.L_x_4418) ;  /* 0x00000d1000007947 */ /* 0x000fea0003800000 */
.L_x_4414:
        /* <DEDUP_REMOVED lines=9> */
.L_x_4422:
[----:B------:R-:W2:Y:S02]  /*a550*/  LDG.E.U16 R0, [R2.64] ;  /* 0x0000002402007981 */ /* 0x000ea4000c1e1500 */
[----:B--2---:R-:W-:-:S05]  /*a560*/  HADD2.F32 R0, -RZ, R0.H0_H0 ;  /* 0x20000000ff007230 */ /* 0x004fca0000004100 */
[----:B------:R-:W-:Y:S01]  /*a570*/  F2FP.BF16.PACK_AB R0, RZ, R0 ;  /* 0x00000000ff00723e */ /* 0x000fe200000010ff */
[----:B------:R-:W-:Y:S05]  /*a580*/  BRA `(.L_x_4418) ;  /* 0x00000c4000007947 */ /* 0x000fea0003800000 */
.L_x_4421:
        /* <DEDUP_REMOVED lines=9> */
.L_x_4424:
[----:B------:R-:W2:Y:S02]  /*a620*/  LDG.E.U16 R2, [R2.64] ;  /* 0x0000002402027981 */ /* 0x000ea4000c1e1500 */
[----:B--2---:R-:W-:-:S05]  /*a630*/  HADD2.F32 R0, -RZ, R2.H0_H0 ;  /* 0x20000002ff007230 */ /* 0x004fca0000004100 */
[----:B------:R-:W-:Y:S01]  /*a640*/  F2FP.BF16.PACK_AB R0, RZ, R0 ;  /* 0x00000000ff00723e */ /* 0x000fe200000010ff */
[----:B------:R-:W-:Y:S05]  /*a650*/  BRA `(.L_x_4418) ;  /* 0x00000b7000007947 */ /* 0x000fea0003800000 */
.L_x_4423:
[----:B------:R-:W2:Y:S02]  /*a660*/  LDG.E.64 R2, [R2.64] ;  /* 0x0000002402027981 */ /* 0x000ea4000c1e1b00 */
[----:B--2---:R-:W0:Y:S01]  /*a670*/  F2F.F32.F64 R0, R2 ;  /* 0x0000000200007310 */ /* 0x004e220000301000 */
[----:B------:R-:W0:-:S14]  /*a680*/  DSETP.GEU.AND P0, PT, |R2|, c[0x2][0x0], PT ;  /* 0x008000000200762a */ /* 0x000e1c0003f0e200 */
[----:B0-----:R-:W-:-:S05]  /*a690*/  @!P0 FMUL R0, R0, 1.175494350822287508e-38 ;  /* 0x0080000000008820 */ /* 0x001fca0000400000 */
[----:B------:R-:W-:Y:S01]  /*a6a0*/  F2FP.BF16.PACK_AB R0, RZ, R0 ;  /* 0x00000000ff00723e */ /* 0x000fe200000010ff */
[----:B------:R-:W-:Y:S05]  /*a6b0*/  BRA `(.L_x_4418) ;  /* 0x00000b1000007947 */ /* 0x000fea0003800000 */
.L_x_4413:
        /* <DEDUP_REMOVED lines=13> */
.L_x_4427:
[----:B------:R-:W2:Y:S02]  /*a790*/  LDG.E.64 R2, [R2.64] ;  /* 0x0000002402027981 */ /* 0x000ea4000c1e1b00 */
[----:B--2---:R-:W0:Y:S01]  /*a7a0*/  F2F.F32.F64 R0, R2 ;  /* 0x0000000200007310 */ /* 0x004e220000301000 */
[----:B------:R-:W0:-:S14]  /*a7b0*/  DSETP.GEU.AND P0, PT, |R2|, c[0x2][0x0], PT ;  /* 0x008000000200762a */ /* 0x000e1c0003f0e200 */
[----:B0-----:R-:W-:-:S05]  /*a7c0*/  @!P0 FMUL R0, R0, 1.175494350822287508e-38 ;  /* 0x0080000000008820 */ /* 0x001fca0000400000 */
[----:B------:R-:W-:Y:S01]  /*a7d0*/  F2FP.BF16.PACK_AB R0, RZ, R0 ;  /* 0x00000000ff00723e */ /* 0x000fe200000010ff */
[----:B------:R-:W-:Y:S05]  /*a7e0*/  BRA `(.L_x_4418) ;  /* 0x000009e000007947 */ /* 0x000fea0003800000 */
.L_x_4426:
        /* <DEDUP_REMOVED lines=28> */
.L_x_4429:
        /* <DEDUP_REMOVED lines=15> */
.L_x_4428:
[----:B------:R0:W5:Y:S01]  /*aaa0*/  LDG.E.U16 R0, [R2.64] ;  /* 0x0000002402007981 */ /* 0x000162000c1e1500 */
[----:B------:R-:W-:Y:S05]  /*aab0*/  BRA `(.L_x_4418) ;  /* 0x0000071000007947 */ /* 0x000fea0003800000 */
.L_x_4425:
        /* <DEDUP_REMOVED lines=12> */
.L_x_4432:
        /* <DEDUP_REMOVED lines=21> */
.L_x_4436:
[----:B------:R-:W-:Y:S05]  /*acd0*/  BSYNC B1 ;  /* 0x0000000000017941 */ /* 0x000fea0003800000 */
.L_x_4435:
[----:B------:R-:W-:Y:S01]  /*ace0*/  LEA R3, R0, 0x3b800000, 0x17 ;  /* 0x3b80000000037811 */ /* 0x000fe200078eb8ff */
[----:B------:R-:W-:-:S05]  /*acf0*/  IMAD.SHL.U32 R0, R2, 0x100000, RZ ;  /* 0x0010000002007824 */ /* 0x000fca00078e00ff */
[----:B------:R-:W-:Y:S02]  /*ad00*/  LOP3.LUT R0, R3, R0, R4, 0xfe, !PT ;  /* 0x0000000003007212 */ /* 0x000fe400078efe04 */
.L_x_4434:
[----:B------:R-:W-:Y:S05]  /*ad10*/  BSYNC B0 ;  /* 0x0000000000007941 */ /* 0x000fea0003800000 */
.L_x_4433:
[----:B------:R-:W-:Y:S01]  /*ad20*/  F2FP.BF16.PACK_AB R0, RZ, R0 ;  /* 0x00000000ff00723e */ /* 0x000fe200000010ff */
[----:B------:R-:W-:Y:S05]  /*ad30*/  BRA `(.L_x_4418) ;  /* 0x0000049000007947 */ /* 0x000fea0003800000 */
.L_x_4431:
        /* <DEDUP_REMOVED lines=21> */
.L_x_4440:
[----:B------:R-:W-:Y:S05]  /*ae90*/  BSYNC B1 ;  /* 0x0000000000017941 */ /* 0x000fea0003800000 */
.L_x_4439:
[----:B------:R-:W-:Y:S01]  /*aea0*/  LEA R3, R0, 0x37800000, 0x17 ;  /* 0x3780000000037811 */ /* 0x000fe200078eb8ff */
[----:B------:R-:W-:-:S05]  /*aeb0*/  IMAD.SHL.U32 R0, R2, 0x200000, RZ ;  /* 0x0020000002007824 */ /* 0x000fca00078e00ff */
[----:B------:R-:W-:Y:S02]  /*aec0*/  LOP3.LUT R0, R3, R0, R4, 0xfe, !PT ;  /* 0x0000000003007212 */ /* 0x000fe400078efe04 */
.L_x_4438:
[----:B------:R-:W-:Y:S05]  /*aed0*/  BSYNC B0 ;  /* 0x0000000000007941 */ /* 0x000fea0003800000 */
.L_x_4437:
[----:B------:R-:W-:Y:S01]  /*aee0*/  F2FP.BF16.PACK_AB R0, RZ, R0 ;  /* 0x00000000ff00723e */ /* 0x000fe200000010ff */
[----:B------:R-:W-:Y:S05]  /*aef0*/  BRA `(.L_x_4418) ;  /* 0x000002d000007947 */ /* 0x000fea0003800000 */
.L_x_4430:
        /* <DEDUP_REMOVED lines=14> */
.L_x_4444:
[----:B------:R-:W-:Y:S05]  /*afe0*/  BSYNC B0 ;  /* 0x0000000000007941 */ /* 0x000fea0003800000 */
.L_x_4443:
[----:B------:R-:W-:Y:S01]  /*aff0*/  F2FP.BF16.PACK_AB R0, RZ, R0 ;  /* 0x00000000ff00723e */ /* 0x000fe200000010ff */
[----:B------:R-:W-:Y:S05]  /*b000*/  BRA `(.L_x_4418) ;  /* 0x000001c000007947 */ /* 0x000fea0003800000 */
.L_x_4417:
        /* <DEDUP_REMOVED lines=21> */
.L_x_4442:
[----:B------:R-:W2:Y:S02]  /*b160*/  LDG.E.64 R2, [R2.64] ;  /* 0x0000002402027981 */ /* 0x000ea4000c1e1b00 */
[----:B--2---:R-:W0:Y:S02]  /*b170*/  I2F.U64 R0, R2 ;  /* 0x0000000200007312 */ /* 0x004e240000301000 */
[----:B0-----:R-:W-:Y:S01]  /*b180*/  F2FP.BF16.PACK_AB R0, RZ, R0 ;  /* 0x00000000ff00723e */ /* 0x001fe200000010ff */
[----:B------:R-:W-:Y:S05]  /*b190*/  BRA `(.L_x_4418) ;  /* 0x0000003000007947 */ /* 0x000fea0003800000 */
.L_x_4441:
[----:B------:R-:W2:Y:S02]  /*b1a0*/  LDG.E R2, [R2.64] ;  /* 0x0000002402027981 */ /* 0x000ea4000c1e1900 */
[----:B--2---:R-:W0:Y:S02]  /*b1b0*/  I2F.U32 R0, R2 ;  /* 0x0000000200007306 */ /* 0x004e240000201000 */
[----:B0-----:R-:W-:-:S06]  /*b1c0*/  F2FP.BF16.PACK_AB R0, RZ, R0 ;  /* 0x00000000ff00723e */ /* 0x001fcc00000010ff */
.L_x_4418:
        /* <DEDUP_REMOVED lines=27> */
.L_x_4448:
[----:B------:R-:W-:-:S06]  /*b380*/  PRMT R3, RZ, 0x5410, R0 ;  /* 0x00005410ff037816 */ /* 0x000fcc0000000000 */
[----:B------:R-:W0:Y:S02]  /*b390*/  F2I.S64.TRUNC R2, R3 ;  /* 0x0000000300027311 */ /* 0x000e24000020d900 */
[----:B0-----:R0:W-:Y:S01]  /*b3a0*/  STG.E.U8 [R16.64], R2 ;  /* 0x0000000210007986 */ /* 0x0011e2000c101124 */
[----:B------:R-:W-:Y:S05]  /*b3b0*/  BRA `(.L_x_4450) ;  /* 0x00000e4000007947 */ /* 0x000fea0003800000 */
.L_x_4447:
        /* <DEDUP_REMOVED lines=10> */
.L_x_4452:
[----:B------:R-:W-:-:S04]  /*b460*/  PRMT R0, RZ, 0x5410, R0 ;  /* 0x00005410ff007816 */ /* 0x000fc80000000000 */
[----:B------:R-:W0:Y:S02]  /*b470*/  F2I.FTZ.TRUNC.NTZ R3, R0 ;  /* 0x0000000000037305 */ /* 0x000e24000021f100 */
[----:B0-----:R0:W-:Y:S01]  /*b480*/  STG.E [R16.64], R3 ;  /* 0x0000000310007986 */ /* 0x0011e2000c101924 */
[----:B------:R-:W-:Y:S05]  /*b490*/  BRA `(.L_x_4450) ;  /* 0x00000d6000007947 */ /* 0x000fea0003800000 */
.L_x_4451:
[----:B------:R-:W-:-:S04]  /*b4a0*/  PRMT R0, RZ, 0x5410, R0 ;  /* 0x00005410ff007816 */ /* 0x000fc80000000000 */
[----:B------:R-:W0:Y:S02]  /*b4b0*/  F2I.FTZ.TRUNC.NTZ R3, R0 ;  /* 0x0000000000037305 */ /* 0x000e24000021f100 */
[----:B0-----:R0:W-:Y:S01]  /*b4c0*/  STG.E.U16 [R16.64], R3 ;  /* 0x0000000310007986 */ /* 0x0011e2000c101524 */
[----:B------:R-:W-:Y:S05]  /*b4d0*/  BRA `(.L_x_4450) ;  /* 0x00000d2000007947 */ /* 0x000fea0003800000 */
.L_x_4446:
        /* <DEDUP_REMOVED lines=9> */
.L_x_4454:
[----:B------:R-:W-:-:S04]  /*b570*/  PRMT R0, RZ, 0x5410, R0 ;  /* 0x00005410ff007816 */ /* 0x000fc80000000000 */
[----:B------:R-:W-:-:S05]  /*b580*/  F2FP.PACK_AB R0, RZ, R0 ;  /* 0x00000000ff00723e */ /* 0x000fca00000000ff */
[----:B------:R0:W-:Y:S01]  /*b590*/  STG.E.U16 [R16.64], R0 ;  /* 0x0000000010007986 */ /* 0x0001e2000c101524 */
[----:B------:R-:W-:Y:S05]  /*b5a0*/  BRA `(.L_x_4450) ;  /* 0x00000c5000007947 */ /* 0x000fea0003800000 */
.L_x_4453:
        /* <DEDUP_REMOVED lines=10> */
.L_x_4456:
[----:B------:R-:W-:-:S04]  /*b650*/  PRMT R0, RZ, 0x5410, R0 ;  /* 0x00005410ff007816 */ /* 0x000fc80000000000 */
[----:B------:R-:W-:-:S04]  /*b660*/  F2FP.PACK_AB R3, RZ, R0 ;  /* 0x00000000ff03723e */ /* 0x000fc800000000ff */
[----:B------:R-:W-:-:S05]  /*b670*/  PRMT R3, R3, 0x5410, RZ ;  /* 0x0000541003037816 */ /* 0x000fca00000000ff */
[----:B------:R0:W-:Y:S01]  /*b680*/  STG.E [R16.64], R3 ;  /* 0x0000000310007986 */ /* 0x0001e2000c101924 */
[----:B------:R-:W-:Y:S05]  /*b690*/  BRA `(.L_x_4450) ;  /* 0x00000b6000007947 */ /* 0x000fea0003800000 */
.L_x_4455:
[----:B------:R-:W-:-:S05]  /*b6a0*/  PRMT R2, RZ, 0x5410, R0 ;  /* 0x00005410ff027816 */ /* 0x000fca0000000000 */
[----:B------:R-:W-:-:S06]  /*b6b0*/  FMUL.FTZ R2, R2, 1 ;  /* 0x3f80000002027820 */ /* 0x000fcc0000410000 */
[----:B------:R-:W0:Y:S02]  /*b6c0*/  F2F.F64.F32 R2, R2 ;  /* 0x0000000200027310 */ /* 0x000e240000201800 */
[----:B0-----:R0:W-:Y:S01]  /*b6d0*/  STG.E.64 [R16.64], R2 ;  /* 0x0000000210007986 */ /* 0x0011e2000c101b24 */
[----:B------:R-:W-:Y:S05]  /*b6e0*/  BRA `(.L_x_4450) ;  /* 0x00000b1000007947 */ /* 0x000fea0003800000 */
.L_x_4445:
        /* <DEDUP_REMOVED lines=13> */
.L_x_4459:
[----:B------:R-:W-:Y:S01]  /*b7c0*/  PRMT R0, RZ, 0x5410, R0 ;  /* 0x00005410ff007816 */ /* 0x000fe20000000000 */
[----:B------:R-:W-:-:S04]  /*b7d0*/  CS2R R6, SRZ ;  /* 0x0000000000067805 */ /* 0x000fc8000001ff00 */
[----:B------:R-:W-:-:S04]  /*b7e0*/  FMUL.FTZ R0, R0, 1 ;  /* 0x3f80000000007820 */ /* 0x000fc80000410000 */
[----:B------:R-:W0:Y:S02]  /*b7f0*/  F2F.F64.F32 R4, R0 ;  /* 0x0000000000047310 */ /* 0x000e240000201800 */
[----:B0-----:R0:W-:Y:S01]  /*b800*/  STG.E.128 [R16.64], R4 ;  /* 0x0000000410007986 */ /* 0x0011e2000c101d24 */
[----:B------:R-:W-:Y:S05]  /*b810*/  BRA `(.L_x_4450) ;  /* 0x000009e000007947 */ /* 0x000fea0003800000 */
.L_x_4458:
        /* <DEDUP_REMOVED lines=21> */
.L_x_4463:
[----:B------:R-:W-:Y:S05]  /*b970*/  BSYNC B0 ;  /* 0x0000000000007941 */ /* 0x000fea0003800000 */
.L_x_4462:
[----:B------:R-:W-:-:S05]  /*b980*/  LOP3.LUT R3, R0, R3, RZ, 0xfc, !PT ;  /* 0x0000000300037212 */ /* 0x000fca00078efcff */
[----:B------:R0:W-:Y:S01]  /*b990*/  STG.E.U8 [R16.64], R3 ;  /* 0x0000000310007986 */ /* 0x0001e2000c101124 */
[----:B------:R-:W-:Y:S05]  /*b9a0*/  BRA `(.L_x_4450) ;  /* 0x0000085000007947 */ /* 0x000fea0003800000 */
.L_x_4461:
        /* <DEDUP_REMOVED lines=13> */
.L_x_4465:
[----:B------:R-:W-:Y:S01]  /*ba80*/  IMAD.MOV.U32 R0, RZ, RZ, 0x7f ;  /* 0x0000007fff007424 */ /* 0x000fe200078e00ff */
[----:B------:R-:W-:-:S04]  /*ba90*/  ISETP.GT.U32.AND P0, PT, R2, 0x7f800000, PT ;  /* 0x7f8000000200780c */ /* 0x000fc80003f04070 */
[----:B------:R-:W-:-:S04]  /*baa0*/  SEL R0, R0, 0x7c, P0 ;  /* 0x0000007c00007807 */ /* 0x000fc80000000000 */
.L_x_4466:
[----:B------:R-:W-:Y:S05]  /*bab0*/  BSYNC B0 ;  /* 0x0000000000007941 */ /* 0x000fea0003800000 */
.L_x_4464:
[----:B------:R-:W-:-:S04]  /*bac0*/  LOP3.LUT R2, R3, 0x80000000, RZ, 0xc0, !PT ;  /* 0x8000000003027812 */ /* 0x000fc800078ec0ff */
[----:B------:R-:W-:-:S04]  /*bad0*/  SHF.R.U32.HI R3, RZ, 0x18, R2 ;  /* 0x00000018ff037819 */ /* 0x000fc80000011602 */
[----:B------:R-:W-:-:S05]  /*bae0*/  LOP3.LUT R3, R0, R3, RZ, 0xfc, !PT ;  /* 0x0000000300037212 */ /* 0x000fca00078efcff */
[----:B------:R0:W-:Y:S01]  /*baf0*/  STG.E.U8 [R16.64], R3 ;  /* 0x0000000310007986 */ /* 0x0001e2000c101124 */
[----:B------:R-:W-:Y:S05]  /*bb00*/  BRA `(.L_x_4450) ;  /* 0x000006f000007947 */ /* 0x000fea0003800000 */
.L_x_4460:
[----:B------:R0:W-:Y:S01]  /*bb10*/  STG.E.U16 [R16.64], R0 ;  /* 0x0000000010007986 */ /* 0x0001e2000c101524 */
[----:B------:R-:W-:Y:S05]  /*bb20*/  BRA `(.L_x_4450) ;  /* 0x000006d000007947 */ /* 0x000fea0003800000 */
.L_x_4457:
        /* <DEDUP_REMOVED lines=12> */
.L_x_4469:
        /* <DEDUP_REMOVED lines=17> */
.L_x_4472:
[----:B------:R-:W-:-:S04]  /*bd00*/  LOP3.LUT R2, R3, 0x80000000, RZ, 0xc0, !PT ;  /* 0x8000000003027812 */ /* 0x000fc800078ec0ff */
[----:B------:R-:W-:-:S04]  /*bd10*/  SHF.R.U32.HI R3, RZ, 0x18, R2 ;  /* 0x00000018ff037819 */ /* 0x000fc80000011602 */
[----:B------:R-:W-:-:S04]  /*bd20*/  LOP3.LUT R0, R0, R3, RZ, 0xfc, !PT ;  /* 0x0000000300007212 */ /* 0x000fc800078efcff */
[----:B------:R-:W-:Y:S02]  /*bd30*/  PRMT R8, R0, 0x7610, R8 ;  /* 0x0000761000087816 */ /* 0x000fe40000000008 */
.L_x_4471:
[----:B------:R-:W-:Y:S05]  /*bd40*/  BSYNC B0 ;  /* 0x0000000000007941 */ /* 0x000fea0003800000 */
.L_x_4470:
[----:B------:R0:W-:Y:S01]  /*bd50*/  STG.E.U8 [R16.64], R8 ;  /* 0x0000000810007986 */ /* 0x0001e2000c101124 */
[----:B------:R-:W-:Y:S05]  /*bd60*/  BRA `(.L_x_4450) ;  /* 0x0000049000007947 */ /* 0x000fea0003800000 */
.L_x_4468:
        /* <DEDUP_REMOVED lines=17> */
.L_x_4475:
[----:B------:R-:W-:-:S04]  /*be80*/  LOP3.LUT R2, R3, 0x80000000, RZ, 0xc0, !PT ;  /* 0x8000000003027812 */ /* 0x000fc800078ec0ff */
[----:B------:R-:W-:-:S04]  /*be90*/  SHF.R.U32.HI R3, RZ, 0x18, R2 ;  /* 0x00000018ff037819 */ /* 0x000fc80000011602 */
[----:B------:R-:W-:-:S04]  /*bea0*/  LOP3.LUT R0, R0, R3, RZ, 0xfc, !PT ;  /* 0x0000000300007212 */ /* 0x000fc800078efcff */
[----:B------:R-:W-:Y:S02]  /*beb0*/  PRMT R8, R0, 0x7610, R8 ;  /* 0x0000761000087816 */ /* 0x000fe40000000008 */
.L_x_4474:
[----:B------:R-:W-:Y:S05]  /*bec0*/  BSYNC B0 ;  /* 0x0000000000007941 */ /* 0x000fea0003800000 */
.L_x_4473:
[----:B------:R0:W-:Y:S01]  /*bed0*/  STG.E.U8 [R16.64], R8 ;  /* 0x0000000810007986 */ /* 0x0001e2000c101124 */
[----:B------:R-:W-:Y:S05]  /*bee0*/  BRA `(.L_x_4450) ;  /* 0x0000031000007947 */ /* 0x000fea0003800000 */
.L_x_4467:
        /* <DEDUP_REMOVED lines=22> */
.L_x_4449:
        /* <DEDUP_REMOVED lines=20> */
.L_x_4477:
[----:B------:R-:W-:-:S06]  /*c190*/  PRMT R2, RZ, 0x5410, R0 ;  /* 0x00005410ff027816 */ /* 0x000fcc0000000000 */
[----:B------:R-:W0:Y:S02]  /*c1a0*/  F2I.U64.TRUNC R2, R2 ;  /* 0x0000000200027311 */ /* 0x000e24000020d800 */
[----:B0-----:R0:W-:Y:S01]  /*c1b0*/  STG.E.64 [R16.64], R2 ;  /* 0x0000000210007986 */ /* 0x0011e2000c101b24 */
[----:B------:R-:W-:Y:S05]  /*c1c0*/  BRA `(.L_x_4450) ;  /* 0x0000003000007947 */ /* 0x000fea0003800000 */
.L_x_4476:
[----:B------:R-:W-:-:S04]  /*c1d0*/  PRMT R0, RZ, 0x5410, R0 ;  /* 0x00005410ff007816 */ /* 0x000fc80000000000 */
[----:B------:R-:W0:Y:S02]  /*c1e0*/  F2I.FTZ.U32.TRUNC.NTZ R3, R0 ;  /* 0x0000000000037305 */ /* 0x000e24000021f000 */
[----:B0-----:R0:W-:Y:S02]  /*c1f0*/  STG.E [R16.64], R3 ;  /* 0x0000000310007986 */ /* 0x0011e4000c101924 */
.L_x_4450:
[----:B------:R-:W-:Y:S02]  /*c200*/  IADD3 R23, R23, 0x80, RZ ;  /* 0x0000008017177810 */ /* 0x000fe40007ffe0ff */
.L_x_4281:
[----:B------:R-:W-:Y:S05]  /*c210*/  BSYNC B6 ;  /* 0x0000000000067941 */ /* 0x000fea0003800000 */
.L_x_4280:
        /* <DEDUP_REMOVED lines=257> */
.L_x_4478:
        /* <DEDUP_REMOVED lines=21> */
.L_x_4482:
[----:B------:R-:W2:Y:S02]  /*d380*/  LDG.E.U8 R2, [R2.64] ;  /* 0x0000002402027981 */ /* 0x000ea4000c1e1100 */
[----:B--2---:R-:W0:Y:S02]  /*d390*/  I2F.U16 R0, R2 ;  /* 0x0000000200007306 */ /* 0x004e240000101000 */
[----:B0-----:R-:W-:-:S04]  /*d3a0*/  F2FP.BF16.PACK_AB R0, RZ, R0 ;  /* 0x00000000ff00723e */ /* 0x001fc800000010ff */
[----:B------:R-:W-:Y:S01]  /*d3b0*/  PRMT R19, R0, 0x7610, R19 ;  /* 0x0000761000137816 */ /* 0x000fe20000000013 */
[----:B------:R-:W-:Y:S05]  /*d3c0*/  BRA `(.L_x_4484) ;  /* 0x00000f0000007947 */ /* 0x000fea0003800000 */
.L_x_4481:
        /* <DEDUP_REMOVED lines=11> */
.L_x_4486:
[----:B------:R-:W2:Y:S02]  /*d480*/  LDG.E R2, [R2.64] ;  /* 0x0000002402027981 */ /* 0x000ea4000c1e1900 */
[----:B--2---:R-:W0:Y:S02]  /*d490*/  I2F R0, R2 ;  /* 0x0000000200007306 */ /* 0x004e240000201400 */
[----:B0-----:R-:W-:-:S04]  /*d4a0*/  F2FP.BF16.PACK_AB R0, RZ, R0 ;  /* 0x00000000ff00723e */ /* 0x001fc800000010ff */
[----:B------:R-:W-:Y:S01]  /*d4b0*/  PRMT R19, R0, 0x7610, R19 ;  /* 0x0000761000137816 */ /* 0x000fe20000000013 */
[----:B------:R-:W-:Y:S05]  /*d4c0*/  BRA `(.L_x_4484) ;  /* 0x00000e0000007947 */ /* 0x000fea0003800000 */
.L_x_4485:
[----:B------:R-:W2:Y:S02]  /*d4d0*/  LDG.E.U16 R2, [R2.64] ;  /* 0x0000002402027981 */ /* 0x000ea4000c1e1500 */
[----:B--2---:R-:W0:Y:S02]  /*d4e0*/  I2F.S16 R0, R2 ;  /* 0x0000000200007306 */ /* 0x004e240000101400 */
[----:B0-----:R-:W-:-:S04]  /*d4f0*/  F2FP.BF16.PACK_AB R0, RZ, R0 ;  /* 0x00000000ff00723e */ /* 0x001fc800000010ff */
[----:B------:R-:W-:Y:S01]  /*d500*/  PRMT R19, R0, 0x7610, R19 ;  /* 0x0000761000137816 */ /* 0x000fe20000000013 */
[----:B------:R-:W-:Y:S05]  /*d510*/  BRA `(.L_x_4484) ;  /* 0x00000db000007947 */ /* 0x000fea0003800000 */
.L_x_4480:
        /* <DEDUP_REMOVED lines=9> */
.L_x_4488:
[----:B------:R-:W2:Y:S02]  /*d5b0*/  LDG.E.U16 R0, [R2.64] ;  /* 0x0000002402007981 */ /* 0x000ea4000c1e1500 */
[----:B--2---:R-:W-:-:S05]  /*d5c0*/  HADD2.F32 R0, -RZ, R0.H0_H0 ;  /* 0x20000000ff007230 */ /* 0x004fca0000004100 */
[----:B------:R-:W-:-:S04]  /*d5d0*/  F2FP.BF16.PACK_AB R0, RZ, R0 ;  /* 0x00000000ff00723e */ /* 0x000fc800000010ff */
[----:B------:R-:W-:Y:S01]  /*d5e0*/  PRMT R19, R0, 0x7610, R19 ;  /* 0x0000761000137816 */ /* 0x000fe20000000013 */
[----:B------:R-:W-:Y:S05]  /*d5f0*/  BRA `(.L_x_4484) ;  /* 0x00000cd000007947 */ /* 0x000fea0003800000 */
.L_x_4487:
        /* <DEDUP_REMOVED lines=9> */
.L_x_4490:
[----:B------:R-:W2:Y:S02]  /*d690*/  LDG.E.U16 R2, [R2.64] ;  /* 0x0000002402027981 */ /* 0x000ea4000c1e1500 */
[----:B--2---:R-:W-:-:S05]  /*d6a0*/  HADD2.F32 R0, -RZ, R2.H0_H0 ;  /* 0x20000002ff007230 */ /* 0x004fca0000004100 */
[----:B------:R-:W-:-:S04]  /*d6b0*/  F2FP.BF16.PACK_AB R0, RZ, R0 ;  /* 0x00000000ff00723e */ /* 0x000fc800000010ff */
[----:B------:R-:W-:Y:S01]  /*d6c0*/  PRMT R19, R0, 0x7610, R19 ;  /* 0x0000761000137816 */ /* 0x000fe20000000013 */
[----:B------:R-:W-:Y:S05]  /*d6d0*/  BRA `(.L_x_4484) ;  /* 0x00000bf000007947 */ /* 0x000fea0003800000 */
.L_x_4489:
[----:B------:R-:W2:Y:S02]  /*d6e0*/  LDG.E.64 R2, [R2.64] ;  /* 0x0000002402027981 */ /* 0x000ea4000c1e1b00 */
[----:B--2---:R-:W0:Y:S01]  /*d6f0*/  F2F.F32.F64 R0, R2 ;  /* 0x0000000200007310 */ /* 0x004e220000301000 */
[----:B------:R-:W0:-:S14]  /*d700*/  DSETP.GEU.AND P0, PT, |R2|, c[0x2][0x0], PT ;  /* 0x008000000200762a */ /* 0x000e1c0003f0e200 */
[----:B0-----:R-:W-:-:S05]  /*d710*/  @!P0 FMUL R0, R0, 1.175494350822287508e-38 ;  /* 0x0080000000008820 */ /* 0x001fca0000400000 */
[----:B------:R-:W-:-:S04]  /*d720*/  F2FP.BF16.PACK_AB R0, RZ, R0 ;  /* 0x00000000ff00723e */ /* 0x000fc800000010ff */
[----:B------:R-:W-:Y:S01]  /*d730*/  PRMT R19, R0, 0x7610, R19 ;  /* 0x0000761000137816 */ /* 0x000fe20000000013 */
[----:B------:R-:W-:Y:S05]  /*d740*/  BRA `(.L_x_4484) ;  /* 0x00000b8000007947 */ /* 0x000fea0003800000 */
.L_x_4479:
        /* <DEDUP_REMOVED lines=14> */
.L_x_4493:
[----:B------:R-:W2:Y:S02]  /*d830*/  LDG.E.64 R2, [R2.64] ;  /* 0x0000002402027981 */ /* 0x000ea4000c1e1b00 */
[----:B--2---:R-:W0:Y:S01]  /*d840*/  F2F.F32.F64 R0, R2 ;  /* 0x0000000200007310 */ /* 0x004e220000301000 */
[----:B------:R-:W0:-:S14]  /*d850*/  DSETP.GEU.AND P0, PT, |R2|, c[0x2][0x0], PT ;  /* 0x008000000200762a */ /* 0x000e1c0003f0e200 */
[----:B0-----:R-:W-:-:S05]  /*d860*/  @!P0 FMUL R0, R0, 1.175494350822287508e-38 ;  /* 0x0080000000008820 */ /* 0x001fca0000400000 */
[----:B------:R-:W-:-:S04]  /*d870*/  F2FP.BF16.PACK_AB R0, RZ, R0 ;  /* 0x00000000ff00723e */ /* 0x000fc800000010ff */
[----:B------:R-:W-:Y:S01]  /*d880*/  PRMT R19, R0, 0x7610, R19 ;  /* 0x0000761000137816 */ /* 0x000fe20000000013 */
[----:B------:R-:W-:Y:S05]  /*d890*/  BRA `(.L_x_4484) ;  /* 0x00000a3000007947 */ /* 0x000fea0003800000 */
.L_x_4492:
        /* <DEDUP_REMOVED lines=28> */
.L_x_4495:
        /* <DEDUP_REMOVED lines=15> */
.L_x_4494:
[----:B------:R0:W5:Y:S01]  /*db50*/  LDG.E.U16 R19, [R2.64] ;  /* 0x0000002402137981 */ /* 0x000162000c1e1500 */
[----:B------:R-:W-:Y:S05]  /*db60*/  BRA `(.L_x_4484) ;  /* 0x0000076000007947 */ /* 0x000fea0003800000 */
.L_x_4491:
        /* <DEDUP_REMOVED lines=12> */
.L_x_4498:
        /* <DEDUP_REMOVED lines=21> */
.L_x_4502:
[----:B------:R-:W-:Y:S05]  /*dd80*/  BSYNC B1 ;  /* 0x0000000000017941 */ /* 0x000fea0003800000 */
.L_x_4501:
[----:B------:R-:W-:Y:S01]  /*dd90*/  LEA R3, R0, 0x3b800000, 0x17 ;  /* 0x3b80000000037811 */ /* 0x000fe200078eb8ff */
[----:B------:R-:W-:-:S05]  /*dda0*/  IMAD.SHL.U32 R0, R2, 0x100000, RZ ;  /* 0x0010000002007824 */ /* 0x000fca00078e00ff */
[----:B------:R-:W-:Y:S02]  /*ddb0*/  LOP3.LUT R0, R3, R0, R4, 0xfe, !PT ;  /* 0x0000000003007212 */ /* 0x000fe400078efe04 */
.L_x_4500:
[----:B------:R-:W-:Y:S05]  /*ddc0*/  BSYNC B0 ;  /* 0x0000000000007941 */ /* 0x000fea0003800000 */
.L_x_4499:
[----:B------:R-:W-:-:S04]  /*ddd0*/  F2FP.BF16.PACK_AB R0, RZ, R0 ;  /* 0x00000000ff00723e */ /* 0x000fc800000010ff */
[----:B------:R-:W-:Y:S01]  /*dde0*/  PRMT R19, R0, 0x7610, R19 ;  /* 0x0000761000137816 */ /* 0x000fe20000000013 */
[----:B------:R-:W-:Y:S05]  /*ddf0*/  BRA `(.L_x_4484) ;  /* 0x000004d000007947 */ /* 0x000fea0003800000 */
.L_x_4497:
        /* <DEDUP_REMOVED lines=21> */
.L_x_4506:
[----:B------:R-:W-:Y:S05]  /*df50*/  BSYNC B1 ;  /* 0x0000000000017941 */ /* 0x000fea0003800000 */
.L_x_4505:
[----:B------:R-:W-:Y:S01]  /*df60*/  LEA R3, R0, 0x37800000, 0x17 ;  /* 0x3780000000037811 */ /* 0x000fe200078eb8ff */
[----:B------:R-:W-:-:S05]  /*df70*/  IMAD.SHL.U32 R0, R2, 0x200000, RZ ;  /* 0x0020000002007824 */ /* 0x000fca00078e00ff */
[----:B------:R-:W-:Y:S02]  /*df80*/  LOP3.LUT R0, R3, R0, R4, 0xfe, !PT ;  /* 0x0000000003007212 */ /* 0x000fe400078efe04 */
.L_x_4504:
[----:B------:R-:W-:Y:S05]  /*df90*/  BSYNC B0 ;  /* 0x0000000000007941 */ /* 0x000fea0003800000 */
.L_x_4503:
[----:B------:R-:W-:-:S04]  /*dfa0*/  F2FP.BF16.PACK_AB R0, RZ, R0 ;  /* 0x00000000ff00723e */ /* 0x000fc800000010ff */
[----:B------:R-:W-:Y:S01]  /*dfb0*/  PRMT R19, R0, 0x7610, R19 ;  /* 0x0000761000137816 */ /* 0x000fe20000000013 */
[----:B------:R-:W-:Y:S05]  /*dfc0*/  BRA `(.L_x_4484) ;  /* 0x0000030000007947 */ /* 0x000fea0003800000 */
.L_x_4496:
        /* <DEDUP_REMOVED lines=14> */
.L_x_4510:
[----:B------:R-:W-:Y:S05]  /*e0b0*/  BSYNC B0 ;  /* 0x0000000000007941 */ /* 0x000fea0003800000 */
.L_x_4509:
[----:B------:R-:W-:-:S04]  /*e0c0*/  F2FP.BF16.PACK_AB R0, RZ, R0 ;  /* 0x00000000ff00723e */ /* 0x000fc800000010ff */
[----:B------:R-:W-:Y:S01]  /*e0d0*/  PRMT R19, R0, 0x7610, R19 ;  /* 0x0000761000137816 */ /* 0x000fe20000000013 */
[----:B------:R-:W-:Y:S05]  /*e0e0*/  BRA `(.L_x_4484) ;  /* 0x000001e000007947 */ /* 0x000fea0003800000 */
.L_x_4483:
        /* <DEDUP_REMOVED lines=21> */
.L_x_4508:
[----:B------:R-:W2:Y:S02]  /*e240*/  LDG.E.64 R2, [R2.64] ;  /* 0x0000002402027981 */ /* 0x000ea4000c1e1b00 */
[----:B--2---:R-:W0:Y:S02]  /*e250*/  I2F.U64 R0, R2 ;  /* 0x0000000200007312 */ /* 0x004e240000301000 */
[----:B0-----:R-:W-:-:S04]  /*e260*/  F2FP.BF16.PACK_AB R0, RZ, R0 ;  /* 0x00000000ff00723e */ /* 0x001fc800000010ff */
[----:B------:R-:W-:Y:S01]  /*e270*/  PRMT R19, R0, 0x7610, R19 ;  /* 0x0000761000137816 */ /* 0x000fe20000000013 */
[----:B------:R-:W-:Y:S05]  /*e280*/  BRA `(.L_x_4484) ;  /* 0x0000004000007947 */ /* 0x000fea0003800000 */
.L_x_4507:
[----:B------:R-:W2:Y:S02]  /*e290*/  LDG.E R2, [R2.64] ;  /* 0x0000002402027981 */ /* 0x000ea4000c1e1900 */
[----:B--2---:R-:W0:Y:S02]  /*e2a0*/  I2F.U32 R0, R2 ;  /* 0x0000000200007306 */ /* 0x004e240000201000 */
[----:B0-----:R-:W-:-:S04]  /*e2b0*/  F2FP.BF16.PACK_AB R0, RZ, R0 ;  /* 0x00000000ff00723e */ /* 0x001fc800000010ff */
[----:B------:R-:W-:Y:S02]  /*e2c0*/  PRMT R19, R0, 0x7610, R19 ;  /* 0x0000761000137816 */ /* 0x000fe40000000013 */
.L_x_4484:
        /* <DEDUP_REMOVED lines=18> */
.L_x_4514:
[----:B------:R-:W2:Y:S02]  /*e3f0*/  LDG.E.U8 R2, [R2.64] ;  /* 0x0000002402027981 */ /* 0x000ea4000c1e1100 */
[----:B--2---:R-:W0:Y:S02]  /*e400*/  I2F.U16 R0, R2 ;  /* 0x0000000200007306 */ /* 0x004e240000101000 */
[----:B0-----:R-:W-:Y:S01]  /*e410*/  F2FP.BF16.PACK_AB R0, RZ, R0 ;  /* 0x00000000ff00723e */ /* 0x001fe200000010ff */
[----:B------:R-:W-:Y:S05]  /*e420*/  BRA `(.L_x_4516) ;  /* 0x00000e3000007947 */ /* 0x000fea0003800000 */
.L_x_4513:
        /* <DEDUP_REMOVED lines=10> */
.L_x_4518:
[----:B------:R-:W2:Y:S02]  /*e4d0*/  LDG.E R2, [R2.64] ;  /* 0x0000002402027981 */ /* 0x000ea4000c1e1900 */
[----:B--2---:R-:W0:Y:S02]  /*e4e0*/  I2F R0, R2 ;  /* 0x0000000200007306 */ /* 0x004e240000201400 */
[----:B0-----:R-:W-:Y:S01]  /*e4f0*/  F2FP.BF16.PACK_AB R0, RZ, R0 ;  /* 0x00000000ff00723e */ /* 0x001fe200000010ff */
[----:B------:R-:W-:Y:S05]  /*e500*/  BRA `(.L_x_4516) ;  /* 0x00000d5000007947 */ /* 0x000fea0003800000 */
.L_x_4517:
[----:B------:R-:W2:Y:S02]  /*e510*/  LDG.E.U16 R2, [R2.64] ;  /* 0x0000002402027981 */ /* 0x000ea4000c1e1500 */
[----:B--2---:R-:W0:Y:S02]  /*e520*/  I2F.S16 R0, R2 ;  /* 0x0000000200007306 */ /* 0x004e240000101400 */
[----:B0-----:R-:W-:Y:S01]  /*e530*/  F2FP.BF16.PACK_AB R0, RZ, R0 ;  /* 0x00000000ff00723e */ /* 0x001fe200000010ff */
[----:B------:R-:W-:Y:S05]  /*e540*/  BRA `(.L_x_4516) ;  /* 0x00000d1000007947 */ /* 0x000fea0003800000 */
.L_x_4512:
        /* <DEDUP_REMOVED lines=9> */
.L_x_4520:
[----:B------:R-:W2:Y:S02]  /*e5e0*/  LDG.E.U16 R0, [R2.64] ;  /* 0x0000002402007981 */ /* 0x000ea4000c1e1500 */
[----:B--2---:R-:W-:-:S05]  /*e5f0*/  HADD2.F32 R0, -RZ, R0.H0_H0 ;  /* 0x20000000ff007230 */ /* 0x004fca0000004100 */
[----:B------:R-:W-:Y:S01]  /*e600*/  F2FP.BF16.PACK_AB R0, RZ, R0 ;  /* 0x00000000ff00723e */ /* 0x000fe200000010ff */
[----:B------:R-:W-:Y:S05]  /*e610*/  BRA `(.L_x_4516) ;  /* 0x00000c4000007947 */ /* 0x000fea0003800000 */
.L_x_4519:
        /* <DEDUP_REMOVED lines=9> */
.L_x_4522:
[----:B------:R-:W2:Y:S02]  /*e6b0*/  LDG.E.U16 R2, [R2.64] ;  /* 0x0000002402027981 */ /* 0x000ea4000c1e1500 */
[----:B--2---:R-:W-:-:S05]  /*e6c0*/  HADD2.F32 R0, -RZ, R2.H0_H0 ;  /* 0x20000002ff007230 */ /* 0x004fca0000004100 */
[----:B------:R-:W-:Y:S01]  /*e6d0*/  F2FP.BF16.PACK_AB R0, RZ, R0 ;  /* 0x00000000ff00723e */ /* 0x000fe200000010ff */
[----:B------:R-:W-:Y:S05]  /*e6e0*/  BRA `(.L_x_4516) ;  /* 0x00000b7000007947 */ /* 0x000fea0003800000 */
.L_x_4521:
[----:B------:R-:W2:Y:S02]  /*e6f0*/  LDG.E.64 R2, [R2.64] ;  /* 0x0000002402027981 */ /* 0x000ea4000c1e1b00 */
[----:B--2---:R-:W0:Y:S01]  /*e700*/  F2F.F32.F64 R0, R2 ;  /* 0x0000000200007310 */ /* 0x004e220000301000 */
[----:B------:R-:W0:-:S14]  /*e710*/  DSETP.GEU.AND P0, PT, |R2|, c[0x2][0x0], PT ;  /* 0x008000000200762a */ /* 0x000e1c0003f0e200 */
[----:B0-----:R-:W-:-:S05]  /*e720*/  @!P0 FMUL R0, R0, 1.175494350822287508e-38 ;  /* 0x0080000000008820 */ /* 0x001fca0000400000 */
[----:B------:R-:W-:Y:S01]  /*e730*/  F2FP.BF16.PACK_AB R0, RZ, R0 ;  /* 0x00000000ff00723e */ /* 0x000fe200000010ff */
[----:B------:R-:W-:Y:S05]  /*e740*/  BRA `(.L_x_4516) ;  /* 0x00000b1000007947 */ /* 0x000fea0003800000 */
.L_x_4511:
        /* <DEDUP_REMOVED lines=13> */
.L_x_4525:
[----:B------:R-:W2:Y:S02]  /*e820*/  LDG.E.64 R2, [R2.64] ;  /* 0x0000002402027981 */ /* 0x000ea4000c1e1b00 */
[----:B--2---:R-:W0:Y:S01]  /*e830*/  F2F.F32.F64 R0, R2 ;  /* 0x0000000200007310 */ /* 0x004e220000301000 */
[----:B------:R-:W0:-:S14]  /*e840*/  DSETP.GEU.AND P0, PT, |R2|, c[0x2][0x0], PT ;  /* 0x008000000200762a */ /* 0x000e1c0003f0e200 */
[----:B0-----:R-:W-:-:S05]  /*e850*/  @!P0 FMUL R0, R0, 1.175494350822287508e-38 ;  /* 0x0080000000008820 */ /* 0x001fca0000400000 */
[----:B------:R-:W-:Y:S01]  /*e860*/  F2FP.BF16.PACK_AB R0, RZ, R0 ;  /* 0x00000000ff00723e */ /* 0x000fe200000010ff */
[----:B------:R-:W-:Y:S05]  /*e870*/  BRA `(.L_x_4516) ;  /* 0x000009e000007947 */ /* 0x000fea0003800000 */
.L_x_4524:
        /* <DEDUP_REMOVED lines=28> */
.L_x_4527:
        /* <DEDUP_REMOVED lines=15> */
.L_x_4526:
[----:B------:R0:W5:Y:S01]  /*eb30*/  LDG.E.U16 R0, [R2.64] ;  /* 0x0000002402007981 */ /* 0x000162000c1e1500 */
[----:B------:R-:W-:Y:S05]  /*eb40*/  BRA `(.L_x_4516) ;  /* 0x0000071000007947 */ /* 0x000fea0003800000 */
.L_x_4523:
        /* <DEDUP_REMOVED lines=12> */
.L_x_4530:
        /* <DEDUP_REMOVED lines=21> */
.L_x_4534:
[----:B------:R-:W-:Y:S05]  /*ed60*/  BSYNC B1 ;  /* 0x0000000000017941 */ /* 0x000fea0003800000 */
.L_x_4533:
[----:B------:R-:W-:Y:S01]  /*ed70*/  LEA R3, R0, 0x3b800000, 0x17 ;  /* 0x3b80000000037811 */ /* 0x000fe200078eb8ff */
[----:B------:R-:W-:-:S05]  /*ed80*/  IMAD.SHL.U32 R0, R2, 0x100000, RZ ;  /* 0x0010000002007824 */ /* 0x000fca00078e00ff */
[----:B------:R-:W-:Y:S02]  /*ed90*/  LOP3.LUT R0, R3, R0, R4, 0xfe, !PT ;  /* 0x0000000003007212 */ /* 0x000fe400078efe04 */
.L_x_4532:
[----:B------:R-:W-:Y:S05]  /*eda0*/  BSYNC B0 ;  /* 0x0000000000007941 */ /* 0x000fea0003800000 */
.L_x_4531:
[----:B------:R-:W-:Y:S01]  /*edb0*/  F2FP.BF16.PACK_AB R0, RZ, R0 ;  /* 0x00000000ff00723e */ /* 0x000fe200000010ff */
[----:B------:R-:W-:Y:S05]  /*edc0*/  BRA `(.L_x_4516) ;  /* 0x0000049000007947 */ /* 0x000fea0003800000 */
.L_x_4529:
        /* <DEDUP_REMOVED lines=21> */
.L_x_4538:
[----:B------:R-:W-:Y:S05]  /*ef20*/  BSYNC B1 ;  /* 0x0000000000017941 */ /* 0x000fea0003800000 */
.L_x_4537:
[----:B------:R-:W-:Y:S01]  /*ef30*/  LEA R3, R0, 0x37800000, 0x17 ;  /* 0x3780000000037811 */ /* 0x000fe200078eb8ff */
[----:B------:R-:W-:-:S05]  /*ef40*/  IMAD.SHL.U32 R0, R2, 0x200000, RZ ;  /* 0x0020000002007824 */ /* 0x000fca00078e00ff */
[----:B------:R-:W-:Y:S02]  /*ef50*/  LOP3.LUT R0, R3, R0, R4, 0xfe, !PT ;  /* 0x0000000003007212 */ /* 0x000fe400078efe04 */
.L_x_4536:
[----:B------:R-:W-:Y:S05]  /*ef60*/  BSYNC B0 ;  /* 0x0000000000007941 */ /* 0x000fea0003800000 */
.L_x_4535:
[----:B------:R-:W-:Y:S01]  /*ef70*/  F2FP.BF16.PACK_AB R0, RZ, R0 ;  /* 0x00000000ff00723e */ /* 0x000fe200000010ff */
[----:B------:R-:W-:Y:S05]  /*ef80*/  BRA `(.L_x_4516) ;  /* 0x000002d000007947 */ /* 0x000fea0003800000 */
.L_x_4528:
        /* <DEDUP_REMOVED lines=14> */
.L_x_4542:
[----:B------:R-:W-:Y:S05]  /*f070*/  BSYNC B0 ;  /* 0x0000000000007941 */ /* 0x000fea0003800000 */
.L_x_4541:
[----:B------:R-:W-:Y:S01]  /*f080*/  F2FP.BF16.PACK_AB R0, RZ, R0 ;  /* 0x00000000ff00723e */ /* 0x000fe200000010ff */
[----:B------:R-:W-:Y:S05]  /*f090*/  BRA `(.L_x_4516) ;  /* 0x000001c000007947 */ /* 0x000fea0003800000 */
.L_x_4515:
        /* <DEDUP_REMOVED lines=21> */
.L_x_4540:
[----:B------:R-:W2:Y:S02]  /*f1f0*/  LDG.E.64 R2, [R2.64] ;  /* 0x0000002402027981 */ /* 0x000ea4000c1e1b00 */
[----:B--2---:R-:W0:Y:S02]  /*f200*/  I2F.U64 R0, R2 ;  /* 0x0000000200007312 */ /* 0x004e240000301000 */
[----:B0-----:R-:W-:Y:S01]  /*f210*/  F2FP.BF16.PACK_AB R0, RZ, R0 ;  /* 0x00000000ff00723e */ /* 0x001fe200000010ff */
[----:B------:R-:W-:Y:S05]  /*f220*/  BRA `(.L_x_4516) ;  /* 0x0000003000007947 */ /* 0x000fea0003800000 */
.L_x_4539:
[----:B------:R-:W2:Y:S02]  /*f230*/  LDG.E R2, [R2.64] ;  /* 0x0000002402027981 */ /* 0x000ea4000c1e1900 */
[----:B--2---:R-:W0:Y:S02]  /*f240*/  I2F.U32 R0, R2 ;  /* 0x0000000200007306 */ /* 0x004e240000201000 */
[----:B0-----:R-:W-:-:S06]  /*f250*/  F2FP.BF16.PACK_AB R0, RZ, R0 ;  /* 0x00000000ff00723e */ /* 0x001fcc00000010ff */
.L_x_4516:
        /* <DEDUP_REMOVED lines=27> */
.L_x_4546:
[----:B------:R-:W-:-:S06]  /*f410*/  PRMT R3, RZ, 0x5410, R0 ;  /* 0x00005410ff037816 */ /* 0x000fcc0000000000 */
[----:B------:R-:W0:Y:S02]  /*f420*/  F2I.S64.TRUNC R2, R3 ;  /* 0x0000000300027311 */ /* 0x000e24000020d900 */
[----:B0-----:R-:W-:Y:S01]  /*f430*/  STG.E.U8 [R16.64], R2 ;  /* 0x0000000210007986 */ /* 0x001fe2000c101124 */
[----:B------:R-:W-:Y:S05]  /*f440*/  EXIT ;  /* 0x000000000000794d */ /* 0x000fea0003800000 */
.L_x_4545:
        /* <DEDUP_REMOVED lines=10> */
.L_x_4549:
[----:B------:R-:W-:-:S04]  /*f4f0*/  PRMT R0, RZ, 0x5410, R0 ;  /* 0x00005410ff007816 */ /* 0x000fc80000000000 */
[----:B------:R-:W0:Y:S02]  /*f500*/  F2I.FTZ.TRUNC.NTZ R3, R0 ;  /* 0x0000000000037305 */ /* 0x000e24000021f100 */
[----:B0-----:R-:W-:Y:S01]  /*f510*/  STG.E [R16.64], R3 ;  /* 0x0000000310007986 */ /* 0x001fe2000c101924 */
[----:B------:R-:W-:Y:S05]  /*f520*/  EXIT ;  /* 0x000000000000794d */ /* 0x000fea0003800000 */
.L_x_4548:
[----:B------:R-:W-:-:S04]  /*f530*/  PRMT R0, RZ, 0x5410, R0 ;  /* 0x00005410ff007816 */ /* 0x000fc80000000000 */
[----:B------:R-:W0:Y:S02]  /*f540*/  F2I.FTZ.TRUNC.NTZ R3, R0 ;  /* 0x0000000000037305 */ /* 0x000e24000021f100 */
[----:B0-----:R-:W-:Y:S01]  /*f550*/  STG.E.U16 [R16.64], R3 ;  /* 0x0000000310007986 */ /* 0x001fe2000c101524 */
[----:B------:R-:W-:Y:S05]  /*f560*/  EXIT ;  /* 0x000000000000794d */ /* 0x000fea0003800000 */
.L_x_4544:
        /* <DEDUP_REMOVED lines=9> */
.L_x_4551:
[----:B------:R-:W-:-:S04]  /*f600*/  PRMT R0, RZ, 0x5410, R0 ;  /* 0x00005410ff007816 */ /* 0x000fc80000000000 */
[----:B------:R-:W-:-:S05]  /*f610*/  F2FP.PACK_AB R0, RZ, R0 ;  /* 0x00000000ff00723e */ /* 0x000fca00000000ff */
[----:B------:R-:W-:Y:S01]  /*f620*/  STG.E.U16 [R16.64], R0 ;  /* 0x0000000010007986 */ /* 0x000fe2000c101524 */
[----:B------:R-:W-:Y:S05]  /*f630*/  EXIT ;  /* 0x000000000000794d */ /* 0x000fea0003800000 */
.L_x_4550:
        /* <DEDUP_REMOVED lines=10> */
.L_x_4553:
[----:B------:R-:W-:-:S04]  /*f6e0*/  PRMT R0, RZ, 0x5410, R0 ;  /* 0x00005410ff007816 */ /* 0x000fc80000000000 */
[----:B------:R-:W-:-:S04]  /*f6f0*/  F2FP.PACK_AB R3, RZ, R0 ;  /* 0x00000000ff03723e */ /* 0x000fc800000000ff */
[----:B------:R-:W-:-:S05]  /*f700*/  PRMT R3, R3, 0x5410, RZ ;  /* 0x0000541003037816 */ /* 0x000fca00000000ff */
[----:B------:R-:W-:Y:S01]  /*f710*/  STG.E [R16.64], R3 ;  /* 0x0000000310007986 */ /* 0x000fe2000c101924 */
[----:B------:R-:W-:Y:S05]  /*f720*/  EXIT ;  /* 0x000000000000794d */ /* 0x000fea0003800000 */
.L_x_4552:
[----:B------:R-:W-:-:S05]  /*f730*/  PRMT R2, RZ, 0x5410, R0 ;  /* 0x00005410ff027816 */ /* 0x000fca0000000000 */
[----:B------:R-:W-:-:S06]  /*f740*/  FMUL.FTZ R2, R2, 1 ;  /* 0x3f80000002027820 */ /* 0x000fcc0000410000 */
[----:B------:R-:W0:Y:S02]  /*f750*/  F2F.F64.F32 R2, R2 ;  /* 0x0000000200027310 */ /* 0x000e240000201800 */
[----:B0-----:R-:W-:Y:S01]  /*f760*/  STG.E.64 [R16.64], R2 ;  /* 0x0000000210007986 */ /* 0x001fe2000c101b24 */
[----:B------:R-:W-:Y:S05]  /*f770*/  EXIT ;  /* 0x000000000000794d */ /* 0x000fea0003800000 */
.L_x_4543:
        /* <DEDUP_REMOVED lines=13> */
.L_x_4556:
[----:B------:R-:W-:Y:S01]  /*f850*/  PRMT R0, RZ, 0x5410, R0 ;  /* 0x00005410ff007816 */ /* 0x000fe20000000000 */
[----:B------:R-:W-:-:S04]  /*f860*/  CS2R R6, SRZ ;  /* 0x0000000000067805 */ /* 0x000fc8000001ff00 */
[----:B------:R-:W-:-:S04]  /*f870*/  FMUL.FTZ R0, R0, 1 ;  /* 0x3f80000000007820 */ /* 0x000fc80000410000 */
[----:B------:R-:W0:Y:S02]  /*f880*/  F2F.F64.F32 R4, R0 ;  /* 0x0000000000047310 */ /* 0x000e240000201800 */
[----:B0-----:R-:W-:Y:S01]  /*f890*/  STG.E.128 [R16.64], R4 ;  /* 0x0000000410007986 */ /* 0x001fe2000c101d24 */
[----:B------:R-:W-:Y:S05]  /*f8a0*/  EXIT ;  /* 0x000000000000794d */ /* 0x000fea0003800000 */
.L_x_4555:
        /* <DEDUP_REMOVED lines=21> */
.L_x_4560:
[----:B------:R-:W-:Y:S05]  /*fa00*/  BSYNC B0 ;  /* 0x0000000000007941 */ /* 0x000fea0003800000 */
.L_x_4559:
[----:B------:R-:W-:-:S05]  /*fa10*/  LOP3.LUT R3, R0, R3, RZ, 0xfc, !PT ;  /* 0x0000000300037212 */ /* 0x000fca00078efcff */
[----:B------:R-:W-:Y:S01]  /*fa20*/  STG.E.U8 [R16.64], R3 ;  /* 0x0000000310007986 */ /* 0x000fe2000c101124 */
[----:B------:R-:W-:Y:S05]  /*fa30*/  EXIT ;  /* 0x000000000000794d */ /* 0x000fea0003800000 */
.L_x_4558:
        /* <DEDUP_REMOVED lines=13> */
.L_x_4562:
[----:B------:R-:W-:Y:S01]  /*fb10*/  IMAD.MOV.U32 R0, RZ, RZ, 0x7f ;  /* 0x0000007fff007424 */ /* 0x000fe200078e00ff */
[----:B------:R-:W-:-:S04]  /*fb20*/  ISETP.GT.U32.AND P0, PT, R2, 0x7f800000, PT ;  /* 0x7f8000000200780c */ /* 0x000fc80003f04070 */
[----:B------:R-:W-:-:S04]  /*fb30*/  SEL R0, R0, 0x7c, P0 ;  /* 0x0000007c00007807 */ /* 0x000fc80000000000 */
.L_x_4563:
[----:B------:R-:W-:Y:S05]  /*fb40*/  BSYNC B0 ;  /* 0x0000000000007941 */ /* 0x000fea0003800000 */
.L_x_4561:
[----:B------:R-:W-:-:S04]  /*fb50*/  LOP3.LUT R2, R3, 0x80000000, RZ, 0xc0, !PT ;  /* 0x8000000003027812 */ /* 0x000fc800078ec0ff */
[----:B------:R-:W-:-:S04]  /*fb60*/  SHF.R.U32.HI R3, RZ, 0x18, R2 ;  /* 0x00000018ff037819 */ /* 0x000fc80000011602 */
[----:B------:R-:W-:-:S05]  /*fb70*/  LOP3.LUT R3, R0, R3, RZ, 0xfc, !PT ;  /* 0x0000000300037212 */ /* 0x000fca00078efcff */
[----:B------:R-:W-:Y:S01]  /*fb80*/  STG.E.U8 [R16.64], R3 ;  /* 0x0000000310007986 */ /* 0x000fe2000c101124 */
[----:B------:R-:W-:Y:S05]  /*fb90*/  EXIT ;  /* 0x000000000000794d */ /* 0x000fea0003800000 */
.L_x_4557:
[----:B------:R-:W-:Y:S01]  /*fba0*/  STG.E.U16 [R16.64], R0 ;  /* 0x0000000010007986 */ /* 0x000fe2000c101524 */
[----:B------:R-:W-:Y:S05]  /*fbb0*/  EXIT ;  /* 0x000000000000794d */ /* 0x000fea0003800000 */
.L_x_4554:
        /* <DEDUP_REMOVED lines=12> */
.L_x_4566:
        /* <DEDUP_REMOVED lines=17> */
.L_x_4569:
[----:B------:R-:W-:-:S04]  /*fd90*/  LOP3.LUT R2, R3, 0x80000000, RZ, 0xc0, !PT ;  /* 0x8000000003027812 */ /* 0x000fc800078ec0ff */
[----:B------:R-:W-:-:S04]  /*fda0*/  SHF.R.U32.HI R3, RZ, 0x18, R2 ;  /* 0x00000018ff037819 */ /* 0x000fc80000011602 */
[----:B------:R-:W-:-:S04]  /*fdb0*/  LOP3.LUT R0, R0, R3, RZ, 0xfc, !PT ;  /* 0x0000000300007212 */ /* 0x000fc800078efcff */
[----:B------:R-:W-:Y:S02]  /*fdc0*/  PRMT R8, R0, 0x7610, R8 ;  /* 0x0000761000087816 */ /* 0x000fe40000000008 */
.L_x_4568:
[----:B------:R-:W-:Y:S05]  /*fdd0*/  BSYNC B0 ;  /* 0x0000000000007941 */ /* 0x000fea0003800000 */
.L_x_4567:
[----:B------:R-:W-:Y:S01]  /*fde0*/  STG.E.U8 [R16.64], R8 ;  /* 0x0000000810007986 */ /* 0x000fe2000c101124 */
[----:B------:R-:W-:Y:S05]  /*fdf0*/  EXIT ;  /* 0x000000000000794d */ /* 0x000fea0003800000 */
.L_x_4565:
        /* <DEDUP_REMOVED lines=17> */
.L_x_4572:
[----:B------:R-:W-:-:S04]  /*ff10*/  LOP3.LUT R2, R3, 0x80000000, RZ, 0xc0, !PT ;  /* 0x8000000003027812 */ /* 0x000fc800078ec0ff */
[----:B------:R-:W-:-:S04]  /*ff20*/  SHF.R.U32.HI R3, RZ, 0x18, R2 ;  /* 0x00000018ff037819 */ /* 0x000fc80000011602 */
[----:B------:R-:W-:-:S04]  /*ff30*/  LOP3.LUT R0, R0, R3, RZ, 0xfc, !PT ;  /* 0x0000000300007212 */ /* 0x000fc800078efcff */
[----:B------:R-:W-:Y:S02]  /*ff40*/  PRMT R8, R0, 0x7610, R8 ;  /* 0x0000761000087816 */ /* 0x000fe40000000008 */
.L_x_4571:
[----:B------:R-:W-:Y:S05]  /*ff50*/  BSYNC B0 ;  /* 0x0000000000007941 */ /* 0x000fea0003800000 */
.L_x_4570:
[----:B------:R-:W-:Y:S01]  /*ff60*/  STG.E.U8 [R16.64], R8 ;  /* 0x0000000810007986 */ /* 0x000fe2000c101124 */
[----:B------:R-:W-:Y:S05]  /*ff70*/  EXIT ;  /* 0x000000000000794d */ /* 0x000fea0003800000 */
.L_x_4564:
        /* <DEDUP_REMOVED lines=22> */
.L_x_4547:
        /* <DEDUP_REMOVED lines=20> */
.L_x_4574:
[----:B------:R-:W-:-:S06]  /*10220*/  PRMT R2, RZ, 0x5410, R0 ;  /* 0x00005410ff027816 */ /* 0x000fcc0000000000 */
[----:B------:R-:W0:Y:S02]  /*10230*/  F2I.U64.TRUNC R2, R2 ;  /* 0x0000000200027311 */ /* 0x000e24000020d800 */
[----:B0-----:R-:W-:Y:S01]  /*10240*/  STG.E.64 [R16.64], R2 ;  /* 0x0000000210007986 */ /* 0x001fe2000c101b24 */
[----:B------:R-:W-:Y:S05]  /*10250*/  EXIT ;  /* 0x000000000000794d */ /* 0x000fea0003800000 */
.L_x_4573:
[----:B------:R-:W-:-:S04]  /*10260*/  PRMT R0, RZ, 0x5410, R0 ;  /* 0x00005410ff007816 */ /* 0x000fc80000000000 */
[----:B------:R-:W0:Y:S02]  /*10270*/  F2I.FTZ.U32.TRUNC.NTZ R3, R0 ;  /* 0x0000000000037305 */ /* 0x000e24000021f000 */
[----:B0-----:R-:W-:Y:S01]  /*10280*/  STG.E [R16.64], R3 ;  /* 0x0000000310007986 */ /* 0x001fe2000c101924 */
[----:B------:R-:W-:Y:S05]  /*10290*/  EXIT ;  /* 0x000000000000794d */ /* 0x000fea0003800000 */
.L_x_4575:
        /* <DEDUP_REMOVED lines=14> */
.L_x_13777:


//--------------------- .text._ZN2at6native27unrolled_elementwise_kernelIZZZNS0_26logit_backward_kernel_cudaERNS_18TensorIteratorBaseERKN3c106ScalarEENKUlvE_clEvENKUlvE2_clEvEUlNS4_8BFloat16ESA_E_St5arrayIPcLm3EELi4E23TrivialOffsetCalculatorILi2EjESF_ILi1EjENS0_6memory12LoadWithCastILi2EEENSI_13StoreWithCastILi1EEEEEviT_T0_T2_T3_T4_T5_ --------------------------
	.section	.text._ZN2at6native27unrolled_elementwise_kernelIZZZNS0_26logit_backward_kernel_cudaERNS_18TensorIteratorBaseERKN3c106ScalarEENKUlvE_clEvENKUlvE2_clEvEUlNS4_8BFloat16ESA_E_St5arrayIPcLm3EELi4E23TrivialOffsetCalculatorILi2EjESF_ILi1EjENS0_6memory12LoadWithCastILi2EEENSI_13StoreWithCastILi1EEEEEviT_T0_T2_T3_T4_T5_,"ax",@progbits
	.sectioninfo	@"SHI_REGISTERS=32"
	.align	128
        .global         _ZN2at6native27unrolled_elementwise_kernelIZZZNS0_26logit_backward_kernel_cudaERNS_18TensorIteratorBaseERKN3c106ScalarEENKUlvE_clEvENKUlvE2_clEvEUlNS4_8BFloat16ESA_E_St5arrayIPcLm3EELi4E23TrivialOffsetCalculatorILi2EjESF_ILi1EjENS0_6memory12LoadWithCastILi2EEENSI_13StoreWithCastILi1EEEEEviT_T0_T2_T3_T4_T5_
        .type           _ZN2at6native27unrolled_elementwise_kernelIZZZNS0_26logit_backward_kernel_cudaERNS_18TensorIteratorBaseERKN3c106ScalarEENKUlvE_clEvENKUlvE2_clEvEUlNS4_8BFloat16ESA_E_St5arrayIPcLm3EELi4E23TrivialOffsetCalculatorILi2EjESF_ILi1EjENS0_6memory12LoadWithCastILi2EEENSI_13StoreWithCastILi1EEEEEviT_T0_T2_T3_T4_T5_,@function
        .size           _ZN2at6native27unrolled_elementwise_kernelIZZZNS0_26logit_backward_kernel_cudaERNS_18TensorIteratorBaseERKN3c106ScalarEENKUlvE_clEvENKUlvE2_clEvEUlNS4_8BFloat16ESA_E_St5arrayIPcLm3EELi4E23TrivialOffsetCalculatorILi2EjESF_ILi1EjENS0_6memory12LoadWithCastILi2EEENSI_13StoreWithCastILi1EEEEEviT_T0_T2_T3_T4_T5_,(.L_x_13778 - _ZN2at6native27unrolled_elementwise_kernelIZZZNS0_26logit_backward_kernel_cudaERNS_18TensorIteratorBaseERKN3c106ScalarEENKUlvE_clEvENKUlvE2_clEvEUlNS4_8BFloat16ESA_E_St5arrayIPcLm3EELi4E23TrivialOffsetCalculatorILi2EjESF_ILi1EjENS0_6memory12LoadWithCastILi2EEENSI_13StoreWithCastILi1EEEEEviT_T0_T2_T3_T4_T5_)
        .other          _ZN2at6native27unrolled_elementwise_kernelIZZZNS0_26logit_backward_kernel_cudaERNS_18TensorIteratorBaseERKN3c106ScalarEENKUlvE_clEvENKUlvE2_clEvEUlNS4_8BFloat16ESA_E_St5arrayIPcLm3EELi4E23TrivialOffsetCalculatorILi2EjESF_ILi1EjENS0_6memory12LoadWithCastILi2EEENSI_13StoreWithCastILi1EEEEEviT_T0_T2_T3_T4_T5_,@"STO_CUDA_ENTRY STV_DEFAULT"
_ZN2at6native27unrolled_elementwise_kernelIZZZNS0_26logit_backward_kernel_cudaERNS_18TensorIteratorBaseERKN3c106ScalarEENKUlvE_clEvENKUlvE2_clEvEUlNS4_8BFloat16ESA_E_St5arrayIPcLm3EELi4E23TrivialOffsetCalculatorILi2EjESF_ILi1EjENS0_6memory12LoadWithCastILi2EEENSI_13StoreWithCastILi1EEEEEviT_T0_T2_T3_T4_T5_:
.text._ZN2at6native27unrolled_elementwise_kernelIZZZNS0_26logit_backward_kernel_cudaERNS_18TensorIteratorBaseERKN3c106ScalarEENKUlvE_clEvENKUlvE2_clEvEUlNS4_8BFloat16ESA_E_St5arrayIPcLm3EELi4E23TrivialOffsetCalculatorILi2EjESF_ILi1EjENS0_6memory12LoadWithCastILi2EEENSI_13StoreWithCastILi1EEEEEviT_T0_T2_T3_T4_T5_:
        /* <DEDUP_REMOVED lines=34> */
.L_x_4581:
[----:B------:R-:W2:Y:S02]  /*0220*/  LDG.E.U8 R2, [R2.64] ;  /* 0x0000002402027981 */ /* 0x000ea4000c1e1100 */
[----:B--2---:R-:W0:Y:S02]  /*0230*/  I2F.U16 R0, R2 ;  /* 0x0000000200007306 */ /* 0x004e240000101000 */
[----:B0-----:R-:W-:-:S04]  /*0240*/  F2FP.BF16.PACK_AB R0, RZ, R0 ;  /* 0x00000000ff00723e */ /* 0x001fc800000010ff */
[----:B------:R-:W-:Y:S01]  /*0250*/  PRMT R24, R0, 0x7610, R24 ;  /* 0x0000761000187816 */ /* 0x000fe20000000018 */
[----:B------:R-:W-:Y:S05]  /*0260*/  BRA `(.L_x_4583) ;  /* 0x00000f0000007947 */ /* 0x000fea0003800000 */
.L_x_4580:
        /* <DEDUP_REMOVED lines=11> */
.L_x_4585:
[----:B------:R-:W2:Y:S02]  /*0320*/  LDG.E R2, [R2.64] ;  /* 0x0000002402027981 */ /* 0x000ea4000c1e1900 */
[----:B--2---:R-:W0:Y:S02]  /*0330*/  I2F R0, R2 ;  /* 0x0000000200007306 */ /* 0x004e240000201400 */
[----:B0-----:R-:W-:-:S04]  /*0340*/  F2FP.BF16.PACK_AB R0, RZ, R0 ;  /* 0x00000000ff00723e */ /* 0x001fc800000010ff */
[----:B------:R-:W-:Y:S01]  /*0350*/  PRMT R24, R0, 0x7610, R24 ;  /* 0x0000761000187816 */ /* 0x000fe20000000018 */
[----:B------:R-:W-:Y:S05]  /*0360*/  BRA `(.L_x_4583) ;  /* 0x00000e0000007947 */ /* 0x000fea0003800000 */
.L_x_4584:
[----:B------:R-:W2:Y:S02]  /*0370*/  LDG.E.U16 R2, [R2.64] ;  /* 0x0000002402027981 */ /* 0x000ea4000c1e1500 */
[----:B--2---:R-:W0:Y:S02]  /*0380*/  I2F.S16 R0, R2 ;  /* 0x0000000200007306 */ /* 0x004e240000101400 */
[----:B0-----:R-:W-:-:S04]  /*0390*/  F2FP.BF16.PACK_AB R0, RZ, R0 ;  /* 0x00000000ff00723e */ /* 0x001fc800000010ff */
[----:B------:R-:W-:Y:S01]  /*03a0*/  PRMT R24, R0, 0x7610, R24 ;  /* 0x0000761000187816 */ /* 0x000fe20000000018 */
[----:B------:R-:W-:Y:S05]  /*03b0*/  BRA `(.L_x_4583) ;  /* 0x00000db000007947 */ /* 0x000fea0003800000 */
.L_x_4579:
        /* <DEDUP_REMOVED lines=9> */
.L_x_4587:
[----:B------:R-:W2:Y:S02]  /*0450*/  LDG.E.U16 R0, [R2.64] ;  /* 0x0000002402007981 */ /* 0x000ea4000c1e1500 */
[----:B--2---:R-:W-:-:S05]  /*0460*/  HADD2.F32 R0, -RZ, R0.H0_H0 ;  /* 0x20000000ff007230 */ /* 0x004fca0000004100 */
[----:B------:R-:W-:-:S04]  /*0470*/  F2FP.BF16.PACK_AB R0, RZ, R0 ;  /* 0x00000000ff00723e */ /* 0x000fc800000010ff */
[----:B------:R-:W-:Y:S01]  /*0480*/  PRMT R24, R0, 0x7610, R24 ;  /* 0x0000761000187816 */ /* 0x000fe20000000018 */
[----:B------:R-:W-:Y:S05]  /*0490*/  BRA `(.L_x_4583) ;  /* 0x00000cd000007947 */ /* 0x000fea0003800000 */
.L_x_4586:
        /* <DEDUP_REMOVED lines=9> */
.L_x_4589:
[----:B------:R-:W2:Y:S02]  /*0530*/  LDG.E.U16 R2, [R2.64] ;  /* 0x0000002402027981 */ /* 0x000ea4000c1e1500 */
[----:B--2---:R-:W-:-:S05]  /*0540*/  HADD2.F32 R0, -RZ, R2.H0_H0 ;  /* 0x20000002ff007230 */ /* 0x004fca0000004100 */
[----:B------:R-:W-:-:S04]  /*0550*/  F2FP.BF16.PACK_AB R0, RZ, R0 ;  /* 0x00000000ff00723e */ /* 0x000fc800000010ff */
[----:B------:R-:W-:Y:S01]  /*0560*/  PRMT R24, R0, 0x7610, R24 ;  /* 0x0000761000187816 */ /* 0x000fe20000000018 */
[----:B------:R-:W-:Y:S05]  /*0570*/  BRA `(.L_x_4583) ;  /* 0x00000bf000007947 */ /* 0x000fea0003800000 */
.L_x_4588:
[----:B------:R-:W2:Y:S02]  /*0580*/  LDG.E.64 R2, [R2.64] ;  /* 0x0000002402027981 */ /* 0x000ea4000c1e1b00 */
[----:B--2---:R-:W0:Y:S01]  /*0590*/  F2F.F32.F64 R0, R2 ;  /* 0x0000000200007310 */ /* 0x004e220000301000 */
[----:B------:R-:W0:-:S14]  /*05a0*/  DSETP.GEU.AND P0, PT, |R2|, c[0x2][0x0], PT ;  /* 0x008000000200762a */ /* 0x000e1c0003f0e200 */
[----:B0-----:R-:W-:-:S05]  /*05b0*/  @!P0 FMUL R0, R0, 1.175494350822287508e-38 ;  /* 0x0080000000008820 */ /* 0x001fca0000400000 */
[----:B------:R-:W-:-:S04]  /*05c0*/  F2FP.BF16.PACK_AB R0, RZ, R0 ;  /* 0x00000000ff00723e */ /* 0x000fc800000010ff */
[----:B------:R-:W-:Y:S01]  /*05d0*/  PRMT R24, R0, 0x7610, R24 ;  /* 0x0000761000187816 */ /* 0x000fe20000000018 */
[----:B------:R-:W-:Y:S05]  /*05e0*/  BRA `(.L_x_4583) ;  /* 0x00000b8000007947 */ /* 0x000fea0003800000 */
.L_x_4578:
        /* <DEDUP_REMOVED lines=14> */
.L_x_4592:
[----:B------:R-:W2:Y:S02]  /*06d0*/  LDG.E.64 R2, [R2.64] ;  /* 0x0000002402027981 */ /* 0x000ea4000c1e1b00 */
[----:B--2---:R-:W0:Y:S01]  /*06e0*/  F2F.F32.F64 R0, R2 ;  /* 0x0000000200007310 */ /* 0x004e220000301000 */
[----:B------:R-:W0:-:S14]  /*06f0*/  DSETP.GEU.AND P0, PT, |R2|, c[0x2][0x0], PT ;  /* 0x008000000200762a */ /* 0x000e1c0003f0e200 */
[----:B0-----:R-:W-:-:S05]  /*0700*/  @!P0 FMUL R0, R0, 1.175494350822287508e-38 ;  /* 0x0080000000008820 */ /* 0x001fca0000400000 */
[----:B------:R-:W-:-:S04]  /*0710*/  F2FP.BF16.PACK_AB R0, RZ, R0 ;  /* 0x00000000ff00723e */ /* 0x000fc800000010ff */
[----:B------:R-:W-:Y:S01]  /*0720*/  PRMT R24, R0, 0x7610, R24 ;  /* 0x0000761000187816 */ /* 0x000fe20000000018 */
[----:B------:R-:W-:Y:S05]  /*0730*/  BRA `(.L_x_4583) ;  /* 0x00000a3000007947 */ /* 0x000fea0003800000 */
.L_x_4591:
        /* <DEDUP_REMOVED lines=28> */
.L_x_4594:
        /* <DEDUP_REMOVED lines=15> */
.L_x_4593:
[----:B------:R0:W5:Y:S01]  /*09f0*/  LDG.E.U16 R24, [R2.64] ;  /* 0x0000002402187981 */ /* 0x000162000c1e1500 */
[----:B------:R-:W-:Y:S05]  /*0a00*/  BRA `(.L_x_4583) ;  /* 0x0000076000007947 */ /* 0x000fea0003800000 */
.L_x_4590:
        /* <DEDUP_REMOVED lines=12> */
.L_x_4597:
        /* <DEDUP_REMOVED lines=21> */
.L_x_4601:
[----:B------:R-:W-:Y:S05]  /*0c20*/  BSYNC B1 ;  /* 0x0000000000017941 */ /* 0x000fea0003800000 */
.L_x_4600:
[----:B------:R-:W-:Y:S01]  /*0c30*/  LEA R3, R0, 0x3b800000, 0x17 ;  /* 0x3b80000000037811 */ /* 0x000fe200078eb8ff */
[----:B------:R-:W-:-:S05]  /*0c40*/  IMAD.SHL.U32 R0, R2, 0x100000, RZ ;  /* 0x0010000002007824 */ /* 0x000fca00078e00ff */
[----:B------:R-:W-:Y:S02]  /*0c50*/  LOP3.LUT R0, R3, R0, R4, 0xfe, !PT ;  /* 0x0000000003007212 */ /* 0x000fe400078efe04 */
.L_x_4599:
[----:B------:R-:W-:Y:S05]  /*0c60*/  BSYNC B0 ;  /* 0x0000000000007941 */ /* 0x000fea0003800000 */
.L_x_4598:
[----:B------:R-:W-:-:S04]  /*0c70*/  F2FP.BF16.PACK_AB R0, RZ, R0 ;  /* 0x00000000ff00723e */ /* 0x000fc800000010ff */
[----:B------:R-:W-:Y:S01]  /*0c80*/  PRMT R24, R0, 0x7610, R24 ;  /* 0x0000761000187816 */ /* 0x000fe20000000018 */
[----:B------:R-:W-:Y:S05]  /*0c90*/  BRA `(.L_x_4583) ;  /* 0x000004d000007947 */ /* 0x000fea0003800000 */
.L_x_4596:
        /* <DEDUP_REMOVED lines=21> */
.L_x_4605:
[----:B------:R-:W-:Y:S05]  /*0df0*/  BSYNC B1 ;  /* 0x0000000000017941 */ /* 0x000fea0003800000 */
.L_x_4604:
[----:B------:R-:W-:Y:S01]  /*0e00*/  LEA R3, R0, 0x37800000, 0x17 ;  /* 0x3780000000037811 */ /* 0x000fe200078eb8ff */
[----:B------:R-:W-:-:S05]  /*0e10*/  IMAD.SHL.U32 R0, R2, 0x200000, RZ ;  /* 0x0020000002007824 */ /* 0x000fca00078e00ff */
[----:B------:R-:W-:Y:S02]  /*0e20*/  LOP3.LUT R0, R3, R0, R4, 0xfe, !PT ;  /* 0x0000000003007212 */ /* 0x000fe400078efe04 */
.L_x_4603:
[----:B------:R-:W-:Y:S05]  /*0e30*/  BSYNC B0 ;  /* 0x0000000000007941 */ /* 0x000fea0003800000 */
.L_x_4602:
[----:B------:R-:W-:-:S04]  /*0e40*/  F2FP.BF16.PACK_AB R0, RZ, R0 ;  /* 0x00000000ff00723e */ /* 0x000fc800000010ff */
[----:B------:R-:W-:Y:S01]  /*0e50*/  PRMT R24, R0, 0x7610, R24 ;  /* 0x0000761000187816 */ /* 0x000fe20000000018 */
[----:B------:R-:W-:Y:S05]  /*0e60*/  BRA `(.L_x_4583) ;  /* 0x0000030000007947 */ /* 0x000fea0003800000 */
.L_x_4595:
        /* <DEDUP_REMOVED lines=14> */
.L_x_4609:
[----:B------:R-:W-:Y:S05]  /*0f50*/  BSYNC B0 ;  /* 0x0000000000007941 */ /* 0x000fea0003800000 */
.L_x_4608:
[----:B------:R-:W-:-:S04]  /*0f60*/  F2FP.BF16.PACK_AB R0, RZ, R0 ;  /* 0x00000000ff00723e */ /* 0x000fc800000010ff */
[----:B------:R-:W-:Y:S01]  /*0f70*/  PRMT R24, R0, 0x7610, R24 ;  /* 0x0000761000187816 */ /* 0x000fe20000000018 */
[----:B------:R-:W-:Y:S05]  /*0f80*/  BRA `(.L_x_4583) ;  /* 0x000001e000007947 */ /* 0x000fea0003800000 */
.L_x_4582:
        /* <DEDUP_REMOVED lines=21> */
.L_x_4607:
[----:B------:R-:W2:Y:S02]  /*10e0*/  LDG.E.64 R2, [R2.64] ;  /* 0x0000002402027981 */ /* 0x000ea4000c1e1b00 */
[----:B--2---:R-:W0:Y:S02]  /*10f0*/  I2F.U64 R0, R2 ;  /* 0x0000000200007312 */ /* 0x004e240000301000 */
[----:B0-----:R-:W-:-:S04]  /*1100*/  F2FP.BF16.PACK_AB R0, RZ, R0 ;  /* 0x00000000ff00723e */ /* 0x001fc800000010ff */
[----:B------:R-:W-:Y:S01]  /*1110*/  PRMT R24, R0, 0x7610, R24 ;  /* 0x0000761000187816 */ /* 0x000fe20000000018 */
[----:B------:R-:W-:Y:S05]  /*1120*/  BRA `(.L_x_4583) ;  /* 0x0000004000007947 */ /* 0x000fea0003800000 */
.L_x_4606:
[----:B------:R-:W2:Y:S02]  /*1130*/  LDG.E R2, [R2.64] ;  /* 0x0000002402027981 */ /* 0x000ea4000c1e1900 */
[----:B--2---:R-:W0:Y:S02]  /*1140*/  I2F.U32 R0, R2 ;  /* 0x0000000200007306 */ /* 0x004e240000201000 */
[----:B0-----:R-:W-:-:S04]  /*1150*/  F2FP.BF16.PACK_AB R0, RZ, R0 ;  /* 0x00000000ff00723e */ /* 0x001fc800000010ff */
[----:B------:R-:W-:Y:S02]  /*1160*/  PRMT R24, R0, 0x7610, R24 ;  /* 0x0000761000187816 */ /* 0x000fe40000000018 */
.L_x_4583:
        /* <DEDUP_REMOVED lines=19> */
.L_x_4613:
[----:B------:R-:W2:Y:S02]  /*12a0*/  LDG.E.U8 R2, [R2.64] ;  /* 0x0000002402027981 */ /* 0x000ea4000c1e1100 */
[----:B--2---:R-:W0:Y:S02]  /*12b0*/  I2F.U16 R0, R2 ;  /* 0x0000000200007306 */ /* 0x004e240000101000 */
[----:B0-----:R-:W-:-:S04]  /*12c0*/  F2FP.BF16.PACK_AB R0, RZ, R0 ;  /* 0x00000000ff00723e */ /* 0x001fc800000010ff */
[----:B------:R-:W-:Y:S01]  /*12d0*/  PRMT R25, R0, 0x7610, R25 ;  /* 0x0000761000197816 */ /* 0x000fe20000000019 */
[----:B------:R-:W-:Y:S05]  /*12e0*/  BRA `(.L_x_4615) ;  /* 0x00000f0000007947 */ /* 0x000fea0003800000 */
.L_x_4612:
        /* <DEDUP_REMOVED lines=11> */
.L_x_4617:
[----:B------:R-:W2:Y:S02]  /*13a0*/  LDG.E R2, [R2.64] ;  /* 0x0000002402027981 */ /* 0x000ea4000c1e1900 */
[----:B--2---:R-:W0:Y:S02]  /*13b0*/  I2F R0, R2 ;  /* 0x0000000200007306 */ /* 0x004e240000201400 */
[----:B0-----:R-:W-:-:S04]  /*13c0*/  F2FP.BF16.PACK_AB R0, RZ, R0 ;  /* 0x00000000ff00723e */ /* 0x001fc800000010ff */
[----:B------:R-:W-:Y:S01]  /*13d0*/  PRMT R25, R0, 0x7610, R25 ;  /* 0x0000761000197816 */ /* 0x000fe20000000019 */
[----:B------:R-:W-:Y:S05]  /*13e0*/  BRA `(.L_x_4615) ;  /* 0x00000e0000007947 */ /* 0x000fea0003800000 */
.L_x_4616:
[----:B------:R-:W2:Y:S02]  /*13f0*/  LDG.E.U16 R2, [R2.64] ;  /* 0x0000002402027981 */ /* 0x000ea4000c1e1500 */
[----:B--2---:R-:W0:Y:S02]  /*1400*/  I2F.S16 R0, R2 ;  /* 0x0000000200007306 */ /* 0x004e240000101400 */
[----:B0-----:R-:W-:-:S04]  /*1410*/  F2FP.BF16.PACK_AB R0, RZ, R0 ;  /* 0x00000000ff00723e */ /* 0x001fc800000010ff */
[----:B------:R-:W-:Y:S01]  /*1420*/  PRMT R25, R0, 0x7610, R25 ;  /* 0x0000761000197816 */ /* 0x000fe20000000019 */
[----:B------:R-:W-:Y:S05]  /*1430*/  BRA `(.L_x_4615) ;  /* 0x00000db000007947 */ /* 0x000fea0003800000 */
.L_x_4611:
        /* <DEDUP_REMOVED lines=9> */
.L_x_4619:
[----:B------:R-:W2:Y:S02]  /*14d0*/  LDG.E.U16 R0, [R2.64] ;  /* 0x0000002402007981 */ /* 0x000ea4000c1e1500 */
[----:B--2---:R-:W-:-:S05]  /*14e0*/  HADD2.F32 R0, -RZ, R0.H0_H0 ;  /* 0x20000000ff007230 */ /* 0x004fca0000004100 */
[----:B------:R-:W-:-:S04]  /*14f0*/  F2FP.BF16.PACK_AB R0, RZ, R0 ;  /* 0x00000000ff00723e */ /* 0x000fc800000010ff */
[----:B------:R-:W-:Y:S01]  /*1500*/  PRMT R25, R0, 0x7610, R25 ;  /* 0x0000761000197816 */ /* 0x000fe20000000019 */
[----:B------:R-:W-:Y:S05]  /*1510*/  BRA `(.L_x_4615) ;  /* 0x00000cd000007947 */ /* 0x000fea0003800000 */
.L_x_4618:
        /* <DEDUP_REMOVED lines=9> */
.L_x_4621:
[----:B------:R-:W2:Y:S02]  /*15b0*/  LDG.E.U16 R2, [R2.64] ;  /* 0x0000002402027981 */ /* 0x000ea4000c1e1500 */
[----:B--2---:R-:W-:-:S05]  /*15c0*/  HADD2.F32 R0, -RZ, R2.H0_H0 ;  /* 0x20000002ff007230 */ /* 0x004fca0000004100 */
[----:B------:R-:W-:-:S04]  /*15d0*/  F2FP.BF16.PACK_AB R0, RZ, R0 ;  /* 0x00000000ff00723e */ /* 0x000fc800000010ff */
[----:B------:R-:W-:Y:S01]  /*15e0*/  PRMT R25, R0, 0x7610, R25 ;  /* 0x0000761000197816 */ /* 0x000fe20000000019 */
[----:B------:R-:W-:Y:S05]  /*15f0*/  BRA `(.L_x_4615) ;  /* 0x00000bf000007947 */ /* 0x000fea0003800000 */
.L_x_4620:
[----:B------:R-:W2:Y:S02]  /*1600*/  LDG.E.64 R2, [R2.64] ;  /* 0x0000002402027981 */ /* 0x000ea4000c1e1b00 */
[----:B--2---:R-:W0:Y:S01]  /*1610*/  F2F.F32.F64 R0, R2 ;  /* 0x0000000200007310 */ /* 0x004e220000301000 */
[----:B------:R-:W0:-:S14]  /*1620*/  DSETP.GEU.AND P0, PT, |R2|, c[0x2][0x0], PT ;  /* 0x008000000200762a */ /* 0x000e1c0003f0e200 */
[----:B0-----:R-:W-:-:S05]  /*1630*/  @!P0 FMUL R0, R0, 1.175494350822287508e-38 ;  /* 0x0080000000008820 */ /* 0x001fca0000400000 */
[----:B------:R-:W-:-:S04]  /*1640*/  F2FP.BF16.PACK_AB R0, RZ, R0 ;  /* 0x00000000ff00723e */ /* 0x000fc800000010ff */
[----:B------:R-:W-:Y:S01]  /*1650*/  PRMT R25, R0, 0x7610, R25 ;  /* 0x0000761000197816 */ /* 0x000fe20000000019 */
[----:B------:R-:W-:Y:S05]  /*1660*/  BRA `(.L_x_4615) ;  /* 0x00000b8000007947 */ /* 0x000fea0003800000 */
.L_x_4610:
        /* <DEDUP_REMOVED lines=14> */
.L_x_4624:
[----:B------:R-:W2:Y:S02]  /*1750*/  LDG.E.64 R2, [R2.64] ;  /* 0x0000002402027981 */ /* 0x000ea4000c1e1b00 */
[----:B--2---:R-:W0:Y:S01]  /*1760*/  F2F.F32.F64 R0, R2 ;  /* 0x0000000200007310 */ /* 0x004e220000301000 */
[----:B------:R-:W0:-:S14]  /*1770*/  DSETP.GEU.AND P0, PT, |R2|, c[0x2][0x0], PT ;  /* 0x008000000200762a */ /* 0x000e1c0003f0e200 */
[----:B0-----:R-:W-:-:S05]  /*1780*/  @!P0 FMUL R0, R0, 1.175494350822287508e-38 ;  /* 0x0080000000008820 */ /* 0x001fca0000400000 */
[----:B------:R-:W-:-:S04]  /*1790*/  F2FP.BF16.PACK_AB R0, RZ, R0 ;  /* 0x00000000ff00723e */ /* 0x000fc800000010ff */
[----:B------:R-:W-:Y:S01]  /*17a0*/  PRMT R25, R0, 0x7610, R25 ;  /* 0x0000761000197816 */ /* 0x000fe20000000019 */
[----:B------:R-:W-:Y:S05]  /*17b0*/  BRA `(.L_x_4615) ;  /* 0x00000a3000007947 */ /* 0x000fea0003800000 */
.L_x_4623:
        /* <DEDUP_REMOVED lines=28> */
.L_x_4626:
        /* <DEDUP_REMOVED lines=15> */
.L_x_4625:
[----:B------:R0:W5:Y:S01]  /*1a70*/  LDG.E.U16 R25, [R2.64] ;  /* 0x0000002402197981 */ /* 0x000162000c1e1500 */
[----:B------:R-:W-:Y:S05]  /*1a80*/  BRA `(.L_x_4615) ;  /* 0x0000076000007947 */ /* 0x000fea0003800000 */
.L_x_4622:
        /* <DEDUP_REMOVED lines=12> */
.L_x_4629:
        /* <DEDUP_REMOVED lines=21> */
.L_x_4633:
[----:B------:R-:W-:Y:S05]  /*1ca0*/  BSYNC B1 ;  /* 0x0000000000017941 */ /* 0x000fea0003800000 */
.L_x_4632:
[----:B------:R-:W-:Y:S01]  /*1cb0*/  LEA R3, R0, 0x3b800000, 0x17 ;  /* 0x3b80000000037811 */ /* 0x000fe200078eb8ff */
[----:B------:R-:W-:-:S05]  /*1cc0*/  IMAD.SHL.U32 R0, R2, 0x100000, RZ ;  /* 0x0010000002007824 */ /* 0x000fca00078e00ff */
[----:B------:R-:W-:Y:S02]  /*1cd0*/  LOP3.LUT R0, R3, R0, R4, 0xfe, !PT ;  /* 0x0000000003007212 */ /* 0x000fe400078efe04 */
.L_x_4631:
[----:B------:R-:W-:Y:S05]  /*1ce0*/  BSYNC B0 ;  /* 0x0000000000007941 */ /* 0x000fea0003800000 */
.L_x_4630:
[----:B------:R-:W-:-:S04]  /*1cf0*/  F2FP.BF16.PACK_AB R0, RZ, R0 ;  /* 0x00000000ff00723e */ /* 0x000fc800000010ff */
[----:B------:R-:W-:Y:S01]  /*1d00*/  PRMT R25, R0, 0x7610, R25 ;  /* 0x0000761000197816 */ /* 0x000fe20000000019 */
[----:B------:R-:W-:Y:S05]  /*1d10*/  BRA `(.L_x_4615) ;  /* 0x000004d000007947 */ /* 0x000fea0003800000 */
.L_x_4628:
        /* <DEDUP_REMOVED lines=21> */
.L_x_4637:
[----:B------:R-:W-:Y:S05]  /*1e70*/  BSYNC B1 ;  /* 0x0000000000017941 */ /* 0x000fea0003800000 */
.L_x_4636:
[----:B------:R-:W-:Y:S01]  /*1e80*/  LEA R3, R0, 0x37800000, 0x17 ;  /* 0x3780000000037811 */ /* 0x000fe200078eb8ff */
[----:B------:R-:W-:-:S05]  /*1e90*/  IMAD.SHL.U32 R0, R2, 0x200000, RZ ;  /* 0x0020000002007824 */ /* 0x000fca00078e00ff */
[----:B------:R-:W-:Y:S02]  /*1ea0*/  LOP3.LUT R0, R3, R0, R4, 0xfe, !PT ;  /* 0x0000000003007212 */ /* 0x000fe400078efe04 */
.L_x_4635:
[----:B------:R-:W-:Y:S05]  /*1eb0*/  BSYNC B0 ;  /* 0x0000000000007941 */ /* 0x000fea0003800000 */
.L_x_4634:
[----:B------:R-:W-:-:S04]  /*1ec0*/  F2FP.BF16.PACK_AB R0, RZ, R0 ;  /* 0x00000000ff00723e */ /* 0x000fc800000010ff */
[----:B------:R-:W-:Y:S01]  /*1ed0*/  PRMT R25, R0, 0x7610, R25 ;  /* 0x0000761000197816 */ /* 0x000fe20000000019 */
[----:B------:R-:W-:Y:S05]  /*1ee0*/  BRA `(.L_x_4615) ;  /* 0x0000030000007947 */ /* 0x000fea0003800000 */
.L_x_4627:
        /* <DEDUP_REMOVED lines=14> */
.L_x_4641:
[----:B------:R-:W-:Y:S05]  /*1fd0*/  BSYNC B0 ;  /* 0x0000000000007941 */ /* 0x000fea0003800000 */
.L_x_4640:
[----:B------:R-:W-:-:S04]  /*1fe0*/  F2FP.BF16.PACK_AB R0, RZ, R0 ;  /* 0x00000000ff00723e */ /* 0x000fc800000010ff */
[----:B------:R-:W-:Y:S01]  /*1ff0*/  PRMT R25, R0, 0x7610, R25 ;  /* 0x0000761000197816 */ /* 0x000fe20000000019 */
[----:B------:R-:W-:Y:S05]  /*2000*/  BRA `(.L_x_4615) ;  /* 0x000001e000007947 */ /* 0x000fea0003800000 */
.L_x_4614:
        /* <DEDUP_REMOVED lines=21> */
.L_x_4639:
[----:B------:R-:W2:Y:S02]  /*2160*/  LDG.E.64 R2, [R2.64] ;  /* 0x0000002402027981 */ /* 0x000ea4000c1e1b00 */
[----:B--2---:R-:W0:Y:S02]  /*2170*/  I2F.U64 R0, R2 ;  /* 0x0000000200007312 */ /* 0x004e240000301000 */
[----:B0-----:R-:W-:-:S04]  /*2180*/  F2FP.BF16.PACK_AB R0, RZ, R0 ;  /* 0x00000000ff00723e */ /* 0x001fc800000010ff */
[----:B------:R-:W-:Y:S01]  /*2190*/  PRMT R25, R0, 0x7610, R25 ;  /* 0x0000761000197816 */ /* 0x000fe20000000019 */
[----:B------:R-:W-:Y:S05]  /*21a0*/  BRA `(.L_x_4615) ;  /* 0x0000004000007947 */ /* 0x000fea0003800000 */
.L_x_4638:
[----:B------:R-:W2:Y:S02]  /*21b0*/  LDG.E R2, [R2.64] ;  /* 0x0000002402027981 */ /* 0x000ea4000c1e1900 */
[----:B--2---:R-:W0:Y:S02]  /*21c0*/  I2F.U32 R0, R2 ;  /* 0x0000000200007306 */ /* 0x004e240000201000 */
[----:B0-----:R-:W-:-:S04]  /*21d0*/  F2FP.BF16.PACK_AB R0, RZ, R0 ;  /* 0x00000000ff00723e */ /* 0x001fc800000010ff */
[----:B------:R-:W-:Y:S02]  /*21e0*/  PRMT R25, R0, 0x7610, R25 ;  /* 0x0000761000197816 */ /* 0x000fe40000000019 */
.L_x_4615:
[----:B------:R-:W-:-:S05]  /*21f0*/  IADD3 R17, R17, 0x80, RZ ;  /* 0x0000008011117810 */ /* 0x000fca0007ffe0ff */
.L_x_4577:
[----:B-1-3--:R-:W-:Y:S05]  /*2200*/  BSYNC B6 ;  /* 0x0000000000067941 */ /* 0x00afea0003800000 */
.L_x_4576:
        /* <DEDUP_REMOVED lines=24> */
.L_x_4647:
[----:B------:R-:W2:Y:S02]  /*2390*/  LDG.E.U8 R2, [R2.64] ;  /* 0x0000002402027981 */ /* 0x000ea4000c1e1100 */
[----:B--2---:R-:W0:Y:S02]  /*23a0*/  I2F.U16 R0, R2 ;  /* 0x0000000200007306 */ /* 0x004e240000101000 */
[----:B0-----:R-:W-:-:S04]  /*23b0*/  F2FP.BF16.PACK_AB R0, RZ, R0 ;  /* 0x00000000ff00723e */ /* 0x001fc800000010ff */
[----:B------:R-:W-:Y:S01]  /*23c0*/  PRMT R23, R0, 0x7610, R23 ;  /* 0x0000761000177816 */ /* 0x000fe20000000017 */
[----:B------:R-:W-:Y:S05]  /*23d0*/  BRA `(.L_x_4649) ;  /* 0x00000f1000007947 */ /* 0x000fea0003800000 */
.L_x_4646:
        /* <DEDUP_REMOVED lines=11> */
.L_x_4651:
[----:B------:R-:W2:Y:S02]  /*2490*/  LDG.E R2, [R2.64] ;  /* 0x0000002402027981 */ /* 0x000ea4000c1e1900 */
[----:B--2---:R-:W0:Y:S02]  /*24a0*/  I2F R0, R2 ;  /* 0x0000000200007306 */ /* 0x004e240000201400 */
[----:B0-----:R-:W-:-:S04]  /*24b0*/  F2FP.BF16.PACK_AB R0, RZ, R0 ;  /* 0x00000000ff00723e */ /* 0x001fc800000010ff */
[----:B------:R-:W-:Y:S01]  /*24c0*/  PRMT R23, R0, 0x7610, R23 ;  /* 0x0000761000177816 */ /* 0x000fe20000000017 */
[----:B------:R-:W-:Y:S05]  /*24d0*/  BRA `(.L_x_4649) ;  /* 0x00000e1000007947 */ /* 0x000fea0003800000 */
.L_x_4650:
[----:B------:R-:W2:Y:S02]  /*24e0*/  LDG.E.U16 R2, [R2.64] ;  /* 0x0000002402027981 */ /* 0x000ea4000c1e1500 */
[----:B--2---:R-:W0:Y:S02]  /*24f0*/  I2F.S16 R0, R2 ;  /* 0x0000000200007306 */ /* 0x004e240000101400 */
[----:B0-----:R-:W-:-:S04]  /*2500*/  F2FP.BF16.PACK_AB R0, RZ, R0 ;  /* 0x00000000ff00723e */ /* 0x001fc800000010ff */
[----:B------:R-:W-:Y:S01]  /*2510*/  PRMT R23, R0, 0x7610, R23 ;  /* 0x0000761000177816 */ /* 0x000fe20000000017 */
[----:B------:R-:W-:Y:S05]  /*2520*/  BRA `(.L_x_4649) ;  /* 0x00000dc000007947 */ /* 0x000fea0003800000 */
.L_x_4645:
        /* <DEDUP_REMOVED lines=9> */
.L_x_4653:
[----:B------:R-:W2:Y:S02]  /*25c0*/  LDG.E.U16 R0, [R2.64] ;  /* 0x0000002402007981 */ /* 0x000ea4000c1e1500 */
[----:B--2---:R-:W-:-:S05]  /*25d0*/  HADD2.F32 R0, -RZ, R0.H0_H0 ;  /* 0x20000000ff007230 */ /* 0x004fca0000004100 */
[----:B------:R-:W-:-:S04]  /*25e0*/  F2FP.BF16.PACK_AB R0, RZ, R0 ;  /* 0x00000000ff00723e */ /* 0x000fc800000010ff */
[----:B------:R-:W-:Y:S01]  /*25f0*/  PRMT R23, R0, 0x7610, R23 ;  /* 0x0000761000177816 */ /* 0x000fe20000000017 */
[----:B------:R-:W-:Y:S05]  /*2600*/  BRA `(.L_x_4649) ;  /* 0x00000ce000007947 */ /* 0x000fea0003800000 */
.L_x_4652:
        /* <DEDUP_REMOVED lines=9> */
.L_x_4655:
[----:B------:R-:W2:Y:S02]  /*26a0*/  LDG.E.U16 R2, [R2.64] ;  /* 0x0000002402027981 */ /* 0x000ea4000c1e1500 */
[----:B--2---:R-:W-:-:S05]  /*26b0*/  HADD2.F32 R0, -RZ, R2.H0_H0 ;  /* 0x20000002ff007230 */ /* 0x004fca0000004100 */
[----:B------:R-:W-:-:S04]  /*26c0*/  F2FP.BF16.PACK_AB R0, RZ, R0 ;  /* 0x00000000ff00723e */ /* 0x000fc800000010ff */
[----:B------:R-:W-:Y:S01]  /*26d0*/  PRMT R23, R0, 0x7610, R23 ;  /* 0x0000761000177816 */ /* 0x000fe20000000017 */
[----:B------:R-:W-:Y:S05]  /*26e0*/  BRA `(.L_x_4649) ;  /* 0x00000c0000007947 */ /* 0x000fea0003800000 */
.L_x_4654:
[----:B------:R-:W2:Y:S02]  /*26f0*/  LDG.E.64 R2, [R2.64] ;  /* 0x0000002402027981 */ /* 0x000ea4000c1e1b00 */
[----:B--2---:R-:W0:Y:S01]  /*2700*/  F2F.F32.F64 R0, R2 ;  /* 0x0000000200007310 */ /* 0x004e220000301000 */
[----:B------:R-:W0:-:S14]  /*2710*/  DSETP.GEU.AND P0, PT, |R2|, c[0x2][0x0], PT ;  /* 0x008000000200762a */ /* 0x000e1c0003f0e200 */
[----:B0-----:R-:W-:-:S05]  /*2720*/  @!P0 FMUL R0, R0, 1.175494350822287508e-38 ;  /* 0x0080000000008820 */ /* 0x001fca0000400000 */
[----:B------:R-:W-:-:S04]  /*2730*/  F2FP.BF16.PACK_AB R0, RZ, R0 ;  /* 0x00000000ff00723e */ /* 0x000fc800000010ff */
[----:B------:R-:W-:Y:S01]  /*2740*/  PRMT R23, R0, 0x7610, R23 ;  /* 0x0000761000177816 */ /* 0x000fe20000000017 */
[----:B------:R-:W-:Y:S05]  /*2750*/  BRA `(.L_x_4649) ;  /* 0x00000b9000007947 */ /* 0x000fea0003800000 */
.L_x_4644:
        /* <DEDUP_REMOVED lines=14> */
.L_x_4658:
[----:B------:R-:W2:Y:S02]  /*2840*/  LDG.E.64 R2, [R2.64] ;  /* 0x0000002402027981 */ /* 0x000ea4000c1e1b00 */
[----:B--2---:R-:W0:Y:S01]  /*2850*/  F2F.F32.F64 R0, R2 ;  /* 0x0000000200007310 */ /* 0x004e220000301000 */
[----:B------:R-:W0:-:S14]  /*2860*/  DSETP.GEU.AND P0, PT, |R2|, c[0x2][0x0], PT ;  /* 0x008000000200762a */ /* 0x000e1c0003f0e200 */
[----:B0-----:R-:W-:-:S05]  /*2870*/  @!P0 FMUL R0, R0, 1.175494350822287508e-38 ;  /* 0x0080000000008820 */ /* 0x001fca0000400000 */
[----:B------:R-:W-:-:S04]  /*2880*/  F2FP.BF16.PACK_AB R0, RZ, R0 ;  /* 0x00000000ff00723e */ /* 0x000fc800000010ff */
[----:B------:R-:W-:Y:S01]  /*2890*/  PRMT R23, R0, 0x7610, R23 ;  /* 0x0000761000177816 */ /* 0x000fe20000000017 */
[----:B------:R-:W-:Y:S05]  /*28a0*/  BRA `(.L_x_4649) ;  /* 0x00000a4000007947 */ /* 0x000fea0003800000 */
.L_x_4657:
        /* <DEDUP_REMOVED lines=28> */
.L_x_4660:
        /* <DEDUP_REMOVED lines=16> */
.L_x_4659:
[----:B------:R0:W5:Y:S01]  /*2b70*/  LDG.E.U16 R23, [R2.64] ;  /* 0x0000002402177981 */ /* 0x000162000c1e1500 */
[----:B------:R-:W-:Y:S05]  /*2b80*/  BRA `(.L_x_4649) ;  /* 0x0000076000007947 */ /* 0x000fea0003800000 */
.L_x_4656:
        /* <DEDUP_REMOVED lines=12> */
.L_x_4663:
        /* <DEDUP_REMOVED lines=21> */
.L_x_4667:
[----:B------:R-:W-:Y:S05]  /*2da0*/  BSYNC B1 ;  /* 0x0000000000017941 */ /* 0x000fea0003800000 */
.L_x_4666:
[----:B------:R-:W-:Y:S01]  /*2db0*/  LEA R3, R0, 0x3b800000, 0x17 ;  /* 0x3b80000000037811 */ /* 0x000fe200078eb8ff */
[----:B------:R-:W-:-:S05]  /*2dc0*/  IMAD.SHL.U32 R0, R2, 0x100000, RZ ;  /* 0x0010000002007824 */ /* 0x000fca00078e00ff */
[----:B------:R-:W-:Y:S02]  /*2dd0*/  LOP3.LUT R0, R3, R0, R4, 0xfe, !PT ;  /* 0x0000000003007212 */ /* 0x000fe400078efe04 */
.L_x_4665:
[----:B------:R-:W-:Y:S05]  /*2de0*/  BSYNC B0 ;  /* 0x0000000000007941 */ /* 0x000fea0003800000 */
.L_x_4664:
[----:B------:R-:W-:-:S04]  /*2df0*/  F2FP.BF16.PACK_AB R0, RZ, R0 ;  /* 0x00000000ff00723e */ /* 0x000fc800000010ff */
[----:B------:R-:W-:Y:S01]  /*2e00*/  PRMT R23, R0, 0x7610, R23 ;  /* 0x0000761000177816 */ /* 0x000fe20000000017 */
[----:B------:R-:W-:Y:S05]  /*2e10*/  BRA `(.L_x_4649) ;  /* 0x000004d000007947 */ /* 0x000fea0003800000 */
.L_x_4662:
        /* <DEDUP_REMOVED lines=21> */
.L_x_4671:
[----:B------:R-:W-:Y:S05]  /*2f70*/  BSYNC B1 ;  /* 0x0000000000017941 */ /* 0x000fea0003800000 */
.L_x_4670:
[----:B------:R-:W-:Y:S01]  /*2f80*/  LEA R3, R0, 0x37800000, 0x17 ;  /* 0x3780000000037811 */ /* 0x000fe200078eb8ff */
[----:B------:R-:W-:-:S05]  /*2f90*/  IMAD.SHL.U32 R0, R2, 0x200000, RZ ;  /* 0x0020000002007824 */ /* 0x000fca00078e00ff */
[----:B------:R-:W-:Y:S02]  /*2fa0*/  LOP3.LUT R0, R3, R0, R4, 0xfe, !PT ;  /* 0x0000000003007212 */ /* 0x000fe400078efe04 */
.L_x_4669:
[----:B------:R-:W-:Y:S05]  /*2fb0*/  BSYNC B0 ;  /* 0x0000000000007941 */ /* 0x000fea0003800000 */
.L_x_4668:
[----:B------:R-:W-:-:S04]  /*2fc0*/  F2FP.BF16.PACK_AB R0, RZ, R0 ;  /* 0x00000000ff00723e */ /* 0x000fc800000010ff */
[----:B------:R-:W-:Y:S01]  /*2fd0*/  PRMT R23, R0, 0x7610, R23 ;  /* 0x0000761000177816 */ /* 0x000fe20000000017 */
[----:B------:R-:W-:Y:S05]  /*2fe0*/  BRA `(.L_x_4649) ;  /* 0x0000030000007947 */ /* 0x000fea0003800000 */
.L_x_4661:
        /* <DEDUP_REMOVED lines=14> */
.L_x_4675:
[----:B------:R-:W-:Y:S05]  /*30d0*/  BSYNC B0 ;  /* 0x0000000000007941 */ /* 0x000fea0003800000 */
.L_x_4674:
[----:B------:R-:W-:-:S04]  /*30e0*/  F2FP.BF16.PACK_AB R0, RZ, R0 ;  /* 0x00000000ff00723e */ /* 0x000fc800000010ff */
[----:B------:R-:W-:Y:S01]  /*30f0*/  PRMT R23, R0, 0x7610, R23 ;  /* 0x0000761000177816 */ /* 0x000fe20000000017 */
[----:B------:R-:W-:Y:S05]  /*3100*/  BRA `(.L_x_4649) ;  /* 0x000001e000007947 */ /* 0x000fea0003800000 */
.L_x_4648:
        /* <DEDUP_REMOVED lines=21> */
.L_x_4673:
[----:B------:R-:W2:Y:S02]  /*3260*/  LDG.E.64 R2, [R2.64] ;  /* 0x0000002402027981 */ /* 0x000ea4000c1e1b00 */
[----:B--2---:R-:W0:Y:S02]  /*3270*/  I2F.U64 R0, R2 ;  /* 0x0000000200007312 */ /* 0x004e240000301000 */
[----:B0-----:R-:W-:-:S04]  /*3280*/  F2FP.BF16.PACK_AB R0, RZ, R0 ;  /* 0x00000000ff00723e */ /* 0x001fc800000010ff */
[----:B------:R-:W-:Y:S01]  /*3290*/  PRMT R23, R0, 0x7610, R23 ;  /* 0x0000761000177816 */ /* 0x000fe20000000017 */
[----:B------:R-:W-:Y:S05]  /*32a0*/  BRA `(.L_x_4649) ;  /* 0x0000004000007947 */ /* 0x000fea0003800000 */
.L_x_4672:
[----:B------:R-:W2:Y:S02]  /*32b0*/  LDG.E R2, [R2.64] ;  /* 0x0000002402027981 */ /* 0x000ea4000c1e1900 */
[----:B--2---:R-:W0:Y:S02]  /*32c0*/  I2F.U32 R0, R2 ;  /* 0x0000000200007306 */ /* 0x004e240000201000 */
[----:B0-----:R-:W-:-:S04]  /*32d0*/  F2FP.BF16.PACK_AB R0, RZ, R0 ;  /* 0x00000000ff00723e */ /* 0x001fc800000010ff */
[----:B------:R-:W-:Y:S02]  /*32e0*/  PRMT R23, R0, 0x7610, R23 ;  /* 0x0000761000177816 */ /* 0x000fe40000000017 */
.L_x_4649:
        /* <DEDUP_REMOVED lines=19> */
.L_x_4679:
[----:B------:R-:W2:Y:S02]  /*3420*/  LDG.E.U8 R2, [R2.64] ;  /* 0x0000002402027981 */ /* 0x000ea4000c1e1100 */
[----:B--2---:R-:W0:Y:S02]  /*3430*/  I2F.U16 R0, R2 ;  /* 0x0000000200007306 */ /* 0x004e240000101000 */
[----:B0-----:R-:W-:-:S04]  /*3440*/  F2FP.BF16.PACK_AB R0, RZ, R0 ;  /* 0x00000000ff00723e */ /* 0x001fc800000010ff */
[----:B------:R-:W-:Y:S01]  /*3450*/  PRMT R26, R0, 0x7610, R26 ;  /* 0x00007610001a7816 */ /* 0x000fe2000000001a */
[----:B------:R-:W-:Y:S05]  /*3460*/  BRA `(.L_x_4681) ;  /* 0x00000f0000007947 */ /* 0x000fea0003800000 */
.L_x_4678:
        /* <DEDUP_REMOVED lines=11> */
.L_x_4683:
[----:B------:R-:W2:Y:S02]  /*3520*/  LDG.E R2, [R2.64] ;  /* 0x0000002402027981 */ /* 0x000ea4000c1e1900 */
[----:B--2---:R-:W0:Y:S02]  /*3530*/  I2F R0, R2 ;  /* 0x0000000200007306 */ /* 0x004e240000201400 */
[----:B0-----:R-:W-:-:S04]  /*3540*/  F2FP.BF16.PACK_AB R0, RZ, R0 ;  /* 0x00000000ff00723e */ /* 0x001fc800000010ff */
[----:B------:R-:W-:Y:S01]  /*3550*/  PRMT R26, R0, 0x7610, R26 ;  /* 0x00007610001a7816 */ /* 0x000fe2000000001a */
[----:B------:R-:W-:Y:S05]  /*3560*/  BRA `(.L_x_4681) ;  /* 0x00000e0000007947 */ /* 0x000fea0003800000 */
.L_x_4682:
[----:B------:R-:W2:Y:S02]  /*3570*/  LDG.E.U16 R2, [R2.64] ;  /* 0x0000002402027981 */ /* 0x000ea4000c1e1500 */
[----:B--2---:R-:W0:Y:S02]  /*3580*/  I2F.S16 R0, R2 ;  /* 0x0000000200007306 */ /* 0x004e240000101400 */
[----:B0-----:R-:W-:-:S04]  /*3590*/  F2FP.BF16.PACK_AB R0, RZ, R0 ;  /* 0x00000000ff00723e */ /* 0x001fc800000010ff */
[----:B------:R-:W-:Y:S01]  /*35a0*/  PRMT R26, R0, 0x7610, R26 ;  /* 0x00007610001a7816 */ /* 0x000fe2000000001a */
[----:B------:R-:W-:Y:S05]  /*35b0*/  BRA `(.L_x_4681) ;  /* 0x00000db000007947 */ /* 0x000fea0003800000 */
.L_x_4677:
        /* <DEDUP_REMOVED lines=9> */
.L_x_4685:
[----:B------:R-:W2:Y:S02]  /*3650*/  LDG.E.U16 R0, [R2.64] ;  /* 0x0000002402007981 */ /* 0x000ea4000c1e1500 */
[----:B--2---:R-:W-:-:S05]  /*3660*/  HADD2.F32 R0, -RZ, R0.H0_H0 ;  /* 0x20000000ff007230 */ /* 0x004fca0000004100 */
[----:B------:R-:W-:-:S04]  /*3670*/  F2FP.BF16.PACK_AB R0, RZ, R0 ;  /* 0x00000000ff00723e */ /* 0x000fc800000010ff */
[----:B------:R-:W-:Y:S01]  /*3680*/  PRMT R26, R0, 0x7610, R26 ;  /* 0x00007610001a7816 */ /* 0x000fe2000000001a */
[----:B------:R-:W-:Y:S05]  /*3690*/  BRA `(.L_x_4681) ;  /* 0x00000cd000007947 */ /* 0x000fea0003800000 */
.L_x_4684:
        /* <DEDUP_REMOVED lines=9> */
.L_x_4687:
[----:B------:R-:W2:Y:S02]  /*3730*/  LDG.E.U16 R2, [R2.64] ;  /* 0x0000002402027981 */ /* 0x000ea4000c1e1500 */
[----:B--2---:R-:W-:-:S05]  /*3740*/  HADD2.F32 R0, -RZ, R2.H0_H0 ;  /* 0x20000002ff007230 */ /* 0x004fca0000004100 */
[----:B------:R-:W-:-:S04]  /*3750*/  F2FP.BF16.PACK_AB R0, RZ, R0 ;  /* 0x00000000ff00723e */ /* 0x000fc800000010ff */
[----:B------:R-:W-:Y:S01]  /*3760*/  PRMT R26, R0, 0x7610, R26 ;  /* 0x00007610001a7816 */ /* 0x000fe2000000001a */
[----:B------:R-:W-:Y:S05]  /*3770*/  BRA `(.L_x_4681) ;  /* 0x00000bf000007947 */ /* 0x000fea0003800000 */
.L_x_4686:
[----:B------:R-:W2:Y:S02]  /*3780*/  LDG.E.64 R2, [R2.64] ;  /* 0x0000002402027981 */ /* 0x000ea4000c1e1b00 */
[----:B--2---:R-:W0:Y:S01]  /*3790*/  F2F.F32.F64 R0, R2 ;  /* 0x0000000200007310 */ /* 0x004e220000301000 */
[----:B------:R-:W0:-:S14]  /*37a0*/  DSETP.GEU.AND P0, PT, |R2|, c[0x2][0x0], PT ;  /* 0x008000000200762a */ /* 0x000e1c0003f0e200 */
[----:B0-----:R-:W-:-:S05]  /*37b0*/  @!P0 FMUL R0, R0, 1.175494350822287508e-38 ;  /* 0x0080000000008820 */ /* 0x001fca0000400000 */
[----:B------:R-:W-:-:S04]  /*37c0*/  F2FP.BF16.PACK_AB R0, RZ, R0 ;  /* 0x00000000ff00723e */ /* 0x000fc800000010ff */
[----:B------:R-:W-:Y:S01]  /*37d0*/  PRMT R26, R0, 0x7610, R26 ;  /* 0x00007610001a7816 */ /* 0x000fe2000000001a */
[----:B------:R-:W-:Y:S05]  /*37e0*/  BRA `(.L_x_4681) ;  /* 0x00000b8000007947 */ /* 0x000fea0003800000 */
.L_x_4676:
        /* <DEDUP_REMOVED lines=14> */
.L_x_4690:
[----:B------:R-:W2:Y:S02]  /*38d0*/  LDG.E.64 R2, [R2.64] ;  /* 0x0000002402027981 */ /* 0x000ea4000c1e1b00 */
[----:B--2---:R-:W0:Y:S01]  /*38e0*/  F2F.F32.F64 R0, R2 ;  /* 0x0000000200007310 */ /* 0x004e220000301000 */
[----:B------:R-:W0:-:S14]  /*38f0*/  DSETP.GEU.AND P0, PT, |R2|, c[0x2][0x0], PT ;  /* 0x008000000200762a */ /* 0x000e1c0003f0e200 */
[----:B0-----:R-:W-:-:S05]  /*3900*/  @!P0 FMUL R0, R0, 1.175494350822287508e-38 ;  /* 0x0080000000008820 */ /* 0x001fca0000400000 */
[----:B------:R-:W-:-:S04]  /*3910*/  F2FP.BF16.PACK_AB R0, RZ, R0 ;  /* 0x00000000ff00723e */ /* 0x000fc800000010ff */
[----:B------:R-:W-:Y:S01]  /*3920*/  PRMT R26, R0, 0x7610, R26 ;  /* 0x00007610001a7816 */ /* 0x000fe2000000001a */
[----:B------:R-:W-:Y:S05]  /*3930*/  BRA `(.L_x_4681) ;  /* 0x00000a3000007947 */ /* 0x000fea0003800000 */
.L_x_4689:
        /* <DEDUP_REMOVED lines=28> */
.L_x_4692:
        /* <DEDUP_REMOVED lines=15> */
.L_x_4691:
[----:B------:R0:W5:Y:S01]  /*3bf0*/  LDG.E.U16 R26, [R2.64] ;  /* 0x00000024021a7981 */ /* 0x000162000c1e1500 */
[----:B------:R-:W-:Y:S05]  /*3c00*/  BRA `(.L_x_4681) ;  /* 0x0000076000007947 */ /* 0x000fea0003800000 */
.L_x_4688:
        /* <DEDUP_REMOVED lines=12> */
.L_x_4695:
        /* <DEDUP_REMOVED lines=21> */
.L_x_4699:
[----:B------:R-:W-:Y:S05]  /*3e20*/  BSYNC B1 ;  /* 0x0000000000017941 */ /* 0x000fea0003800000 */
.L_x_4698:
[----:B------:R-:W-:Y:S01]  /*3e30*/  LEA R3, R0, 0x3b800000, 0x17 ;  /* 0x3b80000000037811 */ /* 0x000fe200078eb8ff */
[----:B------:R-:W-:-:S05]  /*3e40*/  IMAD.SHL.U32 R0, R2, 0x100000, RZ ;  /* 0x0010000002007824 */ /* 0x000fca00078e00ff */
[----:B------:R-:W-:Y:S02]  /*3e50*/  LOP3.LUT R0, R3, R0, R4, 0xfe, !PT ;  /* 0x0000000003007212 */ /* 0x000fe400078efe04 */
.L_x_4697:
[----:B------:R-:W-:Y:S05]  /*3e60*/  BSYNC B0 ;  /* 0x0000000000007941 */ /* 0x000fea0003800000 */
.L_x_4696:
[----:B------:R-:W-:-:S04]  /*3e70*/  F2FP.BF16.PACK_AB R0, RZ, R0 ;  /* 0x00000000ff00723e */ /* 0x000fc800000010ff */
[----:B------:R-:W-:Y:S01]  /*3e80*/  PRMT R26, R0, 0x7610, R26 ;  /* 0x00007610001a7816 */ /* 0x000fe2000000001a */
[----:B------:R-:W-:Y:S05]  /*3e90*/  BRA `(.L_x_4681) ;  /* 0x000004d000007947 */ /* 0x000fea0003800000 */
.L_x_4694:
        /* <DEDUP_REMOVED lines=21> */
.L_x_4703:
[----:B------:R-:W-:Y:S05]  /*3ff0*/  BSYNC B1 ;  /* 0x0000000000017941 */ /* 0x000fea0003800000 */
.L_x_4702:
[----:B------:R-:W-:Y:S01]  /*4000*/  LEA R3, R0, 0x37800000, 0x17 ;  /* 0x3780000000037811 */ /* 0x000fe200078eb8ff */
[----:B------:R-:W-:-:S05]  /*4010*/  IMAD.SHL.U32 R0, R2, 0x200000, RZ ;  /* 0x0020000002007824 */ /* 0x000fca00078e00ff */
[----:B------:R-:W-:Y:S02]  /*4020*/  LOP3.LUT R0, R3, R0, R4, 0xfe, !PT ;  /* 0x0000000003007212 */ /* 0x000fe400078efe04 */
.L_x_4701:
[----:B------:R-:W-:Y:S05]  /*4030*/  BSYNC B0 ;  /* 0x0000000000007941 */ /* 0x000fea0003800000 */
.L_x_4700:
[----:B------:R-:W-:-:S04]  /*4040*/  F2FP.BF16.PACK_AB R0, RZ, R0 ;  /* 0x00000000ff00723e */ /* 0x000fc800000010ff */
[----:B------:R-:W-:Y:S01]  /*4050*/  PRMT R26, R0, 0x7610, R26 ;  /* 0x00007610001a7816 */ /* 0x000fe2000000001a */
[----:B------:R-:W-:Y:S05]  /*4060*/  BRA `(.L_x_4681) ;  /* 0x0000030000007947 */ /* 0x000fea0003800000 */
.L_x_4693:
        /* <DEDUP_REMOVED lines=14> */
.L_x_4707:
[----:B------:R-:W-:Y:S05]  /*4150*/  BSYNC B0 ;  /* 0x0000000000007941 */ /* 0x000fea0003800000 */
.L_x_4706:
[----:B------:R-:W-:-:S04]  /*4160*/  F2FP.BF16.PACK_AB R0, RZ, R0 ;  /* 0x00000000ff00723e */ /* 0x000fc800000010ff */
[----:B------:R-:W-:Y:S01]  /*4170*/  PRMT R26, R0, 0x7610, R26 ;  /* 0x00007610001a7816 */ /* 0x000fe2000000001a */
[----:B------:R-:W-:Y:S05]  /*4180*/  BRA `(.L_x_4681) ;  /* 0x000001e000007947 */ /* 0x000fea0003800000 */
.L_x_4680:
        /* <DEDUP_REMOVED lines=21> */
.L_x_4705:
[----:B------:R-:W2:Y:S02]  /*42e0*/  LDG.E.64 R2, [R2.64] ;  /* 0x0000002402027981 */ /* 0x000ea4000c1e1b00 */
[----:B--2---:R-:W0:Y:S02]  /*42f0*/  I2F.U64 R0, R2 ;  /* 0x0000000200007312 */ /* 0x004e240000301000 */
[----:B0-----:R-:W-:-:S04]  /*4300*/  F2FP.BF16.PACK_AB R0, RZ, R0 ;  /* 0x00000000ff00723e */ /* 0x001fc800000010ff */
[----:B------:R-:W-:Y:S01]  /*4310*/  PRMT R26, R0, 0x7610, R26 ;  /* 0x00007610001a7816 */ /* 0x000fe2000000001a */
[----:B------:R-:W-:Y:S05]  /*4320*/  BRA `(.L_x_4681) ;  /* 0x0000004000007947 */ /* 0x000fea0003800000 */
.L_x_4704:
[----:B------:R-:W2:Y:S02]  /*4330*/  LDG.E R2, [R2.64] ;  /* 0x0000002402027981 */ /* 0x000ea4000c1e1900 */
[----:B--2---:R-:W0:Y:S02]  /*4340*/  I2F.U32 R0, R2 ;  /* 0x0000000200007306 */ /* 0x004e240000201000 */
[----:B0-----:R-:W-:-:S04]  /*4350*/  F2FP.BF16.PACK_AB R0, RZ, R0 ;  /* 0x00000000ff00723e */ /* 0x001fc800000010ff */
[----:B------:R-:W-:Y:S02]  /*4360*/  PRMT R26, R0, 0x7610, R26 ;  /* 0x00007610001a7816 */ /* 0x000fe4000000001a */
.L_x_4681:
[----:B------:R-:W-:-:S05]  /*4370*/  IADD3 R17, R17, 0x80, RZ ;  /* 0x0000008011117810 */ /* 0x000fca0007ffe0ff */
.L_x_4643:
[----:B------:R-:W-:Y:S05]  /*4380*/  BSYNC B6 ;  /* 0x0000000000067941 */ /* 0x000fea0003800000 */
.L_x_4642:
        /* <DEDUP_REMOVED lines=26> */
.L_x_4713:
[----:B------:R-:W2:Y:S02]  /*4530*/  LDG.E.U8 R4, [R4.64] ;  /* 0x0000002404047981 */ /* 0x000ea4000c1e1100 */
[----:B--2---:R-:W0:Y:S02]  /*4540*/  I2F.U16 R0, R4 ;  /* 0x0000000400007306 */ /* 0x004e240000101000 */
[----:B0-----:R-:W-:-:S04]  /*4550*/  F2FP.BF16.PACK_AB R0, RZ, R0 ;  /* 0x00000000ff00723e */ /* 0x001fc800000010ff */
[----:B------:R-:W-:Y:S01]  /*4560*/  PRMT R28, R0, 0x7610, R28 ;  /* 0x00007610001c7816 */ /* 0x000fe2000000001c */
[----:B------:R-:W-:Y:S05]  /*4570*/  BRA `(.L_x_4715) ;  /* 0x00000f0000007947 */ /* 0x000fea0003800000 */
.L_x_4712:
        /* <DEDUP_REMOVED lines=11> */
.L_x_4717:
[----:B------:R-:W2:Y:S02]  /*4630*/  LDG.E R4, [R4.64] ;  /* 0x0000002404047981 */ /* 0x000ea4000c1e1900 */
[----:B--2---:R-:W0:Y:S02]  /*4640*/  I2F R0, R4 ;  /* 0x0000000400007306 */ /* 0x004e240000201400 */
[----:B0-----:R-:W-:-:S04]  /*4650*/  F2FP.BF16.PACK_AB R0, RZ, R0 ;  /* 0x00000000ff00723e */ /* 0x001fc800000010ff */
[----:B------:R-:W-:Y:S01]  /*4660*/  PRMT R28, R0, 0x7610, R28 ;  /* 0x00007610001c7816 */ /* 0x000fe2000000001c */
[----:B------:R-:W-:Y:S05]  /*4670*/  BRA `(.L_x_4715) ;  /* 0x00000e0000007947 */ /* 0x000fea0003800000 */
.L_x_4716:
[----:B------:R-:W2:Y:S02]  /*4680*/  LDG.E.U16 R4, [R4.64] ;  /* 0x0000002404047981 */ /* 0x000ea4000c1e1500 */
[----:B--2---:R-:W0:Y:S02]  /*4690*/  I2F.S16 R0, R4 ;  /* 0x0000000400007306 */ /* 0x004e240000101400 */
[----:B0-----:R-:W-:-:S04]  /*46a0*/  F2FP.BF16.PACK_AB R0, RZ, R0 ;  /* 0x00000000ff00723e */ /* 0x001fc800000010ff */
[----:B------:R-:W-:Y:S01]  /*46b0*/  PRMT R28, R0, 0x7610, R28 ;  /* 0x00007610001c7816 */ /* 0x000fe2000000001c */
[----:B------:R-:W-:Y:S05]  /*46c0*/  BRA `(.L_x_4715) ;  /* 0x00000db000007947 */ /* 0x000fea0003800000 */
.L_x_4711:
        /* <DEDUP_REMOVED lines=9> */
.L_x_4719:
[----:B------:R-:W2:Y:S02]  /*4760*/  LDG.E.U16 R0, [R4.64] ;  /* 0x0000002404007981 */ /* 0x000ea4000c1e1500 */
[----:B--2---:R-:W-:-:S05]  /*4770*/  HADD2.F32 R0, -RZ, R0.H0_H0 ;  /* 0x20000000ff007230 */ /* 0x004fca0000004100 */
[----:B------:R-:W-:-:S04]  /*4780*/  F2FP.BF16.PACK_AB R0, RZ, R0 ;  /* 0x00000000ff00723e */ /* 0x000fc800000010ff */
[----:B------:R-:W-:Y:S01]  /*4790*/  PRMT R28, R0, 0x7610, R28 ;  /* 0x00007610001c7816 */ /* 0x000fe2000000001c */
[----:B------:R-:W-:Y:S05]  /*47a0*/  BRA `(.L_x_4715) ;  /* 0x00000cd000007947 */ /* 0x000fea0003800000 */
.L_x_4718:
        /* <DEDUP_REMOVED lines=9> */
.L_x_4721:
[----:B------:R-:W2:Y:S02]  /*4840*/  LDG.E.U16 R4, [R4.64] ;  /* 0x0000002404047981 */ /* 0x000ea4000c1e1500 */
[----:B--2---:R-:W-:-:S05]  /*4850*/  HADD2.F32 R0, -RZ, R4.H0_H0 ;  /* 0x20000004ff007230 */ /* 0x004fca0000004100 */
[----:B------:R-:W-:-:S04]  /*4860*/  F2FP.BF16.PACK_AB R0, RZ, R0 ;  /* 0x00000000ff00723e */ /* 0x000fc800000010ff */
[----:B------:R-:W-:Y:S01]  /*4870*/  PRMT R28, R0, 0x7610, R28 ;  /* 0x00007610001c7816 */ /* 0x000fe2000000001c */
[----:B------:R-:W-:Y:S05]  /*4880*/  BRA `(.L_x_4715) ;  /* 0x00000bf000007947 */ /* 0x000fea0003800000 */
.L_x_4720:
[----:B------:R-:W2:Y:S02]  /*4890*/  LDG.E.64 R4, [R4.64] ;  /* 0x0000002404047981 */ /* 0x000ea4000c1e1b00 */
[----:B--2---:R-:W0:Y:S01]  /*48a0*/  F2F.F32.F64 R0, R4 ;  /* 0x0000000400007310 */ /* 0x004e220000301000 */
[----:B------:R-:W0:-:S14]  /*48b0*/  DSETP.GEU.AND P0, PT, |R4|, c[0x2][0x0], PT ;  /* 0x008000000400762a */ /* 0x000e1c0003f0e200 */
[----:B0-----:R-:W-:-:S05]  /*48c0*/  @!P0 FMUL R0, R0, 1.175494350822287508e-38 ;  /* 0x0080000000008820 */ /* 0x001fca0000400000 */
[----:B------:R-:W-:-:S04]  /*48d0*/  F2FP.BF16.PACK_AB R0, RZ, R0 ;  /* 0x00000000ff00723e */ /* 0x000fc800000010ff */
[----:B------:R-:W-:Y:S01]  /*48e0*/  PRMT R28, R0, 0x7610, R28 ;  /* 0x00007610001c7816 */ /* 0x000fe2000000001c */
[----:B------:R-:W-:Y:S05]  /*48f0*/  BRA `(.L_x_4715) ;  /* 0x00000b8000007947 */ /* 0x000fea0003800000 */
.L_x_4710:
        /* <DEDUP_REMOVED lines=14> */
.L_x_4724:
[----:B------:R-:W2:Y:S02]  /*49e0*/  LDG.E.64 R4, [R4.64] ;  /* 0x0000002404047981 */ /* 0x000ea4000c1e1b00 */
[----:B--2---:R-:W0:Y:S01]  /*49f0*/  F2F.F32.F64 R0, R4 ;  /* 0x0000000400007310 */ /* 0x004e220000301000 */
[----:B------:R-:W0:-:S14]  /*4a00*/  DSETP.GEU.AND P0, PT, |R4|, c[0x2][0x0], PT ;  /* 0x008000000400762a */ /* 0x000e1c0003f0e200 */
[----:B0-----:R-:W-:-:S05]  /*4a10*/  @!P0 FMUL R0, R0, 1.175494350822287508e-38 ;  /* 0x0080000000008820 */ /* 0x001fca0000400000 */
[----:B------:R-:W-:-:S04]  /*4a20*/  F2FP.BF16.PACK_AB R0, RZ, R0 ;  /* 0x00000000ff00723e */ /* 0x000fc800000010ff */
[----:B------:R-:W-:Y:S01]  /*4a30*/  PRMT R28, R0, 0x7610, R28 ;  /* 0x00007610001c7816 */ /* 0x000fe2000000001c */
[----:B------:R-:W-:Y:S05]  /*4a40*/  BRA `(.L_x_4715) ;  /* 0x00000a3000007947 */ /* 0x000fea0003800000 */
.L_x_4723:
        /* <DEDUP_REMOVED lines=28> */
.L_x_4726:
        /* <DEDUP_REMOVED lines=15> */
.L_x_4725:
[----:B------:R0:W5:Y:S01]  /*4d00*/  LDG.E.U16 R28, [R4.64] ;  /* 0x00000024041c7981 */ /* 0x000162000c1e1500 */
[----:B------:R-:W-:Y:S05]  /*4d10*/  BRA `(.L_x_4715) ;  /* 0x0000076000007947 */ /* 0x000fea0003800000 */
.L_x_4722:
        /* <DEDUP_REMOVED lines=12> */
.L_x_4729:
        /* <DEDUP_REMOVED lines=21> */
.L_x_4733:
[----:B------:R-:W-:Y:S05]  /*4f30*/  BSYNC B1 ;  /* 0x0000000000017941 */ /* 0x000fea0003800000 */
.L_x_4732:
[----:B------:R-:W-:Y:S01]  /*4f40*/  LEA R5, R0, 0x3b800000, 0x17 ;  /* 0x3b80000000057811 */ /* 0x000fe200078eb8ff */
[----:B------:R-:W-:-:S05]  /*4f50*/  IMAD.SHL.U32 R0, R3, 0x100000, RZ ;  /* 0x0010000003007824 */ /* 0x000fca00078e00ff */
[----:B------:R-:W-:Y:S02]  /*4f60*/  LOP3.LUT R0, R5, R0, R6, 0xfe, !PT ;  /* 0x0000000005007212 */ /* 0x000fe400078efe06 */
.L_x_4731:
[----:B------:R-:W-:Y:S05]  /*4f70*/  BSYNC B0 ;  /* 0x0000000000007941 */ /* 0x000fea0003800000 */
.L_x_4730:
[----:B------:R-:W-:-:S04]  /*4f80*/  F2FP.BF16.PACK_AB R0, RZ, R0 ;  /* 0x00000000ff00723e */ /* 0x000fc800000010ff */
[----:B------:R-:W-:Y:S01]  /*4f90*/  PRMT R28, R0, 0x7610, R28 ;  /* 0x00007610001c7816 */ /* 0x000fe2000000001c */
[----:B------:R-:W-:Y:S05]  /*4fa0*/  BRA `(.L_x_4715) ;  /* 0x000004d000007947 */ /* 0x000fea0003800000 */
.L_x_4728:
        /* <DEDUP_REMOVED lines=21> */
.L_x_4737:
[----:B------:R-:W-:Y:S05]  /*5100*/  BSYNC B1 ;  /* 0x0000000000017941 */ /* 0x000fea0003800000 */
.L_x_4736:
[----:B------:R-:W-:Y:S01]  /*5110*/  LEA R5, R0, 0x37800000, 0x17 ;  /* 0x3780000000057811 */ /* 0x000fe200078eb8ff */
[----:B------:R-:W-:-:S05]  /*5120*/  IMAD.SHL.U32 R0, R3, 0x200000, RZ ;  /* 0x0020000003007824 */ /* 0x000fca00078e00ff */
[----:B------:R-:W-:Y:S02]  /*5130*/  LOP3.LUT R0, R5, R0, R6, 0xfe, !PT ;  /* 0x0000000005007212 */ /* 0x000fe400078efe06 */
.L_x_4735:
[----:B------:R-:W-:Y:S05]  /*5140*/  BSYNC B0 ;  /* 0x0000000000007941 */ /* 0x000fea0003800000 */
.L_x_4734:
[----:B------:R-:W-:-:S04]  /*5150*/  F2FP.BF16.PACK_AB R0, RZ, R0 ;  /* 0x00000000ff00723e */ /* 0x000fc800000010ff */
[----:B------:R-:W-:Y:S01]  /*5160*/  PRMT R28, R0, 0x7610, R28 ;  /* 0x00007610001c7816 */ /* 0x000fe2000000001c */
[----:B------:R-:W-:Y:S05]  /*5170*/  BRA `(.L_x_4715) ;  /* 0x0000030000007947 */ /* 0x000fea0003800000 */
.L_x_4727:
        /* <DEDUP_REMOVED lines=14> */
.L_x_4741:
[----:B------:R-:W-:Y:S05]  /*5260*/  BSYNC B0 ;  /* 0x0000000000007941 */ /* 0x000fea0003800000 */
.L_x_4740:
[----:B------:R-:W-:-:S04]  /*5270*/  F2FP.BF16.PACK_AB R0, RZ, R0 ;  /* 0x00000000ff00723e */ /* 0x000fc800000010ff */
[----:B------:R-:W-:Y:S01]  /*5280*/  PRMT R28, R0, 0x7610, R28 ;  /* 0x00007610001c7816 */ /* 0x000fe2000000001c */
[----:B------:R-:W-:Y:S05]  /*5290*/  BRA `(.L_x_4715) ;  /* 0x000001e000007947 */ /* 0x000fea0003800000 */
.L_x_4714:
        /* <DEDUP_REMOVED lines=21> */
.L_x_4739:
[----:B------:R-:W2:Y:S02]  /*53f0*/  LDG.E.64 R4, [R4.64] ;  /* 0x0000002404047981 */ /* 0x000ea4000c1e1b00 */
[----:B--2---:R-:W0:Y:S02]  /*5400*/  I2F.U64 R0, R4 ;  /* 0x0000000400007312 */ /* 0x004e240000301000 */
[----:B0-----:R-:W-:-:S04]  /*5410*/  F2FP.BF16.PACK_AB R0, RZ, R0 ;  /* 0x00000000ff00723e */ /* 0x001fc800000010ff */
[----:B------:R-:W-:Y:S01]  /*5420*/  PRMT R28, R0, 0x7610, R28 ;  /* 0x00007610001c7816 */ /* 0x000fe2000000001c */
[----:B------:R-:W-:Y:S05]  /*5430*/  BRA `(.L_x_4715) ;  /* 0x0000004000007947 */ /* 0x000fea0003800000 */
.L_x_4738:
[----:B------:R-:W2:Y:S02]  /*5440*/  LDG.E R4, [R4.64] ;  /* 0x0000002404047981 */ /* 0x000ea4000c1e1900 */
[----:B--2---:R-:W0:Y:S02]  /*5450*/  I2F.U32 R0, R4 ;  /* 0x0000000400007306 */ /* 0x004e240000201000 */
[----:B0-----:R-:W-:-:S04]  /*5460*/  F2FP.BF16.PACK_AB R0, RZ, R0 ;  /* 0x00000000ff00723e */ /* 0x001fc800000010ff */
[----:B------:R-:W-:Y:S02]  /*5470*/  PRMT R28, R0, 0x7610, R28 ;  /* 0x00007610001c7816 */ /* 0x000fe4000000001c */
.L_x_4715:
        /* <DEDUP_REMOVED lines=19> */
.L_x_4745:
[----:B------:R-:W2:Y:S02]  /*55b0*/  LDG.E.U8 R4, [R4.64] ;  /* 0x0000002404047981 */ /* 0x000ea4000c1e1100 */
[----:B--2---:R-:W0:Y:S02]  /*55c0*/  I2F.U16 R0, R4 ;  /* 0x0000000400007306 */ /* 0x004e240000101000 */
[----:B0-----:R-:W-:-:S04]  /*55d0*/  F2FP.BF16.PACK_AB R0, RZ, R0 ;  /* 0x00000000ff00723e */ /* 0x001fc800000010ff */
[----:B------:R-:W-:Y:S01]  /*55e0*/  PRMT R2, R0, 0x7610, R2 ;  /* 0x0000761000027816 */ /* 0x000fe20000000002 */
[----:B------:R-:W-:Y:S05]  /*55f0*/  BRA `(.L_x_4747) ;  /* 0x00000ef000007947 */ /* 0x000fea0003800000 */
.L_x_4744:
        /* <DEDUP_REMOVED lines=11> */
.L_x_4749:
[----:B------:R-:W2:Y:S02]  /*56b0*/  LDG.E R4, [R4.64] ;  /* 0x0000002404047981 */ /* 0x000ea4000c1e1900 */
[----:B--2---:R-:W0:Y:S02]  /*56c0*/  I2F R0, R4 ;  /* 0x0000000400007306 */ /* 0x004e240000201400 */
[----:B0-----:R-:W-:-:S04]  /*56d0*/  F2FP.BF16.PACK_AB R0, RZ, R0 ;  /* 0x00000000ff00723e */ /* 0x001fc800000010ff */
[----:B------:R-:W-:Y:S01]  /*56e0*/  PRMT R2, R0, 0x7610, R2 ;  /* 0x0000761000027816 */ /* 0x000fe20000000002 */
[----:B------:R-:W-:Y:S05]  /*56f0*/  BRA `(.L_x_4747) ;  /* 0x00000df000007947 */ /* 0x000fea0003800000 */
.L_x_4748:
[----:B------:R-:W2:Y:S02]  /*5700*/  LDG.E.U16 R4, [R4.64] ;  /* 0x0000002404047981 */ /* 0x000ea4000c1e1500 */
[----:B--2---:R-:W0:Y:S02]  /*5710*/  I2F.S16 R0, R4 ;  /* 0x0000000400007306 */ /* 0x004e240000101400 */
[----:B0-----:R-:W-:-:S04]  /*5720*/  F2FP.BF16.PACK_AB R0, RZ, R0 ;  /* 0x00000000ff00723e */ /* 0x001fc800000010ff */
[----:B------:R-:W-:Y:S01]  /*5730*/  PRMT R2, R0, 0x7610, R2 ;  /* 0x0000761000027816 */ /* 0x000fe20000000002 */
[----:B------:R-:W-:Y:S05]  /*5740*/  BRA `(.L_x_4747) ;  /* 0x00000da000007947 */ /* 0x000fea0003800000 */
.L_x_4743:
        /* <DEDUP_REMOVED lines=9> */
.L_x_4751:
[----:B------:R-:W2:Y:S02]  /*57e0*/  LDG.E.U16 R0, [R4.64] ;  /* 0x0000002404007981 */ /* 0x000ea4000c1e1500 */
[----:B--2---:R-:W-:-:S05]  /*57f0*/  HADD2.F32 R0, -RZ, R0.H0_H0 ;  /* 0x20000000ff007230 */ /* 0x004fca0000004100 */
[----:B------:R-:W-:-:S04]  /*5800*/  F2FP.BF16.PACK_AB R0, RZ, R0 ;  /* 0x00000000ff00723e */ /* 0x000fc800000010ff */
[----:B------:R-:W-:Y:S01]  /*5810*/  PRMT R2, R0, 0x7610, R2 ;  /* 0x0000761000027816 */ /* 0x000fe20000000002 */
[----:B------:R-:W-:Y:S05]  /*5820*/  BRA `(.L_x_4747) ;  /* 0x00000cc000007947 */ /* 0x000fea0003800000 */
.L_x_4750:
        /* <DEDUP_REMOVED lines=9> */
.L_x_4753:
[----:B------:R-:W2:Y:S02]  /*58c0*/  LDG.E.U16 R4, [R4.64] ;  /* 0x0000002404047981 */ /* 0x000ea4000c1e1500 */
[----:B--2---:R-:W-:-:S05]  /*58d0*/  HADD2.F32 R0, -RZ, R4.H0_H0 ;  /* 0x20000004ff007230 */ /* 0x004fca0000004100 */
[----:B------:R-:W-:-:S04]  /*58e0*/  F2FP.BF16.PACK_AB R0, RZ, R0 ;  /* 0x00000000ff00723e */ /* 0x000fc800000010ff */
[----:B------:R-:W-:Y:S01]  /*58f0*/  PRMT R2, R0, 0x7610, R2 ;  /* 0x0000761000027816 */ /* 0x000fe20000000002 */
[----:B------:R-:W-:Y:S05]  /*5900*/  BRA `(.L_x_4747) ;  /* 0x00000be000007947 */ /* 0x000fea0003800000 */
.L_x_4752:
[----:B------:R-:W2:Y:S02]  /*5910*/  LDG.E.64 R4, [R4.64] ;  /* 0x0000002404047981 */ /* 0x000ea4000c1e1b00 */
[----:B--2---:R-:W0:Y:S01]  /*5920*/  F2F.F32.F64 R0, R4 ;  /* 0x0000000400007310 */ /* 0x004e220000301000 */
[----:B------:R-:W0:-:S14]  /*5930*/  DSETP.GEU.AND P0, PT, |R4|, c[0x2][0x0], PT ;  /* 0x008000000400762a */ /* 0x000e1c0003f0e200 */
[----:B0-----:R-:W-:-:S05]  /*5940*/  @!P0 FMUL R0, R0, 1.175494350822287508e-38 ;  /* 0x0080000000008820 */ /* 0x001fca0000400000 */
[----:B------:R-:W-:-:S04]  /*5950*/  F2FP.BF16.PACK_AB R0, RZ, R0 ;  /* 0x00000000ff00723e */ /* 0x000fc800000010ff */
[----:B------:R-:W-:Y:S01]  /*5960*/  PRMT R2, R0, 0x7610, R2 ;  /* 0x0000761000027816 */ /* 0x000fe20000000002 */
[----:B------:R-:W-:Y:S05]  /*5970*/  BRA `(.L_x_4747) ;  /* 0x00000b7000007947 */ /* 0x000fea0003800000 */
.L_x_4742:
        /* <DEDUP_REMOVED lines=14> */
.L_x_4756:
[----:B------:R-:W2:Y:S02]  /*5a60*/  LDG.E.64 R4, [R4.64] ;  /* 0x0000002404047981 */ /* 0x000ea4000c1e1b00 */
[----:B--2---:R-:W0:Y:S01]  /*5a70*/  F2F.F32.F64 R0, R4 ;  /* 0x0000000400007310 */ /* 0x004e220000301000 */
[----:B------:R-:W0:-:S14]  /*5a80*/  DSETP.GEU.AND P0, PT, |R4|, c[0x2][0x0], PT ;  /* 0x008000000400762a */ /* 0x000e1c0003f0e200 */
[----:B0-----:R-:W-:-:S05]  /*5a90*/  @!P0 FMUL R0, R0, 1.175494350822287508e-38 ;  /* 0x0080000000008820 */ /* 0x001fca0000400000 */
[----:B------:R-:W-:-:S04]  /*5aa0*/  F2FP.BF16.PACK_AB R0, RZ, R0 ;  /* 0x00000000ff00723e */ /* 0x000fc800000010ff */
[----:B------:R-:W-:Y:S01]  /*5ab0*/  PRMT R2, R0, 0x7610, R2 ;  /* 0x0000761000027816 */ /* 0x000fe20000000002 */
[----:B------:R-:W-:Y:S05]  /*5ac0*/  BRA `(.L_x_4747) ;  /* 0x00000a2000007947 */ /* 0x000fea0003800000 */
.L_x_4755:
        /* <DEDUP_REMOVED lines=28> */
.L_x_4758:
        /* <DEDUP_REMOVED lines=14> */
.L_x_4757:
[----:B------:R0:W5:Y:S01]  /*5d70*/  LDG.E.U16 R2, [R4.64] ;  /* 0x0000002404027981 */ /* 0x000162000c1e1500 */
[----:B------:R-:W-:Y:S05]  /*5d80*/  BRA `(.L_x_4747) ;  /* 0x0000076000007947 */ /* 0x000fea0003800000 */
.L_x_4754:
        /* <DEDUP_REMOVED lines=12> */
.L_x_4761:
        /* <DEDUP_REMOVED lines=21> */
.L_x_4765:
[----:B------:R-:W-:Y:S05]  /*5fa0*/  BSYNC B1 ;  /* 0x0000000000017941 */ /* 0x000fea0003800000 */
.L_x_4764:
[----:B------:R-:W-:Y:S01]  /*5fb0*/  LEA R3, R0, 0x3b800000, 0x17 ;  /* 0x3b80000000037811 */ /* 0x000fe200078eb8ff */
[----:B------:R-:W-:-:S05]  /*5fc0*/  IMAD.SHL.U32 R0, R2, 0x100000, RZ ;  /* 0x0010000002007824 */ /* 0x000fca00078e00ff */
[----:B------:R-:W-:Y:S02]  /*5fd0*/  LOP3.LUT R0, R3, R0, R4, 0xfe, !PT ;  /* 0x0000000003007212 */ /* 0x000fe400078efe04 */
.L_x_4763:
[----:B------:R-:W-:Y:S05]  /*5fe0*/  BSYNC B0 ;  /* 0x0000000000007941 */ /* 0x000fea0003800000 */
.L_x_4762:
[----:B------:R-:W-:-:S04]  /*5ff0*/  F2FP.BF16.PACK_AB R0, RZ, R0 ;  /* 0x00000000ff00723e */ /* 0x000fc800000010ff */
[----:B------:R-:W-:Y:S01]  /*6000*/  PRMT R2, R0, 0x7610, R2 ;  /* 0x0000761000027816 */ /* 0x000fe20000000002 */
[----:B------:R-:W-:Y:S05]  /*6010*/  BRA `(.L_x_4747) ;  /* 0x000004d000007947 */ /* 0x000fea0003800000 */
.L_x_4760:
        /* <DEDUP_REMOVED lines=21> */
.L_x_4769:
[----:B------:R-:W-:Y:S05]  /*6170*/  BSYNC B1 ;  /* 0x0000000000017941 */ /* 0x000fea0003800000 */
.L_x_4768:
[----:B------:R-:W-:Y:S01]  /*6180*/  LEA R3, R0, 0x37800000, 0x17 ;  /* 0x3780000000037811 */ /* 0x000fe200078eb8ff */
[----:B------:R-:W-:-:S05]  /*6190*/  IMAD.SHL.U32 R0, R2, 0x200000, RZ ;  /* 0x0020000002007824 */ /* 0x000fca00078e00ff */
[----:B------:R-:W-:Y:S02]  /*61a0*/  LOP3.LUT R0, R3, R0, R4, 0xfe, !PT ;  /* 0x0000000003007212 */ /* 0x000fe400078efe04 */
.L_x_4767:
[----:B------:R-:W-:Y:S05]  /*61b0*/  BSYNC B0 ;  /* 0x0000000000007941 */ /* 0x000fea0003800000 */
.L_x_4766:
[----:B------:R-:W-:-:S04]  /*61c0*/  F2FP.BF16.PACK_AB R0, RZ, R0 ;  /* 0x00000000ff00723e */ /* 0x000fc800000010ff */
[----:B------:R-:W-:Y:S01]  /*61d0*/  PRMT R2, R0, 0x7610, R2 ;  /* 0x0000761000027816 */ /* 0x000fe20000000002 */
[----:B------:R-:W-:Y:S05]  /*61e0*/  BRA `(.L_x_4747) ;  /* 0x0000030000007947 */ /* 0x000fea0003800000 */
.L_x_4759:
        /* <DEDUP_REMOVED lines=14> */
.L_x_4773:
[----:B------:R-:W-:Y:S05]  /*62d0*/  BSYNC B0 ;  /* 0x0000000000007941 */ /* 0x000fea0003800000 */
.L_x_4772:
[----:B------:R-:W-:-:S04]  /*62e0*/  F2FP.BF16.PACK_AB R0, RZ, R0 ;  /* 0x00000000ff00723e */ /* 0x000fc800000010ff */
[----:B------:R-:W-:Y:S01]  /*62f0*/  PRMT R2, R0, 0x7610, R2 ;  /* 0x0000761000027816 */ /* 0x000fe20000000002 */
[----:B------:R-:W-:Y:S05]  /*6300*/  BRA `(.L_x_4747) ;  /* 0x000001e000007947 */ /* 0x000fea0003800000 */
.L_x_4746:
        /* <DEDUP_REMOVED lines=21> */
.L_x_4771:
[----:B------:R-:W2:Y:S02]  /*6460*/  LDG.E.64 R4, [R4.64] ;  /* 0x0000002404047981 */ /* 0x000ea4000c1e1b00 */
[----:B--2---:R-:W0:Y:S02]  /*6470*/  I2F.U64 R0, R4 ;  /* 0x0000000400007312 */ /* 0x004e240000301000 */
[----:B0-----:R-:W-:-:S04]  /*6480*/  F2FP.BF16.PACK_AB R0, RZ, R0 ;  /* 0x00000000ff00723e */ /* 0x001fc800000010ff */
[----:B------:R-:W-:Y:S01]  /*6490*/  PRMT R2, R0, 0x7610, R2 ;  /* 0x0000761000027816 */ /* 0x000fe20000000002 */
[----:B------:R-:W-:Y:S05]  /*64a0*/  BRA `(.L_x_4747) ;  /* 0x0000004000007947 */ /* 0x000fea0003800000 */
.L_x_4770:
[----:B------:R-:W2:Y:S02]  /*64b0*/  LDG.E R4, [R4.64] ;  /* 0x0000002404047981 */ /* 0x000ea4000c1e1900 */
[----:B--2---:R-:W0:Y:S02]  /*64c0*/  I2F.U32 R0, R4 ;  /* 0x0000000400007306 */ /* 0x004e240000201000 */
[----:B0-----:R-:W-:-:S04]  /*64d0*/  F2FP.BF16.PACK_AB R0, RZ, R0 ;  /* 0x00000000ff00723e */ /* 0x001fc800000010ff */
[----:B------:R-:W-:Y:S02]  /*64e0*/  PRMT R2, R0, 0x7610, R2 ;  /* 0x0000761000027816 */ /* 0x000fe40000000002 */
.L_x_4747:
[----:B------:R-:W-:-:S05]  /*64f0*/  IADD3 R17, R17, 0x80, RZ ;  /* 0x0000008011117810 */ /* 0x000fca0007ffe0ff */
.L_x_4709:
[----:B------:R-:W-:Y:S05]  /*6500*/  BSYNC B6 ;  /* 0x0000000000067941 */ /* 0x000fea0003800000 */
.L_x_4708:
        /* <DEDUP_REMOVED lines=24> */
.L_x_4779:
[----:B------:R-:W2:Y:S02]  /*6690*/  LDG.E.U8 R4, [R4.64] ;  /* 0x0000002404047981 */ /* 0x000ea4000c1e1100 */
[----:B--2---:R-:W0:Y:S02]  /*66a0*/  I2F.U16 R0, R4 ;  /* 0x0000000400007306 */ /* 0x004e240000101000 */
[----:B0-----:R-:W-:-:S04]  /*66b0*/  F2FP.BF16.PACK_AB R0, RZ, R0 ;  /* 0x00000000ff00723e */ /* 0x001fc800000010ff */
[----:B------:R-:W-:Y:S01]  /*66c0*/  PRMT R27, R0, 0x7610, R27 ;  /* 0x00007610001b7816 */ /* 0x000fe2000000001b */
[----:B------:R-:W-:Y:S05]  /*66d0*/  BRA `(.L_x_4781) ;  /* 0x00000f0000007947 */ /* 0x000fea0003800000 */
.L_x_4778:
        /* <DEDUP_REMOVED lines=11> */
.L_x_4783:
[----:B------:R-:W2:Y:S02]  /*6790*/  LDG.E R4, [R4.64] ;  /* 0x0000002404047981 */ /* 0x000ea4000c1e1900 */
[----:B--2---:R-:W0:Y:S02]  /*67a0*/  I2F R0, R4 ;  /* 0x0000000400007306 */ /* 0x004e240000201400 */
[----:B0-----:R-:W-:-:S04]  /*67b0*/  F2FP.BF16.PACK_AB R0, RZ, R0 ;  /* 0x00000000ff00723e */ /* 0x001fc800000010ff */
[----:B------:R-:W-:Y:S01]  /*67c0*/  PRMT R27, R0, 0x7610, R27 ;  /* 0x00007610001b7816 */ /* 0x000fe2000000001b */
[----:B------:R-:W-:Y:S05]  /*67d0*/  BRA `(.L_x_4781) ;  /* 0x00000e0000007947 */ /* 0x000fea0003800000 */
.L_x_4782:
[----:B------:R-:W2:Y:S02]  /*67e0*/  LDG.E.U16 R4, [R4.64] ;  /* 0x0000002404047981 */ /* 0x000ea4000c1e1500 */
[----:B--2---:R-:W0:Y:S02]  /*67f0*/  I2F.S16 R0, R4 ;  /* 0x0000000400007306 */ /* 0x004e240000101400 */
[----:B0-----:R-:W-:-:S04]  /*6800*/  F2FP.BF16.PACK_AB R0, RZ, R0 ;  /* 0x00000000ff00723e */ /* 0x001fc800000010ff */
[----:B------:R-:W-:Y:S01]  /*6810*/  PRMT R27, R0, 0x7610, R27 ;  /* 0x00007610001b7816 */ /* 0x000fe2000000001b */
[----:B------:R-:W-:Y:S05]  /*6820*/  BRA `(.L_x_4781) ;  /* 0x00000db000007947 */ /* 0x000fea0003800000 */
.L_x_4777:
        /* <DEDUP_REMOVED lines=9> */
.L_x_4785:
[----:B------:R-:W2:Y:S02]  /*68c0*/  LDG.E.U16 R0, [R4.64] ;  /* 0x0000002404007981 */ /* 0x000ea4000c1e1500 */
[----:B--2---:R-:W-:-:S05]  /*68d0*/  HADD2.F32 R0, -RZ, R0.H0_H0 ;  /* 0x20000000ff007230 */ /* 0x004fca0000004100 */
[----:B------:R-:W-:-:S04]  /*68e0*/  F2FP.BF16.PACK_AB R0, RZ, R0 ;  /* 0x00000000ff00723e */ /* 0x000fc800000010ff */
[----:B------:R-:W-:Y:S01]  /*68f0*/  PRMT R27, R0, 0x7610, R27 ;  /* 0x00007610001b7816 */ /* 0x000fe2000000001b */
[----:B------:R-:W-:Y:S05]  /*6900*/  BRA `(.L_x_4781) ;  /* 0x00000cd000007947 */ /* 0x000fea0003800000 */
.L_x_4784:
        /* <DEDUP_REMOVED lines=9> */
.L_x_4787:
[----:B------:R-:W2:Y:S02]  /*69a0*/  LDG.E.U16 R4, [R4.64] ;  /* 0x0000002404047981 */ /* 0x000ea4000c1e1500 */
[----:B--2---:R-:W-:-:S05]  /*69b0*/  HADD2.F32 R0, -RZ, R4.H0_H0 ;  /* 0x20000004ff007230 */ /* 0x004fca0000004100 */
[----:B------:R-:W-:-:S04]  /*69c0*/  F2FP.BF16.PACK_AB R0, RZ, R0 ;  /* 0x00000000ff00723e */ /* 0x000fc800000010ff */
[----:B------:R-:W-:Y:S01]  /*69d0*/  PRMT R27, R0, 0x7610, R27 ;  /* 0x00007610001b7816 */ /* 0x000fe2000000001b */
[----:B------:R-:W-:Y:S05]  /*69e0*/  BRA `(.L_x_4781) ;  /* 0x00000bf000007947 */ /* 0x000fea0003800000 */
.L_x_4786:
[----:B------:R-:W2:Y:S02]  /*69f0*/  LDG.E.64 R4, [R4.64] ;  /* 0x0000002404047981 */ /* 0x000ea4000c1e1b00 */
[----:B--2---:R-:W0:Y:S01]  /*6a00*/  F2F.F32.F64 R0, R4 ;  /* 0x0000000400007310 */ /* 0x004e220000301000 */
[----:B------:R-:W0:-:S14]  /*6a10*/  DSETP.GEU.AND P0, PT, |R4|, c[0x2][0x0], PT ;  /* 0x008000000400762a */ /* 0x000e1c0003f0e200 */
[----:B0-----:R-:W-:-:S05]  /*6a20*/  @!P0 FMUL R0, R0, 1.175494350822287508e-38 ;  /* 0x0080000000008820 */ /* 0x001fca0000400000 */
[----:B------:R-:W-:-:S04]  /*6a30*/  F2FP.BF16.PACK_AB R0, RZ, R0 ;  /* 0x00000000ff00723e */ /* 0x000fc800000010ff */
[----:B------:R-:W-:Y:S01]  /*6a40*/  PRMT R27, R0, 0x7610, R27 ;  /* 0x00007610001b7816 */ /* 0x000fe2000000001b */
[----:B------:R-:W-:Y:S05]  /*6a50*/  BRA `(.L_x_4781) ;  /* 0x00000b8000007947 */ /* 0x000fea0003800000 */
.L_x_4776:
        /* <DEDUP_REMOVED lines=14> */
.L_x_4790:
[----:B------:R-:W2:Y:S02]  /*6b40*/  LDG.E.64 R4, [R4.64] ;  /* 0x0000002404047981 */ /* 0x000ea4000c1e1b00 */
[----:B--2---:R-:W0:Y:S01]  /*6b50*/  F2F.F32.F64 R0, R4 ;  /* 0x0000000400007310 */ /* 0x004e220000301000 */
[----:B------:R-:W0:-:S14]  /*6b60*/  DSETP.GEU.AND P0, PT, |R4|, c[0x2][0x0], PT ;  /* 0x008000000400762a */ /* 0x000e1c0003f0e200 */
[----:B0-----:R-:W-:-:S05]  /*6b70*/  @!P0 FMUL R0, R0, 1.175494350822287508e-38 ;  /* 0x0080000000008820 */ /* 0x001fca0000400000 */
[----:B------:R-:W-:-:S04]  /*6b80*/  F2FP.BF16.PACK_AB R0, RZ, R0 ;  /* 0x00000000ff00723e */ /* 0x000fc800000010ff */
[----:B------:R-:W-:Y:S01]  /*6b90*/  PRMT R27, R0, 0x7610, R27 ;  /* 0x00007610001b7816 */ /* 0x000fe2000000001b */
[----:B------:R-:W-:Y:S05]  /*6ba0*/  BRA `(.L_x_4781) ;  /* 0x00000a3000007947 */ /* 0x000fea0003800000 */
.L_x_4789:
        /* <DEDUP_REMOVED lines=28> */
.L_x_4792:
        /* <DEDUP_REMOVED lines=15> */
.L_x_4791:
[----:B------:R0:W5:Y:S01]  /*6e60*/  LDG.E.U16 R27, [R4.64] ;  /* 0x00000024041b7981 */ /* 0x000162000c1e1500 */
[----:B------:R-:W-:Y:S05]  /*6e70*/  BRA `(.L_x_4781) ;  /* 0x0000076000007947 */ /* 0x000fea0003800000 */
.L_x_4788:
        /* <DEDUP_REMOVED lines=12> */
.L_x_4795:
        /* <DEDUP_REMOVED lines=21> */
.L_x_4799:
[----:B------:R-:W-:Y:S05]  /*7090*/  BSYNC B1 ;  /* 0x0000000000017941 */ /* 0x000fea0003800000 */
.L_x_4798:
[----:B------:R-:W-:Y:S01]  /*70a0*/  LEA R5, R0, 0x3b800000, 0x17 ;  /* 0x3b80000000057811 */ /* 0x000fe200078eb8ff */
[----:B------:R-:W-:-:S05]  /*70b0*/  IMAD.SHL.U32 R0, R3, 0x100000, RZ ;  /* 0x0010000003007824 */ /* 0x000fca00078e00ff */
[----:B------:R-:W-:Y:S02]  /*70c0*/  LOP3.LUT R0, R5, R0, R6, 0xfe, !PT ;  /* 0x0000000005007212 */ /* 0x000fe400078efe06 */
.L_x_4797:
[----:B------:R-:W-:Y:S05]  /*70d0*/  BSYNC B0 ;  /* 0x0000000000007941 */ /* 0x000fea0003800000 */
.L_x_4796:
[----:B------:R-:W-:-:S04]  /*70e0*/  F2FP.BF16.PACK_AB R0, RZ, R0 ;  /* 0x00000000ff00723e */ /* 0x000fc800000010ff */
[----:B------:R-:W-:Y:S01]  /*70f0*/  PRMT R27, R0, 0x7610, R27 ;  /* 0x00007610001b7816 */ /* 0x000fe2000000001b */
[----:B------:R-:W-:Y:S05]  /*7100*/  BRA `(.L_x_4781) ;  /* 0x000004d000007947 */ /* 0x000fea0003800000 */
.L_x_4794:
        /* <DEDUP_REMOVED lines=21> */
.L_x_4803:
[----:B------:R-:W-:Y:S05]  /*7260*/  BSYNC B1 ;  /* 0x0000000000017941 */ /* 0x000fea0003800000 */
.L_x_4802:
[----:B------:R-:W-:Y:S01]  /*7270*/  LEA R5, R0, 0x37800000, 0x17 ;  /* 0x3780000000057811 */ /* 0x000fe200078eb8ff */
[----:B------:R-:W-:-:S05]  /*7280*/  IMAD.SHL.U32 R0, R3, 0x200000, RZ ;  /* 0x0020000003007824 */ /* 0x000fca00078e00ff */
[----:B------:R-:W-:Y:S02]  /*7290*/  LOP3.LUT R0, R5, R0, R6, 0xfe, !PT ;  /* 0x0000000005007212 */ /* 0x000fe400078efe06 */
.L_x_4801:
[----:B------:R-:W-:Y:S05]  /*72a0*/  BSYNC B0 ;  /* 0x0000000000007941 */ /* 0x000fea0003800000 */
.L_x_4800:
[----:B------:R-:W-:-:S04]  /*72b0*/  F2FP.BF16.PACK_AB R0, RZ, R0 ;  /* 0x00000000ff00723e */ /* 0x000fc800000010ff */
[----:B------:R-:W-:Y:S01]  /*72c0*/  PRMT R27, R0, 0x7610, R27 ;  /* 0x00007610001b7816 */ /* 0x000fe2000000001b */
[----:B------:R-:W-:Y:S05]  /*72d0*/  BRA `(.L_x_4781) ;  /* 0x0000030000007947 */ /* 0x000fea0003800000 */
.L_x_4793:
        /* <DEDUP_REMOVED lines=14> */
.L_x_4807:
[----:B------:R-:W-:Y:S05]  /*73c0*/  BSYNC B0 ;  /* 0x0000000000007941 */ /* 0x000fea0003800000 */
.L_x_4806:
[----:B------:R-:W-:-:S04]  /*73d0*/  F2FP.BF16.PACK_AB R0, RZ, R0 ;  /* 0x00000000ff00723e */ /* 0x000fc800000010ff */
[----:B------:R-:W-:Y:S01]  /*73e0*/  PRMT R27, R0, 0x7610, R27 ;  /* 0x00007610001b7816 */ /* 0x000fe2000000001b */
[----:B------:R-:W-:Y:S05]  /*73f0*/  BRA `(.L_x_4781) ;  /* 0x000001e000007947 */ /* 0x000fea0003800000 */
.L_x_4780:
        /* <DEDUP_REMOVED lines=21> */
.L_x_4805:
[----:B------:R-:W2:Y:S02]  /*7550*/  LDG.E.64 R4, [R4.64] ;  /* 0x0000002404047981 */ /* 0x000ea4000c1e1b00 */
[----:B--2---:R-:W0:Y:S02]  /*7560*/  I2F.U64 R0, R4 ;  /* 0x0000000400007312 */ /* 0x004e240000301000 */
[----:B0-----:R-:W-:-:S04]  /*7570*/  F2FP.BF16.PACK_AB R0, RZ, R0 ;  /* 0x00000000ff00723e */ /* 0x001fc800000010ff */
[----:B------:R-:W-:Y:S01]  /*7580*/  PRMT R27, R0, 0x7610, R27 ;  /* 0x00007610001b7816 */ /* 0x000fe2000000001b */
[----:B------:R-:W-:Y:S05]  /*7590*/  BRA `(.L_x_4781) ;  /* 0x0000004000007947 */ /* 0x000fea0003800000 */
.L_x_4804:
[----:B------:R-:W2:Y:S02]  /*75a0*/  LDG.E R4, [R4.64] ;  /* 0x0000002404047981 */ /* 0x000ea4000c1e1900 */
[----:B--2---:R-:W0:Y:S02]  /*75b0*/  I2F.U32 R0, R4 ;  /* 0x0000000400007306 */ /* 0x004e240000201000 */
[----:B0-----:R-:W-:-:S04]  /*75c0*/  F2FP.BF16.PACK_AB R0, RZ, R0 ;  /* 0x00000000ff00723e */ /* 0x001fc800000010ff */
[----:B------:R-:W-:Y:S02]  /*75d0*/  PRMT R27, R0, 0x7610, R27 ;  /* 0x00007610001b7816 */ /* 0x000fe4000000001b */
.L_x_4781:
        /* <DEDUP_REMOVED lines=18> */
.L_x_4811:
[----:B------:R-:W2:Y:S02]  /*7700*/  LDG.E.U8 R4, [R4.64] ;  /* 0x0000002404047981 */ /* 0x000ea4000c1e1100 */
[----:B--2---:R-:W0:Y:S02]  /*7710*/  I2F.U16 R0, R4 ;  /* 0x0000000400007306 */ /* 0x004e240000101000 */
[----:B0-----:R-:W-:Y:S01]  /*7720*/  F2FP.BF16.PACK_AB R0, RZ, R0 ;  /* 0x00000000ff00723e */ /* 0x001fe200000010ff */
[----:B------:R-:W-:Y:S05]  /*7730*/  BRA `(.L_x_4775) ;  /* 0x00000e2000007947 */ /* 0x000fea0003800000 */
.L_x_4810:
        /* <DEDUP_REMOVED lines=10> */
.L_x_4814:
[----:B------:R-:W2:Y:S02]  /*77e0*/  LDG.E R4, [R4.64] ;  /* 0x0000002404047981 */ /* 0x000ea4000c1e1900 */
[----:B--2---:R-:W0:Y:S02]  /*77f0*/  I2F R0, R4 ;  /* 0x0000000400007306 */ /* 0x004e240000201400 */
[----:B0-----:R-:W-:Y:S01]  /*7800*/  F2FP.BF16.PACK_AB R0, RZ, R0 ;  /* 0x00000000ff00723e */ /* 0x001fe200000010ff */
[----:B------:R-:W-:Y:S05]  /*7810*/  BRA `(.L_x_4775) ;  /* 0x00000d4000007947 */ /* 0x000fea0003800000 */
.L_x_4813:
[----:B------:R-:W2:Y:S02]  /*7820*/  LDG.E.U16 R4, [R4.64] ;  /* 0x0000002404047981 */ /* 0x000ea4000c1e1500 */
[----:B--2---:R-:W0:Y:S02]  /*7830*/  I2F.S16 R0, R4 ;  /* 0x0000000400007306 */ /* 0x004e240000101400 */
[----:B0-----:R-:W-:Y:S01]  /*7840*/  F2FP.BF16.PACK_AB R0, RZ, R0 ;  /* 0x00000000ff00723e */ /* 0x001fe200000010ff */
[----:B------:R-:W-:Y:S05]  /*7850*/  BRA `(.L_x_4775) ;  /* 0x00000d0000007947 */ /* 0x000fea0003800000 */
.L_x_4809:
        /* <DEDUP_REMOVED lines=9> */
.L_x_4816:
[----:B------:R-:W2:Y:S02]  /*78f0*/  LDG.E.U16 R0, [R4.64] ;  /* 0x0000002404007981 */ /* 0x000ea4000c1e1500 */
[----:B--2---:R-:W-:-:S05]  /*7900*/  HADD2.F32 R0, -RZ, R0.H0_H0 ;  /* 0x20000000ff007230 */ /* 0x004fca0000004100 */
[----:B------:R-:W-:Y:S01]  /*7910*/  F2FP.BF16.PACK_AB R0, RZ, R0 ;  /* 0x00000000ff00723e */ /* 0x000fe200000010ff */
[----:B------:R-:W-:Y:S05]  /*7920*/  BRA `(.L_x_4775) ;  /* 0x00000c3000007947 */ /* 0x000fea0003800000 */
.L_x_4815:
        /* <DEDUP_REMOVED lines=9> */
.L_x_4818:
[----:B------:R-:W2:Y:S02]  /*79c0*/  LDG.E.U16 R4, [R4.64] ;  /* 0x0000002404047981 */ /* 0x000ea4000c1e1500 */
[----:B--2---:R-:W-:-:S05]  /*79d0*/  HADD2.F32 R0, -RZ, R4.H0_H0 ;  /* 0x20000004ff007230 */ /* 0x004fca0000004100 */
[----:B------:R-:W-:Y:S01]  /*79e0*/  F2FP.BF16.PACK_AB R0, RZ, R0 ;  /* 0x00000000ff00723e */ /* 0x000fe200000010ff */
[----:B------:R-:W-:Y:S05]  /*79f0*/  BRA `(.L_x_4775) ;  /* 0x00000b6000007947 */ /* 0x000fea0003800000 */
.L_x_4817:
[----:B------:R-:W2:Y:S02]  /*7a00*/  LDG.E.64 R4, [R4.64] ;  /* 0x0000002404047981 */ /* 0x000ea4000c1e1b00 */
[----:B--2---:R-:W0:Y:S01]  /*7a10*/  F2F.F32.F64 R0, R4 ;  /* 0x0000000400007310 */ /* 0x004e220000301000 */
[----:B------:R-:W0:-:S14]  /*7a20*/  DSETP.GEU.AND P0, PT, |R4|, c[0x2][0x0], PT ;  /* 0x008000000400762a */ /* 0x000e1c0003f0e200 */
[----:B0-----:R-:W-:-:S05]  /*7a30*/  @!P0 FMUL R0, R0, 1.175494350822287508e-38 ;  /* 0x0080000000008820 */ /* 0x001fca0000400000 */
[----:B------:R-:W-:Y:S01]  /*7a40*/  F2FP.BF16.PACK_AB R0, RZ, R0 ;  /* 0x00000000ff00723e */ /* 0x000fe200000010ff */
[----:B------:R-:W-:Y:S05]  /*7a50*/  BRA `(.L_x_4775) ;  /* 0x00000b0000007947 */ /* 0x000fea0003800000 */
.L_x_4808:
        /* <DEDUP_REMOVED lines=13> */
.L_x_4821:
[----:B------:R-:W2:Y:S02]  /*7b30*/  LDG.E.64 R4, [R4.64] ;  /* 0x0000002404047981 */ /* 0x000ea4000c1e1b00 */
[----:B--2---:R-:W0:Y:S01]  /*7b40*/  F2F.F32.F64 R0, R4 ;  /* 0x0000000400007310 */ /* 0x004e220000301000 */
[----:B------:R-:W0:-:S14]  /*7b50*/  DSETP.GEU.AND P0, PT, |R4|, c[0x2][0x0], PT ;  /* 0x008000000400762a */ /* 0x000e1c0003f0e200 */
[----:B0-----:R-:W-:-:S05]  /*7b60*/  @!P0 FMUL R0, R0, 1.175494350822287508e-38 ;  /* 0x0080000000008820 */ /* 0x001fca0000400000 */
[----:B------:R-:W-:Y:S01]  /*7b70*/  F2FP.BF16.PACK_AB R0, RZ, R0 ;  /* 0x00000000ff00723e */ /* 0x000fe200000010ff */
[----:B------:R-:W-:Y:S05]  /*7b80*/  BRA `(.L_x_4775) ;  /* 0x000009d000007947 */ /* 0x000fea0003800000 */
.L_x_4820:
        /* <DEDUP_REMOVED lines=28> */
.L_x_4823:
        /* <DEDUP_REMOVED lines=14> */
.L_x_4822:
[----:B------:R0:W5:Y:S01]  /*7e30*/  LDG.E.U16 R0, [R4.64] ;  /* 0x0000002404007981 */ /* 0x000162000c1e1500 */
[----:B------:R-:W-:Y:S05]  /*7e40*/  BRA `(.L_x_4775) ;  /* 0x0000071000007947 */ /* 0x000fea0003800000 */
.L_x_4819:
        /* <DEDUP_REMOVED lines=12> */
.L_x_4826:
        /* <DEDUP_REMOVED lines=21> */
.L_x_4830:
[----:B------:R-:W-:Y:S05]  /*8060*/  BSYNC B1 ;  /* 0x0000000000017941 */ /* 0x000fea0003800000 */
.L_x_4829:
[----:B------:R-:W-:Y:S01]  /*8070*/  LEA R5, R0, 0x3b800000, 0x17 ;  /* 0x3b80000000057811 */ /* 0x000fe200078eb8ff */
[----:B------:R-:W-:-:S05]  /*8080*/  IMAD.SHL.U32 R0, R3, 0x100000, RZ ;  /* 0x0010000003007824 */ /* 0x000fca00078e00ff */
[----:B------:R-:W-:Y:S02]  /*8090*/  LOP3.LUT R0, R5, R0, R6, 0xfe, !PT ;  /* 0x0000000005007212 */ /* 0x000fe400078efe06 */
.L_x_4828:
[----:B------:R-:W-:Y:S05]  /*80a0*/  BSYNC B0 ;  /* 0x0000000000007941 */ /* 0x000fea0003800000 */
.L_x_4827:
[----:B------:R-:W-:Y:S01]  /*80b0*/  F2FP.BF16.PACK_AB R0, RZ, R0 ;  /* 0x00000000ff00723e */ /* 0x000fe200000010ff */
[----:B------:R-:W-:Y:S05]  /*80c0*/  BRA `(.L_x_4775) ;  /* 0x0000049000007947 */ /* 0x000fea0003800000 */
.L_x_4825:
        /* <DEDUP_REMOVED lines=21> */
.L_x_4834:
[----:B------:R-:W-:Y:S05]  /*8220*/  BSYNC B1 ;  /* 0x0000000000017941 */ /* 0x000fea0003800000 */
.L_x_4833:
[----:B------:R-:W-:Y:S01]  /*8230*/  LEA R5, R0, 0x37800000, 0x17 ;  /* 0x3780000000057811 */ /* 0x000fe200078eb8ff */
[----:B------:R-:W-:-:S05]  /*8240*/  IMAD.SHL.U32 R0, R3, 0x200000, RZ ;  /* 0x0020000003007824 */ /* 0x000fca00078e00ff */
[----:B------:R-:W-:Y:S02]  /*8250*/  LOP3.LUT R0, R5, R0, R6, 0xfe, !PT ;  /* 0x0000000005007212 */ /* 0x000fe400078efe06 */
.L_x_4832:
[----:B------:R-:W-:Y:S05]  /*8260*/  BSYNC B0 ;  /* 0x0000000000007941 */ /* 0x000fea0003800000 */
.L_x_4831:
[----:B------:R-:W-:Y:S01]  /*8270*/  F2FP.BF16.PACK_AB R0, RZ, R0 ;  /* 0x00000000ff00723e */ /* 0x000fe200000010ff */
[----:B------:R-:W-:Y:S05]  /*8280*/  BRA `(.L_x_4775) ;  /* 0x000002d000007947 */ /* 0x000fea0003800000 */
.L_x_4824:
        /* <DEDUP_REMOVED lines=14> */
.L_x_4838:
[----:B------:R-:W-:Y:S05]  /*8370*/  BSYNC B0 ;  /* 0x0000000000007941 */ /* 0x000fea0003800000 */
.L_x_4837:
[----:B------:R-:W-:Y:S01]  /*8380*/  F2FP.BF16.PACK_AB R0, RZ, R0 ;  /* 0x00000000ff00723e */ /* 0x000fe200000010ff */
[----:B------:R-:W-:Y:S05]  /*8390*/  BRA `(.L_x_4775) ;  /* 0x000001c000007947 */ /* 0x000fea0003800000 */
.L_x_4812:
        /* <DEDUP_REMOVED lines=21> */
.L_x_4836:
[----:B------:R-:W2:Y:S02]  /*84f0*/  LDG.E.64 R4, [R4.64] ;  /* 0x0000002404047981 */ /* 0x000ea4000c1e1b00 */
[----:B--2---:R-:W0:Y:S02]  /*8500*/  I2F.U64 R0, R4 ;  /* 0x0000000400007312 */ /* 0x004e240000301000 */
[----:B0-----:R-:W-:Y:S01]  /*8510*/  F2FP.BF16.PACK_AB R0, RZ, R0 ;  /* 0x00000000ff00723e */ /* 0x001fe200000010ff */
[----:B------:R-:W-:Y:S05]  /*8520*/  BRA `(.L_x_4775) ;  /* 0x0000003000007947 */ /* 0x000fea0003800000 */
.L_x_4835:
[----:B------:R-:W2:Y:S02]  /*8530*/  LDG.E R4, [R4.64] ;  /* 0x0000002404047981 */ /* 0x000ea4000c1e1900 */
[----:B--2---:R-:W0:Y:S02]  /*8540*/  I2F.U32 R0, R4 ;  /* 0x0000000400007306 */ /* 0x004e240000201000 */
[----:B0-----:R-:W-:-:S06]  /*8550*/  F2FP.BF16.PACK_AB R0, RZ, R0 ;  /* 0x00000000ff00723e */ /* 0x001fcc00000010ff */
.L_x_4775:
[----:B------:R-:W-:Y:S05]  /*8560*/  BSYNC B6 ;  /* 0x0000000000067941 */ /* 0x000fea0003800000 */
.L_x_4774:
        /* <DEDUP_REMOVED lines=13> */
[C---:B------:R-:W-:Y:S02]  /*8640*/  FSETP.GEU.FTZ.AND P5, PT, R4.reuse, RZ, PT ;  /* 0x000000ff0400720b */ /* 0x040fe40003fbe000 */
[----:B------:R-:W-:-:S04]  /*8650*/  FSETP.GT.FTZ.AND P0, PT, R4, 1, PT ;  /* 0x3f8000000400780b */ /* 0x000fc80003f14000 */
[----:B------:R-:W-:-:S13]  /*8660*/  PLOP3.LUT P0, PT, P5, P0, PT, 0x8a, 0x0 ;  /* 0x000000000000781c */ /* 0x000fda0002f01172 */
[----:B------:R-:W-:-:S04]  /*8670*/  @!P0 FADD.FTZ R3, -R4, 1 ;  /* 0x3f80000004038421 */ /* 0x000fc80000010100 */
[----:B------:R-:W-:Y:S02]  /*8680*/  @!P0 FMUL.FTZ R3, R4, R3 ;  /* 0x0000000304038220 */ /* 0x000fe40000410000 */
[----:B------:R-:W-:-:S04]  /*8690*/  IMAD.MOV.U32 R4, RZ, RZ, 0x7fc00000 ;  /* 0x7fc00000ff047424 */ /* 0x000fc800078e00ff */
[----:B------:R-:W0:Y:S02]  /*86a0*/  @!P0 MUFU.RCP R3, R3 ;  /* 0x0000000300038308 */ /* 0x000e240000001000 */
[----:B0-----:R-:W-:-:S05]  /*86b0*/  @!P0 FMUL.FTZ R4, R24, R3 ;  /* 0x0000000318048220 */ /* 0x001fca0000410000 */
[----:B------:R-:W-:Y:S02]  /*86c0*/  F2FP.BF16.PACK_AB R4, RZ, R4 ;  /* 0x00000004ff04723e */ /* 0x000fe400000010ff */
.L_x_4840:
[----:B--2---:R-:W-:Y:S05]  /*86d0*/  BSYNC B0 ;  /* 0x0000000000007941 */ /* 0x004fea0003800000 */
.L_x_4839:
[----:B------:R-:W-:Y:S01]  /*86e0*/  BSSY B0, `(.L_x_4841) ;  /* 0x000000d000007945 */ /* 0x000fe20003800000 */
[----:B------:R-:W-:Y:S05]  /*86f0*/  @P4 BRA `(.L_x_4842) ;  /* 0x000000b000004947 */ /* 0x000fea0003800000 */
[----:B-----5:R-:W-:Y:S01]  /*8700*/  PRMT R26, RZ, 0x5410, R26 ;  /* 0x00005410ff1a7816 */ /* 0x020fe2000000001a */
[----:B------:R-:W-:Y:S01]  /*8710*/  IMAD.MOV.U32 R24, RZ, RZ, 0x7fc00000 ;  /* 0x7fc00000ff187424 */ /* 0x000fe200078e00ff */
[----:B------:R-:W-:Y:S02]  /*8720*/  PRMT R6, RZ, 0x5410, R23 ;  /* 0x00005410ff067816 */ /* 0x000fe40000000017 */
[C---:B------:R-:W-:Y:S02]  /*8730*/  FSETP.GEU.FTZ.AND P4, PT, R26.reuse, RZ, PT ;  /* 0x000000ff1a00720b */ /* 0x040fe40003f9e000 */
[----:B------:R-:W-:-:S04]  /*8740*/  FSETP.GT.FTZ.AND P0, PT, R26, 1, PT ;  /* 0x3f8000001a00780b */ /* 0x000fc80003f14000 */
[----:B------:R-:W-:-:S13]  /*8750*/  PLOP3.LUT P0, PT, P4, P0, PT, 0x8a, 0x0 ;  /* 0x000000000000781c */ /* 0x000fda0002701172 */
[----:B------:R-:W-:-:S04]  /*8760*/  @!P0 FADD.FTZ R3, -R26, 1 ;  /* 0x3f8000001a038421 */ /* 0x000fc80000010100 */
[----:B------:R-:W-:-:S06]  /*8770*/  @!P0 FMUL.FTZ R3, R26, R3 ;  /* 0x000000031a038220 */ /* 0x000fcc0000410000 */
[----:B------:R-:W0:Y:S02]  /*8780*/  @!P0 MUFU.RCP R3, R3 ;  /* 0x0000000300038308 */ /* 0x000e240000001000 */
[----:B0-----:R-:W-:-:S05]  /*8790*/  @!P0 FMUL.FTZ R24, R6, R3 ;  /* 0x0000000306188220 */ /* 0x001fca0000410000 */
[----:B------:R-:W-:Y:S02]  /*87a0*/  F2FP.BF16.PACK_AB R24, RZ, R24 ;  /* 0x00000018ff18723e */ /* 0x000fe400000010ff */
.L_x_4842:
[----:B------:R-:W-:Y:S05]  /*87b0*/  BSYNC B0 ;  /* 0x0000000000007941 */ /* 0x000fea0003800000 */
.L_x_4841:
[----:B------:R-:W-:Y:S01]  /*87c0*/  BSSY B0, `(.L_x_4843) ;  /* 0x000000d000007945 */ /* 0x000fe20003800000 */
[----:B------:R-:W-:Y:S05]  /*87d0*/  @P1 BRA `(.L_x_4844) ;  /* 0x000000b000001947 */ /* 0x000fea0003800000 */
[----:B-----5:R-:W-:Y:S01]  /*87e0*/  PRMT R3, RZ, 0x5410, R2 ;  /* 0x00005410ff037816 */ /* 0x020fe20000000002 */
[----:B------:R-:W-:-:S03]  /*87f0*/  IMAD.MOV.U32 R18, RZ, RZ, 0x7fc00000 ;  /* 0x7fc00000ff127424 */ /* 0x000fc600078e00ff */
[C---:B------:R-:W-:Y:S02]  /*8800*/  FSETP.GEU.FTZ.AND P1, PT, R3.reuse, RZ, PT ;  /* 0x000000ff0300720b */ /* 0x040fe40003f3e000 */
[----:B------:R-:W-:-:S04]  /*8810*/  FSETP.GT.FTZ.AND P0, PT, R3, 1, PT ;  /* 0x3f8000000300780b */ /* 0x000fc80003f14000 */
[----:B------:R-:W-:-:S13]  /*8820*/  PLOP3.LUT P0, PT, P1, P0, PT, 0x8a, 0x0 ;  /* 0x000000000000781c */ /* 0x000fda0000f01172 */
[----:B------:R-:W-:-:S04]  /*8830*/  @!P0 FADD.FTZ R2, -R3, 1 ;  /* 0x3f80000003028421 */ /* 0x000fc80000010100 */
[----:B------:R-:W-:Y:S01]  /*8840*/  @!P0 FMUL.FTZ R2, R3, R2 ;  /* 0x0000000203028220 */ /* 0x000fe20000410000 */
[----:B------:R-:W-:-:S05]  /*8850*/  PRMT R3, RZ, 0x5410, R28 ;  /* 0x00005410ff037816 */ /* 0x000fca000000001c */
[----:B------:R-:W0:Y:S02]  /*8860*/  @!P0 MUFU.RCP R2, R2 ;  /* 0x0000000200028308 */ /* 0x000e240000001000 */
[----:B0-----:R-:W-:-:S05]  /*8870*/  @!P0 FMUL.FTZ R18, R3, R2 ;  /* 0x0000000203128220 */ /* 0x001fca0000410000 */
[----:B------:R-:W-:Y:S02]  /*8880*/  F2FP.BF16.PACK_AB R18, RZ, R18 ;  /* 0x00000012ff12723e */ /* 0x000fe400000010ff */
.L_x_4844:
[----:B------:R-:W-:Y:S05]  /*8890*/  BSYNC B0 ;  /* 0x0000000000007941 */ /* 0x000fea0003800000 */
.L_x_4843:
        /* <DEDUP_REMOVED lines=13> */
.L_x_4846:
[----:B------:R-:W-:Y:S05]  /*8970*/  BSYNC B0 ;  /* 0x0000000000007941 */ /* 0x000fea0003800000 */
.L_x_4845:
        /* <DEDUP_REMOVED lines=22> */
.L_x_4852:
[----:B------:R-:W-:Y:S01]  /*8ae0*/  PRMT R5, RZ, 0x5410, R4 ;  /* 0x00005410ff057816 */ /* 0x000fe20000000004 */
[----:B------:R-:W-:-:S05]  /*8af0*/  IMAD.MOV.U32 R29, RZ, RZ, R19 ;  /* 0x000000ffff1d7224 */ /* 0x000fca00078e0013 */
[----:B------:R-:W0:Y:S02]  /*8b00*/  F2I.S64.TRUNC R4, R5 ;  /* 0x0000000500047311 */ /* 0x000e24000020d900 */
[----:B0-----:R0:W-:Y:S01]  /*8b10*/  STG.E.U8 [R2.64], R4 ;  /* 0x0000000402007986 */ /* 0x0011e2000c101124 */
[----:B------:R-:W-:Y:S05]  /*8b20*/  BRA `(.L_x_4848) ;  /* 0x00000f8000007947 */ /* 0x000fea0003800000 */
.L_x_4851:
        /* <DEDUP_REMOVED lines=11> */
.L_x_4855:
[----:B------:R-:W-:Y:S01]  /*8be0*/  PRMT R4, RZ, 0x5410, R4 ;  /* 0x00005410ff047816 */ /* 0x000fe20000000004 */
[----:B------:R-:W-:-:S03]  /*8bf0*/  IMAD.MOV.U32 R29, RZ, RZ, R19 ;  /* 0x000000ffff1d7224 */ /* 0x000fc600078e0013 */
[----:B------:R-:W0:Y:S02]  /*8c00*/  F2I.FTZ.TRUNC.NTZ R5, R4 ;  /* 0x0000000400057305 */ /* 0x000e24000021f100 */
[----:B0-----:R0:W-:Y:S01]  /*8c10*/  STG.E [R2.64], R5 ;  /* 0x0000000502007986 */ /* 0x0011e2000c101924 */
[----:B------:R-:W-:Y:S05]  /*8c20*/  BRA `(.L_x_4848) ;  /* 0x00000e8000007947 */ /* 0x000fea0003800000 */
.L_x_4854:
[----:B------:R-:W-:Y:S01]  /*8c30*/  PRMT R4, RZ, 0x5410, R4 ;  /* 0x00005410ff047816 */ /* 0x000fe20000000004 */
[----:B------:R-:W-:-:S03]  /*8c40*/  IMAD.MOV.U32 R29, RZ, RZ, R19 ;  /* 0x000000ffff1d7224 */ /* 0x000fc600078e0013 */
[----:B------:R-:W0:Y:S02]  /*8c50*/  F2I.FTZ.TRUNC.NTZ R5, R4 ;  /* 0x0000000400057305 */ /* 0x000e24000021f100 */
[----:B0-----:R0:W-:Y:S01]  /*8c60*/  STG.E.U16 [R2.64], R5 ;  /* 0x0000000502007986 */ /* 0x0011e2000c101524 */
[----:B------:R-:W-:Y:S05]  /*8c70*/  BRA `(.L_x_4848) ;  /* 0x00000e3000007947 */ /* 0x000fea0003800000 */
.L_x_4850:
        /* <DEDUP_REMOVED lines=10> */
.L_x_4857:
[----:B------:R-:W-:Y:S01]  /*8d20*/  PRMT R0, RZ, 0x5410, R4 ;  /* 0x00005410ff007816 */ /* 0x000fe20000000004 */
[----:B------:R-:W-:-:S03]  /*8d30*/  IMAD.MOV.U32 R29, RZ, RZ, R19 ;  /* 0x000000ffff1d7224 */ /* 0x000fc600078e0013 */
[----:B------:R-:W-:-:S05]  /*8d40*/  F2FP.PACK_AB R0, RZ, R0 ;  /* 0x00000000ff00723e */ /* 0x000fca00000000ff */
[----:B------:R0:W-:Y:S01]  /*8d50*/  STG.E.U16 [R2.64], R0 ;  /* 0x0000000002007986 */ /* 0x0001e2000c101524 */
[----:B------:R-:W-:Y:S05]  /*8d60*/  BRA `(.L_x_4848) ;  /* 0x00000d4000007947 */ /* 0x000fea0003800000 */
.L_x_4856:
        /* <DEDUP_REMOVED lines=11> */
.L_x_4859:
[----:B------:R-:W-:Y:S01]  /*8e20*/  PRMT R4, RZ, 0x5410, R4 ;  /* 0x00005410ff047816 */ /* 0x000fe20000000004 */
[----:B------:R-:W-:-:S03]  /*8e30*/  IMAD.MOV.U32 R29, RZ, RZ, R19 ;  /* 0x000000ffff1d7224 */ /* 0x000fc600078e0013 */
[----:B------:R-:W-:-:S04]  /*8e40*/  F2FP.PACK_AB R5, RZ, R4 ;  /* 0x00000004ff05723e */ /* 0x000fc800000000ff */
[----:B------:R-:W-:-:S05]  /*8e50*/  PRMT R5, R5, 0x5410, RZ ;  /* 0x0000541005057816 */ /* 0x000fca00000000ff */
[----:B------:R0:W-:Y:S01]  /*8e60*/  STG.E [R2.64], R5 ;  /* 0x0000000502007986 */ /* 0x0001e2000c101924 */
[----:B------:R-:W-:Y:S05]  /*8e70*/  BRA `(.L_x_4848) ;  /* 0x00000c3000007947 */ /* 0x000fea0003800000 */
.L_x_4858:
[----:B------:R-:W-:Y:S01]  /*8e80*/  PRMT R4, RZ, 0x5410, R4 ;  /* 0x00005410ff047816 */ /* 0x000fe20000000004 */
[----:B------:R-:W-:-:S04]  /*8e90*/  IMAD.MOV.U32 R29, RZ, RZ, R19 ;  /* 0x000000ffff1d7224 */ /* 0x000fc800078e0013 */
[----:B------:R-:W-:-:S06]  /*8ea0*/  FMUL.FTZ R4, R4, 1 ;  /* 0x3f80000004047820 */ /* 0x000fcc0000410000 */
[----:B------:R-:W0:Y:S02]  /*8eb0*/  F2F.F64.F32 R4, R4 ;  /* 0x0000000400047310 */ /* 0x000e240000201800 */
[----:B0-----:R0:W-:Y:S01]  /*8ec0*/  STG.E.64 [R2.64], R4 ;  /* 0x0000000402007986 */ /* 0x0011e2000c101b24 */
[----:B------:R-:W-:Y:S05]  /*8ed0*/  BRA `(.L_x_4848) ;  /* 0x00000bd000007947 */ /* 0x000fea0003800000 */
.L_x_4849:
        /* <DEDUP_REMOVED lines=14> */
.L_x_4862:
[----:B------:R-:W-:Y:S01]  /*8fc0*/  PRMT R4, RZ, 0x5410, R4 ;  /* 0x00005410ff047816 */ /* 0x000fe20000000004 */
[----:B------:R-:W-:Y:S01]  /*8fd0*/  CS2R R6, SRZ ;  /* 0x0000000000067805 */ /* 0x000fe2000001ff00 */
[----:B------:R-:W-:-:S03]  /*8fe0*/  IMAD.MOV.U32 R29, RZ, RZ, R19 ;  /* 0x000000ffff1d7224 */ /* 0x000fc600078e0013 */
[----:B------:R-:W-:-:S06]  /*8ff0*/  FMUL.FTZ R4, R4, 1 ;  /* 0x3f80000004047820 */ /* 0x000fcc0000410000 */
[----:B------:R-:W0:Y:S02]  /*9000*/  F2F.F64.F32 R4, R4 ;  /* 0x0000000400047310 */ /* 0x000e240000201800 */
[----:B0-----:R0:W-:Y:S01]  /*9010*/  STG.E.128 [R2.64], R4 ;  /* 0x0000000402007986 */ /* 0x0011e2000c101d24 */
[----:B------:R-:W-:Y:S05]  /*9020*/  BRA `(.L_x_4848) ;  /* 0x00000a8000007947 */ /* 0x000fea0003800000 */
.L_x_4861:
        /* <DEDUP_REMOVED lines=21> */
.L_x_4866:
[----:B------:R-:W-:Y:S05]  /*9180*/  BSYNC B0 ;  /* 0x0000000000007941 */ /* 0x000fea0003800000 */
.L_x_4865:
[----:B------:R-:W-:Y:S01]  /*9190*/  LOP3.LUT R5, R0, R5, RZ, 0xfc, !PT ;  /* 0x0000000500057212 */ /* 0x000fe200078efcff */
[----:B------:R-:W-:-:S04]  /*91a0*/  IMAD.MOV.U32 R29, RZ, RZ, R19 ;  /* 0x000000ffff1d7224 */ /* 0x000fc800078e0013 */
[----:B------:R0:W-:Y:S01]  /*91b0*/  STG.E.U8 [R2.64], R5 ;  /* 0x0000000502007986 */ /* 0x0001e2000c101124 */
[----:B------:R-:W-:Y:S05]  /*91c0*/  BRA `(.L_x_4848) ;  /* 0x000008e000007947 */ /* 0x000fea0003800000 */
.L_x_4864:
        /* <DEDUP_REMOVED lines=13> */
.L_x_4868:
[----:B------:R-:W-:Y:S01]  /*92a0*/  IMAD.MOV.U32 R0, RZ, RZ, 0x7f ;  /* 0x0000007fff007424 */ /* 0x000fe200078e00ff */
[----:B------:R-:W-:-:S04]  /*92b0*/  ISETP.GT.U32.AND P0, PT, R4, 0x7f800000, PT ;  /* 0x7f8000000400780c */ /* 0x000fc80003f04070 */
[----:B------:R-:W-:-:S04]  /*92c0*/  SEL R0, R0, 0x7c, P0 ;  /* 0x0000007c00007807 */ /* 0x000fc80000000000 */
.L_x_4869:
[----:B------:R-:W-:Y:S05]  /*92d0*/  BSYNC B0 ;  /* 0x0000000000007941 */ /* 0x000fea0003800000 */
.L_x_4867:
[----:B------:R-:W-:Y:S01]  /*92e0*/  LOP3.LUT R4, R5, 0x80000000, RZ, 0xc0, !PT ;  /* 0x8000000005047812 */ /* 0x000fe200078ec0ff */
[----:B------:R-:W-:-:S03]  /*92f0*/  IMAD.MOV.U32 R29, RZ, RZ, R19 ;  /* 0x000000ffff1d7224 */ /* 0x000fc600078e0013 */
[----:B------:R-:W-:-:S04]  /*9300*/  SHF.R.U32.HI R5, RZ, 0x18, R4 ;  /* 0x00000018ff057819 */ /* 0x000fc80000011604 */
[----:B------:R-:W-:-:S05]  /*9310*/  LOP3.LUT R5, R0, R5, RZ, 0xfc, !PT ;  /* 0x0000000500057212 */ /* 0x000fca00078efcff */
[----:B------:R0:W-:Y:S01]  /*9320*/  STG.E.U8 [R2.64], R5 ;  /* 0x0000000502007986 */ /* 0x0001e2000c101124 */
[----:B------:R-:W-:Y:S05]  /*9330*/  BRA `(.L_x_4848) ;  /* 0x0000077000007947 */ /* 0x000fea0003800000 */
.L_x_4863:
[----:B------:R0:W-:Y:S01]  /*9340*/  STG.E.U16 [R2.64], R4 ;  /* 0x0000000402007986 */ /* 0x0001e2000c101524 */
[----:B------:R-:W-:Y:S01]  /*9350*/  IMAD.MOV.U32 R29, RZ, RZ, R19 ;  /* 0x000000ffff1d7224 */ /* 0x000fe200078e0013 */
[----:B------:R-:W-:Y:S05]  /*9360*/  BRA `(.L_x_4848) ;  /* 0x0000074000007947 */ /* 0x000fea0003800000 */
.L_x_4860:
        /* <DEDUP_REMOVED lines=13> */
.L_x_4872:
        /* <DEDUP_REMOVED lines=17> */
.L_x_4875:
[----:B------:R-:W-:-:S04]  /*9550*/  LOP3.LUT R0, R7, 0x80000000, RZ, 0xc0, !PT ;  /* 0x8000000007007812 */ /* 0x000fc800078ec0ff */
[----:B------:R-:W-:-:S04]  /*9560*/  SHF.R.U32.HI R5, RZ, 0x18, R0 ;  /* 0x00000018ff057819 */ /* 0x000fc80000011600 */
[----:B------:R-:W-:-:S04]  /*9570*/  LOP3.LUT R4, R4, R5, RZ, 0xfc, !PT ;  /* 0x0000000504047212 */ /* 0x000fc800078efcff */
[----:B------:R-:W-:Y:S02]  /*9580*/  PRMT R0, R4, 0x7610, R0 ;  /* 0x0000761004007816 */ /* 0x000fe40000000000 */
.L_x_4874:
[----:B------:R-:W-:Y:S05]  /*9590*/  BSYNC B0 ;  /* 0x0000000000007941 */ /* 0x000fea0003800000 */
.L_x_4873:
[----:B------:R0:W-:Y:S01]  /*95a0*/  STG.E.U8 [R2.64], R0 ;  /* 0x0000000002007986 */ /* 0x0001e2000c101124 */
[----:B------:R-:W-:Y:S01]  /*95b0*/  IMAD.MOV.U32 R29, RZ, RZ, R19 ;  /* 0x000000ffff1d7224 */ /* 0x000fe200078e0013 */
[----:B------:R-:W-:Y:S05]  /*95c0*/  BRA `(.L_x_4848) ;  /* 0x000004e000007947 */ /* 0x000fea0003800000 */
.L_x_4871:
        /* <DEDUP_REMOVED lines=17> */
.L_x_4878:
[----:B------:R-:W-:-:S04]  /*96e0*/  LOP3.LUT R0, R7, 0x80000000, RZ, 0xc0, !PT ;  /* 0x8000000007007812 */ /* 0x000fc800078ec0ff */
[----:B------:R-:W-:-:S04]  /*96f0*/  SHF.R.U32.HI R5, RZ, 0x18, R0 ;  /* 0x00000018ff057819 */ /* 0x000fc80000011600 */
[----:B------:R-:W-:-:S04]  /*9700*/  LOP3.LUT R4, R4, R5, RZ, 0xfc, !PT ;  /* 0x0000000504047212 */ /* 0x000fc800078efcff */
[----:B------:R-:W-:Y:S02]  /*9710*/  PRMT R0, R4, 0x7610, R0 ;  /* 0x0000761004007816 */ /* 0x000fe40000000000 */
.L_x_4877:
[----:B------:R-:W-:Y:S05]  /*9720*/  BSYNC B0 ;  /* 0x0000000000007941 */ /* 0x000fea0003800000 */
.L_x_4876:
[----:B------:R0:W-:Y:S01]  /*9730*/  STG.E.U8 [R2.64], R0 ;  /* 0x0000000002007986 */ /* 0x0001e2000c101124 */
[----:B------:R-:W-:Y:S01]  /*9740*/  IMAD.MOV.U32 R29, RZ, RZ, R19 ;  /* 0x000000ffff1d7224 */ /* 0x000fe200078e0013 */
[----:B------:R-:W-:Y:S05]  /*9750*/  BRA `(.L_x_4848) ;  /* 0x0000035000007947 */ /* 0x000fea0003800000 */
.L_x_4870:
        /* <DEDUP_REMOVED lines=23> */
.L_x_4853:
        /* <DEDUP_REMOVED lines=21> */
.L_x_4880:
[----:B------:R-:W-:Y:S01]  /*9a20*/  PRMT R4, RZ, 0x5410, R4 ;  /* 0x00005410ff047816 */ /* 0x000fe20000000004 */
[----:B------:R-:W-:-:S05]  /*9a30*/  IMAD.MOV.U32 R29, RZ, RZ, R19 ;  /* 0x000000ffff1d7224 */ /* 0x000fca00078e0013 */
[----:B------:R-:W0:Y:S02]  /*9a40*/  F2I.U64.TRUNC R4, R4 ;  /* 0x0000000400047311 */ /* 0x000e24000020d800 */
[----:B0-----:R0:W-:Y:S01]  /*9a50*/  STG.E.64 [R2.64], R4 ;  /* 0x0000000402007986 */ /* 0x0011e2000c101b24 */
[----:B------:R-:W-:Y:S05]  /*9a60*/  BRA `(.L_x_4848) ;  /* 0x0000004000007947 */ /* 0x000fea0003800000 */
.L_x_4879:
[----:B------:R-:W-:Y:S01]  /*9a70*/  PRMT R4, RZ, 0x5410, R4 ;  /* 0x00005410ff047816 */ /* 0x000fe20000000004 */
[----:B------:R-:W-:-:S03]  /*9a80*/  IMAD.MOV.U32 R29, RZ, RZ, R19 ;  /* 0x000000ffff1d7224 */ /* 0x000fc600078e0013 */
[----:B------:R-:W0:Y:S02]  /*9a90*/  F2I.FTZ.U32.TRUNC.NTZ R5, R4 ;  /* 0x0000000400057305 */ /* 0x000e24000021f000 */
[----:B0-----:R0:W-:Y:S02]  /*9aa0*/  STG.E [R2.64], R5 ;  /* 0x0000000502007986 */ /* 0x0011e4000c101924 */
.L_x_4848:
[----:B------:R-:W-:Y:S05]  /*9ab0*/  BSYNC B6 ;  /* 0x0000000000067941 */ /* 0x000fea0003800000 */
.L_x_4847:
        /* <DEDUP_REMOVED lines=23> */
.L_x_4886:
[----:B------:R-:W-:-:S06]  /*9c30*/  PRMT R5, RZ, 0x5410, R24 ;  /* 0x00005410ff057816 */ /* 0x000fcc0000000018 */
[----:B------:R-:W0:Y:S02]  /*9c40*/  F2I.S64.TRUNC R4, R5 ;  /* 0x0000000500047311 */ /* 0x000e24000020d900 */
[----:B0-----:R0:W-:Y:S01]  /*9c50*/  STG.E.U8 [R2.64], R4 ;  /* 0x0000000402007986 */ /* 0x0011e2000c101124 */
[----:B------:R-:W-:Y:S05]  /*9c60*/  BRA `(.L_x_4888) ;  /* 0x00000e4000007947 */ /* 0x000fea0003800000 */
.L_x_4885:
        /* <DEDUP_REMOVED lines=10> */
.L_x_4890:
[----:B------:R-:W-:-:S04]  /*9d10*/  PRMT R24, RZ, 0x5410, R24 ;  /* 0x00005410ff187816 */ /* 0x000fc80000000018 */
[----:B------:R-:W0:Y:S02]  /*9d20*/  F2I.FTZ.TRUNC.NTZ R5, R24 ;  /* 0x0000001800057305 */ /* 0x000e24000021f100 */
[----:B0-----:R0:W-:Y:S01]  /*9d30*/  STG.E [R2.64], R5 ;  /* 0x0000000502007986 */ /* 0x0011e2000c101924 */
[----:B------:R-:W-:Y:S05]  /*9d40*/  BRA `(.L_x_4888) ;  /* 0x00000d6000007947 */ /* 0x000fea0003800000 */
.L_x_4889:
[----:B------:R-:W-:-:S04]  /*9d50*/  PRMT R24, RZ, 0x5410, R24 ;  /* 0x00005410ff187816 */ /* 0x000fc80000000018 */
[----:B------:R-:W0:Y:S02]  /*9d60*/  F2I.FTZ.TRUNC.NTZ R5, R24 ;  /* 0x0000001800057305 */ /* 0x000e24000021f100 */
[----:B0-----:R0:W-:Y:S01]  /*9d70*/  STG.E.U16 [R2.64], R5 ;  /* 0x0000000502007986 */ /* 0x0011e2000c101524 */
[----:B------:R-:W-:Y:S05]  /*9d80*/  BRA `(.L_x_4888) ;  /* 0x00000d2000007947 */ /* 0x000fea0003800000 */
.L_x_4884:
        /* <DEDUP_REMOVED lines=9> */
.L_x_4892:
[----:B------:R-:W-:-:S04]  /*9e20*/  PRMT R0, RZ, 0x5410, R24 ;  /* 0x00005410ff007816 */ /* 0x000fc80000000018 */
[----:B------:R-:W-:-:S05]  /*9e30*/  F2FP.PACK_AB R0, RZ, R0 ;  /* 0x00000000ff00723e */ /* 0x000fca00000000ff */
[----:B------:R0:W-:Y:S01]  /*9e40*/  STG.E.U16 [R2.64], R0 ;  /* 0x0000000002007986 */ /* 0x0001e2000c101524 */
[----:B------:R-:W-:Y:S05]  /*9e50*/  BRA `(.L_x_4888) ;  /* 0x00000c5000007947 */ /* 0x000fea0003800000 */
.L_x_4891:
        /* <DEDUP_REMOVED lines=10> */
.L_x_4894:
[----:B------:R-:W-:-:S04]  /*9f00*/  PRMT R24, RZ, 0x5410, R24 ;  /* 0x00005410ff187816 */ /* 0x000fc80000000018 */
[----:B------:R-:W-:-:S04]  /*9f10*/  F2FP.PACK_AB R5, RZ, R24 ;  /* 0x00000018ff05723e */ /* 0x000fc800000000ff */
[----:B------:R-:W-:-:S05]  /*9f20*/  PRMT R5, R5, 0x5410, RZ ;  /* 0x0000541005057816 */ /* 0x000fca00000000ff */
[----:B------:R0:W-:Y:S01]  /*9f30*/  STG.E [R2.64], R5 ;  /* 0x0000000502007986 */ /* 0x0001e2000c101924 */
[----:B------:R-:W-:Y:S05]  /*9f40*/  BRA `(.L_x_4888) ;  /* 0x00000b6000007947 */ /* 0x000fea0003800000 */
.L_x_4893:
[----:B------:R-:W-:-:S05]  /*9f50*/  PRMT R4, RZ, 0x5410, R24 ;  /* 0x00005410ff047816 */ /* 0x000fca0000000018 */
[----:B------:R-:W-:-:S06]  /*9f60*/  FMUL.FTZ R4, R4, 1 ;  /* 0x3f80000004047820 */ /* 0x000fcc0000410000 */
[----:B------:R-:W0:Y:S02]  /*9f70*/  F2F.F64.F32 R4, R4 ;  /* 0x0000000400047310 */ /* 0x000e240000201800 */
[----:B0-----:R0:W-:Y:S01]  /*9f80*/  STG.E.64 [R2.64], R4 ;  /* 0x0000000402007986 */ /* 0x0011e2000c101b24 */
[----:B------:R-:W-:Y:S05]  /*9f90*/  BRA `(.L_x_4888) ;  /* 0x00000b1000007947 */ /* 0x000fea0003800000 */
.L_x_4883:
        /* <DEDUP_REMOVED lines=13> */
.L_x_4897:
[----:B------:R-:W-:Y:S01]  /*a070*/  PRMT R24, RZ, 0x5410, R24 ;  /* 0x00005410ff187816 */ /* 0x000fe20000000018 */
[----:B------:R-:W-:-:S04]  /*a080*/  CS2R R6, SRZ ;  /* 0x0000000000067805 */ /* 0x000fc8000001ff00 */
[----:B------:R-:W-:-:S06]  /*a090*/  FMUL.FTZ R4, R24, 1 ;  /* 0x3f80000018047820 */ /* 0x000fcc0000410000 */
[----:B------:R-:W0:Y:S02]  /*a0a0*/  F2F.F64.F32 R4, R4 ;  /* 0x0000000400047310 */ /* 0x000e240000201800 */
[----:B0-----:R0:W-:Y:S01]  /*a0b0*/  STG.E.128 [R2.64], R4 ;  /* 0x0000000402007986 */ /* 0x0011e2000c101d24 */
[----:B------:R-:W-:Y:S05]  /*a0c0*/  BRA `(.L_x_4888) ;  /* 0x000009e000007947 */ /* 0x000fea0003800000 */
.L_x_4896:
        /* <DEDUP_REMOVED lines=21> */
.L_x_4901:
[----:B------:R-:W-:Y:S05]  /*a220*/  BSYNC B0 ;  /* 0x0000000000007941 */ /* 0x000fea0003800000 */
.L_x_4900:
[----:B------:R-:W-:-:S05]  /*a230*/  LOP3.LUT R5, R0, R5, RZ, 0xfc, !PT ;  /* 0x0000000500057212 */ /* 0x000fca00078efcff */
[----:B------:R0:W-:Y:S01]  /*a240*/  STG.E.U8 [R2.64], R5 ;  /* 0x0000000502007986 */ /* 0x0001e2000c101124 */
[----:B------:R-:W-:Y:S05]  /*a250*/  BRA `(.L_x_4888) ;  /* 0x0000085000007947 */ /* 0x000fea0003800000 */
.L_x_4899:
        /* <DEDUP_REMOVED lines=13> */
.L_x_4903:
[----:B------:R-:W-:Y:S01]  /*a330*/  IMAD.MOV.U32 R0, RZ, RZ, 0x7f ;  /* 0x0000007fff007424 */ /* 0x000fe200078e00ff */
[----:B------:R-:W-:-:S04]  /*a340*/  ISETP.GT.U32.AND P0, PT, R4, 0x7f800000, PT ;  /* 0x7f8000000400780c */ /* 0x000fc80003f04070 */
[----:B------:R-:W-:-:S04]  /*a350*/  SEL R0, R0, 0x7c, P0 ;  /* 0x0000007c00007807 */ /* 0x000fc80000000000 */
.L_x_4904:
[----:B------:R-:W-:Y:S05]  /*a360*/  BSYNC B0 ;  /* 0x0000000000007941 */ /* 0x000fea0003800000 */
.L_x_4902:
[----:B------:R-:W-:-:S04]  /*a370*/  LOP3.LUT R4, R5, 0x80000000, RZ, 0xc0, !PT ;  /* 0x8000000005047812 */ /* 0x000fc800078ec0ff */
[----:B------:R-:W-:-:S04]  /*a380*/  SHF.R.U32.HI R5, RZ, 0x18, R4 ;  /* 0x00000018ff057819 */ /* 0x000fc80000011604 */
[----:B------:R-:W-:-:S05]  /*a390*/  LOP3.LUT R5, R0, R5, RZ, 0xfc, !PT ;  /* 0x0000000500057212 */ /* 0x000fca00078efcff */
[----:B------:R0:W-:Y:S01]  /*a3a0*/  STG.E.U8 [R2.64], R5 ;  /* 0x0000000502007986 */ /* 0x0001e2000c101124 */
[----:B------:R-:W-:Y:S05]  /*a3b0*/  BRA `(.L_x_4888) ;  /* 0x000006f000007947 */ /* 0x000fea0003800000 */
.L_x_4898:
[----:B------:R0:W-:Y:S01]  /*a3c0*/  STG.E.U16 [R2.64], R24 ;  /* 0x0000001802007986 */ /* 0x0001e2000c101524 */
[----:B------:R-:W-:Y:S05]  /*a3d0*/  BRA `(.L_x_4888) ;  /* 0x000006d000007947 */ /* 0x000fea0003800000 */
.L_x_4895:
        /* <DEDUP_REMOVED lines=12> */
.L_x_4907:
        /* <DEDUP_REMOVED lines=17> */
.L_x_4910:
[----:B------:R-:W-:-:S04]  /*a5b0*/  LOP3.LUT R0, R7, 0x80000000, RZ, 0xc0, !PT ;  /* 0x8000000007007812 */ /* 0x000fc800078ec0ff */
[----:B------:R-:W-:-:S04]  /*a5c0*/  SHF.R.U32.HI R5, RZ, 0x18, R0 ;  /* 0x00000018ff057819 */ /* 0x000fc80000011600 */
[----:B------:R-:W-:-:S04]  /*a5d0*/  LOP3.LUT R4, R4, R5, RZ, 0xfc, !PT ;  /* 0x0000000504047212 */ /* 0x000fc800078efcff */
[----:B------:R-:W-:Y:S02]  /*a5e0*/  PRMT R0, R4, 0x7610, R0 ;  /* 0x0000761004007816 */ /* 0x000fe40000000000 */
.L_x_4909:
[----:B------:R-:W-:Y:S05]  /*a5f0*/  BSYNC B0 ;  /* 0x0000000000007941 */ /* 0x000fea0003800000 */
.L_x_4908:
[----:B------:R0:W-:Y:S01]  /*a600*/  STG.E.U8 [R2.64], R0 ;  /* 0x0000000002007986 */ /* 0x0001e2000c101124 */
[----:B------:R-:W-:Y:S05]  /*a610*/  BRA `(.L_x_4888) ;  /* 0x0000049000007947 */ /* 0x000fea0003800000 */
.L_x_4906:
        /* <DEDUP_REMOVED lines=17> */
.L_x_4913:
[----:B------:R-:W-:-:S04]  /*a730*/  LOP3.LUT R0, R7, 0x80000000, RZ, 0xc0, !PT ;  /* 0x8000000007007812 */ /* 0x000fc800078ec0ff */
[----:B------:R-:W-:-:S04]  /*a740*/  SHF.R.U32.HI R5, RZ, 0x18, R0 ;  /* 0x00000018ff057819 */ /* 0x000fc80000011600 */
[----:B------:R-:W-:-:S04]  /*a750*/  LOP3.LUT R4, R4, R5, RZ, 0xfc, !PT ;  /* 0x0000000504047212 */ /* 0x000fc800078efcff */
[----:B------:R-:W-:Y:S02]  /*a760*/  PRMT R0, R4, 0x7610, R0 ;  /* 0x0000761004007816 */ /* 0x000fe40000000000 */
.L_x_4912:
[----:B------:R-:W-:Y:S05]  /*a770*/  BSYNC B0 ;  /* 0x0000000000007941 */ /* 0x000fea0003800000 */
.L_x_4911:
[----:B------:R0:W-:Y:S01]  /*a780*/  STG.E.U8 [R2.64], R0 ;  /* 0x0000000002007986 */ /* 0x0001e2000c101124 */
[----:B------:R-:W-:Y:S05]  /*a790*/  BRA `(.L_x_4888) ;  /* 0x0000031000007947 */ /* 0x000fea0003800000 */
.L_x_4905:
        /* <DEDUP_REMOVED lines=22> */
.L_x_4887:
        /* <DEDUP_REMOVED lines=20> */
.L_x_4915:
[----:B------:R-:W-:-:S06]  /*aa40*/  PRMT R4, RZ, 0x5410, R24 ;  /* 0x00005410ff047816 */ /* 0x000fcc0000000018 */
[----:B------:R-:W0:Y:S02]  /*aa50*/  F2I.U64.TRUNC R4, R4 ;  /* 0x0000000400047311 */ /* 0x000e24000020d800 */
[----:B0-----:R0:W-:Y:S01]  /*aa60*/  STG.E.64 [R2.64], R4 ;  /* 0x0000000402007986 */ /* 0x0011e2000c101b24 */
[----:B------:R-:W-:Y:S05]  /*aa70*/  BRA `(.L_x_4888) ;  /* 0x0000003000007947 */ /* 0x000fea0003800000 */
.L_x_4914:
[----:B------:R-:W-:-:S04]  /*aa80*/  PRMT R24, RZ, 0x5410, R24 ;  /* 0x00005410ff187816 */ /* 0x000fc80000000018 */
[----:B------:R-:W0:Y:S02]  /*aa90*/  F2I.FTZ.U32.TRUNC.NTZ R5, R24 ;  /* 0x0000001800057305 */ /* 0x000e24000021f000 */
[----:B0-----:R0:W-:Y:S02]  /*aaa0*/  STG.E [R2.64], R5 ;  /* 0x0000000502007986 */ /* 0x0011e4000c101924 */
.L_x_4888:
        /* <DEDUP_REMOVED lines=23> */
.L_x_4919:
[----:B------:R-:W-:-:S06]  /*ac20*/  PRMT R5, RZ, 0x5410, R18 ;  /* 0x00005410ff057816 */ /* 0x000fcc0000000012 */
[----:B------:R-:W0:Y:S02]  /*ac30*/  F2I.S64.TRUNC R4, R5 ;  /* 0x0000000500047311 */ /* 0x000e24000020d900 */
[----:B0-----:R0:W-:Y:S01]  /*ac40*/  STG.E.U8 [R2.64], R4 ;  /* 0x0000000402007986 */ /* 0x0011e2000c101124 */
[----:B------:R-:W-:Y:S05]  /*ac50*/  BRA `(.L_x_4921) ;  /* 0x00000e4000007947 */ /* 0x000fea0003800000 */
.L_x_4918:
        /* <DEDUP_REMOVED lines=10> */
.L_x_4923:
[----:B------:R-:W-:-:S04]  /*ad00*/  PRMT R18, RZ, 0x5410, R18 ;  /* 0x00005410ff127816 */ /* 0x000fc80000000012 */
[----:B------:R-:W0:Y:S02]  /*ad10*/  F2I.FTZ.TRUNC.NTZ R5, R18 ;  /* 0x0000001200057305 */ /* 0x000e24000021f100 */
[----:B0-----:R0:W-:Y:S01]  /*ad20*/  STG.E [R2.64], R5 ;  /* 0x0000000502007986 */ /* 0x0011e2000c101924 */
[----:B------:R-:W-:Y:S05]  /*ad30*/  BRA `(.L_x_4921) ;  /* 0x00000d6000007947 */ /* 0x000fea0003800000 */
.L_x_4922:
[----:B------:R-:W-:-:S04]  /*ad40*/  PRMT R18, RZ, 0x5410, R18 ;  /* 0x00005410ff127816 */ /* 0x000fc80000000012 */
[----:B------:R-:W0:Y:S02]  /*ad50*/  F2I.FTZ.TRUNC.NTZ R5, R18 ;  /* 0x0000001200057305 */ /* 0x000e24000021f100 */
[----:B0-----:R0:W-:Y:S01]  /*ad60*/  STG.E.U16 [R2.64], R5 ;  /* 0x0000000502007986 */ /* 0x0011e2000c101524 */
[----:B------:R-:W-:Y:S05]  /*ad70*/  BRA `(.L_x_4921) ;  /* 0x00000d2000007947 */ /* 0x000fea0003800000 */
.L_x_4917:
        /* <DEDUP_REMOVED lines=9> */
.L_x_4925:
[----:B------:R-:W-:-:S04]  /*ae10*/  PRMT R0, RZ, 0x5410, R18 ;  /* 0x00005410ff007816 */ /* 0x000fc80000000012 */
[----:B------:R-:W-:-:S05]  /*ae20*/  F2FP.PACK_AB R0, RZ, R0 ;  /* 0x00000000ff00723e */ /* 0x000fca00000000ff */
[----:B------:R0:W-:Y:S01]  /*ae30*/  STG.E.U16 [R2.64], R0 ;  /* 0x0000000002007986 */ /* 0x0001e2000c101524 */
[----:B------:R-:W-:Y:S05]  /*ae40*/  BRA `(.L_x_4921) ;  /* 0x00000c5000007947 */ /* 0x000fea0003800000 */
.L_x_4924:
        /* <DEDUP_REMOVED lines=10> */
.L_x_4927:
[----:B------:R-:W-:-:S04]  /*aef0*/  PRMT R18, RZ, 0x5410, R18 ;  /* 0x00005410ff127816 */ /* 0x000fc80000000012 */
[----:B------:R-:W-:-:S04]  /*af00*/  F2FP.PACK_AB R5, RZ, R18 ;  /* 0x00000012ff05723e */ /* 0x000fc800000000ff */
[----:B------:R-:W-:-:S05]  /*af10*/  PRMT R5, R5, 0x5410, RZ ;  /* 0x0000541005057816 */ /* 0x000fca00000000ff */
[----:B------:R0:W-:Y:S01]  /*af20*/  STG.E [R2.64], R5 ;  /* 0x0000000502007986 */ /* 0x0001e2000c101924 */
[----:B------:R-:W-:Y:S05]  /*af30*/  BRA `(.L_x_4921) ;  /* 0x00000b6000007947 */ /* 0x000fea0003800000 */
.L_x_4926:
[----:B------:R-:W-:-:S05]  /*af40*/  PRMT R4, RZ, 0x5410, R18 ;  /* 0x00005410ff047816 */ /* 0x000fca0000000012 */
[----:B------:R-:W-:-:S06]  /*af50*/  FMUL.FTZ R4, R4, 1 ;  /* 0x3f80000004047820 */ /* 0x000fcc0000410000 */
[----:B------:R-:W0:Y:S02]  /*af60*/  F2F.F64.F32 R4, R4 ;  /* 0x0000000400047310 */ /* 0x000e240000201800 */
[----:B0-----:R0:W-:Y:S01]  /*af70*/  STG.E.64 [R2.64], R4 ;  /* 0x0000000402007986 */ /* 0x0011e2000c101b24 */
[----:B------:R-:W-:Y:S05]  /*af80*/  BRA `(.L_x_4921) ;  /* 0x00000b1000007947 */ /* 0x000fea0003800000 */
.L_x_4916:
        /* <DEDUP_REMOVED lines=13> */
.L_x_4930:
[----:B------:R-:W-:Y:S01]  /*b060*/  PRMT R18, RZ, 0x5410, R18 ;  /* 0x00005410ff127816 */ /* 0x000fe20000000012 */
[----:B------:R-:W-:-:S04]  /*b070*/  CS2R R6, SRZ ;  /* 0x0000000000067805 */ /* 0x000fc8000001ff00 */
[----:B------:R-:W-:-:S06]  /*b080*/  FMUL.FTZ R4, R18, 1 ;  /* 0x3f80000012047820 */ /* 0x000fcc0000410000 */
[----:B------:R-:W0:Y:S02]  /*b090*/  F2F.F64.F32 R4, R4 ;  /* 0x0000000400047310 */ /* 0x000e240000201800 */
[----:B0-----:R0:W-:Y:S01]  /*b0a0*/  STG.E.128 [R2.64], R4 ;  /* 0x0000000402007986 */ /* 0x0011e2000c101d24 */
[----:B------:R-:W-:Y:S05]  /*b0b0*/  BRA `(.L_x_4921) ;  /* 0x000009e000007947 */ /* 0x000fea0003800000 */
.L_x_4929:
        /* <DEDUP_REMOVED lines=21> */
.L_x_4934:
[----:B------:R-:W-:Y:S05]  /*b210*/  BSYNC B0 ;  /* 0x0000000000007941 */ /* 0x000fea0003800000 */
.L_x_4933:
[----:B------:R-:W-:-:S05]  /*b220*/  LOP3.LUT R5, R0, R5, RZ, 0xfc, !PT ;  /* 0x0000000500057212 */ /* 0x000fca00078efcff */
[----:B------:R0:W-:Y:S01]  /*b230*/  STG.E.U8 [R2.64], R5 ;  /* 0x0000000502007986 */ /* 0x0001e2000c101124 */
[----:B------:R-:W-:Y:S05]  /*b240*/  BRA `(.L_x_4921) ;  /* 0x0000085000007947 */ /* 0x000fea0003800000 */
.L_x_4932:
        /* <DEDUP_REMOVED lines=13> */
.L_x_4936:
[----:B------:R-:W-:Y:S01]  /*b320*/  IMAD.MOV.U32 R0, RZ, RZ, 0x7f ;  /* 0x0000007fff007424 */ /* 0x000fe200078e00ff */
[----:B------:R-:W-:-:S04]  /*b330*/  ISETP.GT.U32.AND P0, PT, R4, 0x7f800000, PT ;  /* 0x7f8000000400780c */ /* 0x000fc80003f04070 */
[----:B------:R-:W-:-:S04]  /*b340*/  SEL R0, R0, 0x7c, P0 ;  /* 0x0000007c00007807 */ /* 0x000fc80000000000 */
.L_x_4937:
[----:B------:R-:W-:Y:S05]  /*b350*/  BSYNC B0 ;  /* 0x0000000000007941 */ /* 0x000fea0003800000 */
.L_x_4935:
[----:B------:R-:W-:-:S04]  /*b360*/  LOP3.LUT R4, R5, 0x80000000, RZ, 0xc0, !PT ;  /* 0x8000000005047812 */ /* 0x000fc800078ec0ff */
[----:B------:R-:W-:-:S04]  /*b370*/  SHF.R.U32.HI R5, RZ, 0x18, R4 ;  /* 0x00000018ff057819 */ /* 0x000fc80000011604 */
[----:B------:R-:W-:-:S05]  /*b380*/  LOP3.LUT R5, R0, R5, RZ, 0xfc, !PT ;  /* 0x0000000500057212 */ /* 0x000fca00078efcff */
[----:B------:R0:W-:Y:S01]  /*b390*/  STG.E.U8 [R2.64], R5 ;  /* 0x0000000502007986 */ /* 0x0001e2000c101124 */
[----:B------:R-:W-:Y:S05]  /*b3a0*/  BRA `(.L_x_4921) ;  /* 0x000006f000007947 */ /* 0x000fea0003800000 */
.L_x_4931:
[----:B------:R0:W-:Y:S01]  /*b3b0*/  STG.E.U16 [R2.64], R18 ;  /* 0x0000001202007986 */ /* 0x0001e2000c101524 */
[----:B------:R-:W-:Y:S05]  /*b3c0*/  BRA `(.L_x_4921) ;  /* 0x000006d000007947 */ /* 0x000fea0003800000 */
.L_x_4928:
        /* <DEDUP_REMOVED lines=12> */
.L_x_4940:
        /* <DEDUP_REMOVED lines=17> */
.L_x_4943:
[----:B------:R-:W-:-:S04]  /*b5a0*/  LOP3.LUT R0, R7, 0x80000000, RZ, 0xc0, !PT ;  /* 0x8000000007007812 */ /* 0x000fc800078ec0ff */
[----:B------:R-:W-:-:S04]  /*b5b0*/  SHF.R.U32.HI R5, RZ, 0x18, R0 ;  /* 0x00000018ff057819 */ /* 0x000fc80000011600 */
[----:B------:R-:W-:-:S04]  /*b5c0*/  LOP3.LUT R4, R4, R5, RZ, 0xfc, !PT ;  /* 0x0000000504047212 */ /* 0x000fc800078efcff */
[----:B------:R-:W-:Y:S02]  /*b5d0*/  PRMT R0, R4, 0x7610, R0 ;  /* 0x0000761004007816 */ /* 0x000fe40000000000 */
.L_x_4942:
[----:B------:R-:W-:Y:S05]  /*b5e0*/  BSYNC B0 ;  /* 0x0000000000007941 */ /* 0x000fea0003800000 */
.L_x_4941:
[----:B------:R0:W-:Y:S01]  /*b5f0*/  STG.E.U8 [R2.64], R0 ;  /* 0x0000000002007986 */ /* 0x0001e2000c101124 */
[----:B------:R-:W-:Y:S05]  /*b600*/  BRA `(.L_x_4921) ;  /* 0x0000049000007947 */ /* 0x000fea0003800000 */
.L_x_4939:
        /* <DEDUP_REMOVED lines=17> */
.L_x_4946:
[----:B------:R-:W-:-:S04]  /*b720*/  LOP3.LUT R0, R7, 0x80000000, RZ, 0xc0, !PT ;  /* 0x8000000007007812 */ /* 0x000fc800078ec0ff */
[----:B------:R-:W-:-:S04]  /*b730*/  SHF.R.U32.HI R5, RZ, 0x18, R0 ;  /* 0x00000018ff057819 */ /* 0x000fc80000011600 */
[----:B------:R-:W-:-:S04]  /*b740*/  LOP3.LUT R4, R4, R5, RZ, 0xfc, !PT ;  /* 0x0000000504047212 */ /* 0x000fc800078efcff */
[----:B------:R-:W-:Y:S02]  /*b750*/  PRMT R0, R4, 0x7610, R0 ;  /* 0x0000761004007816 */ /* 0x000fe40000000000 */
.L_x_4945:
[----:B------:R-:W-:Y:S05]  /*b760*/  BSYNC B0 ;  /* 0x0000000000007941 */ /* 0x000fea0003800000 */
.L_x_4944:
[----:B------:R0:W-:Y:S01]  /*b770*/  STG.E.U8 [R2.64], R0 ;  /* 0x0000000002007986 */ /* 0x0001e2000c101124 */
[----:B------:R-:W-:Y:S05]  /*b780*/  BRA `(.L_x_4921) ;  /* 0x0000031000007947 */ /* 0x000fea0003800000 */
.L_x_4938:
        /* <DEDUP_REMOVED lines=22> */
.L_x_4920:
        /* <DEDUP_REMOVED lines=20> */
.L_x_4948:
[----:B------:R-:W-:-:S06]  /*ba30*/  PRMT R4, RZ, 0x5410, R18 ;  /* 0x00005410ff047816 */ /* 0x000fcc0000000012 */
[----:B------:R-:W0:Y:S02]  /*ba40*/  F2I.U64.TRUNC R4, R4 ;  /* 0x0000000400047311 */ /* 0x000e24000020d800 */
[----:B0-----:R0:W-:Y:S01]  /*ba50*/  STG.E.64 [R2.64], R4 ;  /* 0x0000000402007986 */ /* 0x0011e2000c101b24 */
[----:B------:R-:W-:Y:S05]  /*ba60*/  BRA `(.L_x_4921) ;  /* 0x0000003000007947 */ /* 0x000fea0003800000 */
.L_x_4947:
[----:B------:R-:W-:-:S04]  /*ba70*/  PRMT R18, RZ, 0x5410, R18 ;  /* 0x00005410ff127816 */ /* 0x000fc80000000012 */
[----:B------:R-:W0:Y:S02]  /*ba80*/  F2I.FTZ.U32.TRUNC.NTZ R5, R18 ;  /* 0x0000001200057305 */ /* 0x000e24000021f000 */
[----:B0-----:R0:W-:Y:S02]  /*ba90*/  STG.E [R2.64], R5 ;  /* 0x0000000502007986 */ /* 0x0011e4000c101924 */
.L_x_4921:
[----:B------:R-:W-:Y:S02]  /*baa0*/  IADD3 R29, R29, 0x80, RZ ;  /* 0x000000801d1d7810 */ /* 0x000fe40007ffe0ff */
.L_x_4882:
[----:B------:R-:W-:Y:S05]  /*bab0*/  BSYNC B6 ;  /* 0x0000000000067941 */ /* 0x000fea0003800000 */
.L_x_4881:
        /* <DEDUP_REMOVED lines=21> */
.L_x_4952:
[----:B------:R-:W-:-:S06]  /*bc10*/  PRMT R5, RZ, 0x5410, R23 ;  /* 0x00005410ff057816 */ /* 0x000fcc0000000017 */
[----:B------:R-:W0:Y:S02]  /*bc20*/  F2I.S64.TRUNC R4, R5 ;  /* 0x0000000500047311 */ /* 0x000e24000020d900 */
[----:B0-----:R-:W-:Y:S01]  /*bc30*/  STG.E.U8 [R2.64], R4 ;  /* 0x0000000402007986 */ /* 0x001fe2000c101124 */
[----:B------:R-:W-:Y:S05]  /*bc40*/  EXIT ;  /* 0x000000000000794d */ /* 0x000fea0003800000 */
.L_x_4951:
        /* <DEDUP_REMOVED lines=10> */
.L_x_4955:
[----:B------:R-:W-:-:S06]  /*bcf0*/  PRMT R23, RZ, 0x5410, R23 ;  /* 0x00005410ff177816 */ /* 0x000fcc0000000017 */
[----:B------:R-:W0:Y:S02]  /*bd00*/  F2I.FTZ.TRUNC.NTZ R23, R23 ;  /* 0x0000001700177305 */ /* 0x000e24000021f100 */
[----:B0-----:R-:W-:Y:S01]  /*bd10*/  STG.E [R2.64], R23 ;  /* 0x0000001702007986 */ /* 0x001fe2000c101924 */
[----:B------:R-:W-:Y:S05]  /*bd20*/  EXIT ;  /* 0x000000000000794d */ /* 0x000fea0003800000 */
.L_x_4954:
[----:B------:R-:W-:-:S06]  /*bd30*/  PRMT R23, RZ, 0x5410, R23 ;  /* 0x00005410ff177816 */ /* 0x000fcc0000000017 */
[----:B------:R-:W0:Y:S02]  /*bd40*/  F2I.FTZ.TRUNC.NTZ R23, R23 ;  /* 0x0000001700177305 */ /* 0x000e24000021f100 */
[----:B0-----:R-:W-:Y:S01]  /*bd50*/  STG.E.U16 [R2.64], R23 ;  /* 0x0000001702007986 */ /* 0x001fe2000c101524 */
[----:B------:R-:W-:Y:S05]  /*bd60*/  EXIT ;  /* 0x000000000000794d */ /* 0x000fea0003800000 */
.L_x_4950:
        /* <DEDUP_REMOVED lines=9> */
.L_x_4957:
[----:B------:R-:W-:-:S04]  /*be00*/  PRMT R0, RZ, 0x5410, R23 ;  /* 0x00005410ff007816 */ /* 0x000fc80000000017 */
[----:B------:R-:W-:-:S05]  /*be10*/  F2FP.PACK_AB R0, RZ, R0 ;  /* 0x00000000ff00723e */ /* 0x000fca00000000ff */
[----:B------:R-:W-:Y:S01]  /*be20*/  STG.E.U16 [R2.64], R0 ;  /* 0x0000000002007986 */ /* 0x000fe2000c101524 */
[----:B------:R-:W-:Y:S05]  /*be30*/  EXIT ;  /* 0x000000000000794d */ /* 0x000fea0003800000 */
.L_x_4956:
        /* <DEDUP_REMOVED lines=10> */
.L_x_4959:
[----:B------:R-:W-:-:S04]  /*bee0*/  PRMT R23, RZ, 0x5410, R23 ;  /* 0x00005410ff177816 */ /* 0x000fc80000000017 */
[----:B------:R-:W-:-:S04]  /*bef0*/  F2FP.PACK_AB R5, RZ, R23 ;  /* 0x00000017ff05723e */ /* 0x000fc800000000ff */
[----:B------:R-:W-:-:S05]  /*bf00*/  PRMT R5, R5, 0x5410, RZ ;  /* 0x0000541005057816 */ /* 0x000fca00000000ff */
[----:B------:R-:W-:Y:S01]  /*bf10*/  STG.E [R2.64], R5 ;  /* 0x0000000502007986 */ /* 0x000fe2000c101924 */
[----:B------:R-:W-:Y:S05]  /*bf20*/  EXIT ;  /* 0x000000000000794d */ /* 0x000fea0003800000 */
.L_x_4958:
[----:B------:R-:W-:-:S05]  /*bf30*/  PRMT R4, RZ, 0x5410, R23 ;  /* 0x00005410ff047816 */ /* 0x000fca0000000017 */
[----:B------:R-:W-:-:S06]  /*bf40*/  FMUL.FTZ R4, R4, 1 ;  /* 0x3f80000004047820 */ /* 0x000fcc0000410000 */
[----:B------:R-:W0:Y:S02]  /*bf50*/  F2F.F64.F32 R4, R4 ;  /* 0x0000000400047310 */ /* 0x000e240000201800 */
[----:B0-----:R-:W-:Y:S01]  /*bf60*/  STG.E.64 [R2.64], R4 ;  /* 0x0000000402007986 */ /* 0x001fe2000c101b24 */
[----:B------:R-:W-:Y:S05]  /*bf70*/  EXIT ;  /* 0x000000000000794d */ /* 0x000fea0003800000 */
.L_x_4949:
        /* <DEDUP_REMOVED lines=13> */
.L_x_4962:
[----:B------:R-:W-:Y:S01]  /*c050*/  PRMT R23, RZ, 0x5410, R23 ;  /* 0x00005410ff177816 */ /* 0x000fe20000000017 */
[----:B------:R-:W-:-:S04]  /*c060*/  CS2R R6, SRZ ;  /* 0x0000000000067805 */ /* 0x000fc8000001ff00 */
[----:B------:R-:W-:-:S06]  /*c070*/  FMUL.FTZ R4, R23, 1 ;  /* 0x3f80000017047820 */ /* 0x000fcc0000410000 */
[----:B------:R-:W0:Y:S02]  /*c080*/  F2F.F64.F32 R4, R4 ;  /* 0x0000000400047310 */ /* 0x000e240000201800 */
[----:B0-----:R-:W-:Y:S01]  /*c090*/  STG.E.128 [R2.64], R4 ;  /* 0x0000000402007986 */ /* 0x001fe2000c101d24 */
[----:B------:R-:W-:Y:S05]  /*c0a0*/  EXIT ;  /* 0x000000000000794d */ /* 0x000fea0003800000 */
.L_x_4961:
        /* <DEDUP_REMOVED lines=21> */
.L_x_4966:
[----:B------:R-:W-:Y:S05]  /*c200*/  BSYNC B0 ;  /* 0x0000000000007941 */ /* 0x000fea0003800000 */
.L_x_4965:
[----:B------:R-:W-:-:S05]  /*c210*/  LOP3.LUT R5, R0, R5, RZ, 0xfc, !PT ;  /* 0x0000000500057212 */ /* 0x000fca00078efcff */
[----:B------:R-:W-:Y:S01]  /*c220*/  STG.E.U8 [R2.64], R5 ;  /* 0x0000000502007986 */ /* 0x000fe2000c101124 */
[----:B------:R-:W-:Y:S05]  /*c230*/  EXIT ;  /* 0x000000000000794d */ /* 0x000fea0003800000 */
.L_x_4964:
        /* <DEDUP_REMOVED lines=13> */
.L_x_4968:
[----:B------:R-:W-:Y:S01]  /*c310*/  IMAD.MOV.U32 R0, RZ, RZ, 0x7f ;  /* 0x0000007fff007424 */ /* 0x000fe200078e00ff */
[----:B------:R-:W-:-:S04]  /*c320*/  ISETP.GT.U32.AND P0, PT, R4, 0x7f800000, PT ;  /* 0x7f8000000400780c */ /* 0x000fc80003f04070 */
[----:B------:R-:W-:-:S04]  /*c330*/  SEL R0, R0, 0x7c, P0 ;  /* 0x0000007c00007807 */ /* 0x000fc80000000000 */
.L_x_4969:
[----:B------:R-:W-:Y:S05]  /*c340*/  BSYNC B0 ;  /* 0x0000000000007941 */ /* 0x000fea0003800000 */
.L_x_4967:
[----:B------:R-:W-:-:S04]  /*c350*/  LOP3.LUT R4, R23, 0x80000000, RZ, 0xc0, !PT ;  /* 0x8000000017047812 */ /* 0x000fc800078ec0ff */
[----:B------:R-:W-:-:S04]  /*c360*/  SHF.R.U32.HI R5, RZ, 0x18, R4 ;  /* 0x00000018ff057819 */ /* 0x000fc80000011604 */
[----:B------:R-:W-:-:S05]  /*c370*/  LOP3.LUT R5, R0, R5, RZ, 0xfc, !PT ;  /* 0x0000000500057212 */ /* 0x000fca00078efcff */
[----:B------:R-:W-:Y:S01]  /*c380*/  STG.E.U8 [R2.64], R5 ;  /* 0x0000000502007986 */ /* 0x000fe2000c101124 */
[----:B------:R-:W-:Y:S05]  /*c390*/  EXIT ;  /* 0x000000000000794d */ /* 0x000fea0003800000 */
.L_x_4963:
[----:B------:R-:W-:Y:S01]  /*c3a0*/  STG.E.U16 [R2.64], R23 ;  /* 0x0000001702007986 */ /* 0x000fe2000c101524 */
[----:B------:R-:W-:Y:S05]  /*c3b0*/  EXIT ;  /* 0x000000000000794d */ /* 0x000fea0003800000 */
.L_x_4960:
        /* <DEDUP_REMOVED lines=12> */
.L_x_4972:
        /* <DEDUP_REMOVED lines=17> */
.L_x_4975:
[----:B------:R-:W-:-:S04]  /*c590*/  LOP3.LUT R0, R23, 0x80000000, RZ, 0xc0, !PT ;  /* 0x8000000017007812 */ /* 0x000fc800078ec0ff */
[----:B------:R-:W-:-:S04]  /*c5a0*/  SHF.R.U32.HI R5, RZ, 0x18, R0 ;  /* 0x00000018ff057819 */ /* 0x000fc80000011600 */
[----:B------:R-:W-:-:S04]  /*c5b0*/  LOP3.LUT R4, R4, R5, RZ, 0xfc, !PT ;  /* 0x0000000504047212 */ /* 0x000fc800078efcff */
[----:B------:R-:W-:Y:S02]  /*c5c0*/  PRMT R0, R4, 0x7610, R0 ;  /* 0x0000761004007816 */ /* 0x000fe40000000000 */
.L_x_4974:
[----:B------:R-:W-:Y:S05]  /*c5d0*/  BSYNC B0 ;  /* 0x0000000000007941 */ /* 0x000fea0003800000 */
.L_x_4973:
[----:B------:R-:W-:Y:S01]  /*c5e0*/  STG.E.U8 [R2.64], R0 ;  /* 0x0000000002007986 */ /* 0x000fe2000c101124 */
[----:B------:R-:W-:Y:S05]  /*c5f0*/  EXIT ;  /* 0x000000000000794d */ /* 0x000fea0003800000 */
.L_x_4971:
        /* <DEDUP_REMOVED lines=17> */
.L_x_4978:
[----:B------:R-:W-:-:S04]  /*c710*/  LOP3.LUT R0, R23, 0x80000000, RZ, 0xc0, !PT ;  /* 0x8000000017007812 */ /* 0x000fc800078ec0ff */
[----:B------:R-:W-:-:S04]  /*c720*/  SHF.R.U32.HI R5, RZ, 0x18, R0 ;  /* 0x00000018ff057819 */ /* 0x000fc80000011600 */
[----:B------:R-:W-:-:S04]  /*c730*/  LOP3.LUT R4, R4, R5, RZ, 0xfc, !PT ;  /* 0x0000000504047212 */ /* 0x000fc800078efcff */
[----:B------:R-:W-:Y:S02]  /*c740*/  PRMT R0, R4, 0x7610, R0 ;  /* 0x0000761004007816 */ /* 0x000fe40000000000 */
.L_x_4977:
[----:B------:R-:W-:Y:S05]  /*c750*/  BSYNC B0 ;  /* 0x0000000000007941 */ /* 0x000fea0003800000 */
.L_x_4976:
[----:B------:R-:W-:Y:S01]  /*c760*/  STG.E.U8 [R2.64], R0 ;  /* 0x0000000002007986 */ /* 0x000fe2000c101124 */
[----:B------:R-:W-:Y:S05]  /*c770*/  EXIT ;  /* 0x000000000000794d */ /* 0x000fea0003800000 */
.L_x_4970:
        /* <DEDUP_REMOVED lines=22> */
.L_x_4953:
        /* <DEDUP_REMOVED lines=20> */
.L_x_4980:
[----:B------:R-:W-:-:S06]  /*ca20*/  PRMT R4, RZ, 0x5410, R23 ;  /* 0x00005410ff047816 */ /* 0x000fcc0000000017 */
[----:B------:R-:W0:Y:S02]  /*ca30*/  F2I.U64.TRUNC R4, R4 ;  /* 0x0000000400047311 */ /* 0x000e24000020d800 */
[----:B0-----:R-:W-:Y:S01]  /*ca40*/  STG.E.64 [R2.64], R4 ;  /* 0x0000000402007986 */ /* 0x001fe2000c101b24 */
[----:B------:R-:W-:Y:S05]  /*ca50*/  EXIT ;  /* 0x000000000000794d */ /* 0x000fea0003800000 */
.L_x_4979:
[----:B------:R-:W-:-:S06]  /*ca60*/  PRMT R23, RZ, 0x5410, R23 ;  /* 0x00005410ff177816 */ /* 0x000fcc0000000017 */
[----:B------:R-:W0:Y:S02]  /*ca70*/  F2I.FTZ.U32.TRUNC.NTZ R23, R23 ;  /* 0x0000001700177305 */ /* 0x000e24000021f000 */
[----:B0-----:R-:W-:Y:S01]  /*ca80*/  STG.E [R2.64], R23 ;  /* 0x0000001702007986 */ /* 0x001fe2000c101924 */
[----:B------:R-:W-:Y:S05]  /*ca90*/  EXIT ;  /* 0x000000000000794d */ /* 0x000fea0003800000 */
.L_x_4981:
        /* <DEDUP_REMOVED lines=14> */
.L_x_13778:


//--------------------- .text._ZN2at6native18elementwise_kernelILi128ELi4EZNS0_22gpu_kernel_impl_nocastIZZZNS0_26logit_backward_kernel_cudaERNS_18TensorIteratorBaseERKN3c106ScalarEENKUlvE_clEvENKUlvE2_clEvEUlNS5_8BFloat16ESB_E_EEvS4_RKT_EUliE_EEviT1_ --------------------------
	.section	.text._ZN2at6native18elementwise_kernelILi128ELi4EZNS0_22gpu_kernel_impl_nocastIZZZNS0_26logit_backward_kernel_cudaERNS_18TensorIteratorBaseERKN3c106ScalarEENKUlvE_clEvENKUlvE2_clEvEUlNS5_8BFloat16ESB_E_EEvS4_RKT_EUliE_EEviT1_,"ax",@progbits
	.sectioninfo	@"SHI_REGISTERS=12"
	.align	128
        .global         _ZN2at6native18elementwise_kernelILi128ELi4EZNS0_22gpu_kernel_impl_nocastIZZZNS0_26logit_backward_kernel_cudaERNS_18TensorIteratorBaseERKN3c106ScalarEENKUlvE_clEvENKUlvE2_clEvEUlNS5_8BFloat16ESB_E_EEvS4_RKT_EUliE_EEviT1_
        .type           _ZN2at6native18elementwise_kernelILi128ELi4EZNS0_22gpu_kernel_impl_nocastIZZZNS0_26logit_backward_kernel_cudaERNS_18TensorIteratorBaseERKN3c106ScalarEENKUlvE_clEvENKUlvE2_clEvEUlNS5_8BFloat16ESB_E_EEvS4_RKT_EUliE_EEviT1_,@function
        .size           _ZN2at6native18elementwise_kernelILi128ELi4EZNS0_22gpu_kernel_impl_nocastIZZZNS0_26logit_backward_kernel_cudaERNS_18TensorIteratorBaseERKN3c106ScalarEENKUlvE_clEvENKUlvE2_clEvEUlNS5_8BFloat16ESB_E_EEvS4_RKT_EUliE_EEviT1_,(.L_x_13779 - _ZN2at6native18elementwise_kernelILi128ELi4EZNS0_22gpu_kernel_impl_nocastIZZZNS0_26logit_backward_kernel_cudaERNS_18TensorIteratorBaseERKN3c106ScalarEENKUlvE_clEvENKUlvE2_clEvEUlNS5_8BFloat16ESB_E_EEvS4_RKT_EUliE_EEviT1_)
        .other          _ZN2at6native18elementwise_kernelILi128ELi4EZNS0_22gpu_kernel_impl_nocastIZZZNS0_26logit_backward_kernel_cudaERNS_18TensorIteratorBaseERKN3c106ScalarEENKUlvE_clEvENKUlvE2_clEvEUlNS5_8BFloat16ESB_E_EEvS4_RKT_EUliE_EEviT1_,@"STO_CUDA_ENTRY STV_DEFAULT"
_ZN2at6native18elementwise_kernelILi128ELi4EZNS0_22gpu_kernel_impl_nocastIZZZNS0_26logit_backward_kernel_cudaERNS_18TensorIteratorBaseERKN3c106ScalarEENKUlvE_clEvENKUlvE2_clEvEUlNS5_8BFloat16ESB_E_EEvS4_RKT_EUliE_EEviT1_:
.text._ZN2at6native18elementwise_kernelILi128ELi4EZNS0_22gpu_kernel_impl_nocastIZZZNS0_26logit_backward_kernel_cudaERNS_18TensorIteratorBaseERKN3c106ScalarEENKUlvE_clEvENKUlvE2_clEvEUlNS5_8BFloat16ESB_E_EEvS4_RKT_EUliE_EEviT1_:
        /* <DEDUP_REMOVED lines=261> */
.L_x_4984:
[----:B------:R-:W-:-:S04]  /*1050*/  IADD3 R6, P0, R4, c[0x0][0x3d8], RZ ;  /* 0x0000f60004067a10 */ /* 0x000fc80007f1e0ff */
[----:B------:R-:W-:-:S05]  /*1060*/  IADD3.X R7, RZ, c[0x0][0x3dc], RZ, P0, !PT ;  /* 0x0000f700ff077a10 */ /* 0x000fca00007fe4ff */
[----:B------:R-:W2:Y:S01]  /*1070*/  LDG.E.U16 R6, [R6.64] ;  /* 0x0000000406067981 */ /* 0x000ea2000c1e1500 */
[----:B------:R-:W-:-:S04]  /*1080*/  IADD3 R4, P0, R3, c[0x0][0x3d0], RZ ;  /* 0x0000f40003047a10 */ /* 0x000fc80007f1e0ff */
[----:B------:R-:W-:-:S05]  /*1090*/  IADD3.X R5, RZ, c[0x0][0x3d4], RZ, P0, !PT ;  /* 0x0000f500ff057a10 */ /* 0x000fca00007fe4ff */
[----:B------:R-:W3:Y:S01]  /*10a0*/  LDG.E.U16 R4, [R4.64] ;  /* 0x0000000404047981 */ /* 0x000ee2000c1e1500 */
[----:B------:R-:W-:Y:S02]  /*10b0*/  IADD3 R0, R0, 0x80, RZ ;  /* 0x0000008000007810 */ /* 0x000fe40007ffe0ff */
[----:B--2---:R-:W-:-:S04]  /*10c0*/  PRMT R6, RZ, 0x5410, R6 ;  /* 0x00005410ff067816 */ /* 0x004fc80000000006 */
[C---:B------:R-:W-:Y:S02]  /*10d0*/  FSETP.GEU.FTZ.AND P1, PT, R6.reuse, RZ, PT ;  /* 0x000000ff0600720b */ /* 0x040fe40003f3e000 */
[----:B------:R-:W-:-:S04]  /*10e0*/  FSETP.GT.FTZ.AND P0, PT, R6, 1, PT ;  /* 0x3f8000000600780b */ /* 0x000fc80003f14000 */
[----:B------:R-:W-:Y:S02]  /*10f0*/  PLOP3.LUT P0, PT, P1, P0, PT, 0x8a, 0x0 ;  /* 0x000000000000781c */ /* 0x000fe40000f01172 */
[----:B---3--:R-:W-:-:S11]  /*1100*/  PRMT R5, RZ, 0x5410, R4 ;  /* 0x00005410ff057816 */ /* 0x008fd60000000004 */
[----:B------:R-:W-:-:S04]  /*1110*/  @!P0 FADD.FTZ R3, -R6, 1 ;  /* 0x3f80000006038421 */ /* 0x000fc80000010100 */
[----:B------:R-:W-:Y:S01]  /*1120*/  @!P0 FMUL.FTZ R8, R6, R3 ;  /* 0x0000000306088220 */ /* 0x000fe20000410000 */
[----:B------:R-:W-:-:S05]  /*1130*/  MOV R3, 0x7fc00000 ;  /* 0x7fc0000000037802 */ /* 0x000fca0000000f00 */
[----:B------:R-:W0:Y:S02]  /*1140*/  @!P0 MUFU.RCP R8, R8 ;  /* 0x0000000800088308 */ /* 0x000e240000001000 */
[----:B0-----:R-:W-:Y:S01]  /*1150*/  @!P0 FMUL.FTZ R3, R5, R8 ;  /* 0x0000000805038220 */ /* 0x001fe20000410000 */
[----:B------:R-:W-:-:S04]  /*1160*/  IADD3 R2, P0, R2, c[0x0][0x3c8], RZ ;  /* 0x0000f20002027a10 */ /* 0x000fc80007f1e0ff */
[----:B------:R-:W-:Y:S02]  /*1170*/  F2FP.BF16.PACK_AB R4, RZ, R3 ;  /* 0x00000003ff04723e */ /* 0x000fe400000010ff */
[----:B------:R-:W-:-:S05]  /*1180*/  IADD3.X R3, RZ, c[0x0][0x3cc], RZ, P0, !PT ;  /* 0x0000f300ff037a10 */ /* 0x000fca00007fe4ff */
[----:B------:R0:W-:Y:S02]  /*1190*/  STG.E.U16 [R2.64], R4 ;  /* 0x0000000402007986 */ /* 0x0001e4000c101504 */
.L_x_4983:
[----:B------:R-:W-:Y:S05]  /*11a0*/  BSYNC B0 ;  /* 0x0000000000007941 */ /* 0x000fea0003800000 */
.L_x_4982:
        /* <DEDUP_REMOVED lines=256> */
.L_x_4987:
        /* <DEDUP_REMOVED lines=276> */
.L_x_4988:
        /* <DEDUP_REMOVED lines=21> */
.L_x_4986:
[----:B------:R-:W-:Y:S05]  /*3440*/  BSYNC B0 ;  /* 0x0000000000007941 */ /* 0x000fea0003800000 */
.L_x_4985:
        /* <DEDUP_REMOVED lines=255> */
.L_x_4989:
[----:B------:R-:W-:-:S04]  /*4440*/  IADD3 R6, P0, R4, c[0x0][0x3d8], RZ ;  /* 0x0000f60004067a10 */ /* 0x000fc80007f1e0ff */
[----:B------:R-:W-:-:S05]  /*4450*/  IADD3.X R7, RZ, c[0x0][0x3dc], RZ, P0, !PT ;  /* 0x0000f700ff077a10 */ /* 0x000fca00007fe4ff */
[----:B------:R-:W2:Y:S01]  /*4460*/  LDG.E.U16 R6, [R6.64] ;  /* 0x0000000406067981 */ /* 0x000ea2000c1e1500 */
[----:B------:R-:W-:-:S04]  /*4470*/  IADD3 R4, P0, R3, c[0x0][0x3d0], RZ ;  /* 0x0000f40003047a10 */ /* 0x000fc80007f1e0ff */
[----:B------:R-:W-:-:S05]  /*4480*/  IADD3.X R5, RZ, c[0x0][0x3d4], RZ, P0, !PT ;  /* 0x0000f500ff057a10 */ /* 0x000fca00007fe4ff */
[----:B------:R-:W3:Y:S01]  /*4490*/  LDG.E.U16 R4, [R4.64] ;  /* 0x0000000404047981 */ /* 0x000ee2000c1e1500 */
[----:B--2---:R-:W-:-:S04]  /*44a0*/  PRMT R3, RZ, 0x5410, R6 ;  /* 0x00005410ff037816 */ /* 0x004fc80000000006 */
[C---:B------:R-:W-:Y:S02]  /*44b0*/  FSETP.GEU.FTZ.AND P1, PT, R3.reuse, RZ, PT ;  /* 0x000000ff0300720b */ /* 0x040fe40003f3e000 */
[----:B------:R-:W-:-:S04]  /*44c0*/  FSETP.GT.FTZ.AND P0, PT, R3, 1, PT ;  /* 0x3f8000000300780b */ /* 0x000fc80003f14000 */
[----:B------:R-:W-:-:S13]  /*44d0*/  PLOP3.LUT P0, PT, P1, P0, PT, 0x8a, 0x0 ;  /* 0x000000000000781c */ /* 0x000fda0000f01172 */
[----:B------:R-:W-:-:S04]  /*44e0*/  @!P0 FADD.FTZ R0, -R3, 1 ;  /* 0x3f80000003008421 */ /* 0x000fc80000010100 */
[----:B------:R-:W-:Y:S01]  /*44f0*/  @!P0 FMUL.FTZ R8, R3, R0 ;  /* 0x0000000003088220 */ /* 0x000fe20000410000 */
[----:B---3--:R-:W-:Y:S02]  /*4500*/  PRMT R3, RZ, 0x5410, R4 ;  /* 0x00005410ff037816 */ /* 0x008fe40000000004 */
[----:B------:R-:W-:-:S03]  /*4510*/  MOV R0, 0x7fc00000 ;  /* 0x7fc0000000007802 */ /* 0x000fc60000000f00 */
[----:B------:R-:W0:Y:S02]  /*4520*/  @!P0 MUFU.RCP R8, R8 ;  /* 0x0000000800088308 */ /* 0x000e240000001000 */
[----:B0-----:R-:W-:Y:S01]  /*4530*/  @!P0 FMUL.FTZ R0, R3, R8 ;  /* 0x0000000803008220 */ /* 0x001fe20000410000 */
[----:B------:R-:W-:-:S04]  /*4540*/  IADD3 R2, P0, R2, c[0x0][0x3c8], RZ ;  /* 0x0000f20002027a10 */ /* 0x000fc80007f1e0ff */
[----:B------:R-:W-:Y:S02]  /*4550*/  F2FP.BF16.PACK_AB R0, RZ, R0 ;  /* 0x00000000ff00723e */ /* 0x000fe400000010ff */
[----:B------:R-:W-:-:S05]  /*4560*/  IADD3.X R3, RZ, c[0x0][0x3cc], RZ, P0, !PT ;  /* 0x0000f300ff037a10 */ /* 0x000fca00007fe4ff */
[----:B------:R-:W-:Y:S01]  /*4570*/  STG.E.U16 [R2.64], R0 ;  /* 0x0000000002007986 */ /* 0x000fe2000c101504 */
[----:B------:R-:W-:Y:S05]  /*4580*/  EXIT ;  /* 0x000000000000794d */ /* 0x000fea0003800000 */
.L_x_4990:
        /* <DEDUP_REMOVED lines=15> */
.L_x_13779:


//--------------------- .text._ZN2at6native27unrolled_elementwise_kernelIZZZNS0_26logit_backward_kernel_cudaERNS_18TensorIteratorBaseERKN3c106ScalarEENKUlvE_clEvENKUlvE2_clEvEUlNS4_8BFloat16ESA_E_St5arrayIPcLm3EELi4E23TrivialOffsetCalculatorILi2EjESF_ILi1EjENS0_6memory15LoadWithoutCastENSI_16StoreWithoutCastEEEviT_T0_T2_T3_T4_T5_ --------------------------
	.section	.text._ZN2at6native27unrolled_elementwise_kernelIZZZNS0_26logit_backward_kernel_cudaERNS_18TensorIteratorBaseERKN3c106ScalarEENKUlvE_clEvENKUlvE2_clEvEUlNS4_8BFloat16ESA_E_St5arrayIPcLm3EELi4E23TrivialOffsetCalculatorILi2EjESF_ILi1EjENS0_6memory15LoadWithoutCastENSI_16StoreWithoutCastEEEviT_T0_T2_T3_T4_T5_,"ax",@progbits
	.sectioninfo	@"SHI_REGISTERS=30"
	.align	128
        .global         _ZN2at6native27unrolled_elementwise_kernelIZZZNS0_26logit_backward_kernel_cudaERNS_18TensorIteratorBaseERKN3c106ScalarEENKUlvE_clEvENKUlvE2_clEvEUlNS4_8BFloat16ESA_E_St5arrayIPcLm3EELi4E23TrivialOffsetCalculatorILi2EjESF_ILi1EjENS0_6memory15LoadWithoutCastENSI_16StoreWithoutCastEEEviT_T0_T2_T3_T4_T5_
        .type           _ZN2at6native27unrolled_elementwise_kernelIZZZNS0_26logit_backward_kernel_cudaERNS_18TensorIteratorBaseERKN3c106ScalarEENKUlvE_clEvENKUlvE2_clEvEUlNS4_8BFloat16ESA_E_St5arrayIPcLm3EELi4E23TrivialOffsetCalculatorILi2EjESF_ILi1EjENS0_6memory15LoadWithoutCastENSI_16StoreWithoutCastEEEviT_T0_T2_T3_T4_T5_,@function
        .size           _ZN2at6native27unrolled_elementwise_kernelIZZZNS0_26logit_backward_kernel_cudaERNS_18TensorIteratorBaseERKN3c106ScalarEENKUlvE_clEvENKUlvE2_clEvEUlNS4_8BFloat16ESA_E_St5arrayIPcLm3EELi4E23TrivialOffsetCalculatorILi2EjESF_ILi1EjENS0_6memory15LoadWithoutCastENSI_16StoreWithoutCastEEEviT_T0_T2_T3_T4_T5_,(.L_x_13780 - _ZN2at6native27unrolled_elementwise_kernelIZZZNS0_26logit_backward_kernel_cudaERNS_18TensorIteratorBaseERKN3c106ScalarEENKUlvE_clEvENKUlvE2_clEvEUlNS4_8BFloat16ESA_E_St5arrayIPcLm3EELi4E23TrivialOffsetCalculatorILi2EjESF_ILi1EjENS0_6memory15LoadWithoutCastENSI_16StoreWithoutCastEEEviT_T0_T2_T3_T4_T5_)
        .other          _ZN2at6native27unrolled_elementwise_kernelIZZZNS0_26logit_backward_kernel_cudaERNS_18TensorIteratorBaseERKN3c106ScalarEENKUlvE_clEvENKUlvE2_clEvEUlNS4_8BFloat16ESA_E_St5arrayIPcLm3EELi4E23TrivialOffsetCalculatorILi2EjESF_ILi1EjENS0_6memory15LoadWithoutCastENSI_16StoreWithoutCastEEEviT_T0_T2_T3_T4_T5_,@"STO_CUDA_ENTRY STV_DEFAULT"
_ZN2at6native27unrolled_elementwise_kernelIZZZNS0_26logit_backward_kernel_cudaERNS_18TensorIteratorBaseERKN3c106ScalarEENKUlvE_clEvENKUlvE2_clEvEUlNS4_8BFloat16ESA_E_St5arrayIPcLm3EELi4E23TrivialOffsetCalculatorILi2EjESF_ILi1EjENS0_6memory15LoadWithoutCastENSI_16StoreWithoutCastEEEviT_T0_T2_T3_T4_T5_:
.text._ZN2at6native27unrolled_elementwise_kernelIZZZNS0_26logit_backward_kernel_cudaERNS_18TensorIteratorBaseERKN3c106ScalarEENKUlvE_clEvENKUlvE2_clEvEUlNS4_8BFloat16ESA_E_St5arrayIPcLm3EELi4E23TrivialOffsetCalculatorILi2EjESF_ILi1EjENS0_6memory15LoadWithoutCastENSI_16StoreWithoutCastEEEviT_T0_T2_T3_T4_T5_:
        /* <DEDUP_REMOVED lines=61> */
[----:B------:R-:W-:Y:S02]  /*03d0*/  PRMT R23, RZ, 0x5410, R23 ;  /* 0x00005410ff177816 */ /* 0x000fe40000000017 */
        /* <DEDUP_REMOVED lines=9> */
.L_x_4992:
[----:B0-----:R-:W-:Y:S05]  /*0470*/  BSYNC B0 ;  /* 0x0000000000007941 */ /* 0x001fea0003800000 */
.L_x_4991:
[----:B------:R-:W-:Y:S01]  /*0480*/  BSSY B0, `(.L_x_4993) ;  /* 0x000000d000007945 */ /* 0x000fe20003800000 */
[----:B------:R-:W-:Y:S05]  /*0490*/  @P5 BRA `(.L_x_4994) ;  /* 0x000000b000005947 */ /* 0x000fea0003800000 */
[----:B-----5:R-:W-:Y:S02]  /*04a0*/  PRMT R13, RZ, 0x5410, R13 ;  /* 0x00005410ff0d7816 */ /* 0x020fe4000000000d */
        /* <DEDUP_REMOVED lines=10> */
.L_x_4994:
[----:B------:R-:W-:Y:S05]  /*0550*/  BSYNC B0 ;  /* 0x0000000000007941 */ /* 0x000fea0003800000 */
.L_x_4993:
        /* <DEDUP_REMOVED lines=13> */
.L_x_4996:
[----:B------:R-:W-:Y:S05]  /*0630*/  BSYNC B0 ;  /* 0x0000000000007941 */ /* 0x000fea0003800000 */
.L_x_4995:
        /* <DEDUP_REMOVED lines=13> */
.L_x_4998:
[----:B------:R-:W-:Y:S05]  /*0710*/  BSYNC B0 ;  /* 0x0000000000007941 */ /* 0x000fea0003800000 */
.L_x_4997:
[----:B------:R0:W-:Y:S01]  /*0720*/  @!P1 STG.E.U16 [R2.64], R4 ;  /* 0x0000000402009986 */ /* 0x0001e2000c101504 */
[----:B------:R-:W-:Y:S01]  /*0730*/  BSSY B0, `(.L_x_4999) ;  /* 0x000000c000007945 */ /* 0x000fe20003800000 */
[----:B------:R-:W-:Y:S05]  /*0740*/  @P4 BRA `(.L_x_5000) ;  /* 0x000000a000004947 */ /* 0x000fea0003800000 */
[----:B0-----:R-:W-:Y:S01]  /*0750*/  IMAD R2, R0, 0x200, R5 ;  /* 0x0000020000027824 */ /* 0x001fe200078e0205 */
[----:B------:R-:W-:Y:S01]  /*0760*/  IADD3 R5, R5, 0x80, RZ ;  /* 0x0000008005057810 */ /* 0x000fe20007ffe0ff */
[----:B------:R-:W-:-:S03]  /*0770*/  IMAD.MOV.U32 R7, RZ, RZ, 0x2 ;  /* 0x00000002ff077424 */ /* 0x000fc600078e00ff */
[----:B------:R-:W-:Y:S01]  /*0780*/  ISETP.GE.AND P0, PT, R5, R12, PT ;  /* 0x0000000c0500720c */ /* 0x000fe20003f06270 */
[----:B------:R-:W-:-:S05]  /*0790*/  IMAD.WIDE.U32 R2, R2, R7, c[0x0][0x168] ;  /* 0x00005a0002027625 */ /* 0x000fca00078e0007 */
[----:B------:R0:W-:Y:S07]  /*07a0*/  STG.E.U16 [R2.64], R8 ;  /* 0x0000000802007986 */ /* 0x0001ee000c101504 */
[----:B------:R-:W-:Y:S01]  /*07b0*/  @!P0 IMAD R6, R0, 0x200, R5 ;  /* 0x0000020000068824 */ /* 0x000fe200078e0205 */
[----:B------:R-:W-:-:S03]  /*07c0*/  @!P0 IADD3 R5, R5, 0x80, RZ ;  /* 0x0000008005058810 */ /* 0x000fc60007ffe0ff */
[----:B------:R-:W-:-:S05]  /*07d0*/  @!P0 IMAD.WIDE.U32 R6, R6, R7, c[0x0][0x168] ;  /* 0x00005a0006068625 */ /* 0x000fca00078e0007 */
[----:B------:R0:W-:Y:S02]  /*07e0*/  @!P0 STG.E.U16 [R6.64], R9 ;  /* 0x0000000906008986 */ /* 0x0001e4000c101504 */
.L_x_5000:
[----:B------:R-:W-:Y:S05]  /*07f0*/  BSYNC B0 ;  /* 0x0000000000007941 */ /* 0x000fea0003800000 */
.L_x_4999:
[----:B------:R-:W-:-:S13]  /*0800*/  ISETP.GE.AND P0, PT, R5, R12, PT ;  /* 0x0000000c0500720c */ /* 0x000fda0003f06270 */
[----:B------:R-:W-:Y:S05]  /*0810*/  @P0 EXIT ;  /* 0x000000000000094d */ /* 0x000fea0003800000 */
[----:B0-----:R-:W-:Y:S02]  /*0820*/  IMAD R2, R0, 0x200, R5 ;  /* 0x0000020000027824 */ /* 0x001fe400078e0205 */
[----:B------:R-:W-:-:S04]  /*0830*/  IMAD.MOV.U32 R3, RZ, RZ, 0x2 ;  /* 0x00000002ff037424 */ /* 0x000fc800078e00ff */
[----:B------:R-:W-:-:S05]  /*0840*/  IMAD.WIDE.U32 R2, R2, R3, c[0x0][0x168] ;  /* 0x00005a0002027625 */ /* 0x000fca00078e0003 */
[----:B------:R-:W-:Y:S01]  /*0850*/  STG.E.U16 [R2.64], R10 ;  /* 0x0000000a02007986 */ /* 0x000fe2000c101504 */
[----:B------:R-:W-:Y:S05]  /*0860*/  EXIT ;  /* 0x000000000000794d */ /* 0x000fea0003800000 */
.L_x_5001:
        /* <DEDUP_REMOVED lines=9> */
.L_x_13780:


//--------------------- .text._ZN2at6native29vectorized_elementwise_kernelILi2EZZZNS0_26logit_backward_kernel_cudaERNS_18TensorIteratorBaseERKN3c106ScalarEENKUlvE_clEvENKUlvE2_clEvEUlNS4_8BFloat16ESA_E_St5arrayIPcLm3EEEEviT0_T1_ --------------------------
	.section	.text._ZN2at6native29vectorized_elementwise_kernelILi2EZZZNS0_26logit_backward_kernel_cudaERNS_18TensorIteratorBaseERKN3c106ScalarEENKUlvE_clEvENKUlvE2_clEvEUlNS4_8BFloat16ESA_E_St5arrayIPcLm3EEEEviT0_T1_,"ax",@progbits
	.sectioninfo	@"SHI_REGISTERS=32"
	.align	128
        .global         _ZN2at6native29vectorized_elementwise_kernelILi2EZZZNS0_26logit_backward_kernel_cudaERNS_18TensorIteratorBaseERKN3c106ScalarEENKUlvE_clEvENKUlvE2_clEvEUlNS4_8BFloat16ESA_E_St5arrayIPcLm3EEEEviT0_T1_
        .type           _ZN2at6native29vectorized_elementwise_kernelILi2EZZZNS0_26logit_backward_kernel_cudaERNS_18TensorIteratorBaseERKN3c106ScalarEENKUlvE_clEvENKUlvE2_clEvEUlNS4_8BFloat16ESA_E_St5arrayIPcLm3EEEEviT0_T1_,@function
        .size           _ZN2at6native29vectorized_elementwise_kernelILi2EZZZNS0_26logit_backward_kernel_cudaERNS_18TensorIteratorBaseERKN3c106ScalarEENKUlvE_clEvENKUlvE2_clEvEUlNS4_8BFloat16ESA_E_St5arrayIPcLm3EEEEviT0_T1_,(.L_x_13781 - _ZN2at6native29vectorized_elementwise_kernelILi2EZZZNS0_26logit_backward_kernel_cudaERNS_18TensorIteratorBaseERKN3c106ScalarEENKUlvE_clEvENKUlvE2_clEvEUlNS4_8BFloat16ESA_E_St5arrayIPcLm3EEEEviT0_T1_)
        .other          _ZN2at6native29vectorized_elementwise_kernelILi2EZZZNS0_26logit_backward_kernel_cudaERNS_18TensorIteratorBaseERKN3c106ScalarEENKUlvE_clEvENKUlvE2_clEvEUlNS4_8BFloat16ESA_E_St5arrayIPcLm3EEEEviT0_T1_,@"STO_CUDA_ENTRY STV_DEFAULT"
_ZN2at6native29vectorized_elementwise_kernelILi2EZZZNS0_26logit_backward_kernel_cudaERNS_18TensorIteratorBaseERKN3c106ScalarEENKUlvE_clEvENKUlvE2_clEvEUlNS4_8BFloat16ESA_E_St5arrayIPcLm3EEEEviT0_T1_:
.text._ZN2at6native29vectorized_elementwise_kernelILi2EZZZNS0_26logit_backward_kernel_cudaERNS_18TensorIteratorBaseERKN3c106ScalarEENKUlvE_clEvENKUlvE2_clEvEUlNS4_8BFloat16ESA_E_St5arrayIPcLm3EEEEviT0_T1_:
        /* <DEDUP_REMOVED lines=20> */
[C---:B------:R-:W-:Y:S02]  /*0140*/  FSETP.GEU.FTZ.AND P1, PT, R6.reuse, RZ, PT ;  /* 0x000000ff0600720b */ /* 0x040fe40003f3e000 */
[----:B------:R-:W-:-:S04]  /*0150*/  FSETP.GT.FTZ.AND P0, PT, R6, 1, PT ;  /* 0x3f8000000600780b */ /* 0x000fc80003f14000 */
        /* <DEDUP_REMOVED lines=8> */
[----:B------:R-:W-:Y:S01]  /*01e0*/  IMAD.MOV.U32 R6, RZ, RZ, 0x7fc00000 ;  /* 0x7fc00000ff067424 */ /* 0x000fe200078e00ff */
[----:B----4-:R-:W-:Y:S02]  /*01f0*/  PRMT R17, RZ, 0x5410, R14 ;  /* 0x00005410ff117816 */ /* 0x010fe4000000000e */
[----:B------:R-:W-:-:S02]  /*0200*/  FSETP.GEU.FTZ.AND P1, PT, R13, RZ, PT ;  /* 0x000000ff0d00720b */ /* 0x000fc40003f3e000 */
[C---:B------:R-:W-:Y:S01]  /*0210*/  FSETP.GEU.FTZ.AND P5, PT, R18.reuse, RZ, PT ;  /* 0x000000ff1200720b */ /* 0x040fe20003fbe000 */
[----:B-1----:R-:W-:Y:S01]  /*0220*/  @!P0 FMUL.FTZ R6, R7, R12 ;  /* 0x0000000c07068220 */ /* 0x002fe20000410000 */
[----:B------:R-:W-:Y:S02]  /*0230*/  FSETP.GT.FTZ.AND P0, PT, R13, 1, PT ;  /* 0x3f8000000d00780b */ /* 0x000fe40003f14000 */
[----:B------:R-:W-:Y:S02]  /*0240*/  FSETP.GT.FTZ.AND P2, PT, R18, 1, PT ;  /* 0x3f8000001200780b */ /* 0x000fe40003f54000 */
[C---:B------:R-:W-:Y:S02]  /*0250*/  FSETP.GEU.FTZ.AND P4, PT, R19.reuse, RZ, PT ;  /* 0x000000ff1300720b */ /* 0x040fe40003f9e000 */
[----:B------:R-:W-:Y:S02]  /*0260*/  FSETP.GT.FTZ.AND P6, PT, R19, 1, PT ;  /* 0x3f8000001300780b */ /* 0x000fe40003fd4000 */
[----:B------:R-:W-:-:S02]  /*0270*/  PRMT R14, RZ, 0x7610, R14 ;  /* 0x00007610ff0e7816 */ /* 0x000fc4000000000e */
[----:B------:R-:W-:Y:S02]  /*0280*/  PLOP3.LUT P0, PT, P1, P0, PT, 0x8a, 0x0 ;  /* 0x000000000000781c */ /* 0x000fe40000f01172 */
[----:B------:R-:W-:Y:S02]  /*0290*/  PLOP3.LUT P5, PT, P5, P2, PT, 0x8a, 0x0 ;  /* 0x000000000000781c */ /* 0x000fe40002fa5172 */
[----:B------:R-:W-:Y:S02]  /*02a0*/  PLOP3.LUT P4, PT, P4, P6, PT, 0x8a, 0x0 ;  /* 0x000000000000781c */ /* 0x000fe4000278d172 */
[C---:B------:R-:W-:Y:S02]  /*02b0*/  FSETP.GEU.FTZ.AND P3, PT, R17.reuse, RZ, PT ;  /* 0x000000ff1100720b */ /* 0x040fe40003f7e000 */
[----:B------:R-:W-:Y:S02]  /*02c0*/  FSETP.GT.FTZ.AND P1, PT, R17, 1, PT ;  /* 0x3f8000001100780b */ /* 0x000fe40003f34000 */
[----:B------:R-:W-:-:S02]  /*02d0*/  FSETP.GEU.FTZ.AND P2, PT, R14, RZ, PT ;  /* 0x000000ff0e00720b */ /* 0x000fc40003f5e000 */
[----:B------:R-:W-:Y:S02]  /*02e0*/  FSETP.GT.FTZ.AND P6, PT, R14, 1, PT ;  /* 0x3f8000000e00780b */ /* 0x000fe40003fd4000 */
[----:B------:R-:W-:Y:S02]  /*02f0*/  PRMT R12, RZ, 0x5410, R9 ;  /* 0x00005410ff0c7816 */ /* 0x000fe40000000009 */
[----:B------:R-:W-:Y:S02]  /*0300*/  PLOP3.LUT P3, PT, P3, P1, PT, 0x8a, 0x0 ;  /* 0x000000000000781c */ /* 0x000fe40001f63172 */
[----:B------:R-:W-:Y:S02]  /*0310*/  PLOP3.LUT P2, PT, P2, P6, PT, 0x8a, 0x0 ;  /* 0x000000000000781c */ /* 0x000fe4000174d172 */
[C---:B------:R-:W-:Y:S02]  /*0320*/  FSETP.GEU.FTZ.AND P1, PT, R12.reuse, RZ, PT ;  /* 0x000000ff0c00720b */ /* 0x040fe40003f3e000 */
[----:B------:R-:W-:-:S02]  /*0330*/  FSETP.GT.FTZ.AND P6, PT, R12, 1, PT ;  /* 0x3f8000000c00780b */ /* 0x000fc40003fd4000 */
[----:B------:R-:W-:Y:S02]  /*0340*/  PRMT R11, RZ, 0x7610, R9 ;  /* 0x00007610ff0b7816 */ /* 0x000fe40000000009 */
[----:B------:R-:W-:Y:S01]  /*0350*/  P2R R7, PR, RZ, 0x1 ;  /* 0x00000001ff077803 */ /* 0x000fe20000000000 */
[----:B------:R0:W2:Y:S01]  /*0360*/  LDG.E R9, [R4.64+0x200] ;  /* 0x0002000404097981 */ /* 0x0000a2000c1e1900 */
[----:B------:R-:W-:Y:S02]  /*0370*/  PLOP3.LUT P1, PT, P1, P6, PT, 0x8a, 0x0 ;  /* 0x000000000000781c */ /* 0x000fe40000f2d172 */
[C---:B------:R-:W-:Y:S02]  /*0380*/  FSETP.GEU.FTZ.AND P6, PT, R11.reuse, RZ, PT ;  /* 0x000000ff0b00720b */ /* 0x040fe40003fde000 */
[----:B------:R-:W-:-:S04]  /*0390*/  FSETP.GT.FTZ.AND P0, PT, R11, 1, PT ;  /* 0x3f8000000b00780b */ /* 0x000fc80003f14000 */
        /* <DEDUP_REMOVED lines=20> */
[----:B------:R-:W-:-:S02]  /*04e0*/  IMAD.MOV.U32 R5, RZ, RZ, 0x7fc00000 ;  /* 0x7fc00000ff057424 */ /* 0x000fc400078e00ff */
[----:B------:R-:W-:-:S05]  /*04f0*/  @!P6 FMUL.FTZ R19, R11, R12 ;  /* 0x0000000c0b13e220 */ /* 0x000fca0000410000 */
[----:B------:R-:W5:Y:S01]  /*0500*/  @!P3 MUFU.RCP R17, R17 ;  /* 0x000000110011b308 */ /* 0x000f620000001000 */
[----:B0-----:R-:W-:Y:S02]  /*0510*/  @!P0 FMUL.FTZ R5, R8, R15 ;  /* 0x0000000f08058220 */ /* 0x001fe40000410000 */
[----:B------:R-:W-:-:S05]  /*0520*/  IMAD.MOV.U32 R11, RZ, RZ, 0x7fc00000 ;  /* 0x7fc00000ff0b7424 */ /* 0x000fca00078e00ff */
[----:B------:R-:W0:Y:S01]  /*0530*/  @!P2 MUFU.RCP R14, R14 ;  /* 0x0000000e000ea308 */ /* 0x000e220000001000 */
[----:B------:R-:W-:-:S07]  /*0540*/  IMAD.MOV.U32 R12, RZ, RZ, 0x7fc00000 ;  /* 0x7fc00000ff0c7424 */ /* 0x000fce00078e00ff */
[----:B------:R-:W0:Y:S01]  /*0550*/  @!P1 MUFU.RCP R4, R4 ;  /* 0x0000000400049308 */ /* 0x000e220000001000 */
[----:B------:R-:W-:-:S07]  /*0560*/  IMAD.MOV.U32 R15, RZ, RZ, 0x7fc00000 ;  /* 0x7fc00000ff0f7424 */ /* 0x000fce00078e00ff */
[----:B------:R-:W0:Y:S01]  /*0570*/  @!P6 MUFU.RCP R19, R19 ;  /* 0x000000130013e308 */ /* 0x000e220000001000 */
[----:B------:R-:W-:Y:S01]  /*0580*/  IMAD.MOV.U32 R18, RZ, RZ, 0x7fc00000 ;  /* 0x7fc00000ff127424 */ /* 0x000fe200078e00ff */
        /* <DEDUP_REMOVED lines=11> */
[----:B------:R-:W-:Y:S02]  /*0640*/  IMAD.MOV.U32 R16, RZ, RZ, 0x7fc00000 ;  /* 0x7fc00000ff107424 */ /* 0x000fe400078e00ff */
[----:B------:R-:W-:Y:S02]  /*0650*/  IMAD.MOV.U32 R13, RZ, RZ, 0x7fc00000 ;  /* 0x7fc00000ff0d7424 */ /* 0x000fe400078e00ff */
        /* <DEDUP_REMOVED lines=12> */
.L_x_5002:
        /* <DEDUP_REMOVED lines=98> */
.L_x_5004:
[----:B------:R-:W-:Y:S05]  /*0d40*/  BSYNC B0 ;  /* 0x0000000000007941 */ /* 0x000fea0003800000 */
.L_x_5003:
        /* <DEDUP_REMOVED lines=20> */
.L_x_5006:
[----:B------:R-:W-:Y:S05]  /*0e90*/  BSYNC B0 ;  /* 0x0000000000007941 */ /* 0x000fea0003800000 */
.L_x_5005:
[----:B------:R-:W-:Y:S01]  /*0ea0*/  BSSY B0, `(.L_x_5007) ;  /* 0x000000f000007945 */ /* 0x000fe20003800000 */
[----:B------:R-:W-:Y:S02]  /*0eb0*/  ISETP.GE.AND P6, PT, R3, R8, PT ;  /* 0x000000080300720c */ /* 0x000fe40003fc6270 */
[----:B------:R-:W-:Y:S01]  /*0ec0*/  IADD3 R3, R9, 0x380, RZ ;  /* 0x0000038009037810 */ /* 0x000fe20007ffe0ff */
        /* <DEDUP_REMOVED lines=12> */
.L_x_5008:
[----:B------:R-:W-:Y:S05]  /*0f90*/  BSYNC B0 ;  /* 0x0000000000007941 */ /* 0x000fea0003800000 */
.L_x_5007:
        /* <DEDUP_REMOVED lines=17> */
.L_x_5010:
[----:B------:R-:W-:Y:S05]  /*10b0*/  BSYNC B0 ;  /* 0x0000000000007941 */ /* 0x000fea0003800000 */
.L_x_5009:
        /* <DEDUP_REMOVED lines=13> */
.L_x_5012:
[----:B------:R-:W-:Y:S05]  /*1190*/  BSYNC B0 ;  /* 0x0000000000007941 */ /* 0x000fea0003800000 */
.L_x_5011:
        /* <DEDUP_REMOVED lines=13> */
.L_x_5014:
[----:B------:R-:W-:Y:S05]  /*1270*/  BSYNC B0 ;  /* 0x0000000000007941 */ /* 0x000fea0003800000 */
.L_x_5013:
        /* <DEDUP_REMOVED lines=13> */
.L_x_5016:
[----:B------:R-:W-:Y:S05]  /*1350*/  BSYNC B0 ;  /* 0x0000000000007941 */ /* 0x000fea0003800000 */
.L_x_5015:
        /* <DEDUP_REMOVED lines=13> */
.L_x_5018:
[----:B------:R-:W-:Y:S05]  /*1430*/  BSYNC B0 ;  /* 0x0000000000007941 */ /* 0x000fea0003800000 */
.L_x_5017:
        /* <DEDUP_REMOVED lines=18> */
.L_x_5021:
[----:B0-----:R-:W-:-:S13]  /*1560*/  ISETP.GE.AND P0, PT, R9, R8, PT ;  /* 0x000000080900720c */ /* 0x001fda0003f06270 */
[----:B------:R-:W-:Y:S05]  /*1570*/  @P0 BRA `(.L_x_5023) ;  /* 0x000000c000000947 */ /* 0x000fea0003800000 */
[----:B------:R-:W-:Y:S01]  /*1580*/  IMAD.IADD R2, R0, 0x1, R9 ;  /* 0x0000000100027824 */ /* 0x000fe200078e0209 */
[----:B------:R-:W-:Y:S01]  /*1590*/  IADD3 R9, R9, 0x80, RZ ;  /* 0x0000008009097810 */ /* 0x000fe20007ffe0ff */
[----:B------:R-:W-:-:S04]  /*15a0*/  IMAD.MOV.U32 R3, RZ, RZ, 0x2 ;  /* 0x00000002ff037424 */ /* 0x000fc800078e00ff */
[----:B------:R-:W-:-:S05]  /*15b0*/  IMAD.WIDE.U32 R2, R2, R3, c[0x0][0x168] ;  /* 0x00005a0002027625 */ /* 0x000fca00078e0003 */
[----:B-----5:R0:W-:Y:S02]  /*15c0*/  STG.E.U16 [R2.64], R10 ;  /* 0x0000000a02007986 */ /* 0x0201e4000c101504 */
.L_x_5022:
[----:B------:R-:W-:-:S13]  /*15d0*/  ISETP.GE.AND P0, PT, R9, R8, PT ;  /* 0x000000080900720c */ /* 0x000fda0003f06270 */
[----:B------:R-:W-:Y:S05]  /*15e0*/  @P0 BRA `(.L_x_5024) ;  /* 0x000000d000000947 */ /* 0x000fea0003800000 */
[----:B0-----:R-:W-:Y:S01]  /*15f0*/  IMAD.IADD R2, R0, 0x1, R9 ;  /* 0x0000000100027824 */ /* 0x001fe200078e0209 */
[----:B------:R-:W-:Y:S01]  /*1600*/  IADD3 R9, R9, 0x80, RZ ;  /* 0x0000008009097810 */ /* 0x000fe20007ffe0ff */
[----:B------:R-:W-:-:S04]  /*1610*/  IMAD.MOV.U32 R3, RZ, RZ, 0x2 ;  /* 0x00000002ff037424 */ /* 0x000fc800078e00ff */
[----:B------:R-:W-:-:S05]  /*1620*/  IMAD.WIDE.U32 R2, R2, R3, c[0x0][0x168] ;  /* 0x00005a0002027625 */ /* 0x000fca00078e0003 */
[----:B------:R0:W-:Y:S02]  /*1630*/  STG.E.U16 [R2.64], R11 ;  /* 0x0000000b02007986 */ /* 0x0001e4000c101504 */
.L_x_5023:
        /* <DEDUP_REMOVED lines=8> */
.L_x_5024:
[----:B------:R-:W-:Y:S05]  /*16c0*/  BSYNC B1 ;  /* 0x0000000000017941 */ /* 0x000fea0003800000 */
.L_x_5020:
[----:B------:R-:W-:-:S13]  /*16d0*/  ISETP.GE.AND P0, PT, R9, R8, PT ;  /* 0x000000080900720c */ /* 0x000fda0003f06270 */
[----:B0-----:R-:W-:Y:S01]  /*16e0*/  @!P0 IMAD.IADD R2, R0, 0x1, R9 ;  /* 0x0000000100028824 */ /* 0x001fe200078e0209 */
[----:B------:R-:W-:Y:S01]  /*16f0*/  @!P0 IADD3 R9, R9, 0x80, RZ ;  /* 0x0000008009098810 */ /* 0x000fe20007ffe0ff */
[----:B------:R-:W-:-:S04]  /*1700*/  @!P0 IMAD.MOV.U32 R3, RZ, RZ, 0x2 ;  /* 0x00000002ff038424 */ /* 0x000fc800078e00ff */
[----:B------:R-:W-:-:S05]  /*1710*/  @!P0 IMAD.WIDE.U32 R2, R2, R3, c[0x0][0x168] ;  /* 0x00005a0002028625 */ /* 0x000fca00078e0003 */
[----:B------:R0:W-:Y:S02]  /*1720*/  @!P0 STG.E.U16 [R2.64], R13 ;  /* 0x0000000d02008986 */ /* 0x0001e4000c101504 */
.L_x_5025:
[----:B------:R-:W-:Y:S05]  /*1730*/  BSYNC B0 ;  /* 0x0000000000007941 */ /* 0x000fea0003800000 */
.L_x_5019:
        /* <DEDUP_REMOVED lines=8> */
.L_x_5026:
        /* <DEDUP_REMOVED lines=12> */
.L_x_13781:


//--------------------- .text._ZN2at6native29vectorized_elementwise_kernelILi4EZZZNS0_26logit_backward_kernel_cudaERNS_18TensorIteratorBaseERKN3c106ScalarEENKUlvE_clEvENKUlvE2_clEvEUlNS4_8BFloat16ESA_E_St5arrayIPcLm3EEEEviT0_T1_ --------------------------
	.section	.text._ZN2at6native29vectorized_elementwise_kernelILi4EZZZNS0_26logit_backward_kernel_cudaERNS_18TensorIteratorBaseERKN3c106ScalarEENKUlvE_clEvENKUlvE2_clEvEUlNS4_8BFloat16ESA_E_St5arrayIPcLm3EEEEviT0_T1_,"ax",@progbits
	.sectioninfo	@"SHI_REGISTERS=32"
	.align	128
        .global         _ZN2at6native29vectorized_elementwise_kernelILi4EZZZNS0_26logit_backward_kernel_cudaERNS_18TensorIteratorBaseERKN3c106ScalarEENKUlvE_clEvENKUlvE2_clEvEUlNS4_8BFloat16ESA_E_St5arrayIPcLm3EEEEviT0_T1_
        .type           _ZN2at6native29vectorized_elementwise_kernelILi4EZZZNS0_26logit_backward_kernel_cudaERNS_18TensorIteratorBaseERKN3c106ScalarEENKUlvE_clEvENKUlvE2_clEvEUlNS4_8BFloat16ESA_E_St5arrayIPcLm3EEEEviT0_T1_,@function
        .size           _ZN2at6native29vectorized_elementwise_kernelILi4EZZZNS0_26logit_backward_kernel_cudaERNS_18TensorIteratorBaseERKN3c106ScalarEENKUlvE_clEvENKUlvE2_clEvEUlNS4_8BFloat16ESA_E_St5arrayIPcLm3EEEEviT0_T1_,(.L_x_13782 - _ZN2at6native29vectorized_elementwise_kernelILi4EZZZNS0_26logit_backward_kernel_cudaERNS_18TensorIteratorBaseERKN3c106ScalarEENKUlvE_clEvENKUlvE2_clEvEUlNS4_8BFloat16ESA_E_St5arrayIPcLm3EEEEviT0_T1_)
        .other          _ZN2at6native29vectorized_elementwise_kernelILi4EZZZNS0_26logit_backward_kernel_cudaERNS_18TensorIteratorBaseERKN3c106ScalarEENKUlvE_clEvENKUlvE2_clEvEUlNS4_8BFloat16ESA_E_St5arrayIPcLm3EEEEviT0_T1_,@"STO_CUDA_ENTRY STV_DEFAULT"
_ZN2at6native29vectorized_elementwise_kernelILi4EZZZNS0_26logit_backward_kernel_cudaERNS_18TensorIteratorBaseERKN3c106ScalarEENKUlvE_clEvENKUlvE2_clEvEUlNS4_8BFloat16ESA_E_St5arrayIPcLm3EEEEviT0_T1_:
.text._ZN2at6native29vectorized_elementwise_kernelILi4EZZZNS0_26logit_backward_kernel_cudaERNS_18TensorIteratorBaseERKN3c106ScalarEENKUlvE_clEvENKUlvE2_clEvEUlNS4_8BFloat16ESA_E_St5arrayIPcLm3EEEEviT0_T1_:
        /* <DEDUP_REMOVED lines=18> */
[C---:B------:R-:W-:Y:S02]  /*0120*/  FSETP.GEU.FTZ.AND P1, PT, R6.reuse, RZ, PT ;  /* 0x000000ff0600720b */ /* 0x040fe40003f3e000 */
[----:B------:R-:W-:-:S04]  /*0130*/  FSETP.GT.FTZ.AND P0, PT, R6, 1, PT ;  /* 0x3f8000000600780b */ /* 0x000fc80003f14000 */
        /* <DEDUP_REMOVED lines=8> */
[----:B------:R-:W-:Y:S01]  /*01c0*/  IMAD.MOV.U32 R6, RZ, RZ, 0x7fc00000 ;  /* 0x7fc00000ff067424 */ /* 0x000fe200078e00ff */
[----:B---3--:R-:W-:Y:S02]  /*01d0*/  PRMT R15, RZ, 0x5410, R10 ;  /* 0x00005410ff0f7816 */ /* 0x008fe4000000000a */
[----:B------:R-:W-:-:S02]  /*01e0*/  FSETP.GEU.FTZ.AND P1, PT, R12, RZ, PT ;  /* 0x000000ff0c00720b */ /* 0x000fc40003f3e000 */
[C---:B------:R-:W-:Y:S02]  /*01f0*/  FSETP.GEU.FTZ.AND P5, PT, R14.reuse, RZ, PT ;  /* 0x000000ff0e00720b */ /* 0x040fe40003fbe000 */
[----:B------:R-:W-:Y:S01]  /*0200*/  FSETP.GT.FTZ.AND P2, PT, R14, 1, PT ;  /* 0x3f8000000e00780b */ /* 0x000fe20003f54000 */
[----:B-1----:R-:W-:Y:S01]  /*0210*/  @!P0 FMUL.FTZ R6, R8, R17 ;  /* 0x0000001108068220 */ /* 0x002fe20000410000 */
        /* <DEDUP_REMOVED lines=17> */
[----:B------:R-:W-:Y:S02]  /*0330*/  P2R R13, PR, RZ, 0x1 ;  /* 0x00000001ff0d7803 */ /* 0x000fe40000000000 */
[----:B------:R-:W-:Y:S02]  /*0340*/  PLOP3.LUT P1, PT, P1, P6, PT, 0x8a, 0x0 ;  /* 0x000000000000781c */ /* 0x000fe40000f2d172 */
[C---:B------:R-:W-:Y:S02]  /*0350*/  FSETP.GEU.FTZ.AND P6, PT, R11.reuse, RZ, PT ;  /* 0x000000ff0b00720b */ /* 0x040fe40003fde000 */
[----:B------:R-:W-:-:S04]  /*0360*/  FSETP.GT.FTZ.AND P0, PT, R11, 1, PT ;  /* 0x3f8000000b00780b */ /* 0x000fc80003f14000 */
        /* <DEDUP_REMOVED lines=23> */
[----:B------:R-:W-:Y:S02]  /*04e0*/  IMAD.MOV.U32 R18, RZ, RZ, 0x7fc00000 ;  /* 0x7fc00000ff127424 */ /* 0x000fe400078e00ff */
[----:B0-----:R-:W-:Y:S01]  /*04f0*/  @!P4 FMUL.FTZ R18, R3, R14 ;  /* 0x0000000e0312c220 */ /* 0x001fe20000410000 */
[----:B-----5:R-:W-:-:S04]  /*0500*/  PRMT R3, RZ, 0x5410, R4 ;  /* 0x00005410ff037816 */ /* 0x020fc80000000004 */
[----:B------:R-:W0:Y:S01]  /*0510*/  @!P2 MUFU.RCP R10, R10 ;  /* 0x0000000a000aa308 */ /* 0x000e220000001000 */
[----:B------:R-:W-:Y:S02]  /*0520*/  IMAD.MOV.U32 R15, RZ, RZ, 0x7fc00000 ;  /* 0x7fc00000ff0f7424 */ /* 0x000fe400078e00ff */
[----:B-1----:R-:W-:Y:S02]  /*0530*/  @!P0 FMUL.FTZ R15, R2, R13 ;  /* 0x0000000d020f8220 */ /* 0x002fe40000410000 */
[----:B------:R-:W-:-:S03]  /*0540*/  IMAD.MOV.U32 R13, RZ, RZ, 0x7fc00000 ;  /* 0x7fc00000ff0d7424 */ /* 0x000fc600078e00ff */
[----:B------:R-:W1:Y:S01]  /*0550*/  @!P1 MUFU.RCP R8, R8 ;  /* 0x0000000800089308 */ /* 0x000e620000001000 */
[----:B--2---:R-:W-:Y:S02]  /*0560*/  @!P3 FMUL.FTZ R13, R3, R16 ;  /* 0x00000010030db220 */ /* 0x004fe40000410000 */
[----:B------:R-:W-:Y:S01]  /*0570*/  IMAD.WIDE.U32 R2, R0, R9, c[0x0][0x168] ;  /* 0x00005a0000027625 */ /* 0x000fe200078e0009 */
[----:B------:R-:W-:-:S04]  /*0580*/  PRMT R9, RZ, 0x7610, R4 ;  /* 0x00007610ff097816 */ /* 0x000fc80000000004 */
[----:B------:R-:W2:Y:S01]  /*0590*/  @!P6 MUFU.RCP R20, R19 ;  /* 0x000000130014e308 */ /* 0x000ea20000001000 */
[----:B------:R-:W-:Y:S02]  /*05a0*/  IMAD.MOV.U32 R11, RZ, RZ, 0x7fc00000 ;  /* 0x7fc00000ff0b7424 */ /* 0x000fe400078e00ff */
[----:B---3--:R-:W-:Y:S02]  /*05b0*/  @!P5 FMUL.FTZ R11, R17, R12 ;  /* 0x0000000c110bd220 */ /* 0x008fe40000410000 */
[----:B------:R-:W-:Y:S02]  /*05c0*/  IMAD.MOV.U32 R12, RZ, RZ, 0x7fc00000 ;  /* 0x7fc00000ff0c7424 */ /* 0x000fe400078e00ff */
[----:B0-----:R-:W-:Y:S01]  /*05d0*/  @!P2 FMUL.FTZ R12, R9, R10 ;  /* 0x0000000a090ca220 */ /* 0x001fe20000410000 */
[--C-:B------:R-:W-:Y:S02]  /*05e0*/  PRMT R9, RZ, 0x5410, R5.reuse ;  /* 0x00005410ff097816 */ /* 0x100fe40000000005 */
[----:B------:R-:W-:Y:S01]  /*05f0*/  PRMT R5, RZ, 0x7610, R5 ;  /* 0x00007610ff057816 */ /* 0x000fe20000000005 */
[----:B------:R-:W-:-:S02]  /*0600*/  IMAD.MOV.U32 R17, RZ, RZ, 0x7fc00000 ;  /* 0x7fc00000ff117424 */ /* 0x000fc400078e00ff */
[----:B------:R-:W-:Y:S02]  /*0610*/  IMAD.MOV.U32 R14, RZ, RZ, 0x7fc00000 ;  /* 0x7fc00000ff0e7424 */ /* 0x000fe400078e00ff */
        /* <DEDUP_REMOVED lines=10> */
.L_x_5027:
        /* <DEDUP_REMOVED lines=98> */
.L_x_5029:
[----:B------:R-:W-:Y:S05]  /*0ce0*/  BSYNC B0 ;  /* 0x0000000000007941 */ /* 0x000fea0003800000 */
.L_x_5028:
        /* <DEDUP_REMOVED lines=20> */
.L_x_5031:
[----:B------:R-:W-:Y:S05]  /*0e30*/  BSYNC B0 ;  /* 0x0000000000007941 */ /* 0x000fea0003800000 */
.L_x_5030:
        /* <DEDUP_REMOVED lines=15> */
.L_x_5033:
[----:B------:R-:W-:Y:S05]  /*0f30*/  BSYNC B0 ;  /* 0x0000000000007941 */ /* 0x000fea0003800000 */
.L_x_5032:
        /* <DEDUP_REMOVED lines=17> */
.L_x_5035:
[----:B------:R-:W-:Y:S05]  /*1050*/  BSYNC B0 ;  /* 0x0000000000007941 */ /* 0x000fea0003800000 */
.L_x_5034:
        /* <DEDUP_REMOVED lines=13> */
.L_x_5037:
[----:B------:R-:W-:Y:S05]  /*1130*/  BSYNC B0 ;  /* 0x0000000000007941 */ /* 0x000fea0003800000 */
.L_x_5036:
        /* <DEDUP_REMOVED lines=13> */
.L_x_5039:
[----:B------:R-:W-:Y:S05]  /*1210*/  BSYNC B0 ;  /* 0x0000000000007941 */ /* 0x000fea0003800000 */
.L_x_5038:
        /* <DEDUP_REMOVED lines=13> */
.L_x_5041:
[----:B------:R-:W-:Y:S05]  /*12f0*/  BSYNC B0 ;  /* 0x0000000000007941 */ /* 0x000fea0003800000 */
.L_x_5040:
        /* <DEDUP_REMOVED lines=13> */
.L_x_5043:
[----:B------:R-:W-:Y:S05]  /*13d0*/  BSYNC B0 ;  /* 0x0000000000007941 */ /* 0x000fea0003800000 */
.L_x_5042:
        /* <DEDUP_REMOVED lines=18> */
.L_x_5046:
[----:B0-----:R-:W-:-:S13]  /*1500*/  ISETP.GE.AND P0, PT, R9, R8, PT ;  /* 0x000000080900720c */ /* 0x001fda0003f06270 */
[----:B------:R-:W-:Y:S05]  /*1510*/  @P0 BRA `(.L_x_5048) ;  /* 0x000000c000000947 */ /* 0x000fea0003800000 */
[----:B------:R-:W-:Y:S01]  /*1520*/  IMAD.IADD R2, R0, 0x1, R9 ;  /* 0x0000000100027824 */ /* 0x000fe200078e0209 */
[----:B------:R-:W-:Y:S01]  /*1530*/  IADD3 R9, R9, 0x80, RZ ;  /* 0x0000008009097810 */ /* 0x000fe20007ffe0ff */
[----:B------:R-:W-:-:S04]  /*1540*/  IMAD.MOV.U32 R3, RZ, RZ, 0x2 ;  /* 0x00000002ff037424 */ /* 0x000fc800078e00ff */
[----:B------:R-:W-:-:S05]  /*1550*/  IMAD.WIDE.U32 R2, R2, R3, c[0x0][0x168] ;  /* 0x00005a0002027625 */ /* 0x000fca00078e0003 */
[----:B-----5:R0:W-:Y:S02]  /*1560*/  STG.E.U16 [R2.64], R10 ;  /* 0x0000000a02007986 */ /* 0x0201e4000c101504 */
.L_x_5047:
[----:B------:R-:W-:-:S13]  /*1570*/  ISETP.GE.AND P0, PT, R9, R8, PT ;  /* 0x000000080900720c */ /* 0x000fda0003f06270 */
[----:B------:R-:W-:Y:S05]  /*1580*/  @P0 BRA `(.L_x_5049) ;  /* 0x000000d000000947 */ /* 0x000fea0003800000 */
[----:B0-----:R-:W-:Y:S01]  /*1590*/  IMAD.IADD R2, R0, 0x1, R9 ;  /* 0x0000000100027824 */ /* 0x001fe200078e0209 */
[----:B------:R-:W-:Y:S01]  /*15a0*/  IADD3 R9, R9, 0x80, RZ ;  /* 0x0000008009097810 */ /* 0x000fe20007ffe0ff */
[----:B------:R-:W-:-:S04]  /*15b0*/  IMAD.MOV.U32 R3, RZ, RZ, 0x2 ;  /* 0x00000002ff037424 */ /* 0x000fc800078e00ff */
[----:B------:R-:W-:-:S05]  /*15c0*/  IMAD.WIDE.U32 R2, R2, R3, c[0x0][0x168] ;  /* 0x00005a0002027625 */ /* 0x000fca00078e0003 */
[----:B------:R0:W-:Y:S02]  /*15d0*/  STG.E.U16 [R2.64], R11 ;  /* 0x0000000b02007986 */ /* 0x0001e4000c101504 */
.L_x_5048:
        /* <DEDUP_REMOVED lines=8> */
.L_x_5049:
[----:B------:R-:W-:Y:S05]  /*1660*/  BSYNC B1 ;  /* 0x0000000000017941 */ /* 0x000fea0003800000 */
.L_x_5045:
[----:B------:R-:W-:-:S13]  /*1670*/  ISETP.GE.AND P0, PT, R9, R8, PT ;  /* 0x000000080900720c */ /* 0x000fda0003f06270 */
[----:B0-----:R-:W-:Y:S01]  /*1680*/  @!P0 IMAD.IADD R2, R0, 0x1, R9 ;  /* 0x0000000100028824 */ /* 0x001fe200078e0209 */
[----:B------:R-:W-:Y:S01]  /*1690*/  @!P0 IADD3 R9, R9, 0x80, RZ ;  /* 0x0000008009098810 */ /* 0x000fe20007ffe0ff */
[----:B------:R-:W-:-:S04]  /*16a0*/  @!P0 IMAD.MOV.U32 R3, RZ, RZ, 0x2 ;  /* 0x00000002ff038424 */ /* 0x000fc800078e00ff */
[----:B------:R-:W-:-:S05]  /*16b0*/  @!P0 IMAD.WIDE.U32 R2, R2, R3, c[0x0][0x168] ;  /* 0x00005a0002028625 */ /* 0x000fca00078e0003 */
[----:B------:R0:W-:Y:S02]  /*16c0*/  @!P0 STG.E.U16 [R2.64], R13 ;  /* 0x0000000d02008986 */ /* 0x0001e4000c101504 */
.L_x_5050:
[----:B------:R-:W-:Y:S05]  /*16d0*/  BSYNC B0 ;  /* 0x0000000000007941 */ /* 0x000fea0003800000 */
.L_x_5044:
        /* <DEDUP_REMOVED lines=8> */
.L_x_5051:
        /* <DEDUP_REMOVED lines=10> */
.L_x_13782:


//--------------------- .text._ZN2at6native29vectorized_elementwise_kernelILi8EZZZNS0_26logit_backward_kernel_cudaERNS_18TensorIteratorBaseERKN3c106ScalarEENKUlvE_clEvENKUlvE2_clEvEUlNS4_8BFloat16ESA_E_St5arrayIPcLm3EEEEviT0_T1_ --------------------------
	.section	.text._ZN2at6native29vectorized_elementwise_kernelILi8EZZZNS0_26logit_backward_kernel_cudaERNS_18TensorIteratorBaseERKN3c106ScalarEENKUlvE_clEvENKUlvE2_clEvEUlNS4_8BFloat16ESA_E_St5arrayIPcLm3EEEEviT0_T1_,"ax",@progbits
	.sectioninfo	@"SHI_REGISTERS=4"
	.align	128
        .global         _ZN2at6native29vectorized_elementwise_kernelILi8EZZZNS0_26logit_backward_kernel_cudaERNS_18TensorIteratorBaseERKN3c106ScalarEENKUlvE_clEvENKUlvE2_clEvEUlNS4_8BFloat16ESA_E_St5arrayIPcLm3EEEEviT0_T1_
        .type           _ZN2at6native29vectorized_elementwise_kernelILi8EZZZNS0_26logit_backward_kernel_cudaERNS_18TensorIteratorBaseERKN3c106ScalarEENKUlvE_clEvENKUlvE2_clEvEUlNS4_8BFloat16ESA_E_St5arrayIPcLm3EEEEviT0_T1_,@function
        .size           _ZN2at6native29vectorized_elementwise_kernelILi8EZZZNS0_26logit_backward_kernel_cudaERNS_18TensorIteratorBaseERKN3c106ScalarEENKUlvE_clEvENKUlvE2_clEvEUlNS4_8BFloat16ESA_E_St5arrayIPcLm3EEEEviT0_T1_,(.L_x_13783 - _ZN2at6native29vectorized_elementwise_kernelILi8EZZZNS0_26logit_backward_kernel_cudaERNS_18TensorIteratorBaseERKN3c106ScalarEENKUlvE_clEvENKUlvE2_clEvEUlNS4_8BFloat16ESA_E_St5arrayIPcLm3EEEEviT0_T1_)
        .other          _ZN2at6native29vectorized_elementwise_kernelILi8EZZZNS0_26logit_backward_kernel_cudaERNS_18TensorIteratorBaseERKN3c106ScalarEENKUlvE_clEvENKUlvE2_clEvEUlNS4_8BFloat16ESA_E_St5arrayIPcLm3EEEEviT0_T1_,@"STO_CUDA_ENTRY STV_DEFAULT"
_ZN2at6native29vectorized_elementwise_kernelILi8EZZZNS0_26logit_backward_kernel_cudaERNS_18TensorIteratorBaseERKN3c106ScalarEENKUlvE_clEvENKUlvE2_clEvEUlNS4_8BFloat16ESA_E_St5arrayIPcLm3EEEEviT0_T1_:
.text._ZN2at6native29vectorized_elementwise_kernelILi8EZZZNS0_26logit_backward_kernel_cudaERNS_18TensorIteratorBaseERKN3c106ScalarEENKUlvE_clEvENKUlvE2_clEvEUlNS4_8BFloat16ESA_E_St5arrayIPcLm3EEEEviT0_T1_:
[----:B------:R-:W-:Y:S02]  /*0000*/  MOV R1, c[0x0][0x28] ;  /* 0x00000a0000017a02 */ /* 0x000fe40000000f00 */
[----:B------:R-:W-:Y:S05]  /*0010*/  EXIT ;  /* 0x000000000000794d */ /* 0x000fea0003800000 */
.L_x_5052:
        /* <DEDUP_REMOVED lines=14> */
.L_x_13783:


//--------------------- .text._ZN2at6native18elementwise_kernelILi128ELi4EZNS0_15gpu_kernel_implIZZZNS0_26logit_backward_kernel_cudaERNS_18TensorIteratorBaseERKN3c106ScalarEENKUlvE_clEvENKUlvE1_clEvEUlNS5_4HalfESB_E0_EEvS4_RKT_EUliE_EEviT1_ --------------------------
	.section	.text._ZN2at6native18elementwise_kernelILi128ELi4EZNS0_15gpu_kernel_implIZZZNS0_26logit_backward_kernel_cudaERNS_18TensorIteratorBaseERKN3c106ScalarEENKUlvE_clEvENKUlvE1_clEvEUlNS5_4HalfESB_E0_EEvS4_RKT_EUliE_EEviT1_,"ax",@progbits
	.sectioninfo	@"SHI_REGISTERS=26"
	.align	128
        .global         _ZN2at6native18elementwise_kernelILi128ELi4EZNS0_15gpu_kernel_implIZZZNS0_26logit_backward_kernel_cudaERNS_18TensorIteratorBaseERKN3c106ScalarEENKUlvE_clEvENKUlvE1_clEvEUlNS5_4HalfESB_E0_EEvS4_RKT_EUliE_EEviT1_
        .type           _ZN2at6native18elementwise_kernelILi128ELi4EZNS0_15gpu_kernel_implIZZZNS0_26logit_backward_kernel_cudaERNS_18TensorIteratorBaseERKN3c106ScalarEENKUlvE_clEvENKUlvE1_clEvEUlNS5_4HalfESB_E0_EEvS4_RKT_EUliE_EEviT1_,@function
        .size           _ZN2at6native18elementwise_kernelILi128ELi4EZNS0_15gpu_kernel_implIZZZNS0_26logit_backward_kernel_cudaERNS_18TensorIteratorBaseERKN3c106ScalarEENKUlvE_clEvENKUlvE1_clEvEUlNS5_4HalfESB_E0_EEvS4_RKT_EUliE_EEviT1_,(.L_x_13784 - _ZN2at6native18elementwise_kernelILi128ELi4EZNS0_15gpu_kernel_implIZZZNS0_26logit_backward_kernel_cudaERNS_18TensorIteratorBaseERKN3c106ScalarEENKUlvE_clEvENKUlvE1_clEvEUlNS5_4HalfESB_E0_EEvS4_RKT_EUliE_EEviT1_)
        .other          _ZN2at6native18elementwise_kernelILi128ELi4EZNS0_15gpu_kernel_implIZZZNS0_26logit_backward_kernel_cudaERNS_18TensorIteratorBaseERKN3c106ScalarEENKUlvE_clEvENKUlvE1_clEvEUlNS5_4HalfESB_E0_EEvS4_RKT_EUliE_EEviT1_,@"STO_CUDA_ENTRY STV_DEFAULT"
_ZN2at6native18elementwise_kernelILi128ELi4EZNS0_15gpu_kernel_implIZZZNS0_26logit_backward_kernel_cudaERNS_18TensorIteratorBaseERKN3c106ScalarEENKUlvE_clEvENKUlvE1_clEvEUlNS5_4HalfESB_E0_EEvS4_RKT_EUliE_EEviT1_:
.text._ZN2at6native18elementwise_kernelILi128ELi4EZNS0_15gpu_kernel_implIZZZNS0_26logit_backward_kernel_cudaERNS_18TensorIteratorBaseERKN3c106ScalarEENKUlvE_clEvENKUlvE1_clEvEUlNS5_4HalfESB_E0_EEvS4_RKT_EUliE_EEviT1_:
        /* <DEDUP_REMOVED lines=263> */
.L_x_5055:
        /* <DEDUP_REMOVED lines=21> */
.L_x_5059:
[----:B------:R-:W2:Y:S02]  /*11c0*/  LDG.E.U8 R2, [R2.64] ;  /* 0x0000002402027981 */ /* 0x000ea4000c1e1100 */
[----:B--2---:R-:W0:Y:S02]  /*11d0*/  I2F.U16 R0, R2 ;  /* 0x0000000200007306 */ /* 0x004e240000101000 */
[----:B0-----:R-:W-:-:S04]  /*11e0*/  F2FP.PACK_AB R0, RZ, R0 ;  /* 0x00000000ff00723e */ /* 0x001fc800000000ff */
[----:B------:R-:W-:Y:S01]  /*11f0*/  PRMT R23, R0, 0x7610, R23 ;  /* 0x0000761000177816 */ /* 0x000fe20000000017 */
[----:B------:R-:W-:Y:S05]  /*1200*/  BRA `(.L_x_5061) ;  /* 0x00000ed000007947 */ /* 0x000fea0003800000 */
.L_x_5058:
        /* <DEDUP_REMOVED lines=11> */
.L_x_5063:
[----:B------:R-:W2:Y:S02]  /*12c0*/  LDG.E R2, [R2.64] ;  /* 0x0000002402027981 */ /* 0x000ea4000c1e1900 */
[----:B--2---:R-:W0:Y:S02]  /*12d0*/  I2F R0, R2 ;  /* 0x0000000200007306 */ /* 0x004e240000201400 */
[----:B0-----:R-:W-:-:S04]  /*12e0*/  F2FP.PACK_AB R0, RZ, R0 ;  /* 0x00000000ff00723e */ /* 0x001fc800000000ff */
[----:B------:R-:W-:Y:S01]  /*12f0*/  PRMT R23, R0, 0x7610, R23 ;  /* 0x0000761000177816 */ /* 0x000fe20000000017 */
[----:B------:R-:W-:Y:S05]  /*1300*/  BRA `(.L_x_5061) ;  /* 0x00000dd000007947 */ /* 0x000fea0003800000 */
.L_x_5062:
[----:B------:R-:W2:Y:S02]  /*1310*/  LDG.E.U16 R2, [R2.64] ;  /* 0x0000002402027981 */ /* 0x000ea4000c1e1500 */
[----:B--2---:R-:W0:Y:S02]  /*1320*/  I2F.S16 R0, R2 ;  /* 0x0000000200007306 */ /* 0x004e240000101400 */
[----:B0-----:R-:W-:-:S04]  /*1330*/  F2FP.PACK_AB R0, RZ, R0 ;  /* 0x00000000ff00723e */ /* 0x001fc800000000ff */
[----:B------:R-:W-:Y:S01]  /*1340*/  PRMT R23, R0, 0x7610, R23 ;  /* 0x0000761000177816 */ /* 0x000fe20000000017 */
[----:B------:R-:W-:Y:S05]  /*1350*/  BRA `(.L_x_5061) ;  /* 0x00000d8000007947 */ /* 0x000fea0003800000 */
.L_x_5057:
        /* <DEDUP_REMOVED lines=9> */
.L_x_5065:
[----:B------:R0:W5:Y:S01]  /*13f0*/  LDG.E.U16 R23, [R2.64] ;  /* 0x0000002402177981 */ /* 0x000162000c1e1500 */
[----:B------:R-:W-:Y:S05]  /*1400*/  BRA `(.L_x_5061) ;  /* 0x00000cd000007947 */ /* 0x000fea0003800000 */
.L_x_5064:
        /* <DEDUP_REMOVED lines=9> */
.L_x_5067:
[----:B------:R0:W5:Y:S01]  /*14a0*/  LDG.E.U16 R23, [R2.64] ;  /* 0x0000002402177981 */ /* 0x000162000c1e1500 */
[----:B------:R-:W-:Y:S05]  /*14b0*/  BRA `(.L_x_5061) ;  /* 0x00000c2000007947 */ /* 0x000fea0003800000 */
.L_x_5066:
[----:B------:R-:W2:Y:S02]  /*14c0*/  LDG.E.64 R2, [R2.64] ;  /* 0x0000002402027981 */ /* 0x000ea4000c1e1b00 */
[----:B--2---:R-:W0:Y:S01]  /*14d0*/  F2F.F32.F64 R0, R2 ;  /* 0x0000000200007310 */ /* 0x004e220000301000 */
[----:B------:R-:W0:-:S14]  /*14e0*/  DSETP.GEU.AND P0, PT, |R2|, c[0x2][0x0], PT ;  /* 0x008000000200762a */ /* 0x000e1c0003f0e200 */
[----:B0-----:R-:W-:-:S05]  /*14f0*/  @!P0 FMUL R0, R0, 1.175494350822287508e-38 ;  /* 0x0080000000008820 */ /* 0x001fca0000400000 */
[----:B------:R-:W-:-:S04]  /*1500*/  F2FP.PACK_AB R0, RZ, R0 ;  /* 0x00000000ff00723e */ /* 0x000fc800000000ff */
[----:B------:R-:W-:Y:S01]  /*1510*/  PRMT R23, R0, 0x7610, R23 ;  /* 0x0000761000177816 */ /* 0x000fe20000000017 */
[----:B------:R-:W-:Y:S05]  /*1520*/  BRA `(.L_x_5061) ;  /* 0x00000bb000007947 */ /* 0x000fea0003800000 */
.L_x_5056:
        /* <DEDUP_REMOVED lines=14> */
.L_x_5070:
[----:B------:R-:W2:Y:S02]  /*1610*/  LDG.E.64 R2, [R2.64] ;  /* 0x0000002402027981 */ /* 0x000ea4000c1e1b00 */
[----:B--2---:R-:W0:Y:S01]  /*1620*/  F2F.F32.F64 R0, R2 ;  /* 0x0000000200007310 */ /* 0x004e220000301000 */
[----:B------:R-:W0:-:S14]  /*1630*/  DSETP.GEU.AND P0, PT, |R2|, c[0x2][0x0], PT ;  /* 0x008000000200762a */ /* 0x000e1c0003f0e200 */
[----:B0-----:R-:W-:-:S05]  /*1640*/  @!P0 FMUL R0, R0, 1.175494350822287508e-38 ;  /* 0x0080000000008820 */ /* 0x001fca0000400000 */
[----:B------:R-:W-:-:S04]  /*1650*/  F2FP.PACK_AB R0, RZ, R0 ;  /* 0x00000000ff00723e */ /* 0x000fc800000000ff */
[----:B------:R-:W-:Y:S01]  /*1660*/  PRMT R23, R0, 0x7610, R23 ;  /* 0x0000761000177816 */ /* 0x000fe20000000017 */
[----:B------:R-:W-:Y:S05]  /*1670*/  BRA `(.L_x_5061) ;  /* 0x00000a6000007947 */ /* 0x000fea0003800000 */
.L_x_5069:
        /* <DEDUP_REMOVED lines=28> */
.L_x_5072:
        /* <DEDUP_REMOVED lines=15> */
.L_x_5071:
[----:B------:R-:W2:Y:S02]  /*1930*/  LDG.E.U16 R0, [R2.64] ;  /* 0x0000002402007981 */ /* 0x000ea4000c1e1500 */
[----:B--2---:R-:W-:-:S04]  /*1940*/  PRMT R0, RZ, 0x5410, R0 ;  /* 0x00005410ff007816 */ /* 0x004fc80000000000 */
[----:B------:R-:W-:-:S04]  /*1950*/  F2FP.PACK_AB R0, RZ, R0 ;  /* 0x00000000ff00723e */ /* 0x000fc800000000ff */
[----:B------:R-:W-:Y:S01]  /*1960*/  PRMT R23, R0, 0x7610, R23 ;  /* 0x0000761000177816 */ /* 0x000fe20000000017 */
[----:B------:R-:W-:Y:S05]  /*1970*/  BRA `(.L_x_5061) ;  /* 0x0000076000007947 */ /* 0x000fea0003800000 */
.L_x_5068:
        /* <DEDUP_REMOVED lines=12> */
.L_x_5075:
        /* <DEDUP_REMOVED lines=21> */
.L_x_5079:
[----:B------:R-:W-:Y:S05]  /*1b90*/  BSYNC B1 ;  /* 0x0000000000017941 */ /* 0x000fea0003800000 */
.L_x_5078:
[----:B------:R-:W-:Y:S01]  /*1ba0*/  LEA R3, R0, 0x3b800000, 0x17 ;  /* 0x3b80000000037811 */ /* 0x000fe200078eb8ff */
[----:B------:R-:W-:-:S05]  /*1bb0*/  IMAD.SHL.U32 R0, R2, 0x100000, RZ ;  /* 0x0010000002007824 */ /* 0x000fca00078e00ff */
[----:B------:R-:W-:Y:S02]  /*1bc0*/  LOP3.LUT R0, R3, R0, R4, 0xfe, !PT ;  /* 0x0000000003007212 */ /* 0x000fe400078efe04 */
.L_x_5077:
[----:B------:R-:W-:Y:S05]  /*1bd0*/  BSYNC B0 ;  /* 0x0000000000007941 */ /* 0x000fea0003800000 */
.L_x_5076:
[----:B------:R-:W-:-:S04]  /*1be0*/  F2FP.PACK_AB R0, RZ, R0 ;  /* 0x00000000ff00723e */ /* 0x000fc800000000ff */
[----:B------:R-:W-:Y:S01]  /*1bf0*/  PRMT R23, R0, 0x7610, R23 ;  /* 0x0000761000177816 */ /* 0x000fe20000000017 */
[----:B------:R-:W-:Y:S05]  /*1c00*/  BRA `(.L_x_5061) ;  /* 0x000004d000007947 */ /* 0x000fea0003800000 */
.L_x_5074:
        /* <DEDUP_REMOVED lines=21> */
.L_x_5083:
[----:B------:R-:W-:Y:S05]  /*1d60*/  BSYNC B1 ;  /* 0x0000000000017941 */ /* 0x000fea0003800000 */
.L_x_5082:
[----:B------:R-:W-:Y:S01]  /*1d70*/  LEA R3, R0, 0x37800000, 0x17 ;  /* 0x3780000000037811 */ /* 0x000fe200078eb8ff */
[----:B------:R-:W-:-:S05]  /*1d80*/  IMAD.SHL.U32 R0, R2, 0x200000, RZ ;  /* 0x0020000002007824 */ /* 0x000fca00078e00ff */
[----:B------:R-:W-:Y:S02]  /*1d90*/  LOP3.LUT R0, R3, R0, R4, 0xfe, !PT ;  /* 0x0000000003007212 */ /* 0x000fe400078efe04 */
.L_x_5081:
[----:B------:R-:W-:Y:S05]  /*1da0*/  BSYNC B0 ;  /* 0x0000000000007941 */ /* 0x000fea0003800000 */
.L_x_5080:
[----:B------:R-:W-:-:S04]  /*1db0*/  F2FP.PACK_AB R0, RZ, R0 ;  /* 0x00000000ff00723e */ /* 0x000fc800000000ff */
[----:B------:R-:W-:Y:S01]  /*1dc0*/  PRMT R23, R0, 0x7610, R23 ;  /* 0x0000761000177816 */ /* 0x000fe20000000017 */
[----:B------:R-:W-:Y:S05]  /*1dd0*/  BRA `(.L_x_5061) ;  /* 0x0000030000007947 */ /* 0x000fea0003800000 */
.L_x_5073:
        /* <DEDUP_REMOVED lines=14> */
.L_x_5087:
[----:B------:R-:W-:Y:S05]  /*1ec0*/  BSYNC B0 ;  /* 0x0000000000007941 */ /* 0x000fea0003800000 */
.L_x_5086:
[----:B------:R-:W-:-:S04]  /*1ed0*/  F2FP.PACK_AB R0, RZ, R0 ;  /* 0x00000000ff00723e */ /* 0x000fc800000000ff */
[----:B------:R-:W-:Y:S01]  /*1ee0*/  PRMT R23, R0, 0x7610, R23 ;  /* 0x0000761000177816 */ /* 0x000fe20000000017 */
[----:B------:R-:W-:Y:S05]  /*1ef0*/  BRA `(.L_x_5061) ;  /* 0x000001e000007947 */ /* 0x000fea0003800000 */
.L_x_5060:
        /* <DEDUP_REMOVED lines=21> */
.L_x_5085:
[----:B------:R-:W2:Y:S02]  /*2050*/  LDG.E.64 R2, [R2.64] ;  /* 0x0000002402027981 */ /* 0x000ea4000c1e1b00 */
[----:B--2---:R-:W0:Y:S02]  /*2060*/  I2F.U64 R0, R2 ;  /* 0x0000000200007312 */ /* 0x004e240000301000 */
[----:B0-----:R-:W-:-:S04]  /*2070*/  F2FP.PACK_AB R0, RZ, R0 ;  /* 0x00000000ff00723e */ /* 0x001fc800000000ff */
[----:B------:R-:W-:Y:S01]  /*2080*/  PRMT R23, R0, 0x7610, R23 ;  /* 0x0000761000177816 */ /* 0x000fe20000000017 */
[----:B------:R-:W-:Y:S05]  /*2090*/  BRA `(.L_x_5061) ;  /* 0x0000004000007947 */ /* 0x000fea0003800000 */
.L_x_5084:
[----:B------:R-:W2:Y:S02]  /*20a0*/  LDG.E R2, [R2.64] ;  /* 0x0000002402027981 */ /* 0x000ea4000c1e1900 */
[----:B--2---:R-:W0:Y:S02]  /*20b0*/  I2F.U32 R0, R2 ;  /* 0x0000000200007306 */ /* 0x004e240000201000 */
[----:B0-----:R-:W-:-:S04]  /*20c0*/  F2FP.PACK_AB R0, RZ, R0 ;  /* 0x00000000ff00723e */ /* 0x001fc800000000ff */
[----:B------:R-:W-:Y:S02]  /*20d0*/  PRMT R23, R0, 0x7610, R23 ;  /* 0x0000761000177816 */ /* 0x000fe40000000017 */
.L_x_5061:
        /* <DEDUP_REMOVED lines=18> */
.L_x_5091:
[----:B------:R-:W2:Y:S02]  /*2200*/  LDG.E.U8 R2, [R2.64] ;  /* 0x0000002402027981 */ /* 0x000ea4000c1e1100 */
[----:B--2---:R-:W0:Y:S02]  /*2210*/  I2F.U16 R0, R2 ;  /* 0x0000000200007306 */ /* 0x004e240000101000 */
[----:B0-----:R-:W-:Y:S01]  /*2220*/  F2FP.PACK_AB R0, RZ, R0 ;  /* 0x00000000ff00723e */ /* 0x001fe200000000ff */
[----:B------:R-:W-:Y:S05]  /*2230*/  BRA `(.L_x_5093) ;  /* 0x00000e1000007947 */ /* 0x000fea0003800000 */
.L_x_5090:
        /* <DEDUP_REMOVED lines=10> */
.L_x_5095:
[----:B------:R-:W2:Y:S02]  /*22e0*/  LDG.E R2, [R2.64] ;  /* 0x0000002402027981 */ /* 0x000ea4000c1e1900 */
[----:B--2---:R-:W0:Y:S02]  /*22f0*/  I2F R0, R2 ;  /* 0x0000000200007306 */ /* 0x004e240000201400 */
[----:B0-----:R-:W-:Y:S01]  /*2300*/  F2FP.PACK_AB R0, RZ, R0 ;  /* 0x00000000ff00723e */ /* 0x001fe200000000ff */
[----:B------:R-:W-:Y:S05]  /*2310*/  BRA `(.L_x_5093) ;  /* 0x00000d3000007947 */ /* 0x000fea0003800000 */
.L_x_5094:
[----:B------:R-:W2:Y:S02]  /*2320*/  LDG.E.U16 R2, [R2.64] ;  /* 0x0000002402027981 */ /* 0x000ea4000c1e1500 */
[----:B--2---:R-:W0:Y:S02]  /*2330*/  I2F.S16 R0, R2 ;  /* 0x0000000200007306 */ /* 0x004e240000101400 */
[----:B0-----:R-:W-:Y:S01]  /*2340*/  F2FP.PACK_AB R0, RZ, R0 ;  /* 0x00000000ff00723e */ /* 0x001fe200000000ff */
[----:B------:R-:W-:Y:S05]  /*2350*/  BRA `(.L_x_5093) ;  /* 0x00000cf000007947 */ /* 0x000fea0003800000 */
.L_x_5089:
        /* <DEDUP_REMOVED lines=9> */
.L_x_5097:
[----:B------:R0:W5:Y:S01]  /*23f0*/  LDG.E.U16 R0, [R2.64] ;  /* 0x0000002402007981 */ /* 0x000162000c1e1500 */
[----:B------:R-:W-:Y:S05]  /*2400*/  BRA `(.L_x_5093) ;  /* 0x00000c4000007947 */ /* 0x000fea0003800000 */
.L_x_5096:
        /* <DEDUP_REMOVED lines=9> */
.L_x_5099:
[----:B------:R0:W5:Y:S01]  /*24a0*/  LDG.E.U16 R0, [R2.64] ;  /* 0x0000002402007981 */ /* 0x000162000c1e1500 */
[----:B------:R-:W-:Y:S05]  /*24b0*/  BRA `(.L_x_5093) ;  /* 0x00000b9000007947 */ /* 0x000fea0003800000 */
.L_x_5098:
[----:B------:R-:W2:Y:S02]  /*24c0*/  LDG.E.64 R2, [R2.64] ;  /* 0x0000002402027981 */ /* 0x000ea4000c1e1b00 */
[----:B--2---:R-:W0:Y:S01]  /*24d0*/  F2F.F32.F64 R0, R2 ;  /* 0x0000000200007310 */ /* 0x004e220000301000 */
[----:B------:R-:W0:-:S14]  /*24e0*/  DSETP.GEU.AND P0, PT, |R2|, c[0x2][0x0], PT ;  /* 0x008000000200762a */ /* 0x000e1c0003f0e200 */
[----:B0-----:R-:W-:-:S05]  /*24f0*/  @!P0 FMUL R0, R0, 1.175494350822287508e-38 ;  /* 0x0080000000008820 */ /* 0x001fca0000400000 */
[----:B------:R-:W-:Y:S01]  /*2500*/  F2FP.PACK_AB R0, RZ, R0 ;  /* 0x00000000ff00723e */ /* 0x000fe200000000ff */
[----:B------:R-:W-:Y:S05]  /*2510*/  BRA `(.L_x_5093) ;  /* 0x00000b3000007947 */ /* 0x000fea0003800000 */
.L_x_5088:
        /* <DEDUP_REMOVED lines=13> */
.L_x_5102:
[----:B------:R-:W2:Y:S02]  /*25f0*/  LDG.E.64 R2, [R2.64] ;  /* 0x0000002402027981 */ /* 0x000ea4000c1e1b00 */
[----:B--2---:R-:W0:Y:S01]  /*2600*/  F2F.F32.F64 R0, R2 ;  /* 0x0000000200007310 */ /* 0x004e220000301000 */
[----:B------:R-:W0:-:S14]  /*2610*/  DSETP.GEU.AND P0, PT, |R2|, c[0x2][0x0], PT ;  /* 0x008000000200762a */ /* 0x000e1c0003f0e200 */
[----:B0-----:R-:W-:-:S05]  /*2620*/  @!P0 FMUL R0, R0, 1.175494350822287508e-38 ;  /* 0x0080000000008820 */ /* 0x001fca0000400000 */
[----:B------:R-:W-:Y:S01]  /*2630*/  F2FP.PACK_AB R0, RZ, R0 ;  /* 0x00000000ff00723e */ /* 0x000fe200000000ff */
[----:B------:R-:W-:Y:S05]  /*2640*/  BRA `(.L_x_5093) ;  /* 0x00000a0000007947 */ /* 0x000fea0003800000 */
.L_x_5101:
        /* <DEDUP_REMOVED lines=28> */
.L_x_5104:
        /* <DEDUP_REMOVED lines=15> */
.L_x_5103:
[----:B------:R-:W2:Y:S02]  /*2900*/  LDG.E.U16 R0, [R2.64] ;  /* 0x0000002402007981 */ /* 0x000ea4000c1e1500 */
[----:B--2---:R-:W-:-:S04]  /*2910*/  PRMT R0, RZ, 0x5410, R0 ;  /* 0x00005410ff007816 */ /* 0x004fc80000000000 */
[----:B------:R-:W-:Y:S01]  /*2920*/  F2FP.PACK_AB R0, RZ, R0 ;  /* 0x00000000ff00723e */ /* 0x000fe200000000ff */
[----:B------:R-:W-:Y:S05]  /*2930*/  BRA `(.L_x_5093) ;  /* 0x0000071000007947 */ /* 0x000fea0003800000 */
.L_x_5100:
        /* <DEDUP_REMOVED lines=12> */
.L_x_5107:
        /* <DEDUP_REMOVED lines=21> */
.L_x_5111:
[----:B------:R-:W-:Y:S05]  /*2b50*/  BSYNC B1 ;  /* 0x0000000000017941 */ /* 0x000fea0003800000 */
.L_x_5110:
[----:B------:R-:W-:Y:S01]  /*2b60*/  LEA R3, R0, 0x3b800000, 0x17 ;  /* 0x3b80000000037811 */ /* 0x000fe200078eb8ff */
[----:B------:R-:W-:-:S05]  /*2b70*/  IMAD.SHL.U32 R0, R2, 0x100000, RZ ;  /* 0x0010000002007824 */ /* 0x000fca00078e00ff */
[----:B------:R-:W-:Y:S02]  /*2b80*/  LOP3.LUT R0, R3, R0, R4, 0xfe, !PT ;  /* 0x0000000003007212 */ /* 0x000fe400078efe04 */
.L_x_5109:
[----:B------:R-:W-:Y:S05]  /*2b90*/  BSYNC B0 ;  /* 0x0000000000007941 */ /* 0x000fea0003800000 */
.L_x_5108:
[----:B------:R-:W-:Y:S01]  /*2ba0*/  F2FP.PACK_AB R0, RZ, R0 ;  /* 0x00000000ff00723e */ /* 0x000fe200000000ff */
[----:B------:R-:W-:Y:S05]  /*2bb0*/  BRA `(.L_x_5093) ;  /* 0x0000049000007947 */ /* 0x000fea0003800000 */
.L_x_5106:
        /* <DEDUP_REMOVED lines=21> */
.L_x_5115:
[----:B------:R-:W-:Y:S05]  /*2d10*/  BSYNC B1 ;  /* 0x0000000000017941 */ /* 0x000fea0003800000 */
.L_x_5114:
[----:B------:R-:W-:Y:S01]  /*2d20*/  LEA R3, R0, 0x37800000, 0x17 ;  /* 0x3780000000037811 */ /* 0x000fe200078eb8ff */
[----:B------:R-:W-:-:S05]  /*2d30*/  IMAD.SHL.U32 R0, R2, 0x200000, RZ ;  /* 0x0020000002007824 */ /* 0x000fca00078e00ff */
[----:B------:R-:W-:Y:S02]  /*2d40*/  LOP3.LUT R0, R3, R0, R4, 0xfe, !PT ;  /* 0x0000000003007212 */ /* 0x000fe400078efe04 */
.L_x_5113:
[----:B------:R-:W-:Y:S05]  /*2d50*/  BSYNC B0 ;  /* 0x0000000000007941 */ /* 0x000fea0003800000 */
.L_x_5112:
[----:B------:R-:W-:Y:S01]  /*2d60*/  F2FP.PACK_AB R0, RZ, R0 ;  /* 0x00000000ff00723e */ /* 0x000fe200000000ff */
[----:B------:R-:W-:Y:S05]  /*2d70*/  BRA `(.L_x_5093) ;  /* 0x000002d000007947 */ /* 0x000fea0003800000 */
.L_x_5105:
        /* <DEDUP_REMOVED lines=14> */
.L_x_5119:
[----:B------:R-:W-:Y:S05]  /*2e60*/  BSYNC B0 ;  /* 0x0000000000007941 */ /* 0x000fea0003800000 */
.L_x_5118:
[----:B------:R-:W-:Y:S01]  /*2e70*/  F2FP.PACK_AB R0, RZ, R0 ;  /* 0x00000000ff00723e */ /* 0x000fe200000000ff */
[----:B------:R-:W-:Y:S05]  /*2e80*/  BRA `(.L_x_5093) ;  /* 0x000001c000007947 */ /* 0x000fea0003800000 */
.L_x_5092:
        /* <DEDUP_REMOVED lines=21> */
.L_x_5117:
[----:B------:R-:W2:Y:S02]  /*2fe0*/  LDG.E.64 R2, [R2.64] ;  /* 0x0000002402027981 */ /* 0x000ea4000c1e1b00 */
[----:B--2---:R-:W0:Y:S02]  /*2ff0*/  I2F.U64 R0, R2 ;  /* 0x0000000200007312 */ /* 0x004e240000301000 */
[----:B0-----:R-:W-:Y:S01]  /*3000*/  F2FP.PACK_AB R0, RZ, R0 ;  /* 0x00000000ff00723e */ /* 0x001fe200000000ff */
[----:B------:R-:W-:Y:S05]  /*3010*/  BRA `(.L_x_5093) ;  /* 0x0000003000007947 */ /* 0x000fea0003800000 */
.L_x_5116:
[----:B------:R-:W2:Y:S02]  /*3020*/  LDG.E R2, [R2.64] ;  /* 0x0000002402027981 */ /* 0x000ea4000c1e1900 */
[----:B--2---:R-:W0:Y:S02]  /*3030*/  I2F.U32 R0, R2 ;  /* 0x0000000200007306 */ /* 0x004e240000201000 */
[----:B0-----:R-:W-:-:S06]  /*3040*/  F2FP.PACK_AB R0, RZ, R0 ;  /* 0x00000000ff00723e */ /* 0x001fcc00000000ff */
.L_x_5093:
[----:B0----5:R-:W-:Y:S01]  /*3050*/  HADD2.F32 R3, -RZ, R0.H0_H0 ;  /* 0x20000000ff037230 */ /* 0x021fe20000004100 */
[----:B------:R-:W0:Y:S01]  /*3060*/  LDC.U8 R4, c[0x0][0x3f0] ;  /* 0x0000fc00ff047b82 */ /* 0x000e220000000000 */
[----:B------:R-:W-:-:S03]  /*3070*/  HADD2.F32 R23, -RZ, R23.H0_H0 ;  /* 0x20000017ff177230 */ /* 0x000fc60000004100 */
        /* <DEDUP_REMOVED lines=10> */
[----:B------:R-:W-:-:S05]  /*3120*/  F2FP.PACK_AB R0, RZ, R0 ;  /* 0x00000000ff00723e */ /* 0x000fca00000000ff */
        /* <DEDUP_REMOVED lines=13> */
.L_x_5123:
[----:B------:R-:W-:-:S06]  /*3200*/  HADD2.F32 R3, -RZ, R0.H0_H0 ;  /* 0x20000000ff037230 */ /* 0x000fcc0000004100 */
[----:B------:R-:W0:Y:S02]  /*3210*/  F2I.S64.TRUNC R2, R3 ;  /* 0x0000000300027311 */ /* 0x000e24000020d900 */
[----:B0-----:R0:W-:Y:S01]  /*3220*/  STG.E.U8 [R16.64], R2 ;  /* 0x0000000210007986 */ /* 0x0011e2000c101124 */
[----:B------:R-:W-:Y:S05]  /*3230*/  BRA `(.L_x_5125) ;  /* 0x00000e4000007947 */ /* 0x000fea0003800000 */
.L_x_5122:
        /* <DEDUP_REMOVED lines=10> */
.L_x_5127:
[----:B------:R-:W-:-:S04]  /*32e0*/  HADD2.F32 R0, -RZ, R0.H0_H0 ;  /* 0x20000000ff007230 */ /* 0x000fc80000004100 */
[----:B------:R-:W0:Y:S02]  /*32f0*/  F2I.FTZ.TRUNC.NTZ R3, R0 ;  /* 0x0000000000037305 */ /* 0x000e24000021f100 */
[----:B0-----:R0:W-:Y:S01]  /*3300*/  STG.E [R16.64], R3 ;  /* 0x0000000310007986 */ /* 0x0011e2000c101924 */
[----:B------:R-:W-:Y:S05]  /*3310*/  BRA `(.L_x_5125) ;  /* 0x00000d6000007947 */ /* 0x000fea0003800000 */
.L_x_5126:
[----:B------:R-:W-:-:S04]  /*3320*/  HADD2.F32 R0, -RZ, R0.H0_H0 ;  /* 0x20000000ff007230 */ /* 0x000fc80000004100 */
[----:B------:R-:W0:Y:S02]  /*3330*/  F2I.FTZ.TRUNC.NTZ R3, R0 ;  /* 0x0000000000037305 */ /* 0x000e24000021f100 */
[----:B0-----:R0:W-:Y:S01]  /*3340*/  STG.E.U16 [R16.64], R3 ;  /* 0x0000000310007986 */ /* 0x0011e2000c101524 */
[----:B------:R-:W-:Y:S05]  /*3350*/  BRA `(.L_x_5125) ;  /* 0x00000d2000007947 */ /* 0x000fea0003800000 */
.L_x_5121:
        /* <DEDUP_REMOVED lines=9> */
.L_x_5129:
[----:B------:R0:W-:Y:S01]  /*33f0*/  STG.E.U16 [R16.64], R0 ;  /* 0x0000000010007986 */ /* 0x0001e2000c101524 */
[----:B------:R-:W-:Y:S05]  /*3400*/  BRA `(.L_x_5125) ;  /* 0x00000c7000007947 */ /* 0x000fea0003800000 */
.L_x_5128:
        /* <DEDUP_REMOVED lines=10> */
.L_x_5131:
[----:B------:R-:W-:-:S05]  /*34b0*/  HADD2.F32 R0, -RZ, R0.H0_H0 ;  /* 0x20000000ff007230 */ /* 0x000fca0000004100 */
[----:B------:R-:W-:-:S04]  /*34c0*/  F2FP.PACK_AB R0, RZ, R0 ;  /* 0x00000000ff00723e */ /* 0x000fc800000000ff */
[----:B------:R-:W-:-:S05]  /*34d0*/  PRMT R0, R0, 0x5410, RZ ;  /* 0x0000541000007816 */ /* 0x000fca00000000ff */
[----:B------:R0:W-:Y:S01]  /*34e0*/  STG.E [R16.64], R0 ;  /* 0x0000000010007986 */ /* 0x0001e2000c101924 */
[----:B------:R-:W-:Y:S05]  /*34f0*/  BRA `(.L_x_5125) ;  /* 0x00000b8000007947 */ /* 0x000fea0003800000 */
.L_x_5130:
[----:B------:R-:W-:-:S05]  /*3500*/  HADD2.F32 R2, -RZ, R0.H0_H0 ;  /* 0x20000000ff027230 */ /* 0x000fca0000004100 */
[----:B------:R-:W-:-:S06]  /*3510*/  FMUL.FTZ R2, R2, 1 ;  /* 0x3f80000002027820 */ /* 0x000fcc0000410000 */
[----:B------:R-:W0:Y:S02]  /*3520*/  F2F.F64.F32 R2, R2 ;  /* 0x0000000200027310 */ /* 0x000e240000201800 */
[----:B0-----:R0:W-:Y:S01]  /*3530*/  STG.E.64 [R16.64], R2 ;  /* 0x0000000210007986 */ /* 0x0011e2000c101b24 */
[----:B------:R-:W-:Y:S05]  /*3540*/  BRA `(.L_x_5125) ;  /* 0x00000b3000007947 */ /* 0x000fea0003800000 */
.L_x_5120:
        /* <DEDUP_REMOVED lines=13> */
.L_x_5134:
[----:B------:R-:W-:Y:S01]  /*3620*/  HADD2.F32 R0, -RZ, R0.H0_H0 ;  /* 0x20000000ff007230 */ /* 0x000fe20000004100 */
[----:B------:R-:W-:-:S04]  /*3630*/  CS2R R6, SRZ ;  /* 0x0000000000067805 */ /* 0x000fc8000001ff00 */
[----:B------:R-:W-:-:S04]  /*3640*/  FMUL.FTZ R0, R0, 1 ;  /* 0x3f80000000007820 */ /* 0x000fc80000410000 */
[----:B------:R-:W0:Y:S02]  /*3650*/  F2F.F64.F32 R4, R0 ;  /* 0x0000000000047310 */ /* 0x000e240000201800 */
[----:B0-----:R0:W-:Y:S01]  /*3660*/  STG.E.128 [R16.64], R4 ;  /* 0x0000000410007986 */ /* 0x0011e2000c101d24 */
[----:B------:R-:W-:Y:S05]  /*3670*/  BRA `(.L_x_5125) ;  /* 0x00000a0000007947 */ /* 0x000fea0003800000 */
.L_x_5133:
        /* <DEDUP_REMOVED lines=21> */
.L_x_5138:
[----:B------:R-:W-:Y:S05]  /*37d0*/  BSYNC B0 ;  /* 0x0000000000007941 */ /* 0x000fea0003800000 */
.L_x_5137:
[----:B------:R-:W-:-:S05]  /*37e0*/  LOP3.LUT R3, R0, R3, RZ, 0xfc, !PT ;  /* 0x0000000300037212 */ /* 0x000fca00078efcff */
[----:B------:R0:W-:Y:S01]  /*37f0*/  STG.E.U8 [R16.64], R3 ;  /* 0x0000000310007986 */ /* 0x0001e2000c101124 */
[----:B------:R-:W-:Y:S05]  /*3800*/  BRA `(.L_x_5125) ;  /* 0x0000087000007947 */ /* 0x000fea0003800000 */
.L_x_5136:
        /* <DEDUP_REMOVED lines=13> */
.L_x_5140:
[----:B------:R-:W-:Y:S01]  /*38e0*/  IMAD.MOV.U32 R0, RZ, RZ, 0x7f ;  /* 0x0000007fff007424 */ /* 0x000fe200078e00ff */
[----:B------:R-:W-:-:S04]  /*38f0*/  ISETP.GT.U32.AND P0, PT, R2, 0x7f800000, PT ;  /* 0x7f8000000200780c */ /* 0x000fc80003f04070 */
[----:B------:R-:W-:-:S04]  /*3900*/  SEL R0, R0, 0x7c, P0 ;  /* 0x0000007c00007807 */ /* 0x000fc80000000000 */
.L_x_5141:
[----:B------:R-:W-:Y:S05]  /*3910*/  BSYNC B0 ;  /* 0x0000000000007941 */ /* 0x000fea0003800000 */
.L_x_5139:
[----:B------:R-:W-:-:S04]  /*3920*/  LOP3.LUT R2, R3, 0x80000000, RZ, 0xc0, !PT ;  /* 0x8000000003027812 */ /* 0x000fc800078ec0ff */
[----:B------:R-:W-:-:S04]  /*3930*/  SHF.R.U32.HI R3, RZ, 0x18, R2 ;  /* 0x00000018ff037819 */ /* 0x000fc80000011602 */
[----:B------:R-:W-:-:S05]  /*3940*/  LOP3.LUT R3, R0, R3, RZ, 0xfc, !PT ;  /* 0x0000000300037212 */ /* 0x000fca00078efcff */
[----:B------:R0:W-:Y:S01]  /*3950*/  STG.E.U8 [R16.64], R3 ;  /* 0x0000000310007986 */ /* 0x0001e2000c101124 */
[----:B------:R-:W-:Y:S05]  /*3960*/  BRA `(.L_x_5125) ;  /* 0x0000071000007947 */ /* 0x000fea0003800000 */
.L_x_5135:
[----:B------:R-:W-:-:S05]  /*3970*/  HADD2.F32 R0, -RZ, R0.H0_H0 ;  /* 0x20000000ff007230 */ /* 0x000fca0000004100 */
[----:B------:R-:W-:-:S05]  /*3980*/  F2FP.BF16.PACK_AB R0, RZ, R0 ;  /* 0x00000000ff00723e */ /* 0x000fca00000010ff */
[----:B------:R0:W-:Y:S01]  /*3990*/  STG.E.U16 [R16.64], R0 ;  /* 0x0000000010007986 */ /* 0x0001e2000c101524 */
[----:B------:R-:W-:Y:S05]  /*39a0*/  BRA `(.L_x_5125) ;  /* 0x000006d000007947 */ /* 0x000fea0003800000 */
.L_x_5132:
        /* <DEDUP_REMOVED lines=12> */
.L_x_5144:
        /* <DEDUP_REMOVED lines=17> */
.L_x_5147:
[----:B------:R-:W-:-:S04]  /*3b80*/  LOP3.LUT R2, R3, 0x80000000, RZ, 0xc0, !PT ;  /* 0x8000000003027812 */ /* 0x000fc800078ec0ff */
[----:B------:R-:W-:-:S04]  /*3b90*/  SHF.R.U32.HI R3, RZ, 0x18, R2 ;  /* 0x00000018ff037819 */ /* 0x000fc80000011602 */
[----:B------:R-:W-:-:S04]  /*3ba0*/  LOP3.LUT R0, R0, R3, RZ, 0xfc, !PT ;  /* 0x0000000300007212 */ /* 0x000fc800078efcff */
[----:B------:R-:W-:Y:S02]  /*3bb0*/  PRMT R8, R0, 0x7610, R8 ;  /* 0x0000761000087816 */ /* 0x000fe40000000008 */
.L_x_5146:
[----:B------:R-:W-:Y:S05]  /*3bc0*/  BSYNC B0 ;  /* 0x0000000000007941 */ /* 0x000fea0003800000 */
.L_x_5145:
[----:B------:R0:W-:Y:S01]  /*3bd0*/  STG.E.U8 [R16.64], R8 ;  /* 0x0000000810007986 */ /* 0x0001e2000c101124 */
[----:B------:R-:W-:Y:S05]  /*3be0*/  BRA `(.L_x_5125) ;  /* 0x0000049000007947 */ /* 0x000fea0003800000 */
.L_x_5143:
        /* <DEDUP_REMOVED lines=17> */
.L_x_5150:
[----:B------:R-:W-:-:S04]  /*3d00*/  LOP3.LUT R2, R3, 0x80000000, RZ, 0xc0, !PT ;  /* 0x8000000003027812 */ /* 0x000fc800078ec0ff */
[----:B------:R-:W-:-:S04]  /*3d10*/  SHF.R.U32.HI R3, RZ, 0x18, R2 ;  /* 0x00000018ff037819 */ /* 0x000fc80000011602 */
[----:B------:R-:W-:-:S04]  /*3d20*/  LOP3.LUT R0, R0, R3, RZ, 0xfc, !PT ;  /* 0x0000000300007212 */ /* 0x000fc800078efcff */
[----:B------:R-:W-:Y:S02]  /*3d30*/  PRMT R8, R0, 0x7610, R8 ;  /* 0x0000761000087816 */ /* 0x000fe40000000008 */
.L_x_5149:
[----:B------:R-:W-:Y:S05]  /*3d40*/  BSYNC B0 ;  /* 0x0000000000007941 */ /* 0x000fea0003800000 */
.L_x_5148:
[----:B------:R0:W-:Y:S01]  /*3d50*/  STG.E.U8 [R16.64], R8 ;  /* 0x0000000810007986 */ /* 0x0001e2000c101124 */
[----:B------:R-:W-:Y:S05]  /*3d60*/  BRA `(.L_x_5125) ;  /* 0x0000031000007947 */ /* 0x000fea0003800000 */
.L_x_5142:
        /* <DEDUP_REMOVED lines=22> */
.L_x_5124:
        /* <DEDUP_REMOVED lines=20> */
.L_x_5152:
[----:B------:R-:W-:-:S06]  /*4010*/  HADD2.F32 R2, -RZ, R0.H0_H0 ;  /* 0x20000000ff027230 */ /* 0x000fcc0000004100 */
[----:B------:R-:W0:Y:S02]  /*4020*/  F2I.U64.TRUNC R2, R2 ;  /* 0x0000000200027311 */ /* 0x000e24000020d800 */
[----:B0-----:R0:W-:Y:S01]  /*4030*/  STG.E.64 [R16.64], R2 ;  /* 0x0000000210007986 */ /* 0x0011e2000c101b24 */
[----:B------:R-:W-:Y:S05]  /*4040*/  BRA `(.L_x_5125) ;  /* 0x0000003000007947 */ /* 0x000fea0003800000 */
.L_x_5151:
[----:B------:R-:W-:-:S04]  /*4050*/  HADD2.F32 R0, -RZ, R0.H0_H0 ;  /* 0x20000000ff007230 */ /* 0x000fc80000004100 */
[----:B------:R-:W0:Y:S02]  /*4060*/  F2I.FTZ.U32.TRUNC.NTZ R3, R0 ;  /* 0x0000000000037305 */ /* 0x000e24000021f000 */
[----:B0-----:R0:W-:Y:S02]  /*4070*/  STG.E [R16.64], R3 ;  /* 0x0000000310007986 */ /* 0x0011e4000c101924 */
.L_x_5125:
[----:B------:R-:W-:-:S05]  /*4080*/  IMAD R18, R19, 0x200, R18 ;  /* 0x0000020013127824 */ /* 0x000fca00078e0212 */
[----:B------:R-:W-:Y:S02]  /*4090*/  IADD3 R23, R18, 0x80, RZ ;  /* 0x0000008012177810 */ /* 0x000fe40007ffe0ff */
.L_x_5054:
[----:B------:R-:W-:Y:S05]  /*40a0*/  BSYNC B6 ;  /* 0x0000000000067941 */ /* 0x000fea0003800000 */
.L_x_5053:
        /* <DEDUP_REMOVED lines=258> */
.L_x_5155:
        /* <DEDUP_REMOVED lines=21> */
.L_x_5159:
[----:B------:R-:W2:Y:S02]  /*5220*/  LDG.E.U8 R2, [R2.64] ;  /* 0x0000002402027981 */ /* 0x000ea4000c1e1100 */
[----:B--2---:R-:W0:Y:S02]  /*5230*/  I2F.U16 R0, R2 ;  /* 0x0000000200007306 */ /* 0x004e240000101000 */
[----:B0-----:R-:W-:-:S04]  /*5240*/  F2FP.PACK_AB R0, RZ, R0 ;  /* 0x00000000ff00723e */ /* 0x001fc800000000ff */
[----:B------:R-:W-:Y:S01]  /*5250*/  PRMT R19, R0, 0x7610, R19 ;  /* 0x0000761000137816 */ /* 0x000fe20000000013 */
[----:B------:R-:W-:Y:S05]  /*5260*/  BRA `(.L_x_5161) ;  /* 0x00000ed000007947 */ /* 0x000fea0003800000 */
.L_x_5158:
        /* <DEDUP_REMOVED lines=11> */
.L_x_5163:
[----:B------:R-:W2:Y:S02]  /*5320*/  LDG.E R2, [R2.64] ;  /* 0x0000002402027981 */ /* 0x000ea4000c1e1900 */
[----:B--2---:R-:W0:Y:S02]  /*5330*/  I2F R0, R2 ;  /* 0x0000000200007306 */ /* 0x004e240000201400 */
[----:B0-----:R-:W-:-:S04]  /*5340*/  F2FP.PACK_AB R0, RZ, R0 ;  /* 0x00000000ff00723e */ /* 0x001fc800000000ff */
[----:B------:R-:W-:Y:S01]  /*5350*/  PRMT R19, R0, 0x7610, R19 ;  /* 0x0000761000137816 */ /* 0x000fe20000000013 */
[----:B------:R-:W-:Y:S05]  /*5360*/  BRA `(.L_x_5161) ;  /* 0x00000dd000007947 */ /* 0x000fea0003800000 */
.L_x_5162:
[----:B------:R-:W2:Y:S02]  /*5370*/  LDG.E.U16 R2, [R2.64] ;  /* 0x0000002402027981 */ /* 0x000ea4000c1e1500 */
[----:B--2---:R-:W0:Y:S02]  /*5380*/  I2F.S16 R0, R2 ;  /* 0x0000000200007306 */ /* 0x004e240000101400 */
[----:B0-----:R-:W-:-:S04]  /*5390*/  F2FP.PACK_AB R0, RZ, R0 ;  /* 0x00000000ff00723e */ /* 0x001fc800000000ff */
[----:B------:R-:W-:Y:S01]  /*53a0*/  PRMT R19, R0, 0x7610, R19 ;  /* 0x0000761000137816 */ /* 0x000fe20000000013 */
[----:B------:R-:W-:Y:S05]  /*53b0*/  BRA `(.L_x_5161) ;  /* 0x00000d8000007947 */ /* 0x000fea0003800000 */
.L_x_5157:
        /* <DEDUP_REMOVED lines=9> */
.L_x_5165:
[----:B------:R0:W5:Y:S01]  /*5450*/  LDG.E.U16 R19, [R2.64] ;  /* 0x0000002402137981 */ /* 0x000162000c1e1500 */
[----:B------:R-:W-:Y:S05]  /*5460*/  BRA `(.L_x_5161) ;  /* 0x00000cd000007947 */ /* 0x000fea0003800000 */
.L_x_5164:
        /* <DEDUP_REMOVED lines=9> */
.L_x_5167:
[----:B------:R0:W5:Y:S01]  /*5500*/  LDG.E.U16 R19, [R2.64] ;  /* 0x0000002402137981 */ /* 0x000162000c1e1500 */
[----:B------:R-:W-:Y:S05]  /*5510*/  BRA `(.L_x_5161) ;  /* 0x00000c2000007947 */ /* 0x000fea0003800000 */
.L_x_5166:
[----:B------:R-:W2:Y:S02]  /*5520*/  LDG.E.64 R2, [R2.64] ;  /* 0x0000002402027981 */ /* 0x000ea4000c1e1b00 */
[----:B--2---:R-:W0:Y:S01]  /*5530*/  F2F.F32.F64 R0, R2 ;  /* 0x0000000200007310 */ /* 0x004e220000301000 */
[----:B------:R-:W0:-:S14]  /*5540*/  DSETP.GEU.AND P0, PT, |R2|, c[0x2][0x0], PT ;  /* 0x008000000200762a */ /* 0x000e1c0003f0e200 */
[----:B0-----:R-:W-:-:S05]  /*5550*/  @!P0 FMUL R0, R0, 1.175494350822287508e-38 ;  /* 0x0080000000008820 */ /* 0x001fca0000400000 */
[----:B------:R-:W-:-:S04]  /*5560*/  F2FP.PACK_AB R0, RZ, R0 ;  /* 0x00000000ff00723e */ /* 0x000fc800000000ff */
[----:B------:R-:W-:Y:S01]  /*5570*/  PRMT R19, R0, 0x7610, R19 ;  /* 0x0000761000137816 */ /* 0x000fe20000000013 */
[----:B------:R-:W-:Y:S05]  /*5580*/  BRA `(.L_x_5161) ;  /* 0x00000bb000007947 */ /* 0x000fea0003800000 */
.L_x_5156:
        /* <DEDUP_REMOVED lines=14> */
.L_x_5170:
[----:B------:R-:W2:Y:S02]  /*5670*/  LDG.E.64 R2, [R2.64] ;  /* 0x0000002402027981 */ /* 0x000ea4000c1e1b00 */
[----:B--2---:R-:W0:Y:S01]  /*5680*/  F2F.F32.F64 R0, R2 ;  /* 0x0000000200007310 */ /* 0x004e220000301000 */
[----:B------:R-:W0:-:S14]  /*5690*/  DSETP.GEU.AND P0, PT, |R2|, c[0x2][0x0], PT ;  /* 0x008000000200762a */ /* 0x000e1c0003f0e200 */
[----:B0-----:R-:W-:-:S05]  /*56a0*/  @!P0 FMUL R0, R0, 1.175494350822287508e-38 ;  /* 0x0080000000008820 */ /* 0x001fca0000400000 */
[----:B------:R-:W-:-:S04]  /*56b0*/  F2FP.PACK_AB R0, RZ, R0 ;  /* 0x00000000ff00723e */ /* 0x000fc800000000ff */
[----:B------:R-:W-:Y:S01]  /*56c0*/  PRMT R19, R0, 0x7610, R19 ;  /* 0x0000761000137816 */ /* 0x000fe20000000013 */
[----:B------:R-:W-:Y:S05]  /*56d0*/  BRA `(.L_x_5161) ;  /* 0x00000a6000007947 */ /* 0x000fea0003800000 */
.L_x_5169:
        /* <DEDUP_REMOVED lines=28> */
.L_x_5172:
        /* <DEDUP_REMOVED lines=15> */
.L_x_5171:
[----:B------:R-:W2:Y:S02]  /*5990*/  LDG.E.U16 R0, [R2.64] ;  /* 0x0000002402007981 */ /* 0x000ea4000c1e1500 */
[----:B--2---:R-:W-:-:S04]  /*59a0*/  PRMT R0, RZ, 0x5410, R0 ;  /* 0x00005410ff007816 */ /* 0x004fc80000000000 */
[----:B------:R-:W-:-:S04]  /*59b0*/  F2FP.PACK_AB R0, RZ, R0 ;  /* 0x00000000ff00723e */ /* 0x000fc800000000ff */
[----:B------:R-:W-:Y:S01]  /*59c0*/  PRMT R19, R0, 0x7610, R19 ;  /* 0x0000761000137816 */ /* 0x000fe20000000013 */
[----:B------:R-:W-:Y:S05]  /*59d0*/  BRA `(.L_x_5161) ;  /* 0x0000076000007947 */ /* 0x000fea0003800000 */
.L_x_5168:
        /* <DEDUP_REMOVED lines=12> */
.L_x_5175:
        /* <DEDUP_REMOVED lines=21> */
.L_x_5179:
[----:B------:R-:W-:Y:S05]  /*5bf0*/  BSYNC B1 ;  /* 0x0000000000017941 */ /* 0x000fea0003800000 */
.L_x_5178:
[----:B------:R-:W-:Y:S01]  /*5c00*/  LEA R3, R0, 0x3b800000, 0x17 ;  /* 0x3b80000000037811 */ /* 0x000fe200078eb8ff */
[----:B------:R-:W-:-:S05]  /*5c10*/  IMAD.SHL.U32 R0, R2, 0x100000, RZ ;  /* 0x0010000002007824 */ /* 0x000fca00078e00ff */
[----:B------:R-:W-:Y:S02]  /*5c20*/  LOP3.LUT R0, R3, R0, R4, 0xfe, !PT ;  /* 0x0000000003007212 */ /* 0x000fe400078efe04 */
.L_x_5177:
[----:B------:R-:W-:Y:S05]  /*5c30*/  BSYNC B0 ;  /* 0x0000000000007941 */ /* 0x000fea0003800000 */
.L_x_5176:
[----:B------:R-:W-:-:S04]  /*5c40*/  F2FP.PACK_AB R0, RZ, R0 ;  /* 0x00000000ff00723e */ /* 0x000fc800000000ff */
[----:B------:R-:W-:Y:S01]  /*5c50*/  PRMT R19, R0, 0x7610, R19 ;  /* 0x0000761000137816 */ /* 0x000fe20000000013 */
[----:B------:R-:W-:Y:S05]  /*5c60*/  BRA `(.L_x_5161) ;  /* 0x000004d000007947 */ /* 0x000fea0003800000 */
.L_x_5174:
        /* <DEDUP_REMOVED lines=21> */
.L_x_5183:
[----:B------:R-:W-:Y:S05]  /*5dc0*/  BSYNC B1 ;  /* 0x0000000000017941 */ /* 0x000fea0003800000 */
.L_x_5182:
[----:B------:R-:W-:Y:S01]  /*5dd0*/  LEA R3, R0, 0x37800000, 0x17 ;  /* 0x3780000000037811 */ /* 0x000fe200078eb8ff */
[----:B------:R-:W-:-:S05]  /*5de0*/  IMAD.SHL.U32 R0, R2, 0x200000, RZ ;  /* 0x0020000002007824 */ /* 0x000fca00078e00ff */
[----:B------:R-:W-:Y:S02]  /*5df0*/  LOP3.LUT R0, R3, R0, R4, 0xfe, !PT ;  /* 0x0000000003007212 */ /* 0x000fe400078efe04 */
.L_x_5181:
[----:B------:R-:W-:Y:S05]  /*5e00*/  BSYNC B0 ;  /* 0x0000000000007941 */ /* 0x000fea0003800000 */
.L_x_5180:
[----:B------:R-:W-:-:S04]  /*5e10*/  F2FP.PACK_AB R0, RZ, R0 ;  /* 0x00000000ff00723e */ /* 0x000fc800000000ff */
[----:B------:R-:W-:Y:S01]  /*5e20*/  PRMT R19, R0, 0x7610, R19 ;  /* 0x0000761000137816 */ /* 0x000fe20000000013 */
[----:B------:R-:W-:Y:S05]  /*5e30*/  BRA `(.L_x_5161) ;  /* 0x0000030000007947 */ /* 0x000fea0003800000 */
.L_x_5173:
        /* <DEDUP_REMOVED lines=14> */
.L_x_5187:
[----:B------:R-:W-:Y:S05]  /*5f20*/  BSYNC B0 ;  /* 0x0000000000007941 */ /* 0x000fea0003800000 */
.L_x_5186:
[----:B------:R-:W-:-:S04]  /*5f30*/  F2FP.PACK_AB R0, RZ, R0 ;  /* 0x00000000ff00723e */ /* 0x000fc800000000ff */
[----:B------:R-:W-:Y:S01]  /*5f40*/  PRMT R19, R0, 0x7610, R19 ;  /* 0x0000761000137816 */ /* 0x000fe20000000013 */
[----:B------:R-:W-:Y:S05]  /*5f50*/  BRA `(.L_x_5161) ;  /* 0x000001e000007947 */ /* 0x000fea0003800000 */
.L_x_5160:
        /* <DEDUP_REMOVED lines=21> */
.L_x_5185:
[----:B------:R-:W2:Y:S02]  /*60b0*/  LDG.E.64 R2, [R2.64] ;  /* 0x0000002402027981 */ /* 0x000ea4000c1e1b00 */
[----:B--2---:R-:W0:Y:S02]  /*60c0*/  I2F.U64 R0, R2 ;  /* 0x0000000200007312 */ /* 0x004e240000301000 */
[----:B0-----:R-:W-:-:S04]  /*60d0*/  F2FP.PACK_AB R0, RZ, R0 ;  /* 0x00000000ff00723e */ /* 0x001fc800000000ff */
[----:B------:R-:W-:Y:S01]  /*60e0*/  PRMT R19, R0, 0x7610, R19 ;  /* 0x0000761000137816 */ /* 0x000fe20000000013 */
[----:B------:R-:W-:Y:S05]  /*60f0*/  BRA `(.L_x_5161) ;  /* 0x0000004000007947 */ /* 0x000fea0003800000 */
.L_x_5184:
[----:B------:R-:W2:Y:S02]  /*6100*/  LDG.E R2, [R2.64] ;  /* 0x0000002402027981 */ /* 0x000ea4000c1e1900 */
[----:B--2---:R-:W0:Y:S02]  /*6110*/  I2F.U32 R0, R2 ;  /* 0x0000000200007306 */ /* 0x004e240000201000 */
[----:B0-----:R-:W-:-:S04]  /*6120*/  F2FP.PACK_AB R0, RZ, R0 ;  /* 0x00000000ff00723e */ /* 0x001fc800000000ff */
[----:B------:R-:W-:Y:S02]  /*6130*/  PRMT R19, R0, 0x7610, R19 ;  /* 0x0000761000137816 */ /* 0x000fe40000000013 */
.L_x_5161:
        /* <DEDUP_REMOVED lines=18> */
.L_x_5191:
[----:B------:R-:W2:Y:S02]  /*6260*/  LDG.E.U8 R2, [R2.64] ;  /* 0x0000002402027981 */ /* 0x000ea4000c1e1100 */
[----:B--2---:R-:W0:Y:S02]  /*6270*/  I2F.U16 R0, R2 ;  /* 0x0000000200007306 */ /* 0x004e240000101000 */
[----:B0-----:R-:W-:Y:S01]  /*6280*/  F2FP.PACK_AB R0, RZ, R0 ;  /* 0x00000000ff00723e */ /* 0x001fe200000000ff */
[----:B------:R-:W-:Y:S05]  /*6290*/  BRA `(.L_x_5193) ;  /* 0x00000e1000007947 */ /* 0x000fea0003800000 */
.L_x_5190:
        /* <DEDUP_REMOVED lines=10> */
.L_x_5195:
[----:B------:R-:W2:Y:S02]  /*6340*/  LDG.E R2, [R2.64] ;  /* 0x0000002402027981 */ /* 0x000ea4000c1e1900 */
[----:B--2---:R-:W0:Y:S02]  /*6350*/  I2F R0, R2 ;  /* 0x0000000200007306 */ /* 0x004e240000201400 */
[----:B0-----:R-:W-:Y:S01]  /*6360*/  F2FP.PACK_AB R0, RZ, R0 ;  /* 0x00000000ff00723e */ /* 0x001fe200000000ff */
[----:B------:R-:W-:Y:S05]  /*6370*/  BRA `(.L_x_5193) ;  /* 0x00000d3000007947 */ /* 0x000fea0003800000 */
.L_x_5194:
[----:B------:R-:W2:Y:S02]  /*6380*/  LDG.E.U16 R2, [R2.64] ;  /* 0x0000002402027981 */ /* 0x000ea4000c1e1500 */
[----:B--2---:R-:W0:Y:S02]  /*6390*/  I2F.S16 R0, R2 ;  /* 0x0000000200007306 */ /* 0x004e240000101400 */
[----:B0-----:R-:W-:Y:S01]  /*63a0*/  F2FP.PACK_AB R0, RZ, R0 ;  /* 0x00000000ff00723e */ /* 0x001fe200000000ff */
[----:B------:R-:W-:Y:S05]  /*63b0*/  BRA `(.L_x_5193) ;  /* 0x00000cf000007947 */ /* 0x000fea0003800000 */
.L_x_5189:
        /* <DEDUP_REMOVED lines=9> */
.L_x_5197:
[----:B------:R0:W5:Y:S01]  /*6450*/  LDG.E.U16 R0, [R2.64] ;  /* 0x0000002402007981 */ /* 0x000162000c1e1500 */
[----:B------:R-:W-:Y:S05]  /*6460*/  BRA `(.L_x_5193) ;  /* 0x00000c4000007947 */ /* 0x000fea0003800000 */
.L_x_5196:
        /* <DEDUP_REMOVED lines=9> */
.L_x_5199:
[----:B------:R0:W5:Y:S01]  /*6500*/  LDG.E.U16 R0, [R2.64] ;  /* 0x0000002402007981 */ /* 0x000162000c1e1500 */
[----:B------:R-:W-:Y:S05]  /*6510*/  BRA `(.L_x_5193) ;  /* 0x00000b9000007947 */ /* 0x000fea0003800000 */
.L_x_5198:
[----:B------:R-:W2:Y:S02]  /*6520*/  LDG.E.64 R2, [R2.64] ;  /* 0x0000002402027981 */ /* 0x000ea4000c1e1b00 */
[----:B--2---:R-:W0:Y:S01]  /*6530*/  F2F.F32.F64 R0, R2 ;  /* 0x0000000200007310 */ /* 0x004e220000301000 */
[----:B------:R-:W0:-:S14]  /*6540*/  DSETP.GEU.AND P0, PT, |R2|, c[0x2][0x0], PT ;  /* 0x008000000200762a */ /* 0x000e1c0003f0e200 */
[----:B0-----:R-:W-:-:S05]  /*6550*/  @!P0 FMUL R0, R0, 1.175494350822287508e-38 ;  /* 0x0080000000008820 */ /* 0x001fca0000400000 */
[----:B------:R-:W-:Y:S01]  /*6560*/  F2FP.PACK_AB R0, RZ, R0 ;  /* 0x00000000ff00723e */ /* 0x000fe200000000ff */
[----:B------:R-:W-:Y:S05]  /*6570*/  BRA `(.L_x_5193) ;  /* 0x00000b3000007947 */ /* 0x000fea0003800000 */
.L_x_5188:
        /* <DEDUP_REMOVED lines=13> */
.L_x_5202:
[----:B------:R-:W2:Y:S02]  /*6650*/  LDG.E.64 R2, [R2.64] ;  /* 0x0000002402027981 */ /* 0x000ea4000c1e1b00 */
[----:B--2---:R-:W0:Y:S01]  /*6660*/  F2F.F32.F64 R0, R2 ;  /* 0x0000000200007310 */ /* 0x004e220000301000 */
[----:B------:R-:W0:-:S14]  /*6670*/  DSETP.GEU.AND P0, PT, |R2|, c[0x2][0x0], PT ;  /* 0x008000000200762a */ /* 0x000e1c0003f0e200 */
[----:B0-----:R-:W-:-:S05]  /*6680*/  @!P0 FMUL R0, R0, 1.175494350822287508e-38 ;  /* 0x0080000000008820 */ /* 0x001fca0000400000 */
[----:B------:R-:W-:Y:S01]  /*6690*/  F2FP.PACK_AB R0, RZ, R0 ;  /* 0x00000000ff00723e */ /* 0x000fe200000000ff */
[----:B------:R-:W-:Y:S05]  /*66a0*/  BRA `(.L_x_5193) ;  /* 0x00000a0000007947 */ /* 0x000fea0003800000 */
.L_x_5201:
        /* <DEDUP_REMOVED lines=28> */
.L_x_5204:
        /* <DEDUP_REMOVED lines=15> */
.L_x_5203:
[----:B------:R-:W2:Y:S02]  /*6960*/  LDG.E.U16 R0, [R2.64] ;  /* 0x0000002402007981 */ /* 0x000ea4000c1e1500 */
[----:B--2---:R-:W-:-:S04]  /*6970*/  PRMT R0, RZ, 0x5410, R0 ;  /* 0x00005410ff007816 */ /* 0x004fc80000000000 */
[----:B------:R-:W-:Y:S01]  /*6980*/  F2FP.PACK_AB R0, RZ, R0 ;  /* 0x00000000ff00723e */ /* 0x000fe200000000ff */
[----:B------:R-:W-:Y:S05]  /*6990*/  BRA `(.L_x_5193) ;  /* 0x0000071000007947 */ /* 0x000fea0003800000 */
.L_x_5200:
        /* <DEDUP_REMOVED lines=12> */
.L_x_5207:
        /* <DEDUP_REMOVED lines=21> */
.L_x_5211:
[----:B------:R-:W-:Y:S05]  /*6bb0*/  BSYNC B1 ;  /* 0x0000000000017941 */ /* 0x000fea0003800000 */
.L_x_5210:
[----:B------:R-:W-:Y:S01]  /*6bc0*/  LEA R3, R0, 0x3b800000, 0x17 ;  /* 0x3b80000000037811 */ /* 0x000fe200078eb8ff */
[----:B------:R-:W-:-:S05]  /*6bd0*/  IMAD.SHL.U32 R0, R2, 0x100000, RZ ;  /* 0x0010000002007824 */ /* 0x000fca00078e00ff */
[----:B------:R-:W-:Y:S02]  /*6be0*/  LOP3.LUT R0, R3, R0, R4, 0xfe, !PT ;  /* 0x0000000003007212 */ /* 0x000fe400078efe04 */
.L_x_5209:
[----:B------:R-:W-:Y:S05]  /*6bf0*/  BSYNC B0 ;  /* 0x0000000000007941 */ /* 0x000fea0003800000 */
.L_x_5208:
[----:B------:R-:W-:Y:S01]  /*6c00*/  F2FP.PACK_AB R0, RZ, R0 ;  /* 0x00000000ff00723e */ /* 0x000fe200000000ff */
[----:B------:R-:W-:Y:S05]  /*6c10*/  BRA `(.L_x_5193) ;  /* 0x0000049000007947 */ /* 0x000fea0003800000 */
.L_x_5206:
        /* <DEDUP_REMOVED lines=21> */
.L_x_5215:
[----:B------:R-:W-:Y:S05]  /*6d70*/  BSYNC B1 ;  /* 0x0000000000017941 */ /* 0x000fea0003800000 */
.L_x_5214:
[----:B------:R-:W-:Y:S01]  /*6d80*/  LEA R3, R0, 0x37800000, 0x17 ;  /* 0x3780000000037811 */ /* 0x000fe200078eb8ff */
[----:B------:R-:W-:-:S05]  /*6d90*/  IMAD.SHL.U32 R0, R2, 0x200000, RZ ;  /* 0x0020000002007824 */ /* 0x000fca00078e00ff */
[----:B------:R-:W-:Y:S02]  /*6da0*/  LOP3.LUT R0, R3, R0, R4, 0xfe, !PT ;  /* 0x0000000003007212 */ /* 0x000fe400078efe04 */
.L_x_5213:
[----:B------:R-:W-:Y:S05]  /*6db0*/  BSYNC B0 ;  /* 0x0000000000007941 */ /* 0x000fea0003800000 */
.L_x_5212:
[----:B------:R-:W-:Y:S01]  /*6dc0*/  F2FP.PACK_AB R0, RZ, R0 ;  /* 0x00000000ff00723e */ /* 0x000fe200000000ff */
[----:B------:R-:W-:Y:S05]  /*6dd0*/  BRA `(.L_x_5193) ;  /* 0x000002d000007947 */ /* 0x000fea0003800000 */
.L_x_5205:
        /* <DEDUP_REMOVED lines=14> */
.L_x_5219:
[----:B------:R-:W-:Y:S05]  /*6ec0*/  BSYNC B0 ;  /* 0x0000000000007941 */ /* 0x000fea0003800000 */
.L_x_5218:
[----:B------:R-:W-:Y:S01]  /*6ed0*/  F2FP.PACK_AB R0, RZ, R0 ;  /* 0x00000000ff00723e */ /* 0x000fe200000000ff */
[----:B------:R-:W-:Y:S05]  /*6ee0*/  BRA `(.L_x_5193) ;  /* 0x000001c000007947 */ /* 0x000fea0003800000 */
.L_x_5192:
        /* <DEDUP_REMOVED lines=21> */
.L_x_5217:
[----:B------:R-:W2:Y:S02]  /*7040*/  LDG.E.64 R2, [R2.64] ;  /* 0x0000002402027981 */ /* 0x000ea4000c1e1b00 */
[----:B--2---:R-:W0:Y:S02]  /*7050*/  I2F.U64 R0, R2 ;  /* 0x0000000200007312 */ /* 0x004e240000301000 */
[----:B0-----:R-:W-:Y:S01]  /*7060*/  F2FP.PACK_AB R0, RZ, R0 ;  /* 0x00000000ff00723e */ /* 0x001fe200000000ff */
[----:B------:R-:W-:Y:S05]  /*7070*/  BRA `(.L_x_5193) ;  /* 0x0000003000007947 */ /* 0x000fea0003800000 */
.L_x_5216:
[----:B------:R-:W2:Y:S02]  /*7080*/  LDG.E R2, [R2.64] ;  /* 0x0000002402027981 */ /* 0x000ea4000c1e1900 */
[----:B--2---:R-:W0:Y:S02]  /*7090*/  I2F.U32 R0, R2 ;  /* 0x0000000200007306 */ /* 0x004e240000201000 */
[----:B0-----:R-:W-:-:S06]  /*70a0*/  F2FP.PACK_AB R0, RZ, R0 ;  /* 0x00000000ff00723e */ /* 0x001fcc00000000ff */
.L_x_5193:
        /* <DEDUP_REMOVED lines=27> */
.L_x_5223:
[----:B------:R-:W-:-:S06]  /*7260*/  HADD2.F32 R3, -RZ, R0.H0_H0 ;  /* 0x20000000ff037230 */ /* 0x000fcc0000004100 */
[----:B------:R-:W0:Y:S02]  /*7270*/  F2I.S64.TRUNC R2, R3 ;  /* 0x0000000300027311 */ /* 0x000e24000020d900 */
[----:B0-----:R0:W-:Y:S01]  /*7280*/  STG.E.U8 [R16.64], R2 ;  /* 0x0000000210007986 */ /* 0x0011e2000c101124 */
[----:B------:R-:W-:Y:S05]  /*7290*/  BRA `(.L_x_5225) ;  /* 0x00000e4000007947 */ /* 0x000fea0003800000 */
.L_x_5222:
        /* <DEDUP_REMOVED lines=10> */
.L_x_5227:
[----:B------:R-:W-:-:S04]  /*7340*/  HADD2.F32 R0, -RZ, R0.H0_H0 ;  /* 0x20000000ff007230 */ /* 0x000fc80000004100 */
[----:B------:R-:W0:Y:S02]  /*7350*/  F2I.FTZ.TRUNC.NTZ R3, R0 ;  /* 0x0000000000037305 */ /* 0x000e24000021f100 */
[----:B0-----:R0:W-:Y:S01]  /*7360*/  STG.E [R16.64], R3 ;  /* 0x0000000310007986 */ /* 0x0011e2000c101924 */
[----:B------:R-:W-:Y:S05]  /*7370*/  BRA `(.L_x_5225) ;  /* 0x00000d6000007947 */ /* 0x000fea0003800000 */
.L_x_5226:
[----:B------:R-:W-:-:S04]  /*7380*/  HADD2.F32 R0, -RZ, R0.H0_H0 ;  /* 0x20000000ff007230 */ /* 0x000fc80000004100 */
[----:B------:R-:W0:Y:S02]  /*7390*/  F2I.FTZ.TRUNC.NTZ R3, R0 ;  /* 0x0000000000037305 */ /* 0x000e24000021f100 */
[----:B0-----:R0:W-:Y:S01]  /*73a0*/  STG.E.U16 [R16.64], R3 ;  /* 0x0000000310007986 */ /* 0x0011e2000c101524 */
[----:B------:R-:W-:Y:S05]  /*73b0*/  BRA `(.L_x_5225) ;  /* 0x00000d2000007947 */ /* 0x000fea0003800000 */
.L_x_5221:
        /* <DEDUP_REMOVED lines=9> */
.L_x_5229:
[----:B------:R0:W-:Y:S01]  /*7450*/  STG.E.U16 [R16.64], R0 ;  /* 0x0000000010007986 */ /* 0x0001e2000c101524 */
[----:B------:R-:W-:Y:S05]  /*7460*/  BRA `(.L_x_5225) ;  /* 0x00000c7000007947 */ /* 0x000fea0003800000 */
.L_x_5228:
        /* <DEDUP_REMOVED lines=10> */
.L_x_5231:
[----:B------:R-:W-:-:S05]  /*7510*/  HADD2.F32 R0, -RZ, R0.H0_H0 ;  /* 0x20000000ff007230 */ /* 0x000fca0000004100 */
[----:B------:R-:W-:-:S04]  /*7520*/  F2FP.PACK_AB R0, RZ, R0 ;  /* 0x00000000ff00723e */ /* 0x000fc800000000ff */
[----:B------:R-:W-:-:S05]  /*7530*/  PRMT R0, R0, 0x5410, RZ ;  /* 0x0000541000007816 */ /* 0x000fca00000000ff */
[----:B------:R0:W-:Y:S01]  /*7540*/  STG.E [R16.64], R0 ;  /* 0x0000000010007986 */ /* 0x0001e2000c101924 */
[----:B------:R-:W-:Y:S05]  /*7550*/  BRA `(.L_x_5225) ;  /* 0x00000b8000007947 */ /* 0x000fea0003800000 */
.L_x_5230:
[----:B------:R-:W-:-:S05]  /*7560*/  HADD2.F32 R2, -RZ, R0.H0_H0 ;  /* 0x20000000ff027230 */ /* 0x000fca0000004100 */
[----:B------:R-:W-:-:S06]  /*7570*/  FMUL.FTZ R2, R2, 1 ;  /* 0x3f80000002027820 */ /* 0x000fcc0000410000 */
[----:B------:R-:W0:Y:S02]  /*7580*/  F2F.F64.F32 R2, R2 ;  /* 0x0000000200027310 */ /* 0x000e240000201800 */
[----:B0-----:R0:W-:Y:S01]  /*7590*/  STG.E.64 [R16.64], R2 ;  /* 0x0000000210007986 */ /* 0x0011e2000c101b24 */
[----:B------:R-:W-:Y:S05]  /*75a0*/  BRA `(.L_x_5225) ;  /* 0x00000b3000007947 */ /* 0x000fea0003800000 */
.L_x_5220:
        /* <DEDUP_REMOVED lines=13> */
.L_x_5234:
[----:B------:R-:W-:Y:S01]  /*7680*/  HADD2.F32 R0, -RZ, R0.H0_H0 ;  /* 0x20000000ff007230 */ /* 0x000fe20000004100 */
[----:B------:R-:W-:-:S04]  /*7690*/  CS2R R6, SRZ ;  /* 0x0000000000067805 */ /* 0x000fc8000001ff00 */
[----:B------:R-:W-:-:S04]  /*76a0*/  FMUL.FTZ R0, R0, 1 ;  /* 0x3f80000000007820 */ /* 0x000fc80000410000 */
[----:B------:R-:W0:Y:S02]  /*76b0*/  F2F.F64.F32 R4, R0 ;  /* 0x0000000000047310 */ /* 0x000e240000201800 */
[----:B0-----:R0:W-:Y:S01]  /*76c0*/  STG.E.128 [R16.64], R4 ;  /* 0x0000000410007986 */ /* 0x0011e2000c101d24 */
[----:B------:R-:W-:Y:S05]  /*76d0*/  BRA `(.L_x_5225) ;  /* 0x00000a0000007947 */ /* 0x000fea0003800000 */
.L_x_5233:
        /* <DEDUP_REMOVED lines=21> */
.L_x_5238:
[----:B------:R-:W-:Y:S05]  /*7830*/  BSYNC B0 ;  /* 0x0000000000007941 */ /* 0x000fea0003800000 */
.L_x_5237:
[----:B------:R-:W-:-:S05]  /*7840*/  LOP3.LUT R3, R0, R3, RZ, 0xfc, !PT ;  /* 0x0000000300037212 */ /* 0x000fca00078efcff */
[----:B------:R0:W-:Y:S01]  /*7850*/  STG.E.U8 [R16.64], R3 ;  /* 0x0000000310007986 */ /* 0x0001e2000c101124 */
[----:B------:R-:W-:Y:S05]  /*7860*/  BRA `(.L_x_5225) ;  /* 0x0000087000007947 */ /* 0x000fea0003800000 */
.L_x_5236:
        /* <DEDUP_REMOVED lines=13> */
.L_x_5240:
[----:B------:R-:W-:Y:S01]  /*7940*/  IMAD.MOV.U32 R0, RZ, RZ, 0x7f ;  /* 0x0000007fff007424 */ /* 0x000fe200078e00ff */
[----:B------:R-:W-:-:S04]  /*7950*/  ISETP.GT.U32.AND P0, PT, R2, 0x7f800000, PT ;  /* 0x7f8000000200780c */ /* 0x000fc80003f04070 */
[----:B------:R-:W-:-:S04]  /*7960*/  SEL R0, R0, 0x7c, P0 ;  /* 0x0000007c00007807 */ /* 0x000fc80000000000 */
.L_x_5241:
[----:B------:R-:W-:Y:S05]  /*7970*/  BSYNC B0 ;  /* 0x0000000000007941 */ /* 0x000fea0003800000 */
.L_x_5239:
[----:B------:R-:W-:-:S04]  /*7980*/  LOP3.LUT R2, R3, 0x80000000, RZ, 0xc0, !PT ;  /* 0x8000000003027812 */ /* 0x000fc800078ec0ff */
[----:B------:R-:W-:-:S04]  /*7990*/  SHF.R.U32.HI R3, RZ, 0x18, R2 ;  /* 0x00000018ff037819 */ /* 0x000fc80000011602 */
[----:B------:R-:W-:-:S05]  /*79a0*/  LOP3.LUT R3, R0, R3, RZ, 0xfc, !PT ;  /* 0x0000000300037212 */ /* 0x000fca00078efcff */
[----:B------:R0:W-:Y:S01]  /*79b0*/  STG.E.U8 [R16.64], R3 ;  /* 0x0000000310007986 */ /* 0x0001e2000c101124 */
[----:B------:R-:W-:Y:S05]  /*79c0*/  BRA `(.L_x_5225) ;  /* 0x0000071000007947 */ /* 0x000fea0003800000 */
.L_x_5235:
[----:B------:R-:W-:-:S05]  /*79d0*/  HADD2.F32 R0, -RZ, R0.H0_H0 ;  /* 0x20000000ff007230 */ /* 0x000fca0000004100 */
[----:B------:R-:W-:-:S05]  /*79e0*/  F2FP.BF16.PACK_AB R0, RZ, R0 ;  /* 0x00000000ff00723e */ /* 0x000fca00000010ff */
[----:B------:R0:W-:Y:S01]  /*79f0*/  STG.E.U16 [R16.64], R0 ;  /* 0x0000000010007986 */ /* 0x0001e2000c101524 */
[----:B------:R-:W-:Y:S05]  /*7a00*/  BRA `(.L_x_5225) ;  /* 0x000006d000007947 */ /* 0x000fea0003800000 */
.L_x_5232:
        /* <DEDUP_REMOVED lines=12> */
.L_x_5244:
        /* <DEDUP_REMOVED lines=17> */
.L_x_5247:
[----:B------:R-:W-:-:S04]  /*7be0*/  LOP3.LUT R2, R3, 0x80000000, RZ, 0xc0, !PT ;  /* 0x8000000003027812 */ /* 0x000fc800078ec0ff */
[----:B------:R-:W-:-:S04]  /*7bf0*/  SHF.R.U32.HI R3, RZ, 0x18, R2 ;  /* 0x00000018ff037819 */ /* 0x000fc80000011602 */
[----:B------:R-:W-:-:S04]  /*7c00*/  LOP3.LUT R0, R0, R3, RZ, 0xfc, !PT ;  /* 0x0000000300007212 */ /* 0x000fc800078efcff */
[----:B------:R-:W-:Y:S02]  /*7c10*/  PRMT R8, R0, 0x7610, R8 ;  /* 0x0000761000087816 */ /* 0x000fe40000000008 */
.L_x_5246:
[----:B------:R-:W-:Y:S05]  /*7c20*/  BSYNC B0 ;  /* 0x0000000000007941 */ /* 0x000fea0003800000 */
.L_x_5245:
[----:B------:R0:W-:Y:S01]  /*7c30*/  STG.E.U8 [R16.64], R8 ;  /* 0x0000000810007986 */ /* 0x0001e2000c101124 */
[----:B------:R-:W-:Y:S05]  /*7c40*/  BRA `(.L_x_5225) ;  /* 0x0000049000007947 */ /* 0x000fea0003800000 */
.L_x_5243:
        /* <DEDUP_REMOVED lines=17> */
.L_x_5250:
[----:B------:R-:W-:-:S04]  /*7d60*/  LOP3.LUT R2, R3, 0x80000000, RZ, 0xc0, !PT ;  /* 0x8000000003027812 */ /* 0x000fc800078ec0ff */
[----:B------:R-:W-:-:S04]  /*7d70*/  SHF.R.U32.HI R3, RZ, 0x18, R2 ;  /* 0x00000018ff037819 */ /* 0x000fc80000011602 */
[----:B------:R-:W-:-:S04]  /*7d80*/  LOP3.LUT R0, R0, R3, RZ, 0xfc, !PT ;  /* 0x0000000300007212 */ /* 0x000fc800078efcff */
[----:B------:R-:W-:Y:S02]  /*7d90*/  PRMT R8, R0, 0x7610, R8 ;  /* 0x0000761000087816 */ /* 0x000fe40000000008 */
.L_x_5249:
[----:B------:R-:W-:Y:S05]  /*7da0*/  BSYNC B0 ;  /* 0x0000000000007941 */ /* 0x000fea0003800000 */
.L_x_5248:
[----:B------:R0:W-:Y:S01]  /*7db0*/  STG.E.U8 [R16.64], R8 ;  /* 0x0000000810007986 */ /* 0x0001e2000c101124 */
[----:B------:R-:W-:Y:S05]  /*7dc0*/  BRA `(.L_x_5225) ;  /* 0x0000031000007947 */ /* 0x000fea0003800000 */
.L_x_5242:
        /* <DEDUP_REMOVED lines=22> */
.L_x_5224:
        /* <DEDUP_REMOVED lines=20> */
.L_x_5252:
[----:B------:R-:W-:-:S06]  /*8070*/  HADD2.F32 R2, -RZ, R0.H0_H0 ;  /* 0x20000000ff027230 */ /* 0x000fcc0000004100 */
[----:B------:R-:W0:Y:S02]  /*8080*/  F2I.U64.TRUNC R2, R2 ;  /* 0x0000000200027311 */ /* 0x000e24000020d800 */
[----:B0-----:R0:W-:Y:S01]  /*8090*/  STG.E.64 [R16.64], R2 ;  /* 0x0000000210007986 */ /* 0x0011e2000c101b24 */
[----:B------:R-:W-:Y:S05]  /*80a0*/  BRA `(.L_x_5225) ;  /* 0x0000003000007947 */ /* 0x000fea0003800000 */
.L_x_5251:
[----:B------:R-:W-:-:S04]  /*80b0*/  HADD2.F32 R0, -RZ, R0.H0_H0 ;  /* 0x20000000ff007230 */ /* 0x000fc80000004100 */
[----:B------:R-:W0:Y:S02]  /*80c0*/  F2I.FTZ.U32.TRUNC.NTZ R3, R0 ;  /* 0x0000000000037305 */ /* 0x000e24000021f000 */
[----:B0-----:R0:W-:Y:S02]  /*80d0*/  STG.E [R16.64], R3 ;  /* 0x0000000310007986 */ /* 0x0011e4000c101924 */
.L_x_5225:
        /* <DEDUP_REMOVED lines=258> */
.L_x_5253:
        /* <DEDUP_REMOVED lines=21> */
.L_x_5257:
[----:B------:R-:W2:Y:S02]  /*9250*/  LDG.E.U8 R2, [R2.64] ;  /* 0x0000002402027981 */ /* 0x000ea4000c1e1100 */
[----:B--2---:R-:W0:Y:S02]  /*9260*/  I2F.U16 R0, R2 ;  /* 0x0000000200007306 */ /* 0x004e240000101000 */
[----:B0-----:R-:W-:-:S04]  /*9270*/  F2FP.PACK_AB R0, RZ, R0 ;  /* 0x00000000ff00723e */ /* 0x001fc800000000ff */
[----:B------:R-:W-:Y:S01]  /*9280*/  PRMT R19, R0, 0x7610, R19 ;  /* 0x0000761000137816 */ /* 0x000fe20000000013 */
[----:B------:R-:W-:Y:S05]  /*9290*/  BRA `(.L_x_5259) ;  /* 0x00000ed000007947 */ /* 0x000fea0003800000 */
.L_x_5256:
        /* <DEDUP_REMOVED lines=11> */
.L_x_5261:
[----:B------:R-:W2:Y:S02]  /*9350*/  LDG.E R2, [R2.64] ;  /* 0x0000002402027981 */ /* 0x000ea4000c1e1900 */
[----:B--2---:R-:W0:Y:S02]  /*9360*/  I2F R0, R2 ;  /* 0x0000000200007306 */ /* 0x004e240000201400 */
[----:B0-----:R-:W-:-:S04]  /*9370*/  F2FP.PACK_AB R0, RZ, R0 ;  /* 0x00000000ff00723e */ /* 0x001fc800000000ff */
[----:B------:R-:W-:Y:S01]  /*9380*/  PRMT R19, R0, 0x7610, R19 ;  /* 0x0000761000137816 */ /* 0x000fe20000000013 */
[----:B------:R-:W-:Y:S05]  /*9390*/  BRA `(.L_x_5259) ;  /* 0x00000dd000007947 */ /* 0x000fea0003800000 */
.L_x_5260:
[----:B------:R-:W2:Y:S02]  /*93a0*/  LDG.E.U16 R2, [R2.64] ;  /* 0x0000002402027981 */ /* 0x000ea4000c1e1500 */
[----:B--2---:R-:W0:Y:S02]  /*93b0*/  I2F.S16 R0, R2 ;  /* 0x0000000200007306 */ /* 0x004e240000101400 */
[----:B0-----:R-:W-:-:S04]  /*93c0*/  F2FP.PACK_AB R0, RZ, R0 ;  /* 0x00000000ff00723e */ /* 0x001fc800000000ff */
[----:B------:R-:W-:Y:S01]  /*93d0*/  PRMT R19, R0, 0x7610, R19 ;  /* 0x0000761000137816 */ /* 0x000fe20000000013 */
[----:B------:R-:W-:Y:S05]  /*93e0*/  BRA `(.L_x_5259) ;  /* 0x00000d8000007947 */ /* 0x000fea0003800000 */
.L_x_5255:
        /* <DEDUP_REMOVED lines=9> */
.L_x_5263:
[----:B------:R0:W5:Y:S01]  /*9480*/  LDG.E.U16 R19, [R2.64] ;  /* 0x0000002402137981 */ /* 0x000162000c1e1500 */
[----:B------:R-:W-:Y:S05]  /*9490*/  BRA `(.L_x_5259) ;  /* 0x00000cd000007947 */ /* 0x000fea0003800000 */
.L_x_5262:
        /* <DEDUP_REMOVED lines=9> */
.L_x_5265:
[----:B------:R0:W5:Y:S01]  /*9530*/  LDG.E.U16 R19, [R2.64] ;  /* 0x0000002402137981 */ /* 0x000162000c1e1500 */
[----:B------:R-:W-:Y:S05]  /*9540*/  BRA `(.L_x_5259) ;  /* 0x00000c2000007947 */ /* 0x000fea0003800000 */
.L_x_5264:
[----:B------:R-:W2:Y:S02]  /*9550*/  LDG.E.64 R2, [R2.64] ;  /* 0x0000002402027981 */ /* 0x000ea4000c1e1b00 */
[----:B--2---:R-:W0:Y:S01]  /*9560*/  F2F.F32.F64 R0, R2 ;  /* 0x0000000200007310 */ /* 0x004e220000301000 */
[----:B------:R-:W0:-:S14]  /*9570*/  DSETP.GEU.AND P0, PT, |R2|, c[0x2][0x0], PT ;  /* 0x008000000200762a */ /* 0x000e1c0003f0e200 */
[----:B0-----:R-:W-:-:S05]  /*9580*/  @!P0 FMUL R0, R0, 1.175494350822287508e-38 ;  /* 0x0080000000008820 */ /* 0x001fca0000400000 */
[----:B------:R-:W-:-:S04]  /*9590*/  F2FP.PACK_AB R0, RZ, R0 ;  /* 0x00000000ff00723e */ /* 0x000fc800000000ff */
[----:B------:R-:W-:Y:S01]  /*95a0*/  PRMT R19, R0, 0x7610, R19 ;  /* 0x0000761000137816 */ /* 0x000fe20000000013 */
[----:B------:R-:W-:Y:S05]  /*95b0*/  BRA `(.L_x_5259) ;  /* 0x00000bb000007947 */ /* 0x000fea0003800000 */
.L_x_5254:
        /* <DEDUP_REMOVED lines=14> */
.L_x_5268:
[----:B------:R-:W2:Y:S02]  /*96a0*/  LDG.E.64 R2, [R2.64] ;  /* 0x0000002402027981 */ /* 0x000ea4000c1e1b00 */
[----:B--2---:R-:W0:Y:S01]  /*96b0*/  F2F.F32.F64 R0, R2 ;  /* 0x0000000200007310 */ /* 0x004e220000301000 */
[----:B------:R-:W0:-:S14]  /*96c0*/  DSETP.GEU.AND P0, PT, |R2|, c[0x2][0x0], PT ;  /* 0x008000000200762a */ /* 0x000e1c0003f0e200 */
[----:B0-----:R-:W-:-:S05]  /*96d0*/  @!P0 FMUL R0, R0, 1.175494350822287508e-38 ;  /* 0x0080000000008820 */ /* 0x001fca0000400000 */
[----:B------:R-:W-:-:S04]  /*96e0*/  F2FP.PACK_AB R0, RZ, R0 ;  /* 0x00000000ff00723e */ /* 0x000fc800000000ff */
[----:B------:R-:W-:Y:S01]  /*96f0*/  PRMT R19, R0, 0x7610, R19 ;  /* 0x0000761000137816 */ /* 0x000fe20000000013 */
[----:B------:R-:W-:Y:S05]  /*9700*/  BRA `(.L_x_5259) ;  /* 0x00000a6000007947 */ /* 0x000fea0003800000 */
.L_x_5267:
        /* <DEDUP_REMOVED lines=28> */
.L_x_5270:
        /* <DEDUP_REMOVED lines=15> */
.L_x_5269:
[----:B------:R-:W2:Y:S02]  /*99c0*/  LDG.E.U16 R0, [R2.64] ;  /* 0x0000002402007981 */ /* 0x000ea4000c1e1500 */
[----:B--2---:R-:W-:-:S04]  /*99d0*/  PRMT R0, RZ, 0x5410, R0 ;  /* 0x00005410ff007816 */ /* 0x004fc80000000000 */
[----:B------:R-:W-:-:S04]  /*99e0*/  F2FP.PACK_AB R0, RZ, R0 ;  /* 0x00000000ff00723e */ /* 0x000fc800000000ff */
[----:B------:R-:W-:Y:S01]  /*99f0*/  PRMT R19, R0, 0x7610, R19 ;  /* 0x0000761000137816 */ /* 0x000fe20000000013 */
[----:B------:R-:W-:Y:S05]  /*9a00*/  BRA `(.L_x_5259) ;  /* 0x0000076000007947 */ /* 0x000fea0003800000 */
.L_x_5266:
        /* <DEDUP_REMOVED lines=12> */
.L_x_5273:
        /* <DEDUP_REMOVED lines=21> */
.L_x_5277:
[----:B------:R-:W-:Y:S05]  /*9c20*/  BSYNC B1 ;  /* 0x0000000000017941 */ /* 0x000fea0003800000 */
.L_x_5276:
[----:B------:R-:W-:Y:S01]  /*9c30*/  LEA R3, R0, 0x3b800000, 0x17 ;  /* 0x3b80000000037811 */ /* 0x000fe200078eb8ff */
[----:B------:R-:W-:-:S05]  /*9c40*/  IMAD.SHL.U32 R0, R2, 0x100000, RZ ;  /* 0x0010000002007824 */ /* 0x000fca00078e00ff */
[----:B------:R-:W-:Y:S02]  /*9c50*/  LOP3.LUT R0, R3, R0, R4, 0xfe, !PT ;  /* 0x0000000003007212 */ /* 0x000fe400078efe04 */
.L_x_5275:
[----:B------:R-:W-:Y:S05]  /*9c60*/  BSYNC B0 ;  /* 0x0000000000007941 */ /* 0x000fea0003800000 */
.L_x_5274:
[----:B------:R-:W-:-:S04]  /*9c70*/  F2FP.PACK_AB R0, RZ, R0 ;  /* 0x00000000ff00723e */ /* 0x000fc800000000ff */
[----:B------:R-:W-:Y:S01]  /*9c80*/  PRMT R19, R0, 0x7610, R19 ;  /* 0x0000761000137816 */ /* 0x000fe20000000013 */
[----:B------:R-:W-:Y:S05]  /*9c90*/  BRA `(.L_x_5259) ;  /* 0x000004d000007947 */ /* 0x000fea0003800000 */
.L_x_5272:
        /* <DEDUP_REMOVED lines=21> */
.L_x_5281:
[----:B------:R-:W-:Y:S05]  /*9df0*/  BSYNC B1 ;  /* 0x0000000000017941 */ /* 0x000fea0003800000 */
.L_x_5280:
[----:B------:R-:W-:Y:S01]  /*9e00*/  LEA R3, R0, 0x37800000, 0x17 ;  /* 0x3780000000037811 */ /* 0x000fe200078eb8ff */
[----:B------:R-:W-:-:S05]  /*9e10*/  IMAD.SHL.U32 R0, R2, 0x200000, RZ ;  /* 0x0020000002007824 */ /* 0x000fca00078e00ff */
[----:B------:R-:W-:Y:S02]  /*9e20*/  LOP3.LUT R0, R3, R0, R4, 0xfe, !PT ;  /* 0x0000000003007212 */ /* 0x000fe400078efe04 */
.L_x_5279:
[----:B------:R-:W-:Y:S05]  /*9e30*/  BSYNC B0 ;  /* 0x0000000000007941 */ /* 0x000fea0003800000 */
.L_x_5278:
[----:B------:R-:W-:-:S04]  /*9e40*/  F2FP.PACK_AB R0, RZ, R0 ;  /* 0x00000000ff00723e */ /* 0x000fc800000000ff */
[----:B------:R-:W-:Y:S01]  /*9e50*/  PRMT R19, R0, 0x7610, R19 ;  /* 0x0000761000137816 */ /* 0x000fe20000000013 */
[----:B------:R-:W-:Y:S05]  /*9e60*/  BRA `(.L_x_5259) ;  /* 0x0000030000007947 */ /* 0x000fea0003800000 */
.L_x_5271:
        /* <DEDUP_REMOVED lines=14> */
.L_x_5285:
[----:B------:R-:W-:Y:S05]  /*9f50*/  BSYNC B0 ;  /* 0x0000000000007941 */ /* 0x000fea0003800000 */
.L_x_5284:
[----:B------:R-:W-:-:S04]  /*9f60*/  F2FP.PACK_AB R0, RZ, R0 ;  /* 0x00000000ff00723e */ /* 0x000fc800000000ff */
[----:B------:R-:W-:Y:S01]  /*9f70*/  PRMT R19, R0, 0x7610, R19 ;  /* 0x0000761000137816 */ /* 0x000fe20000000013 */
[----:B------:R-:W-:Y:S05]  /*9f80*/  BRA `(.L_x_5259) ;  /* 0x000001e000007947 */ /* 0x000fea0003800000 */
.L_x_5258:
        /* <DEDUP_REMOVED lines=21> */
.L_x_5283:
[----:B------:R-:W2:Y:S02]  /*a0e0*/  LDG.E.64 R2, [R2.64] ;  /* 0x0000002402027981 */ /* 0x000ea4000c1e1b00 */
[----:B--2---:R-:W0:Y:S02]  /*a0f0*/  I2F.U64 R0, R2 ;  /* 0x0000000200007312 */ /* 0x004e240000301000 */
[----:B0-----:R-:W-:-:S04]  /*a100*/  F2FP.PACK_AB R0, RZ, R0 ;  /* 0x00000000ff00723e */ /* 0x001fc800000000ff */
[----:B------:R-:W-:Y:S01]  /*a110*/  PRMT R19, R0, 0x7610, R19 ;  /* 0x0000761000137816 */ /* 0x000fe20000000013 */
[----:B------:R-:W-:Y:S05]  /*a120*/  BRA `(.L_x_5259) ;  /* 0x0000004000007947 */ /* 0x000fea0003800000 */
.L_x_5282:
[----:B------:R-:W2:Y:S02]  /*a130*/  LDG.E R2, [R2.64] ;  /* 0x0000002402027981 */ /* 0x000ea4000c1e1900 */
[----:B--2---:R-:W0:Y:S02]  /*a140*/  I2F.U32 R0, R2 ;  /* 0x0000000200007306 */ /* 0x004e240000201000 */
[----:B0-----:R-:W-:-:S04]  /*a150*/  F2FP.PACK_AB R0, RZ, R0 ;  /* 0x00000000ff00723e */ /* 0x001fc800000000ff */
[----:B------:R-:W-:Y:S02]  /*a160*/  PRMT R19, R0, 0x7610, R19 ;  /* 0x0000761000137816 */ /* 0x000fe40000000013 */
.L_x_5259:
        /* <DEDUP_REMOVED lines=18> */
.L_x_5289:
[----:B------:R-:W2:Y:S02]  /*a290*/  LDG.E.U8 R2, [R2.64] ;  /* 0x0000002402027981 */ /* 0x000ea4000c1e1100 */
[----:B--2---:R-:W0:Y:S02]  /*a2a0*/  I2F.U16 R0, R2 ;  /* 0x0000000200007306 */ /* 0x004e240000101000 */
[----:B0-----:R-:W-:Y:S01]  /*a2b0*/  F2FP.PACK_AB R0, RZ, R0 ;  /* 0x00000000ff00723e */ /* 0x001fe200000000ff */
[----:B------:R-:W-:Y:S05]  /*a2c0*/  BRA `(.L_x_5291) ;  /* 0x00000e1000007947 */ /* 0x000fea0003800000 */
.L_x_5288:
        /* <DEDUP_REMOVED lines=10> */
.L_x_5293:
[----:B------:R-:W2:Y:S02]  /*a370*/  LDG.E R2, [R2.64] ;  /* 0x0000002402027981 */ /* 0x000ea4000c1e1900 */
[----:B--2---:R-:W0:Y:S02]  /*a380*/  I2F R0, R2 ;  /* 0x0000000200007306 */ /* 0x004e240000201400 */
[----:B0-----:R-:W-:Y:S01]  /*a390*/  F2FP.PACK_AB R0, RZ, R0 ;  /* 0x00000000ff00723e */ /* 0x001fe200000000ff */
[----:B------:R-:W-:Y:S05]  /*a3a0*/  BRA `(.L_x_5291) ;  /* 0x00000d3000007947 */ /* 0x000fea0003800000 */
.L_x_5292:
[----:B------:R-:W2:Y:S02]  /*a3b0*/  LDG.E.U16 R2, [R2.64] ;  /* 0x0000002402027981 */ /* 0x000ea4000c1e1500 */
[----:B--2---:R-:W0:Y:S02]  /*a3c0*/  I2F.S16 R0, R2 ;  /* 0x0000000200007306 */ /* 0x004e240000101400 */
[----:B0-----:R-:W-:Y:S01]  /*a3d0*/  F2FP.PACK_AB R0, RZ, R0 ;  /* 0x00000000ff00723e */ /* 0x001fe200000000ff */
[----:B------:R-:W-:Y:S05]  /*a3e0*/  BRA `(.L_x_5291) ;  /* 0x00000cf000007947 */ /* 0x000fea0003800000 */
.L_x_5287:
        /* <DEDUP_REMOVED lines=9> */
.L_x_5295:
[----:B------:R0:W5:Y:S01]  /*a480*/  LDG.E.U16 R0, [R2.64] ;  /* 0x0000002402007981 */ /* 0x000162000c1e1500 */
[----:B------:R-:W-:Y:S05]  /*a490*/  BRA `(.L_x_5291) ;  /* 0x00000c4000007947 */ /* 0x000fea0003800000 */
.L_x_5294:
        /* <DEDUP_REMOVED lines=9> */
.L_x_5297:
[----:B------:R0:W5:Y:S01]  /*a530*/  LDG.E.U16 R0, [R2.64] ;  /* 0x0000002402007981 */ /* 0x000162000c1e1500 */
[----:B------:R-:W-:Y:S05]  /*a540*/  BRA `(.L_x_5291) ;  /* 0x00000b9000007947 */ /* 0x000fea0003800000 */
.L_x_5296:
[----:B------:R-:W2:Y:S02]  /*a550*/  LDG.E.64 R2, [R2.64] ;  /* 0x0000002402027981 */ /* 0x000ea4000c1e1b00 */
[----:B--2---:R-:W0:Y:S01]  /*a560*/  F2F.F32.F64 R0, R2 ;  /* 0x0000000200007310 */ /* 0x004e220000301000 */
[----:B------:R-:W0:-:S14]  /*a570*/  DSETP.GEU.AND P0, PT, |R2|, c[0x2][0x0], PT ;  /* 0x008000000200762a */ /* 0x000e1c0003f0e200 */
[----:B0-----:R-:W-:-:S05]  /*a580*/  @!P0 FMUL R0, R0, 1.175494350822287508e-38 ;  /* 0x0080000000008820 */ /* 0x001fca0000400000 */
[----:B------:R-:W-:Y:S01]  /*a590*/  F2FP.PACK_AB R0, RZ, R0 ;  /* 0x00000000ff00723e */ /* 0x000fe200000000ff */
[----:B------:R-:W-:Y:S05]  /*a5a0*/  BRA `(.L_x_5291) ;  /* 0x00000b3000007947 */ /* 0x000fea0003800000 */
.L_x_5286:
        /* <DEDUP_REMOVED lines=13> */
.L_x_5300:
[----:B------:R-:W2:Y:S02]  /*a680*/  LDG.E.64 R2, [R2.64] ;  /* 0x0000002402027981 */ /* 0x000ea4000c1e1b00 */
[----:B--2---:R-:W0:Y:S01]  /*a690*/  F2F.F32.F64 R0, R2 ;  /* 0x0000000200007310 */ /* 0x004e220000301000 */
[----:B------:R-:W0:-:S14]  /*a6a0*/  DSETP.GEU.AND P0, PT, |R2|, c[0x2][0x0], PT ;  /* 0x008000000200762a */ /* 0x000e1c0003f0e200 */
[----:B0-----:R-:W-:-:S05]  /*a6b0*/  @!P0 FMUL R0, R0, 1.175494350822287508e-38 ;  /* 0x0080000000008820 */ /* 0x001fca0000400000 */
[----:B------:R-:W-:Y:S01]  /*a6c0*/  F2FP.PACK_AB R0, RZ, R0 ;  /* 0x00000000ff00723e */ /* 0x000fe200000000ff */
[----:B------:R-:W-:Y:S05]  /*a6d0*/  BRA `(.L_x_5291) ;  /* 0x00000a0000007947 */ /* 0x000fea0003800000 */
.L_x_5299:
        /* <DEDUP_REMOVED lines=28> */
.L_x_5302:
        /* <DEDUP_REMOVED lines=15> */
.L_x_5301:
[----:B------:R-:W2:Y:S02]  /*a990*/  LDG.E.U16 R0, [R2.64] ;  /* 0x0000002402007981 */ /* 0x000ea4000c1e1500 */
[----:B--2---:R-:W-:-:S04]  /*a9a0*/  PRMT R0, RZ, 0x5410, R0 ;  /* 0x00005410ff007816 */ /* 0x004fc80000000000 */
[----:B------:R-:W-:Y:S01]  /*a9b0*/  F2FP.PACK_AB R0, RZ, R0 ;  /* 0x00000000ff00723e */ /* 0x000fe200000000ff */
[----:B------:R-:W-:Y:S05]  /*a9c0*/  BRA `(.L_x_5291) ;  /* 0x0000071000007947 */ /* 0x000fea0003800000 */
.L_x_5298:
        /* <DEDUP_REMOVED lines=12> */
.L_x_5305:
        /* <DEDUP_REMOVED lines=21> */
.L_x_5309:
[----:B------:R-:W-:Y:S05]  /*abe0*/  BSYNC B1 ;  /* 0x0000000000017941 */ /* 0x000fea0003800000 */
.L_x_5308:
[----:B------:R-:W-:Y:S01]  /*abf0*/  LEA R3, R0, 0x3b800000, 0x17 ;  /* 0x3b80000000037811 */ /* 0x000fe200078eb8ff */
[----:B------:R-:W-:-:S05]  /*ac00*/  IMAD.SHL.U32 R0, R2, 0x100000, RZ ;  /* 0x0010000002007824 */ /* 0x000fca00078e00ff */
[----:B------:R-:W-:Y:S02]  /*ac10*/  LOP3.LUT R0, R3, R0, R4, 0xfe, !PT ;  /* 0x0000000003007212 */ /* 0x000fe400078efe04 */
.L_x_5307:
[----:B------:R-:W-:Y:S05]  /*ac20*/  BSYNC B0 ;  /* 0x0000000000007941 */ /* 0x000fea0003800000 */
.L_x_5306:
[----:B------:R-:W-:Y:S01]  /*ac30*/  F2FP.PACK_AB R0, RZ, R0 ;  /* 0x00000000ff00723e */ /* 0x000fe200000000ff */
[----:B------:R-:W-:Y:S05]  /*ac40*/  BRA `(.L_x_5291) ;  /* 0x0000049000007947 */ /* 0x000fea0003800000 */
.L_x_5304:
        /* <DEDUP_REMOVED lines=21> */
.L_x_5313:
[----:B------:R-:W-:Y:S05]  /*ada0*/  BSYNC B1 ;  /* 0x0000000000017941 */ /* 0x000fea0003800000 */
.L_x_5312:
[----:B------:R-:W-:Y:S01]  /*adb0*/  LEA R3, R0, 0x37800000, 0x17 ;  /* 0x3780000000037811 */ /* 0x000fe200078eb8ff */
[----:B------:R-:W-:-:S05]  /*adc0*/  IMAD.SHL.U32 R0, R2, 0x200000, RZ ;  /* 0x0020000002007824 */ /* 0x000fca00078e00ff */
[----:B------:R-:W-:Y:S02]  /*add0*/  LOP3.LUT R0, R3, R0, R4, 0xfe, !PT ;  /* 0x0000000003007212 */ /* 0x000fe400078efe04 */
.L_x_5311:
[----:B------:R-:W-:Y:S05]  /*ade0*/  BSYNC B0 ;  /* 0x0000000000007941 */ /* 0x000fea0003800000 */
.L_x_5310:
[----:B------:R-:W-:Y:S01]  /*adf0*/  F2FP.PACK_AB R0, RZ, R0 ;  /* 0x00000000ff00723e */ /* 0x000fe200000000ff */
[----:B------:R-:W-:Y:S05]  /*ae00*/  BRA `(.L_x_5291) ;  /* 0x000002d000007947 */ /* 0x000fea0003800000 */
.L_x_5303:
        /* <DEDUP_REMOVED lines=14> */
.L_x_5317:
[----:B------:R-:W-:Y:S05]  /*aef0*/  BSYNC B0 ;  /* 0x0000000000007941 */ /* 0x000fea0003800000 */
.L_x_5316:
[----:B------:R-:W-:Y:S01]  /*af00*/  F2FP.PACK_AB R0, RZ, R0 ;  /* 0x00000000ff00723e */ /* 0x000fe200000000ff */
[----:B------:R-:W-:Y:S05]  /*af10*/  BRA `(.L_x_5291) ;  /* 0x000001c000007947 */ /* 0x000fea0003800000 */
.L_x_5290:
        /* <DEDUP_REMOVED lines=21> */
.L_x_5315:
[----:B------:R-:W2:Y:S02]  /*b070*/  LDG.E.64 R2, [R2.64] ;  /* 0x0000002402027981 */ /* 0x000ea4000c1e1b00 */
[----:B--2---:R-:W0:Y:S02]  /*b080*/  I2F.U64 R0, R2 ;  /* 0x0000000200007312 */ /* 0x004e240000301000 */
[----:B0-----:R-:W-:Y:S01]  /*b090*/  F2FP.PACK_AB R0, RZ, R0 ;  /* 0x00000000ff00723e */ /* 0x001fe200000000ff */
[----:B------:R-:W-:Y:S05]  /*b0a0*/  BRA `(.L_x_5291) ;  /* 0x0000003000007947 */ /* 0x000fea0003800000 */
.L_x_5314:
[----:B------:R-:W2:Y:S02]  /*b0b0*/  LDG.E R2, [R2.64] ;  /* 0x0000002402027981 */ /* 0x000ea4000c1e1900 */
[----:B--2---:R-:W0:Y:S02]  /*b0c0*/  I2F.U32 R0, R2 ;  /* 0x0000000200007306 */ /* 0x004e240000201000 */
[----:B0-----:R-:W-:-:S06]  /*b0d0*/  F2FP.PACK_AB R0, RZ, R0 ;  /* 0x00000000ff00723e */ /* 0x001fcc00000000ff */
.L_x_5291:
        /* <DEDUP_REMOVED lines=27> */
.L_x_5321:
[----:B------:R-:W-:-:S06]  /*b290*/  HADD2.F32 R3, -RZ, R0.H0_H0 ;  /* 0x20000000ff037230 */ /* 0x000fcc0000004100 */
[----:B------:R-:W0:Y:S02]  /*b2a0*/  F2I.S64.TRUNC R2, R3 ;  /* 0x0000000300027311 */ /* 0x000e24000020d900 */
[----:B0-----:R0:W-:Y:S01]  /*b2b0*/  STG.E.U8 [R16.64], R2 ;  /* 0x0000000210007986 */ /* 0x0011e2000c101124 */
[----:B------:R-:W-:Y:S05]  /*b2c0*/  BRA `(.L_x_5323) ;  /* 0x00000e4000007947 */ /* 0x000fea0003800000 */
.L_x_5320:
        /* <DEDUP_REMOVED lines=10> */
.L_x_5325:
[----:B------:R-:W-:-:S04]  /*b370*/  HADD2.F32 R0, -RZ, R0.H0_H0 ;  /* 0x20000000ff007230 */ /* 0x000fc80000004100 */
[----:B------:R-:W0:Y:S02]  /*b380*/  F2I.FTZ.TRUNC.NTZ R3, R0 ;  /* 0x0000000000037305 */ /* 0x000e24000021f100 */
[----:B0-----:R0:W-:Y:S01]  /*b390*/  STG.E [R16.64], R3 ;  /* 0x0000000310007986 */ /* 0x0011e2000c101924 */
[----:B------:R-:W-:Y:S05]  /*b3a0*/  BRA `(.L_x_5323) ;  /* 0x00000d6000007947 */ /* 0x000fea0003800000 */
.L_x_5324:
[----:B------:R-:W-:-:S04]  /*b3b0*/  HADD2.F32 R0, -RZ, R0.H0_H0 ;  /* 0x20000000ff007230 */ /* 0x000fc80000004100 */
[----:B------:R-:W0:Y:S02]  /*b3c0*/  F2I.FTZ.TRUNC.NTZ R3, R0 ;  /* 0x0000000000037305 */ /* 0x000e24000021f100 */
[----:B0-----:R0:W-:Y:S01]  /*b3d0*/  STG.E.U16 [R16.64], R3 ;  /* 0x0000000310007986 */ /* 0x0011e2000c101524 */
[----:B------:R-:W-:Y:S05]  /*b3e0*/  BRA `(.L_x_5323) ;  /* 0x00000d2000007947 */ /* 0x000fea0003800000 */
.L_x_5319:
        /* <DEDUP_REMOVED lines=9> */
.L_x_5327:
[----:B------:R0:W-:Y:S01]  /*b480*/  STG.E.U16 [R16.64], R0 ;  /* 0x0000000010007986 */ /* 0x0001e2000c101524 */
[----:B------:R-:W-:Y:S05]  /*b490*/  BRA `(.L_x_5323) ;  /* 0x00000c7000007947 */ /* 0x000fea0003800000 */
.L_x_5326:
        /* <DEDUP_REMOVED lines=10> */
.L_x_5329:
[----:B------:R-:W-:-:S05]  /*b540*/  HADD2.F32 R0, -RZ, R0.H0_H0 ;  /* 0x20000000ff007230 */ /* 0x000fca0000004100 */
[----:B------:R-:W-:-:S04]  /*b550*/  F2FP.PACK_AB R0, RZ, R0 ;  /* 0x00000000ff00723e */ /* 0x000fc800000000ff */
[----:B------:R-:W-:-:S05]  /*b560*/  PRMT R0, R0, 0x5410, RZ ;  /* 0x0000541000007816 */ /* 0x000fca00000000ff */
[----:B------:R0:W-:Y:S01]  /*b570*/  STG.E [R16.64], R0 ;  /* 0x0000000010007986 */ /* 0x0001e2000c101924 */
[----:B------:R-:W-:Y:S05]  /*b580*/  BRA `(.L_x_5323) ;  /* 0x00000b8000007947 */ /* 0x000fea0003800000 */
.L_x_5328:
[----:B------:R-:W-:-:S05]  /*b590*/  HADD2.F32 R2, -RZ, R0.H0_H0 ;  /* 0x20000000ff027230 */ /* 0x000fca0000004100 */
[----:B------:R-:W-:-:S06]  /*b5a0*/  FMUL.FTZ R2, R2, 1 ;  /* 0x3f80000002027820 */ /* 0x000fcc0000410000 */
[----:B------:R-:W0:Y:S02]  /*b5b0*/  F2F.F64.F32 R2, R2 ;  /* 0x0000000200027310 */ /* 0x000e240000201800 */
[----:B0-----:R0:W-:Y:S01]  /*b5c0*/  STG.E.64 [R16.64], R2 ;  /* 0x0000000210007986 */ /* 0x0011e2000c101b24 */
[----:B------:R-:W-:Y:S05]  /*b5d0*/  BRA `(.L_x_5323) ;  /* 0x00000b3000007947 */ /* 0x000fea0003800000 */
.L_x_5318:
        /* <DEDUP_REMOVED lines=13> */
.L_x_5332:
[----:B------:R-:W-:Y:S01]  /*b6b0*/  HADD2.F32 R0, -RZ, R0.H0_H0 ;  /* 0x20000000ff007230 */ /* 0x000fe20000004100 */
[----:B------:R-:W-:-:S04]  /*b6c0*/  CS2R R6, SRZ ;  /* 0x0000000000067805 */ /* 0x000fc8000001ff00 */
[----:B------:R-:W-:-:S04]  /*b6d0*/  FMUL.FTZ R0, R0, 1 ;  /* 0x3f80000000007820 */ /* 0x000fc80000410000 */
[----:B------:R-:W0:Y:S02]  /*b6e0*/  F2F.F64.F32 R4, R0 ;  /* 0x0000000000047310 */ /* 0x000e240000201800 */
[----:B0-----:R0:W-:Y:S01]  /*b6f0*/  STG.E.128 [R16.64], R4 ;  /* 0x0000000410007986 */ /* 0x0011e2000c101d24 */
[----:B------:R-:W-:Y:S05]  /*b700*/  BRA `(.L_x_5323) ;  /* 0x00000a0000007947 */ /* 0x000fea0003800000 */
.L_x_5331:
        /* <DEDUP_REMOVED lines=21> */
.L_x_5336:
[----:B------:R-:W-:Y:S05]  /*b860*/  BSYNC B0 ;  /* 0x0000000000007941 */ /* 0x000fea0003800000 */
.L_x_5335:
[----:B------:R-:W-:-:S05]  /*b870*/  LOP3.LUT R3, R0, R3, RZ, 0xfc, !PT ;  /* 0x0000000300037212 */ /* 0x000fca00078efcff */
[----:B------:R0:W-:Y:S01]  /*b880*/  STG.E.U8 [R16.64], R3 ;  /* 0x0000000310007986 */ /* 0x0001e2000c101124 */
[----:B------:R-:W-:Y:S05]  /*b890*/  BRA `(.L_x_5323) ;  /* 0x0000087000007947 */ /* 0x000fea0003800000 */
.L_x_5334:
        /* <DEDUP_REMOVED lines=13> */
.L_x_5338:
[----:B------:R-:W-:Y:S01]  /*b970*/  IMAD.MOV.U32 R0, RZ, RZ, 0x7f ;  /* 0x0000007fff007424 */ /* 0x000fe200078e00ff */
[----:B------:R-:W-:-:S04]  /*b980*/  ISETP.GT.U32.AND P0, PT, R2, 0x7f800000, PT ;  /* 0x7f8000000200780c */ /* 0x000fc80003f04070 */
[----:B------:R-:W-:-:S04]  /*b990*/  SEL R0, R0, 0x7c, P0 ;  /* 0x0000007c00007807 */ /* 0x000fc80000000000 */
.L_x_5339:
[----:B------:R-:W-:Y:S05]  /*b9a0*/  BSYNC B0 ;  /* 0x0000000000007941 */ /* 0x000fea0003800000 */
.L_x_5337:
[----:B------:R-:W-:-:S04]  /*b9b0*/  LOP3.LUT R2, R3, 0x80000000, RZ, 0xc0, !PT ;  /* 0x8000000003027812 */ /* 0x000fc800078ec0ff */
[----:B------:R-:W-:-:S04]  /*b9c0*/  SHF.R.U32.HI R3, RZ, 0x18, R2 ;  /* 0x00000018ff037819 */ /* 0x000fc80000011602 */
[----:B------:R-:W-:-:S05]  /*b9d0*/  LOP3.LUT R3, R0, R3, RZ, 0xfc, !PT ;  /* 0x0000000300037212 */ /* 0x000fca00078efcff */
[----:B------:R0:W-:Y:S01]  /*b9e0*/  STG.E.U8 [R16.64], R3 ;  /* 0x0000000310007986 */ /* 0x0001e2000c101124 */
[----:B------:R-:W-:Y:S05]  /*b9f0*/  BRA `(.L_x_5323) ;  /* 0x0000071000007947 */ /* 0x000fea0003800000 */
.L_x_5333:
[----:B------:R-:W-:-:S05]  /*ba00*/  HADD2.F32 R0, -RZ, R0.H0_H0 ;  /* 0x20000000ff007230 */ /* 0x000fca0000004100 */
[----:B------:R-:W-:-:S05]  /*ba10*/  F2FP.BF16.PACK_AB R0, RZ, R0 ;  /* 0x00000000ff00723e */ /* 0x000fca00000010ff */
[----:B------:R0:W-:Y:S01]  /*ba20*/  STG.E.U16 [R16.64], R0 ;  /* 0x0000000010007986 */ /* 0x0001e2000c101524 */
[----:B------:R-:W-:Y:S05]  /*ba30*/  BRA `(.L_x_5323) ;  /* 0x000006d000007947 */ /* 0x000fea0003800000 */
.L_x_5330:
        /* <DEDUP_REMOVED lines=12> */
.L_x_5342:
        /* <DEDUP_REMOVED lines=17> */
.L_x_5345:
[----:B------:R-:W-:-:S04]  /*bc10*/  LOP3.LUT R2, R3, 0x80000000, RZ, 0xc0, !PT ;  /* 0x8000000003027812 */ /* 0x000fc800078ec0ff */
[----:B------:R-:W-:-:S04]  /*bc20*/  SHF.R.U32.HI R3, RZ, 0x18, R2 ;  /* 0x00000018ff037819 */ /* 0x000fc80000011602 */
[----:B------:R-:W-:-:S04]  /*bc30*/  LOP3.LUT R0, R0, R3, RZ, 0xfc, !PT ;  /* 0x0000000300007212 */ /* 0x000fc800078efcff */
[----:B------:R-:W-:Y:S02]  /*bc40*/  PRMT R8, R0, 0x7610, R8 ;  /* 0x0000761000087816 */ /* 0x000fe40000000008 */
.L_x_5344:
[----:B------:R-:W-:Y:S05]  /*bc50*/  BSYNC B0 ;  /* 0x0000000000007941 */ /* 0x000fea0003800000 */
.L_x_5343:
[----:B------:R0:W-:Y:S01]  /*bc60*/  STG.E.U8 [R16.64], R8 ;  /* 0x0000000810007986 */ /* 0x0001e2000c101124 */
[----:B------:R-:W-:Y:S05]  /*bc70*/  BRA `(.L_x_5323) ;  /* 0x0000049000007947 */ /* 0x000fea0003800000 */
.L_x_5341:
        /* <DEDUP_REMOVED lines=17> */
.L_x_5348:
[----:B------:R-:W-:-:S04]  /*bd90*/  LOP3.LUT R2, R3, 0x80000000, RZ, 0xc0, !PT ;  /* 0x8000000003027812 */ /* 0x000fc800078ec0ff */
[----:B------:R-:W-:-:S04]  /*bda0*/  SHF.R.U32.HI R3, RZ, 0x18, R2 ;  /* 0x00000018ff037819 */ /* 0x000fc80000011602 */
[----:B------:R-:W-:-:S04]  /*bdb0*/  LOP3.LUT R0, R0, R3, RZ, 0xfc, !PT ;  /* 0x0000000300007212 */ /* 0x000fc800078efcff */
[----:B------:R-:W-:Y:S02]  /*bdc0*/  PRMT R8, R0, 0x7610, R8 ;  /* 0x0000761000087816 */ /* 0x000fe40000000008 */
.L_x_5347:
[----:B------:R-:W-:Y:S05]  /*bdd0*/  BSYNC B0 ;  /* 0x0000000000007941 */ /* 0x000fea0003800000 */
.L_x_5346:
[----:B------:R0:W-:Y:S01]  /*bde0*/  STG.E.U8 [R16.64], R8 ;  /* 0x0000000810007986 */ /* 0x0001e2000c101124 */
[----:B------:R-:W-:Y:S05]  /*bdf0*/  BRA `(.L_x_5323) ;  /* 0x0000031000007947 */ /* 0x000fea0003800000 */
.L_x_5340:
        /* <DEDUP_REMOVED lines=22> */
.L_x_5322:
        /* <DEDUP_REMOVED lines=20> */
.L_x_5350:
[----:B------:R-:W-:-:S06]  /*c0a0*/  HADD2.F32 R2, -RZ, R0.H0_H0 ;  /* 0x20000000ff027230 */ /* 0x000fcc0000004100 */
[----:B------:R-:W0:Y:S02]  /*c0b0*/  F2I.U64.TRUNC R2, R2 ;  /* 0x0000000200027311 */ /* 0x000e24000020d800 */
[----:B0-----:R0:W-:Y:S01]  /*c0c0*/  STG.E.64 [R16.64], R2 ;  /* 0x0000000210007986 */ /* 0x0011e2000c101b24 */
[----:B------:R-:W-:Y:S05]  /*c0d0*/  BRA `(.L_x_5323) ;  /* 0x0000003000007947 */ /* 0x000fea0003800000 */
.L_x_5349:
[----:B------:R-:W-:-:S04]  /*c0e0*/  HADD2.F32 R0, -RZ, R0.H0_H0 ;  /* 0x20000000ff007230 */ /* 0x000fc80000004100 */
[----:B------:R-:W0:Y:S02]  /*c0f0*/  F2I.FTZ.U32.TRUNC.NTZ R3, R0 ;  /* 0x0000000000037305 */ /* 0x000e24000021f000 */
[----:B0-----:R0:W-:Y:S02]  /*c100*/  STG.E [R16.64], R3 ;  /* 0x0000000310007986 */ /* 0x0011e4000c101924 */
.L_x_5323:
[----:B------:R-:W-:Y:S02]  /*c110*/  IADD3 R23, R23, 0x80, RZ ;  /* 0x0000008017177810 */ /* 0x000fe40007ffe0ff */
.L_x_5154:
[----:B------:R-:W-:Y:S05]  /*c120*/  BSYNC B6 ;  /* 0x0000000000067941 */ /* 0x000fea0003800000 */
.L_x_5153:
        /* <DEDUP_REMOVED lines=257> */
.L_x_5351:
        /* <DEDUP_REMOVED lines=21> */
.L_x_5355:
[----:B------:R-:W2:Y:S02]  /*d290*/  LDG.E.U8 R2, [R2.64] ;  /* 0x0000002402027981 */ /* 0x000ea4000c1e1100 */
[----:B--2---:R-:W0:Y:S02]  /*d2a0*/  I2F.U16 R0, R2 ;  /* 0x0000000200007306 */ /* 0x004e240000101000 */
[----:B0-----:R-:W-:-:S04]  /*d2b0*/  F2FP.PACK_AB R0, RZ, R0 ;  /* 0x00000000ff00723e */ /* 0x001fc800000000ff */
[----:B------:R-:W-:Y:S01]  /*d2c0*/  PRMT R19, R0, 0x7610, R19 ;  /* 0x0000761000137816 */ /* 0x000fe20000000013 */
[----:B------:R-:W-:Y:S05]  /*d2d0*/  BRA `(.L_x_5357) ;  /* 0x00000ed000007947 */ /* 0x000fea0003800000 */
.L_x_5354:
        /* <DEDUP_REMOVED lines=11> */
.L_x_5359:
[----:B------:R-:W2:Y:S02]  /*d390*/  LDG.E R2, [R2.64] ;  /* 0x0000002402027981 */ /* 0x000ea4000c1e1900 */
[----:B--2---:R-:W0:Y:S02]  /*d3a0*/  I2F R0, R2 ;  /* 0x0000000200007306 */ /* 0x004e240000201400 */
[----:B0-----:R-:W-:-:S04]  /*d3b0*/  F2FP.PACK_AB R0, RZ, R0 ;  /* 0x00000000ff00723e */ /* 0x001fc800000000ff */
[----:B------:R-:W-:Y:S01]  /*d3c0*/  PRMT R19, R0, 0x7610, R19 ;  /* 0x0000761000137816 */ /* 0x000fe20000000013 */
[----:B------:R-:W-:Y:S05]  /*d3d0*/  BRA `(.L_x_5357) ;  /* 0x00000dd000007947 */ /* 0x000fea0003800000 */
.L_x_5358:
[----:B------:R-:W2:Y:S02]  /*d3e0*/  LDG.E.U16 R2, [R2.64] ;  /* 0x0000002402027981 */ /* 0x000ea4000c1e1500 */
[----:B--2---:R-:W0:Y:S02]  /*d3f0*/  I2F.S16 R0, R2 ;  /* 0x0000000200007306 */ /* 0x004e240000101400 */
[----:B0-----:R-:W-:-:S04]  /*d400*/  F2FP.PACK_AB R0, RZ, R0 ;  /* 0x00000000ff00723e */ /* 0x001fc800000000ff */
[----:B------:R-:W-:Y:S01]  /*d410*/  PRMT R19, R0, 0x7610, R19 ;  /* 0x0000761000137816 */ /* 0x000fe20000000013 */
[----:B------:R-:W-:Y:S05]  /*d420*/  BRA `(.L_x_5357) ;  /* 0x00000d8000007947 */ /* 0x000fea0003800000 */
.L_x_5353:
        /* <DEDUP_REMOVED lines=9> */
.L_x_5361:
[----:B------:R0:W5:Y:S01]  /*d4c0*/  LDG.E.U16 R19, [R2.64] ;  /* 0x0000002402137981 */ /* 0x000162000c1e1500 */
[----:B------:R-:W-:Y:S05]  /*d4d0*/  BRA `(.L_x_5357) ;  /* 0x00000cd000007947 */ /* 0x000fea0003800000 */
.L_x_5360:
        /* <DEDUP_REMOVED lines=9> */
.L_x_5363:
[----:B------:R0:W5:Y:S01]  /*d570*/  LDG.E.U16 R19, [R2.64] ;  /* 0x0000002402137981 */ /* 0x000162000c1e1500 */
[----:B------:R-:W-:Y:S05]  /*d580*/  BRA `(.L_x_5357) ;  /* 0x00000c2000007947 */ /* 0x000fea0003800000 */
.L_x_5362:
[----:B------:R-:W2:Y:S02]  /*d590*/  LDG.E.64 R2, [R2.64] ;  /* 0x0000002402027981 */ /* 0x000ea4000c1e1b00 */
[----:B--2---:R-:W0:Y:S01]  /*d5a0*/  F2F.F32.F64 R0, R2 ;  /* 0x0000000200007310 */ /* 0x004e220000301000 */
[----:B------:R-:W0:-:S14]  /*d5b0*/  DSETP.GEU.AND P0, PT, |R2|, c[0x2][0x0], PT ;  /* 0x008000000200762a */ /* 0x000e1c0003f0e200 */
[----:B0-----:R-:W-:-:S05]  /*d5c0*/  @!P0 FMUL R0, R0, 1.175494350822287508e-38 ;  /* 0x0080000000008820 */ /* 0x001fca0000400000 */
[----:B------:R-:W-:-:S04]  /*d5d0*/  F2FP.PACK_AB R0, RZ, R0 ;  /* 0x00000000ff00723e */ /* 0x000fc800000000ff */
[----:B------:R-:W-:Y:S01]  /*d5e0*/  PRMT R19, R0, 0x7610, R19 ;  /* 0x0000761000137816 */ /* 0x000fe20000000013 */
[----:B------:R-:W-:Y:S05]  /*d5f0*/  BRA `(.L_x_5357) ;  /* 0x00000bb000007947 */ /* 0x000fea0003800000 */
.L_x_5352:
        /* <DEDUP_REMOVED lines=14> */
.L_x_5366:
[----:B------:R-:W2:Y:S02]  /*d6e0*/  LDG.E.64 R2, [R2.64] ;  /* 0x0000002402027981 */ /* 0x000ea4000c1e1b00 */
[----:B--2---:R-:W0:Y:S01]  /*d6f0*/  F2F.F32.F64 R0, R2 ;  /* 0x0000000200007310 */ /* 0x004e220000301000 */
[----:B------:R-:W0:-:S14]  /*d700*/  DSETP.GEU.AND P0, PT, |R2|, c[0x2][0x0], PT ;  /* 0x008000000200762a */ /* 0x000e1c0003f0e200 */
[----:B0-----:R-:W-:-:S05]  /*d710*/  @!P0 FMUL R0, R0, 1.175494350822287508e-38 ;  /* 0x0080000000008820 */ /* 0x001fca0000400000 */
[----:B------:R-:W-:-:S04]  /*d720*/  F2FP.PACK_AB R0, RZ, R0 ;  /* 0x00000000ff00723e */ /* 0x000fc800000000ff */
[----:B------:R-:W-:Y:S01]  /*d730*/  PRMT R19, R0, 0x7610, R19 ;  /* 0x0000761000137816 */ /* 0x000fe20000000013 */
[----:B------:R-:W-:Y:S05]  /*d740*/  BRA `(.L_x_5357) ;  /* 0x00000a6000007947 */ /* 0x000fea0003800000 */
.L_x_5365:
        /* <DEDUP_REMOVED lines=28> */
.L_x_5368:
        /* <DEDUP_REMOVED lines=15> */
.L_x_5367:
[----:B------:R-:W2:Y:S02]  /*da00*/  LDG.E.U16 R0, [R2.64] ;  /* 0x0000002402007981 */ /* 0x000ea4000c1e1500 */
[----:B--2---:R-:W-:-:S04]  /*da10*/  PRMT R0, RZ, 0x5410, R0 ;  /* 0x00005410ff007816 */ /* 0x004fc80000000000 */
[----:B------:R-:W-:-:S04]  /*da20*/  F2FP.PACK_AB R0, RZ, R0 ;  /* 0x00000000ff00723e */ /* 0x000fc800000000ff */
[----:B------:R-:W-:Y:S01]  /*da30*/  PRMT R19, R0, 0x7610, R19 ;  /* 0x0000761000137816 */ /* 0x000fe20000000013 */
[----:B------:R-:W-:Y:S05]  /*da40*/  BRA `(.L_x_5357) ;  /* 0x0000076000007947 */ /* 0x000fea0003800000 */
.L_x_5364:
        /* <DEDUP_REMOVED lines=12> */
.L_x_5371:
        /* <DEDUP_REMOVED lines=21> */
.L_x_5375:
[----:B------:R-:W-:Y:S05]  /*dc60*/  BSYNC B1 ;  /* 0x0000000000017941 */ /* 0x000fea0003800000 */
.L_x_5374:
[----:B------:R-:W-:Y:S01]  /*dc70*/  LEA R3, R0, 0x3b800000, 0x17 ;  /* 0x3b80000000037811 */ /* 0x000fe200078eb8ff */
[----:B------:R-:W-:-:S05]  /*dc80*/  IMAD.SHL.U32 R0, R2, 0x100000, RZ ;  /* 0x0010000002007824 */ /* 0x000fca00078e00ff */
[----:B------:R-:W-:Y:S02]  /*dc90*/  LOP3.LUT R0, R3, R0, R4, 0xfe, !PT ;  /* 0x0000000003007212 */ /* 0x000fe400078efe04 */
.L_x_5373:
[----:B------:R-:W-:Y:S05]  /*dca0*/  BSYNC B0 ;  /* 0x0000000000007941 */ /* 0x000fea0003800000 */
.L_x_5372:
[----:B------:R-:W-:-:S04]  /*dcb0*/  F2FP.PACK_AB R0, RZ, R0 ;  /* 0x00000000ff00723e */ /* 0x000fc800000000ff */
[----:B------:R-:W-:Y:S01]  /*dcc0*/  PRMT R19, R0, 0x7610, R19 ;  /* 0x0000761000137816 */ /* 0x000fe20000000013 */
[----:B------:R-:W-:Y:S05]  /*dcd0*/  BRA `(.L_x_5357) ;  /* 0x000004d000007947 */ /* 0x000fea0003800000 */
.L_x_5370:
        /* <DEDUP_REMOVED lines=21> */
.L_x_5379:
[----:B------:R-:W-:Y:S05]  /*de30*/  BSYNC B1 ;  /* 0x0000000000017941 */ /* 0x000fea0003800000 */
.L_x_5378:
[----:B------:R-:W-:Y:S01]  /*de40*/  LEA R3, R0, 0x37800000, 0x17 ;  /* 0x3780000000037811 */ /* 0x000fe200078eb8ff */
[----:B------:R-:W-:-:S05]  /*de50*/  IMAD.SHL.U32 R0, R2, 0x200000, RZ ;  /* 0x0020000002007824 */ /* 0x000fca00078e00ff */
[----:B------:R-:W-:Y:S02]  /*de60*/  LOP3.LUT R0, R3, R0, R4, 0xfe, !PT ;  /* 0x0000000003007212 */ /* 0x000fe400078efe04 */
.L_x_5377:
[----:B------:R-:W-:Y:S05]  /*de70*/  BSYNC B0 ;  /* 0x0000000000007941 */ /* 0x000fea0003800000 */
.L_x_5376:
[----:B------:R-:W-:-:S04]  /*de80*/  F2FP.PACK_AB R0, RZ, R0 ;  /* 0x00000000ff00723e */ /* 0x000fc800000000ff */
[----:B------:R-:W-:Y:S01]  /*de90*/  PRMT R19, R0, 0x7610, R19 ;  /* 0x0000761000137816 */ /* 0x000fe20000000013 */
[----:B------:R-:W-:Y:S05]  /*dea0*/  BRA `(.L_x_5357) ;  /* 0x0000030000007947 */ /* 0x000fea0003800000 */
.L_x_5369:
        /* <DEDUP_REMOVED lines=14> */
.L_x_5383:
[----:B------:R-:W-:Y:S05]  /*df90*/  BSYNC B0 ;  /* 0x0000000000007941 */ /* 0x000fea0003800000 */
.L_x_5382:
[----:B------:R-:W-:-:S04]  /*dfa0*/  F2FP.PACK_AB R0, RZ, R0 ;  /* 0x00000000ff00723e */ /* 0x000fc800000000ff */
[----:B------:R-:W-:Y:S01]  /*dfb0*/  PRMT R19, R0, 0x7610, R19 ;  /* 0x0000761000137816 */ /* 0x000fe20000000013 */
[----:B------:R-:W-:Y:S05]  /*dfc0*/  BRA `(.L_x_5357) ;  /* 0x000001e000007947 */ /* 0x000fea0003800000 */
.L_x_5356:
        /* <DEDUP_REMOVED lines=21> */
.L_x_5381:
[----:B------:R-:W2:Y:S02]  /*e120*/  LDG.E.64 R2, [R2.64] ;  /* 0x0000002402027981 */ /* 0x000ea4000c1e1b00 */
[----:B--2---:R-:W0:Y:S02]  /*e130*/  I2F.U64 R0, R2 ;  /* 0x0000000200007312 */ /* 0x004e240000301000 */
[----:B0-----:R-:W-:-:S04]  /*e140*/  F2FP.PACK_AB R0, RZ, R0 ;  /* 0x00000000ff00723e */ /* 0x001fc800000000ff */
[----:B------:R-:W-:Y:S01]  /*e150*/  PRMT R19, R0, 0x7610, R19 ;  /* 0x0000761000137816 */ /* 0x000fe20000000013 */
[----:B------:R-:W-:Y:S05]  /*e160*/  BRA `(.L_x_5357) ;  /* 0x0000004000007947 */ /* 0x000fea0003800000 */
.L_x_5380:
[----:B------:R-:W2:Y:S02]  /*e170*/  LDG.E R2, [R2.64] ;  /* 0x0000002402027981 */ /* 0x000ea4000c1e1900 */
[----:B--2---:R-:W0:Y:S02]  /*e180*/  I2F.U32 R0, R2 ;  /* 0x0000000200007306 */ /* 0x004e240000201000 */
[----:B0-----:R-:W-:-:S04]  /*e190*/  F2FP.PACK_AB R0, RZ, R0 ;  /* 0x00000000ff00723e */ /* 0x001fc800000000ff */
[----:B------:R-:W-:Y:S02]  /*e1a0*/  PRMT R19, R0, 0x7610, R19 ;  /* 0x0000761000137816 */ /* 0x000fe40000000013 */
.L_x_5357:
        /* <DEDUP_REMOVED lines=18> */
.L_x_5387:
[----:B------:R-:W2:Y:S02]  /*e2d0*/  LDG.E.U8 R2, [R2.64] ;  /* 0x0000002402027981 */ /* 0x000ea4000c1e1100 */
[----:B--2---:R-:W0:Y:S02]  /*e2e0*/  I2F.U16 R0, R2 ;  /* 0x0000000200007306 */ /* 0x004e240000101000 */
[----:B0-----:R-:W-:Y:S01]  /*e2f0*/  F2FP.PACK_AB R0, RZ, R0 ;  /* 0x00000000ff00723e */ /* 0x001fe200000000ff */
[----:B------:R-:W-:Y:S05]  /*e300*/  BRA `(.L_x_5389) ;  /* 0x00000e1000007947 */ /* 0x000fea0003800000 */
.L_x_5386:
        /* <DEDUP_REMOVED lines=10> */
.L_x_5391:
[----:B------:R-:W2:Y:S02]  /*e3b0*/  LDG.E R2, [R2.64] ;  /* 0x0000002402027981 */ /* 0x000ea4000c1e1900 */
[----:B--2---:R-:W0:Y:S02]  /*e3c0*/  I2F R0, R2 ;  /* 0x0000000200007306 */ /* 0x004e240000201400 */
[----:B0-----:R-:W-:Y:S01]  /*e3d0*/  F2FP.PACK_AB R0, RZ, R0 ;  /* 0x00000000ff00723e */ /* 0x001fe200000000ff */
[----:B------:R-:W-:Y:S05]  /*e3e0*/  BRA `(.L_x_5389) ;  /* 0x00000d3000007947 */ /* 0x000fea0003800000 */
.L_x_5390:
[----:B------:R-:W2:Y:S02]  /*e3f0*/  LDG.E.U16 R2, [R2.64] ;  /* 0x0000002402027981 */ /* 0x000ea4000c1e1500 */
[----:B--2---:R-:W0:Y:S02]  /*e400*/  I2F.S16 R0, R2 ;  /* 0x0000000200007306 */ /* 0x004e240000101400 */
[----:B0-----:R-:W-:Y:S01]  /*e410*/  F2FP.PACK_AB R0, RZ, R0 ;  /* 0x00000000ff00723e */ /* 0x001fe200000000ff */
[----:B------:R-:W-:Y:S05]  /*e420*/  BRA `(.L_x_5389) ;  /* 0x00000cf000007947 */ /* 0x000fea0003800000 */
.L_x_5385:
        /* <DEDUP_REMOVED lines=9> */
.L_x_5393:
[----:B------:R0:W5:Y:S01]  /*e4c0*/  LDG.E.U16 R0, [R2.64] ;  /* 0x0000002402007981 */ /* 0x000162000c1e1500 */
[----:B------:R-:W-:Y:S05]  /*e4d0*/  BRA `(.L_x_5389) ;  /* 0x00000c4000007947 */ /* 0x000fea0003800000 */
.L_x_5392:
        /* <DEDUP_REMOVED lines=9> */
.L_x_5395:
[----:B------:R0:W5:Y:S01]  /*e570*/  LDG.E.U16 R0, [R2.64] ;  /* 0x0000002402007981 */ /* 0x000162000c1e1500 */
[----:B------:R-:W-:Y:S05]  /*e580*/  BRA `(.L_x_5389) ;  /* 0x00000b9000007947 */ /* 0x000fea0003800000 */
.L_x_5394:
[----:B------:R-:W2:Y:S02]  /*e590*/  LDG.E.64 R2, [R2.64] ;  /* 0x0000002402027981 */ /* 0x000ea4000c1e1b00 */
[----:B--2---:R-:W0:Y:S01]  /*e5a0*/  F2F.F32.F64 R0, R2 ;  /* 0x0000000200007310 */ /* 0x004e220000301000 */
[----:B------:R-:W0:-:S14]  /*e5b0*/  DSETP.GEU.AND P0, PT, |R2|, c[0x2][0x0], PT ;  /* 0x008000000200762a */ /* 0x000e1c0003f0e200 */
[----:B0-----:R-:W-:-:S05]  /*e5c0*/  @!P0 FMUL R0, R0, 1.175494350822287508e-38 ;  /* 0x0080000000008820 */ /* 0x001fca0000400000 */
[----:B------:R-:W-:Y:S01]  /*e5d0*/  F2FP.PACK_AB R0, RZ, R0 ;  /* 0x00000000ff00723e */ /* 0x000fe200000000ff */
[----:B------:R-:W-:Y:S05]  /*e5e0*/  BRA `(.L_x_5389) ;  /* 0x00000b3000007947 */ /* 0x000fea0003800000 */
.L_x_5384:
        /* <DEDUP_REMOVED lines=13> */
.L_x_5398:
[----:B------:R-:W2:Y:S02]  /*e6c0*/  LDG.E.64 R2, [R2.64] ;  /* 0x0000002402027981 */ /* 0x000ea4000c1e1b00 */
[----:B--2---:R-:W0:Y:S01]  /*e6d0*/  F2F.F32.F64 R0, R2 ;  /* 0x0000000200007310 */ /* 0x004e220000301000 */
[----:B------:R-:W0:-:S14]  /*e6e0*/  DSETP.GEU.AND P0, PT, |R2|, c[0x2][0x0], PT ;  /* 0x008000000200762a */ /* 0x000e1c0003f0e200 */
[----:B0-----:R-:W-:-:S05]  /*e6f0*/  @!P0 FMUL R0, R0, 1.175494350822287508e-38 ;  /* 0x0080000000008820 */ /* 0x001fca0000400000 */
[----:B------:R-:W-:Y:S01]  /*e700*/  F2FP.PACK_AB R0, RZ, R0 ;  /* 0x00000000ff00723e */ /* 0x000fe200000000ff */
[----:B------:R-:W-:Y:S05]  /*e710*/  BRA `(.L_x_5389) ;  /* 0x00000a0000007947 */ /* 0x000fea0003800000 */
.L_x_5397:
        /* <DEDUP_REMOVED lines=28> */
.L_x_5400:
        /* <DEDUP_REMOVED lines=15> */
.L_x_5399:
[----:B------:R-:W2:Y:S02]  /*e9d0*/  LDG.E.U16 R0, [R2.64] ;  /* 0x0000002402007981 */ /* 0x000ea4000c1e1500 */
[----:B--2---:R-:W-:-:S04]  /*e9e0*/  PRMT R0, RZ, 0x5410, R0 ;  /* 0x00005410ff007816 */ /* 0x004fc80000000000 */
[----:B------:R-:W-:Y:S01]  /*e9f0*/  F2FP.PACK_AB R0, RZ, R0 ;  /* 0x00000000ff00723e */ /* 0x000fe200000000ff */
[----:B------:R-:W-:Y:S05]  /*ea00*/  BRA `(.L_x_5389) ;  /* 0x0000071000007947 */ /* 0x000fea0003800000 */
.L_x_5396:
        /* <DEDUP_REMOVED lines=12> */
.L_x_5403:
        /* <DEDUP_REMOVED lines=21> */
.L_x_5407:
[----:B------:R-:W-:Y:S05]  /*ec20*/  BSYNC B1 ;  /* 0x0000000000017941 */ /* 0x000fea0003800000 */
.L_x_5406:
[----:B------:R-:W-:Y:S01]  /*ec30*/  LEA R3, R0, 0x3b800000, 0x17 ;  /* 0x3b80000000037811 */ /* 0x000fe200078eb8ff */
[----:B------:R-:W-:-:S05]  /*ec40*/  IMAD.SHL.U32 R0, R2, 0x100000, RZ ;  /* 0x0010000002007824 */ /* 0x000fca00078e00ff */
[----:B------:R-:W-:Y:S02]  /*ec50*/  LOP3.LUT R0, R3, R0, R4, 0xfe, !PT ;  /* 0x0000000003007212 */ /* 0x000fe400078efe04 */
.L_x_5405:
[----:B------:R-:W-:Y:S05]  /*ec60*/  BSYNC B0 ;  /* 0x0000000000007941 */ /* 0x000fea0003800000 */
.L_x_5404:
[----:B------:R-:W-:Y:S01]  /*ec70*/  F2FP.PACK_AB R0, RZ, R0 ;  /* 0x00000000ff00723e */ /* 0x000fe200000000ff */
[----:B------:R-:W-:Y:S05]  /*ec80*/  BRA `(.L_x_5389) ;  /* 0x0000049000007947 */ /* 0x000fea0003800000 */
.L_x_5402:
        /* <DEDUP_REMOVED lines=21> */
.L_x_5411:
[----:B------:R-:W-:Y:S05]  /*ede0*/  BSYNC B1 ;  /* 0x0000000000017941 */ /* 0x000fea0003800000 */
.L_x_5410:
[----:B------:R-:W-:Y:S01]  /*edf0*/  LEA R3, R0, 0x37800000, 0x17 ;  /* 0x3780000000037811 */ /* 0x000fe200078eb8ff */
[----:B------:R-:W-:-:S05]  /*ee00*/  IMAD.SHL.U32 R0, R2, 0x200000, RZ ;  /* 0x0020000002007824 */ /* 0x000fca00078e00ff */
[----:B------:R-:W-:Y:S02]  /*ee10*/  LOP3.LUT R0, R3, R0, R4, 0xfe, !PT ;  /* 0x0000000003007212 */ /* 0x000fe400078efe04 */
.L_x_5409:
[----:B------:R-:W-:Y:S05]  /*ee20*/  BSYNC B0 ;  /* 0x0000000000007941 */ /* 0x000fea0003800000 */
.L_x_5408:
[----:B------:R-:W-:Y:S01]  /*ee30*/  F2FP.PACK_AB R0, RZ, R0 ;  /* 0x00000000ff00723e */ /* 0x000fe200000000ff */
[----:B------:R-:W-:Y:S05]  /*ee40*/  BRA `(.L_x_5389) ;  /* 0x000002d000007947 */ /* 0x000fea0003800000 */
.L_x_5401:
        /* <DEDUP_REMOVED lines=14> */
.L_x_5415:
[----:B------:R-:W-:Y:S05]  /*ef30*/  BSYNC B0 ;  /* 0x0000000000007941 */ /* 0x000fea0003800000 */
.L_x_5414:
[----:B------:R-:W-:Y:S01]  /*ef40*/  F2FP.PACK_AB R0, RZ, R0 ;  /* 0x00000000ff00723e */ /* 0x000fe200000000ff */
[----:B------:R-:W-:Y:S05]  /*ef50*/  BRA `(.L_x_5389) ;  /* 0x000001c000007947 */ /* 0x000fea0003800000 */
.L_x_5388:
        /* <DEDUP_REMOVED lines=21> */
.L_x_5413:
[----:B------:R-:W2:Y:S02]  /*f0b0*/  LDG.E.64 R2, [R2.64] ;  /* 0x0000002402027981 */ /* 0x000ea4000c1e1b00 */
[----:B--2---:R-:W0:Y:S02]  /*f0c0*/  I2F.U64 R0, R2 ;  /* 0x0000000200007312 */ /* 0x004e240000301000 */
[----:B0-----:R-:W-:Y:S01]  /*f0d0*/  F2FP.PACK_AB R0, RZ, R0 ;  /* 0x00000000ff00723e */ /* 0x001fe200000000ff */
[----:B------:R-:W-:Y:S05]  /*f0e0*/  BRA `(.L_x_5389) ;  /* 0x0000003000007947 */ /* 0x000fea0003800000 */
.L_x_5412:
[----:B------:R-:W2:Y:S02]  /*f0f0*/  LDG.E R2, [R2.64] ;  /* 0x0000002402027981 */ /* 0x000ea4000c1e1900 */
[----:B--2---:R-:W0:Y:S02]  /*f100*/  I2F.U32 R0, R2 ;  /* 0x0000000200007306 */ /* 0x004e240000201000 */
[----:B0-----:R-:W-:-:S06]  /*f110*/  F2FP.PACK_AB R0, RZ, R0 ;  /* 0x00000000ff00723e */ /* 0x001fcc00000000ff */
.L_x_5389:
        /* <DEDUP_REMOVED lines=27> */
.L_x_5419:
[----:B------:R-:W-:-:S06]  /*f2d0*/  HADD2.F32 R3, -RZ, R0.H0_H0 ;  /* 0x20000000ff037230 */ /* 0x000fcc0000004100 */
[----:B------:R-:W0:Y:S02]  /*f2e0*/  F2I.S64.TRUNC R2, R3 ;  /* 0x0000000300027311 */ /* 0x000e24000020d900 */
[----:B0-----:R-:W-:Y:S01]  /*f2f0*/  STG.E.U8 [R16.64], R2 ;  /* 0x0000000210007986 */ /* 0x001fe2000c101124 */
[----:B------:R-:W-:Y:S05]  /*f300*/  EXIT ;  /* 0x000000000000794d */ /* 0x000fea0003800000 */
.L_x_5418:
        /* <DEDUP_REMOVED lines=10> */
.L_x_5422:
[----:B------:R-:W-:-:S04]  /*f3b0*/  HADD2.F32 R0, -RZ, R0.H0_H0 ;  /* 0x20000000ff007230 */ /* 0x000fc80000004100 */
[----:B------:R-:W0:Y:S02]  /*f3c0*/  F2I.FTZ.TRUNC.NTZ R3, R0 ;  /* 0x0000000000037305 */ /* 0x000e24000021f100 */
[----:B0-----:R-:W-:Y:S01]  /*f3d0*/  STG.E [R16.64], R3 ;  /* 0x0000000310007986 */ /* 0x001fe2000c101924 */
[----:B------:R-:W-:Y:S05]  /*f3e0*/  EXIT ;  /* 0x000000000000794d */ /* 0x000fea0003800000 */
.L_x_5421:
[----:B------:R-:W-:-:S04]  /*f3f0*/  HADD2.F32 R0, -RZ, R0.H0_H0 ;  /* 0x20000000ff007230 */ /* 0x000fc80000004100 */
[----:B------:R-:W0:Y:S02]  /*f400*/  F2I.FTZ.TRUNC.NTZ R3, R0 ;  /* 0x0000000000037305 */ /* 0x000e24000021f100 */
[----:B0-----:R-:W-:Y:S01]  /*f410*/  STG.E.U16 [R16.64], R3 ;  /* 0x0000000310007986 */ /* 0x001fe2000c101524 */
[----:B------:R-:W-:Y:S05]  /*f420*/  EXIT ;  /* 0x000000000000794d */ /* 0x000fea0003800000 */
.L_x_5417:
        /* <DEDUP_REMOVED lines=9> */
.L_x_5424:
[----:B------:R-:W-:Y:S01]  /*f4c0*/  STG.E.U16 [R16.64], R0 ;  /* 0x0000000010007986 */ /* 0x000fe2000c101524 */
[----:B------:R-:W-:Y:S05]  /*f4d0*/  EXIT ;  /* 0x000000000000794d */ /* 0x000fea0003800000 */
.L_x_5423:
        /* <DEDUP_REMOVED lines=10> */
.L_x_5426:
[----:B------:R-:W-:-:S05]  /*f580*/  HADD2.F32 R0, -RZ, R0.H0_H0 ;  /* 0x20000000ff007230 */ /* 0x000fca0000004100 */
[----:B------:R-:W-:-:S04]  /*f590*/  F2FP.PACK_AB R0, RZ, R0 ;  /* 0x00000000ff00723e */ /* 0x000fc800000000ff */
[----:B------:R-:W-:-:S05]  /*f5a0*/  PRMT R0, R0, 0x5410, RZ ;  /* 0x0000541000007816 */ /* 0x000fca00000000ff */
[----:B------:R-:W-:Y:S01]  /*f5b0*/  STG.E [R16.64], R0 ;  /* 0x0000000010007986 */ /* 0x000fe2000c101924 */
[----:B------:R-:W-:Y:S05]  /*f5c0*/  EXIT ;  /* 0x000000000000794d */ /* 0x000fea0003800000 */
.L_x_5425:
[----:B------:R-:W-:-:S05]  /*f5d0*/  HADD2.F32 R2, -RZ, R0.H0_H0 ;  /* 0x20000000ff027230 */ /* 0x000fca0000004100 */
[----:B------:R-:W-:-:S06]  /*f5e0*/  FMUL.FTZ R2, R2, 1 ;  /* 0x3f80000002027820 */ /* 0x000fcc0000410000 */
[----:B------:R-:W0:Y:S02]  /*f5f0*/  F2F.F64.F32 R2, R2 ;  /* 0x0000000200027310 */ /* 0x000e240000201800 */
[----:B0-----:R-:W-:Y:S01]  /*f600*/  STG.E.64 [R16.64], R2 ;  /* 0x0000000210007986 */ /* 0x001fe2000c101b24 */
[----:B------:R-:W-:Y:S05]  /*f610*/  EXIT ;  /* 0x000000000000794d */ /* 0x000fea0003800000 */
.L_x_5416:
        /* <DEDUP_REMOVED lines=13> */
.L_x_5429:
[----:B------:R-:W-:Y:S01]  /*f6f0*/  HADD2.F32 R0, -RZ, R0.H0_H0 ;  /* 0x20000000ff007230 */ /* 0x000fe20000004100 */
[----:B------:R-:W-:-:S04]  /*f700*/  CS2R R6, SRZ ;  /* 0x0000000000067805 */ /* 0x000fc8000001ff00 */
[----:B------:R-:W-:-:S04]  /*f710*/  FMUL.FTZ R0, R0, 1 ;  /* 0x3f80000000007820 */ /* 0x000fc80000410000 */
[----:B------:R-:W0:Y:S02]  /*f720*/  F2F.F64.F32 R4, R0 ;  /* 0x0000000000047310 */ /* 0x000e240000201800 */
[----:B0-----:R-:W-:Y:S01]  /*f730*/  STG.E.128 [R16.64], R4 ;  /* 0x0000000410007986 */ /* 0x001fe2000c101d24 */
[----:B------:R-:W-:Y:S05]  /*f740*/  EXIT ;  /* 0x000000000000794d */ /* 0x000fea0003800000 */
.L_x_5428:
        /* <DEDUP_REMOVED lines=21> */
.L_x_5433:
[----:B------:R-:W-:Y:S05]  /*f8a0*/  BSYNC B0 ;  /* 0x0000000000007941 */ /* 0x000fea0003800000 */
.L_x_5432:
[----:B------:R-:W-:-:S05]  /*f8b0*/  LOP3.LUT R3, R0, R3, RZ, 0xfc, !PT ;  /* 0x0000000300037212 */ /* 0x000fca00078efcff */
[----:B------:R-:W-:Y:S01]  /*f8c0*/  STG.E.U8 [R16.64], R3 ;  /* 0x0000000310007986 */ /* 0x000fe2000c101124 */
[----:B------:R-:W-:Y:S05]  /*f8d0*/  EXIT ;  /* 0x000000000000794d */ /* 0x000fea0003800000 */
.L_x_5431:
        /* <DEDUP_REMOVED lines=13> */
.L_x_5435:
[----:B------:R-:W-:Y:S01]  /*f9b0*/  IMAD.MOV.U32 R0, RZ, RZ, 0x7f ;  /* 0x0000007fff007424 */ /* 0x000fe200078e00ff */
[----:B------:R-:W-:-:S04]  /*f9c0*/  ISETP.GT.U32.AND P0, PT, R2, 0x7f800000, PT ;  /* 0x7f8000000200780c */ /* 0x000fc80003f04070 */
[----:B------:R-:W-:-:S04]  /*f9d0*/  SEL R0, R0, 0x7c, P0 ;  /* 0x0000007c00007807 */ /* 0x000fc80000000000 */
.L_x_5436:
[----:B------:R-:W-:Y:S05]  /*f9e0*/  BSYNC B0 ;  /* 0x0000000000007941 */ /* 0x000fea0003800000 */
.L_x_5434:
[----:B------:R-:W-:-:S04]  /*f9f0*/  LOP3.LUT R2, R3, 0x80000000, RZ, 0xc0, !PT ;  /* 0x8000000003027812 */ /* 0x000fc800078ec0ff */
[----:B------:R-:W-:-:S04]  /*fa00*/  SHF.R.U32.HI R3, RZ, 0x18, R2 ;  /* 0x00000018ff037819 */ /* 0x000fc80000011602 */
[----:B------:R-:W-:-:S05]  /*fa10*/  LOP3.LUT R3, R0, R3, RZ, 0xfc, !PT ;  /* 0x0000000300037212 */ /* 0x000fca00078efcff */
[----:B------:R-:W-:Y:S01]  /*fa20*/  STG.E.U8 [R16.64], R3 ;  /* 0x0000000310007986 */ /* 0x000fe2000c101124 */
[----:B------:R-:W-:Y:S05]  /*fa30*/  EXIT ;  /* 0x000000000000794d */ /* 0x000fea0003800000 */
.L_x_5430:
[----:B------:R-:W-:-:S05]  /*fa40*/  HADD2.F32 R0, -RZ, R0.H0_H0 ;  /* 0x20000000ff007230 */ /* 0x000fca0000004100 */
[----:B------:R-:W-:-:S05]  /*fa50*/  F2FP.BF16.PACK_AB R0, RZ, R0 ;  /* 0x00000000ff00723e */ /* 0x000fca00000010ff */
[----:B------:R-:W-:Y:S01]  /*fa60*/  STG.E.U16 [R16.64], R0 ;  /* 0x0000000010007986 */ /* 0x000fe2000c101524 */
[----:B------:R-:W-:Y:S05]  /*fa70*/  EXIT ;  /* 0x000000000000794d */ /* 0x000fea0003800000 */
.L_x_5427:
        /* <DEDUP_REMOVED lines=12> */
.L_x_5439:
        /* <DEDUP_REMOVED lines=17> */
.L_x_5442:
[----:B------:R-:W-:-:S04]  /*fc50*/  LOP3.LUT R2, R3, 0x80000000, RZ, 0xc0, !PT ;  /* 0x8000000003027812 */ /* 0x000fc800078ec0ff */
[----:B------:R-:W-:-:S04]  /*fc60*/  SHF.R.U32.HI R3, RZ, 0x18, R2 ;  /* 0x00000018ff037819 */ /* 0x000fc80000011602 */
[----:B------:R-:W-:-:S04]  /*fc70*/  LOP3.LUT R0, R0, R3, RZ, 0xfc, !PT ;  /* 0x0000000300007212 */ /* 0x000fc800078efcff */
[----:B------:R-:W-:Y:S02]  /*fc80*/  PRMT R8, R0, 0x7610, R8 ;  /* 0x0000761000087816 */ /* 0x000fe40000000008 */
.L_x_5441:
[----:B------:R-:W-:Y:S05]  /*fc90*/  BSYNC B0 ;  /* 0x0000000000007941 */ /* 0x000fea0003800000 */
.L_x_5440:
[----:B------:R-:W-:Y:S01]  /*fca0*/  STG.E.U8 [R16.64], R8 ;  /* 0x0000000810007986 */ /* 0x000fe2000c101124 */
[----:B------:R-:W-:Y:S05]  /*fcb0*/  EXIT ;  /* 0x000000000000794d */ /* 0x000fea0003800000 */
.L_x_5438:
        /* <DEDUP_REMOVED lines=17> */
.L_x_5445:
[----:B------:R-:W-:-:S04]  /*fdd0*/  LOP3.LUT R2, R3, 0x80000000, RZ, 0xc0, !PT ;  /* 0x8000000003027812 */ /* 0x000fc800078ec0ff */
[----:B------:R-:W-:-:S04]  /*fde0*/  SHF.R.U32.HI R3, RZ, 0x18, R2 ;  /* 0x00000018ff037819 */ /* 0x000fc80000011602 */
[----:B------:R-:W-:-:S04]  /*fdf0*/  LOP3.LUT R0, R0, R3, RZ, 0xfc, !PT ;  /* 0x0000000300007212 */ /* 0x000fc800078efcff */
[----:B------:R-:W-:Y:S02]  /*fe00*/  PRMT R8, R0, 0x7610, R8 ;  /* 0x0000761000087816 */ /* 0x000fe40000000008 */
.L_x_5444:
[----:B------:R-:W-:Y:S05]  /*fe10*/  BSYNC B0 ;  /* 0x0000000000007941 */ /* 0x000fea0003800000 */
.L_x_5443:
[----:B------:R-:W-:Y:S01]  /*fe20*/  STG.E.U8 [R16.64], R8 ;  /* 0x0000000810007986 */ /* 0x000fe2000c101124 */
[----:B------:R-:W-:Y:S05]  /*fe30*/  EXIT ;  /* 0x000000000000794d */ /* 0x000fea0003800000 */
.L_x_5437:
        /* <DEDUP_REMOVED lines=22> */
.L_x_5420:
        /* <DEDUP_REMOVED lines=20> */
.L_x_5447:
[----:B------:R-:W-:-:S06]  /*100e0*/  HADD2.F32 R2, -RZ, R0.H0_H0 ;  /* 0x20000000ff027230 */ /* 0x000fcc0000004100 */
[----:B------:R-:W0:Y:S02]  /*100f0*/  F2I.U64.TRUNC R2, R2 ;  /* 0x0000000200027311 */ /* 0x000e24000020d800 */
[----:B0-----:R-:W-:Y:S01]  /*10100*/  STG.E.64 [R16.64], R2 ;  /* 0x0000000210007986 */ /* 0x001fe2000c101b24 */
[----:B------:R-:W-:Y:S05]  /*10110*/  EXIT ;  /* 0x000000000000794d */ /* 0x000fea0003800000 */
.L_x_5446:
[----:B------:R-:W-:-:S04]  /*10120*/  HADD2.F32 R0, -RZ, R0.H0_H0 ;  /* 0x20000000ff007230 */ /* 0x000fc80000004100 */
[----:B------:R-:W0:Y:S02]  /*10130*/  F2I.FTZ.U32.TRUNC.NTZ R3, R0 ;  /* 0x0000000000037305 */ /* 0x000e24000021f000 */
[----:B0-----:R-:W-:Y:S01]  /*10140*/  STG.E [R16.64], R3 ;  /* 0x0000000310007986 */ /* 0x001fe2000c101924 */
[----:B------:R-:W-:Y:S05]  /*10150*/  EXIT ;  /* 0x000000000000794d */ /* 0x000fea0003800000 */
.L_x_5448:
        /* <DEDUP_REMOVED lines=10> */
.L_x_13784:


//--------------------- .text._ZN2at6native27unrolled_elementwise_kernelIZZZNS0_26logit_backward_kernel_cudaERNS_18TensorIteratorBaseERKN3c106ScalarEENKUlvE_clEvENKUlvE1_clEvEUlNS4_4HalfESA_E0_St5arrayIPcLm3EELi4E23TrivialOffsetCalculatorILi2EjESF_ILi1EjENS0_6memory12LoadWithCastILi2EEENSI_13StoreWithCastILi1EEEEEviT_T0_T2_T3_T4_T5_ --------------------------
	.section	.text._ZN2at6native27unrolled_elementwise_kernelIZZZNS0_26logit_backward_kernel_cudaERNS_18TensorIteratorBaseERKN3c106ScalarEENKUlvE_clEvENKUlvE1_clEvEUlNS4_4HalfESA_E0_St5arrayIPcLm3EELi4E23TrivialOffsetCalculatorILi2EjESF_ILi1EjENS0_6memory12LoadWithCastILi2EEENSI_13StoreWithCastILi1EEEEEviT_T0_T2_T3_T4_T5_,"ax",@progbits
	.sectioninfo	@"SHI_REGISTERS=32"
	.align	128
        .global         _ZN2at6native27unrolled_elementwise_kernelIZZZNS0_26logit_backward_kernel_cudaERNS_18TensorIteratorBaseERKN3c106ScalarEENKUlvE_clEvENKUlvE1_clEvEUlNS4_4HalfESA_E0_St5arrayIPcLm3EELi4E23TrivialOffsetCalculatorILi2EjESF_ILi1EjENS0_6memory12LoadWithCastILi2EEENSI_13StoreWithCastILi1EEEEEviT_T0_T2_T3_T4_T5_
        .type           _ZN2at6native27unrolled_elementwise_kernelIZZZNS0_26logit_backward_kernel_cudaERNS_18TensorIteratorBaseERKN3c106ScalarEENKUlvE_clEvENKUlvE1_clEvEUlNS4_4HalfESA_E0_St5arrayIPcLm3EELi4E23TrivialOffsetCalculatorILi2EjESF_ILi1EjENS0_6memory12LoadWithCastILi2EEENSI_13StoreWithCastILi1EEEEEviT_T0_T2_T3_T4_T5_,@function
        .size           _ZN2at6native27unrolled_elementwise_kernelIZZZNS0_26logit_backward_kernel_cudaERNS_18TensorIteratorBaseERKN3c106ScalarEENKUlvE_clEvENKUlvE1_clEvEUlNS4_4HalfESA_E0_St5arrayIPcLm3EELi4E23TrivialOffsetCalculatorILi2EjESF_ILi1EjENS0_6memory12LoadWithCastILi2EEENSI_13StoreWithCastILi1EEEEEviT_T0_T2_T3_T4_T5_,(.L_x_13785 - _ZN2at6native27unrolled_elementwise_kernelIZZZNS0_26logit_backward_kernel_cudaERNS_18TensorIteratorBaseERKN3c106ScalarEENKUlvE_clEvENKUlvE1_clEvEUlNS4_4HalfESA_E0_St5arrayIPcLm3EELi4E23TrivialOffsetCalculatorILi2EjESF_ILi1EjENS0_6memory12LoadWithCastILi2EEENSI_13StoreWithCastILi1EEEEEviT_T0_T2_T3_T4_T5_)
        .other          _ZN2at6native27unrolled_elementwise_kernelIZZZNS0_26logit_backward_kernel_cudaERNS_18TensorIteratorBaseERKN3c106ScalarEENKUlvE_clEvENKUlvE1_clEvEUlNS4_4HalfESA_E0_St5arrayIPcLm3EELi4E23TrivialOffsetCalculatorILi2EjESF_ILi1EjENS0_6memory12LoadWithCastILi2EEENSI_13StoreWithCastILi1EEEEEviT_T0_T2_T3_T4_T5_,@"STO_CUDA_ENTRY STV_DEFAULT"
_ZN2at6native27unrolled_elementwise_kernelIZZZNS0_26logit_backward_kernel_cudaERNS_18TensorIteratorBaseERKN3c106ScalarEENKUlvE_clEvENKUlvE1_clEvEUlNS4_4HalfESA_E0_St5arrayIPcLm3EELi4E23TrivialOffsetCalculatorILi2EjESF_ILi1EjENS0_6memory12LoadWithCastILi2EEENSI_13StoreWithCastILi1EEEEEviT_T0_T2_T3_T4_T5_:
.text._ZN2at6native27unrolled_elementwise_kernelIZZZNS0_26logit_backward_kernel_cudaERNS_18TensorIteratorBaseERKN3c106ScalarEENKUlvE_clEvENKUlvE1_clEvEUlNS4_4HalfESA_E0_St5arrayIPcLm3EELi4E23TrivialOffsetCalculatorILi2EjESF_ILi1EjENS0_6memory12LoadWithCastILi2EEENSI_13StoreWithCastILi1EEEEEviT_T0_T2_T3_T4_T5_:
        /* <DEDUP_REMOVED lines=34> */
.L_x_5454:
[----:B------:R-:W2:Y:S02]  /*0220*/  LDG.E.U8 R2, [R2.64] ;  /* 0x0000002402027981 */ /* 0x000ea4000c1e1100 */
[----:B--2---:R-:W0:Y:S02]  /*0230*/  I2F.U16 R0, R2 ;  /* 0x0000000200007306 */ /* 0x004e240000101000 */
[----:B0-----:R-:W-:-:S04]  /*0240*/  F2FP.PACK_AB R0, RZ, R0 ;  /* 0x00000000ff00723e */ /* 0x001fc800000000ff */
[----:B------:R-:W-:Y:S01]  /*0250*/  PRMT R24, R0, 0x7610, R24 ;  /* 0x0000761000187816 */ /* 0x000fe20000000018 */
[----:B------:R-:W-:Y:S05]  /*0260*/  BRA `(.L_x_5456) ;  /* 0x00000ed000007947 */ /* 0x000fea0003800000 */
.L_x_5453:
        /* <DEDUP_REMOVED lines=11> */
.L_x_5458:
[----:B------:R-:W2:Y:S02]  /*0320*/  LDG.E R2, [R2.64] ;  /* 0x0000002402027981 */ /* 0x000ea4000c1e1900 */
[----:B--2---:R-:W0:Y:S02]  /*0330*/  I2F R0, R2 ;  /* 0x0000000200007306 */ /* 0x004e240000201400 */
[----:B0-----:R-:W-:-:S04]  /*0340*/  F2FP.PACK_AB R0, RZ, R0 ;  /* 0x00000000ff00723e */ /* 0x001fc800000000ff */
[----:B------:R-:W-:Y:S01]  /*0350*/  PRMT R24, R0, 0x7610, R24 ;  /* 0x0000761000187816 */ /* 0x000fe20000000018 */
[----:B------:R-:W-:Y:S05]  /*0360*/  BRA `(.L_x_5456) ;  /* 0x00000dd000007947 */ /* 0x000fea0003800000 */
.L_x_5457:
[----:B------:R-:W2:Y:S02]  /*0370*/  LDG.E.U16 R2, [R2.64] ;  /* 0x0000002402027981 */ /* 0x000ea4000c1e1500 */
[----:B--2---:R-:W0:Y:S02]  /*0380*/  I2F.S16 R0, R2 ;  /* 0x0000000200007306 */ /* 0x004e240000101400 */
[----:B0-----:R-:W-:-:S04]  /*0390*/  F2FP.PACK_AB R0, RZ, R0 ;  /* 0x00000000ff00723e */ /* 0x001fc800000000ff */
[----:B------:R-:W-:Y:S01]  /*03a0*/  PRMT R24, R0, 0x7610, R24 ;  /* 0x0000761000187816 */ /* 0x000fe20000000018 */
[----:B------:R-:W-:Y:S05]  /*03b0*/  BRA `(.L_x_5456) ;  /* 0x00000d8000007947 */ /* 0x000fea0003800000 */
.L_x_5452:
        /* <DEDUP_REMOVED lines=9> */
.L_x_5460:
[----:B------:R0:W5:Y:S01]  /*0450*/  LDG.E.U16 R24, [R2.64] ;  /* 0x0000002402187981 */ /* 0x000162000c1e1500 */
[----:B------:R-:W-:Y:S05]  /*0460*/  BRA `(.L_x_5456) ;  /* 0x00000cd000007947 */ /* 0x000fea0003800000 */
.L_x_5459:
        /* <DEDUP_REMOVED lines=9> */
.L_x_5462:
[----:B------:R0:W5:Y:S01]  /*0500*/  LDG.E.U16 R24, [R2.64] ;  /* 0x0000002402187981 */ /* 0x000162000c1e1500 */
[----:B------:R-:W-:Y:S05]  /*0510*/  BRA `(.L_x_5456) ;  /* 0x00000c2000007947 */ /* 0x000fea0003800000 */
.L_x_5461:
[----:B------:R-:W2:Y:S02]  /*0520*/  LDG.E.64 R2, [R2.64] ;  /* 0x0000002402027981 */ /* 0x000ea4000c1e1b00 */
[----:B--2---:R-:W0:Y:S01]  /*0530*/  F2F.F32.F64 R0, R2 ;  /* 0x0000000200007310 */ /* 0x004e220000301000 */
[----:B------:R-:W0:-:S14]  /*0540*/  DSETP.GEU.AND P0, PT, |R2|, c[0x2][0x0], PT ;  /* 0x008000000200762a */ /* 0x000e1c0003f0e200 */
[----:B0-----:R-:W-:-:S05]  /*0550*/  @!P0 FMUL R0, R0, 1.175494350822287508e-38 ;  /* 0x0080000000008820 */ /* 0x001fca0000400000 */
[----:B------:R-:W-:-:S04]  /*0560*/  F2FP.PACK_AB R0, RZ, R0 ;  /* 0x00000000ff00723e */ /* 0x000fc800000000ff */
[----:B------:R-:W-:Y:S01]  /*0570*/  PRMT R24, R0, 0x7610, R24 ;  /* 0x0000761000187816 */ /* 0x000fe20000000018 */
[----:B------:R-:W-:Y:S05]  /*0580*/  BRA `(.L_x_5456) ;  /* 0x00000bb000007947 */ /* 0x000fea0003800000 */
.L_x_5451:
        /* <DEDUP_REMOVED lines=14> */
.L_x_5465:
[----:B------:R-:W2:Y:S02]  /*0670*/  LDG.E.64 R2, [R2.64] ;  /* 0x0000002402027981 */ /* 0x000ea4000c1e1b00 */
[----:B--2---:R-:W0:Y:S01]  /*0680*/  F2F.F32.F64 R0, R2 ;  /* 0x0000000200007310 */ /* 0x004e220000301000 */
[----:B------:R-:W0:-:S14]  /*0690*/  DSETP.GEU.AND P0, PT, |R2|, c[0x2][0x0], PT ;  /* 0x008000000200762a */ /* 0x000e1c0003f0e200 */
[----:B0-----:R-:W-:-:S05]  /*06a0*/  @!P0 FMUL R0, R0, 1.175494350822287508e-38 ;  /* 0x0080000000008820 */ /* 0x001fca0000400000 */
[----:B------:R-:W-:-:S04]  /*06b0*/  F2FP.PACK_AB R0, RZ, R0 ;  /* 0x00000000ff00723e */ /* 0x000fc800000000ff */
[----:B------:R-:W-:Y:S01]  /*06c0*/  PRMT R24, R0, 0x7610, R24 ;  /* 0x0000761000187816 */ /* 0x000fe20000000018 */
[----:B------:R-:W-:Y:S05]  /*06d0*/  BRA `(.L_x_5456) ;  /* 0x00000a6000007947 */ /* 0x000fea0003800000 */
.L_x_5464:
        /* <DEDUP_REMOVED lines=28> */
.L_x_5467:
        /* <DEDUP_REMOVED lines=15> */
.L_x_5466:
[----:B------:R-:W2:Y:S02]  /*0990*/  LDG.E.U16 R0, [R2.64] ;  /* 0x0000002402007981 */ /* 0x000ea4000c1e1500 */
[----:B--2---:R-:W-:-:S04]  /*09a0*/  PRMT R0, RZ, 0x5410, R0 ;  /* 0x00005410ff007816 */ /* 0x004fc80000000000 */
[----:B------:R-:W-:-:S04]  /*09b0*/  F2FP.PACK_AB R0, RZ, R0 ;  /* 0x00000000ff00723e */ /* 0x000fc800000000ff */
[----:B------:R-:W-:Y:S01]  /*09c0*/  PRMT R24, R0, 0x7610, R24 ;  /* 0x0000761000187816 */ /* 0x000fe20000000018 */
[----:B------:R-:W-:Y:S05]  /*09d0*/  BRA `(.L_x_5456) ;  /* 0x0000076000007947 */ /* 0x000fea0003800000 */
.L_x_5463:
        /* <DEDUP_REMOVED lines=12> */
.L_x_5470:
        /* <DEDUP_REMOVED lines=21> */
.L_x_5474:
[----:B------:R-:W-:Y:S05]  /*0bf0*/  BSYNC B1 ;  /* 0x0000000000017941 */ /* 0x000fea0003800000 */
.L_x_5473:
[----:B------:R-:W-:Y:S01]  /*0c00*/  LEA R3, R0, 0x3b800000, 0x17 ;  /* 0x3b80000000037811 */ /* 0x000fe200078eb8ff */
[----:B------:R-:W-:-:S05]  /*0c10*/  IMAD.SHL.U32 R0, R2, 0x100000, RZ ;  /* 0x0010000002007824 */ /* 0x000fca00078e00ff */
[----:B------:R-:W-:Y:S02]  /*0c20*/  LOP3.LUT R0, R3, R0, R4, 0xfe, !PT ;  /* 0x0000000003007212 */ /* 0x000fe400078efe04 */
.L_x_5472:
[----:B------:R-:W-:Y:S05]  /*0c30*/  BSYNC B0 ;  /* 0x0000000000007941 */ /* 0x000fea0003800000 */
.L_x_5471:
[----:B------:R-:W-:-:S04]  /*0c40*/  F2FP.PACK_AB R0, RZ, R0 ;  /* 0x00000000ff00723e */ /* 0x000fc800000000ff */
[----:B------:R-:W-:Y:S01]  /*0c50*/  PRMT R24, R0, 0x7610, R24 ;  /* 0x0000761000187816 */ /* 0x000fe20000000018 */
[----:B------:R-:W-:Y:S05]  /*0c60*/  BRA `(.L_x_5456) ;  /* 0x000004d000007947 */ /* 0x000fea0003800000 */
.L_x_5469:
        /* <DEDUP_REMOVED lines=21> */
.L_x_5478:
[----:B------:R-:W-:Y:S05]  /*0dc0*/  BSYNC B1 ;  /* 0x0000000000017941 */ /* 0x000fea0003800000 */
.L_x_5477:
[----:B------:R-:W-:Y:S01]  /*0dd0*/  LEA R3, R0, 0x37800000, 0x17 ;  /* 0x3780000000037811 */ /* 0x000fe200078eb8ff */
[----:B------:R-:W-:-:S05]  /*0de0*/  IMAD.SHL.U32 R0, R2, 0x200000, RZ ;  /* 0x0020000002007824 */ /* 0x000fca00078e00ff */
[----:B------:R-:W-:Y:S02]  /*0df0*/  LOP3.LUT R0, R3, R0, R4, 0xfe, !PT ;  /* 0x0000000003007212 */ /* 0x000fe400078efe04 */
.L_x_5476:
[----:B------:R-:W-:Y:S05]  /*0e00*/  BSYNC B0 ;  /* 0x0000000000007941 */ /* 0x000fea0003800000 */
.L_x_5475:
[----:B------:R-:W-:-:S04]  /*0e10*/  F2FP.PACK_AB R0, RZ, R0 ;  /* 0x00000000ff00723e */ /* 0x000fc800000000ff */
[----:B------:R-:W-:Y:S01]  /*0e20*/  PRMT R24, R0, 0x7610, R24 ;  /* 0x0000761000187816 */ /* 0x000fe20000000018 */
[----:B------:R-:W-:Y:S05]  /*0e30*/  BRA `(.L_x_5456) ;  /* 0x0000030000007947 */ /* 0x000fea0003800000 */
.L_x_5468:
        /* <DEDUP_REMOVED lines=14> */
.L_x_5482:
[----:B------:R-:W-:Y:S05]  /*0f20*/  BSYNC B0 ;  /* 0x0000000000007941 */ /* 0x000fea0003800000 */
.L_x_5481:
[----:B------:R-:W-:-:S04]  /*0f30*/  F2FP.PACK_AB R0, RZ, R0 ;  /* 0x00000000ff00723e */ /* 0x000fc800000000ff */
[----:B------:R-:W-:Y:S01]  /*0f40*/  PRMT R24, R0, 0x7610, R24 ;  /* 0x0000761000187816 */ /* 0x000fe20000000018 */
[----:B------:R-:W-:Y:S05]  /*0f50*/  BRA `(.L_x_5456) ;  /* 0x000001e000007947 */ /* 0x000fea0003800000 */
.L_x_5455:
        /* <DEDUP_REMOVED lines=21> */
.L_x_5480:
[----:B------:R-:W2:Y:S02]  /*10b0*/  LDG.E.64 R2, [R2.64] ;  /* 0x0000002402027981 */ /* 0x000ea4000c1e1b00 */
[----:B--2---:R-:W0:Y:S02]  /*10c0*/  I2F.U64 R0, R2 ;  /* 0x0000000200007312 */ /* 0x004e240000301000 */
[----:B0-----:R-:W-:-:S04]  /*10d0*/  F2FP.PACK_AB R0, RZ, R0 ;  /* 0x00000000ff00723e */ /* 0x001fc800000000ff */
[----:B------:R-:W-:Y:S01]  /*10e0*/  PRMT R24, R0, 0x7610, R24 ;  /* 0x0000761000187816 */ /* 0x000fe20000000018 */
[----:B------:R-:W-:Y:S05]  /*10f0*/  BRA `(.L_x_5456) ;  /* 0x0000004000007947 */ /* 0x000fea0003800000 */
.L_x_5479:
[----:B------:R-:W2:Y:S02]  /*1100*/  LDG.E R2, [R2.64] ;  /* 0x0000002402027981 */ /* 0x000ea4000c1e1900 */
[----:B--2---:R-:W0:Y:S02]  /*1110*/  I2F.U32 R0, R2 ;  /* 0x0000000200007306 */ /* 0x004e240000201000 */
[----:B0-----:R-:W-:-:S04]  /*1120*/  F2FP.PACK_AB R0, RZ, R0 ;  /* 0x00000000ff00723e */ /* 0x001fc800000000ff */
[----:B------:R-:W-:Y:S02]  /*1130*/  PRMT R24, R0, 0x7610, R24 ;  /* 0x0000761000187816 */ /* 0x000fe40000000018 */
.L_x_5456:
        /* <DEDUP_REMOVED lines=19> */
.L_x_5486:
[----:B------:R-:W2:Y:S02]  /*1270*/  LDG.E.U8 R2, [R2.64] ;  /* 0x0000002402027981 */ /* 0x000ea4000c1e1100 */
[----:B--2---:R-:W0:Y:S02]  /*1280*/  I2F.U16 R0, R2 ;  /* 0x0000000200007306 */ /* 0x004e240000101000 */
[----:B0-----:R-:W-:-:S04]  /*1290*/  F2FP.PACK_AB R0, RZ, R0 ;  /* 0x00000000ff00723e */ /* 0x001fc800000000ff */
[----:B------:R-:W-:Y:S01]  /*12a0*/  PRMT R25, R0, 0x7610, R25 ;  /* 0x0000761000197816 */ /* 0x000fe20000000019 */
[----:B------:R-:W-:Y:S05]  /*12b0*/  BRA `(.L_x_5488) ;  /* 0x00000ed000007947 */ /* 0x000fea0003800000 */
.L_x_5485:
        /* <DEDUP_REMOVED lines=11> */
.L_x_5490:
[----:B------:R-:W2:Y:S02]  /*1370*/  LDG.E R2, [R2.64] ;  /* 0x0000002402027981 */ /* 0x000ea4000c1e1900 */
[----:B--2---:R-:W0:Y:S02]  /*1380*/  I2F R0, R2 ;  /* 0x0000000200007306 */ /* 0x004e240000201400 */
[----:B0-----:R-:W-:-:S04]  /*1390*/  F2FP.PACK_AB R0, RZ, R0 ;  /* 0x00000000ff00723e */ /* 0x001fc800000000ff */
[----:B------:R-:W-:Y:S01]  /*13a0*/  PRMT R25, R0, 0x7610, R25 ;  /* 0x0000761000197816 */ /* 0x000fe20000000019 */
[----:B------:R-:W-:Y:S05]  /*13b0*/  BRA `(.L_x_5488) ;  /* 0x00000dd000007947 */ /* 0x000fea0003800000 */
.L_x_5489:
[----:B------:R-:W2:Y:S02]  /*13c0*/  LDG.E.U16 R2, [R2.64] ;  /* 0x0000002402027981 */ /* 0x000ea4000c1e1500 */
[----:B--2---:R-:W0:Y:S02]  /*13d0*/  I2F.S16 R0, R2 ;  /* 0x0000000200007306 */ /* 0x004e240000101400 */
[----:B0-----:R-:W-:-:S04]  /*13e0*/  F2FP.PACK_AB R0, RZ, R0 ;  /* 0x00000000ff00723e */ /* 0x001fc800000000ff */
[----:B------:R-:W-:Y:S01]  /*13f0*/  PRMT R25, R0, 0x7610, R25 ;  /* 0x0000761000197816 */ /* 0x000fe20000000019 */
[----:B------:R-:W-:Y:S05]  /*1400*/  BRA `(.L_x_5488) ;  /* 0x00000d8000007947 */ /* 0x000fea0003800000 */
.L_x_5484:
        /* <DEDUP_REMOVED lines=9> */
.L_x_5492:
[----:B------:R0:W5:Y:S01]  /*14a0*/  LDG.E.U16 R25, [R2.64] ;  /* 0x0000002402197981 */ /* 0x000162000c1e1500 */
[----:B------:R-:W-:Y:S05]  /*14b0*/  BRA `(.L_x_5488) ;  /* 0x00000cd000007947 */ /* 0x000fea0003800000 */
.L_x_5491:
        /* <DEDUP_REMOVED lines=9> */
.L_x_5494:
[----:B------:R0:W5:Y:S01]  /*1550*/  LDG.E.U16 R25, [R2.64] ;  /* 0x0000002402197981 */ /* 0x000162000c1e1500 */
[----:B------:R-:W-:Y:S05]  /*1560*/  BRA `(.L_x_5488) ;  /* 0x00000c2000007947 */ /* 0x000fea0003800000 */
.L_x_5493:
[----:B------:R-:W2:Y:S02]  /*1570*/  LDG.E.64 R2, [R2.64] ;  /* 0x0000002402027981 */ /* 0x000ea4000c1e1b00 */
[----:B--2---:R-:W0:Y:S01]  /*1580*/  F2F.F32.F64 R0, R2 ;  /* 0x0000000200007310 */ /* 0x004e220000301000 */
[----:B------:R-:W0:-:S14]  /*1590*/  DSETP.GEU.AND P0, PT, |R2|, c[0x2][0x0], PT ;  /* 0x008000000200762a */ /* 0x000e1c0003f0e200 */
[----:B0-----:R-:W-:-:S05]  /*15a0*/  @!P0 FMUL R0, R0, 1.175494350822287508e-38 ;  /* 0x0080000000008820 */ /* 0x001fca0000400000 */
[----:B------:R-:W-:-:S04]  /*15b0*/  F2FP.PACK_AB R0, RZ, R0 ;  /* 0x00000000ff00723e */ /* 0x000fc800000000ff */
[----:B------:R-:W-:Y:S01]  /*15c0*/  PRMT R25, R0, 0x7610, R25 ;  /* 0x0000761000197816 */ /* 0x000fe20000000019 */
[----:B------:R-:W-:Y:S05]  /*15d0*/  BRA `(.L_x_5488) ;  /* 0x00000bb000007947 */ /* 0x000fea0003800000 */
.L_x_5483:
        /* <DEDUP_REMOVED lines=14> */
.L_x_5497:
[----:B------:R-:W2:Y:S02]  /*16c0*/  LDG.E.64 R2, [R2.64] ;  /* 0x0000002402027981 */ /* 0x000ea4000c1e1b00 */
[----:B--2---:R-:W0:Y:S01]  /*16d0*/  F2F.F32.F64 R0, R2 ;  /* 0x0000000200007310 */ /* 0x004e220000301000 */
[----:B------:R-:W0:-:S14]  /*16e0*/  DSETP.GEU.AND P0, PT, |R2|, c[0x2][0x0], PT ;  /* 0x008000000200762a */ /* 0x000e1c0003f0e200 */
[----:B0-----:R-:W-:-:S05]  /*16f0*/  @!P0 FMUL R0, R0, 1.175494350822287508e-38 ;  /* 0x0080000000008820 */ /* 0x001fca0000400000 */
[----:B------:R-:W-:-:S04]  /*1700*/  F2FP.PACK_AB R0, RZ, R0 ;  /* 0x00000000ff00723e */ /* 0x000fc800000000ff */
[----:B------:R-:W-:Y:S01]  /*1710*/  PRMT R25, R0, 0x7610, R25 ;  /* 0x0000761000197816 */ /* 0x000fe20000000019 */
[----:B------:R-:W-:Y:S05]  /*1720*/  BRA `(.L_x_5488) ;  /* 0x00000a6000007947 */ /* 0x000fea0003800000 */
.L_x_5496:
        /* <DEDUP_REMOVED lines=28> */
.L_x_5499:
        /* <DEDUP_REMOVED lines=15> */
.L_x_5498:
[----:B------:R-:W2:Y:S02]  /*19e0*/  LDG.E.U16 R0, [R2.64] ;  /* 0x0000002402007981 */ /* 0x000ea4000c1e1500 */
[----:B--2---:R-:W-:-:S04]  /*19f0*/  PRMT R0, RZ, 0x5410, R0 ;  /* 0x00005410ff007816 */ /* 0x004fc80000000000 */
[----:B------:R-:W-:-:S04]  /*1a00*/  F2FP.PACK_AB R0, RZ, R0 ;  /* 0x00000000ff00723e */ /* 0x000fc800000000ff */
[----:B------:R-:W-:Y:S01]  /*1a10*/  PRMT R25, R0, 0x7610, R25 ;  /* 0x0000761000197816 */ /* 0x000fe20000000019 */
[----:B------:R-:W-:Y:S05]  /*1a20*/  BRA `(.L_x_5488) ;  /* 0x0000076000007947 */ /* 0x000fea0003800000 */
.L_x_5495:
        /* <DEDUP_REMOVED lines=12> */
.L_x_5502:
        /* <DEDUP_REMOVED lines=21> */
.L_x_5506:
[----:B------:R-:W-:Y:S05]  /*1c40*/  BSYNC B1 ;  /* 0x0000000000017941 */ /* 0x000fea0003800000 */
.L_x_5505:
[----:B------:R-:W-:Y:S01]  /*1c50*/  LEA R3, R0, 0x3b800000, 0x17 ;  /* 0x3b80000000037811 */ /* 0x000fe200078eb8ff */
[----:B------:R-:W-:-:S05]  /*1c60*/  IMAD.SHL.U32 R0, R2, 0x100000, RZ ;  /* 0x0010000002007824 */ /* 0x000fca00078e00ff */
[----:B------:R-:W-:Y:S02]  /*1c70*/  LOP3.LUT R0, R3, R0, R4, 0xfe, !PT ;  /* 0x0000000003007212 */ /* 0x000fe400078efe04 */
.L_x_5504:
[----:B------:R-:W-:Y:S05]  /*1c80*/  BSYNC B0 ;  /* 0x0000000000007941 */ /* 0x000fea0003800000 */
.L_x_5503:
[----:B------:R-:W-:-:S04]  /*1c90*/  F2FP.PACK_AB R0, RZ, R0 ;  /* 0x00000000ff00723e */ /* 0x000fc800000000ff */
[----:B------:R-:W-:Y:S01]  /*1ca0*/  PRMT R25, R0, 0x7610, R25 ;  /* 0x0000761000197816 */ /* 0x000fe20000000019 */
[----:B------:R-:W-:Y:S05]  /*1cb0*/  BRA `(.L_x_5488) ;  /* 0x000004d000007947 */ /* 0x000fea0003800000 */
.L_x_5501:
        /* <DEDUP_REMOVED lines=21> */
.L_x_5510:
[----:B------:R-:W-:Y:S05]  /*1e10*/  BSYNC B1 ;  /* 0x0000000000017941 */ /* 0x000fea0003800000 */
.L_x_5509:
[----:B------:R-:W-:Y:S01]  /*1e20*/  LEA R3, R0, 0x37800000, 0x17 ;  /* 0x3780000000037811 */ /* 0x000fe200078eb8ff */
[----:B------:R-:W-:-:S05]  /*1e30*/  IMAD.SHL.U32 R0, R2, 0x200000, RZ ;  /* 0x0020000002007824 */ /* 0x000fca00078e00ff */
[----:B------:R-:W-:Y:S02]  /*1e40*/  LOP3.LUT R0, R3, R0, R4, 0xfe, !PT ;  /* 0x0000000003007212 */ /* 0x000fe400078efe04 */
.L_x_5508:
[----:B------:R-:W-:Y:S05]  /*1e50*/  BSYNC B0 ;  /* 0x0000000000007941 */ /* 0x000fea0003800000 */
.L_x_5507:
[----:B------:R-:W-:-:S04]  /*1e60*/  F2FP.PACK_AB R0, RZ, R0 ;  /* 0x00000000ff00723e */ /* 0x000fc800000000ff */
[----:B------:R-:W-:Y:S01]  /*1e70*/  PRMT R25, R0, 0x7610, R25 ;  /* 0x0000761000197816 */ /* 0x000fe20000000019 */
[----:B------:R-:W-:Y:S05]  /*1e80*/  BRA `(.L_x_5488) ;  /* 0x0000030000007947 */ /* 0x000fea0003800000 */
.L_x_5500:
        /* <DEDUP_REMOVED lines=14> */
.L_x_5514:
[----:B------:R-:W-:Y:S05]  /*1f70*/  BSYNC B0 ;  /* 0x0000000000007941 */ /* 0x000fea0003800000 */
.L_x_5513:
[----:B------:R-:W-:-:S04]  /*1f80*/  F2FP.PACK_AB R0, RZ, R0 ;  /* 0x00000000ff00723e */ /* 0x000fc800000000ff */
[----:B------:R-:W-:Y:S01]  /*1f90*/  PRMT R25, R0, 0x7610, R25 ;  /* 0x0000761000197816 */ /* 0x000fe20000000019 */
[----:B------:R-:W-:Y:S05]  /*1fa0*/  BRA `(.L_x_5488) ;  /* 0x000001e000007947 */ /* 0x000fea0003800000 */
.L_x_5487:
        /* <DEDUP_REMOVED lines=21> */
.L_x_5512:
[----:B------:R-:W2:Y:S02]  /*2100*/  LDG.E.64 R2, [R2.64] ;  /* 0x0000002402027981 */ /* 0x000ea4000c1e1b00 */
[----:B--2---:R-:W0:Y:S02]  /*2110*/  I2F.U64 R0, R2 ;  /* 0x0000000200007312 */ /* 0x004e240000301000 */
[----:B0-----:R-:W-:-:S04]  /*2120*/  F2FP.PACK_AB R0, RZ, R0 ;  /* 0x00000000ff00723e */ /* 0x001fc800000000ff */
[----:B------:R-:W-:Y:S01]  /*2130*/  PRMT R25, R0, 0x7610, R25 ;  /* 0x0000761000197816 */ /* 0x000fe20000000019 */
[----:B------:R-:W-:Y:S05]  /*2140*/  BRA `(.L_x_5488) ;  /* 0x0000004000007947 */ /* 0x000fea0003800000 */
.L_x_5511:
[----:B------:R-:W2:Y:S02]  /*2150*/  LDG.E R2, [R2.64] ;  /* 0x0000002402027981 */ /* 0x000ea4000c1e1900 */
[----:B--2---:R-:W0:Y:S02]  /*2160*/  I2F.U32 R0, R2 ;  /* 0x0000000200007306 */ /* 0x004e240000201000 */
[----:B0-----:R-:W-:-:S04]  /*2170*/  F2FP.PACK_AB R0, RZ, R0 ;  /* 0x00000000ff00723e */ /* 0x001fc800000000ff */
[----:B------:R-:W-:Y:S02]  /*2180*/  PRMT R25, R0, 0x7610, R25 ;  /* 0x0000761000197816 */ /* 0x000fe40000000019 */
.L_x_5488:
[----:B------:R-:W-:-:S05]  /*2190*/  IADD3 R17, R17, 0x80, RZ ;  /* 0x0000008011117810 */ /* 0x000fca0007ffe0ff */
.L_x_5450:
[----:B-1-3--:R-:W-:Y:S05]  /*21a0*/  BSYNC B6 ;  /* 0x0000000000067941 */ /* 0x00afea0003800000 */
.L_x_5449:
        /* <DEDUP_REMOVED lines=24> */
.L_x_5520:
[----:B------:R-:W2:Y:S02]  /*2330*/  LDG.E.U8 R2, [R2.64] ;  /* 0x0000002402027981 */ /* 0x000ea4000c1e1100 */
[----:B--2---:R-:W0:Y:S02]  /*2340*/  I2F.U16 R0, R2 ;  /* 0x0000000200007306 */ /* 0x004e240000101000 */
[----:B0-----:R-:W-:-:S04]  /*2350*/  F2FP.PACK_AB R0, RZ, R0 ;  /* 0x00000000ff00723e */ /* 0x001fc800000000ff */
[----:B------:R-:W-:Y:S01]  /*2360*/  PRMT R23, R0, 0x7610, R23 ;  /* 0x0000761000177816 */ /* 0x000fe20000000017 */
[----:B------:R-:W-:Y:S05]  /*2370*/  BRA `(.L_x_5522) ;  /* 0x00000ee000007947 */ /* 0x000fea0003800000 */
.L_x_5519:
        /* <DEDUP_REMOVED lines=11> */
.L_x_5524:
[----:B------:R-:W2:Y:S02]  /*2430*/  LDG.E R2, [R2.64] ;  /* 0x0000002402027981 */ /* 0x000ea4000c1e1900 */
[----:B--2---:R-:W0:Y:S02]  /*2440*/  I2F R0, R2 ;  /* 0x0000000200007306 */ /* 0x004e240000201400 */
[----:B0-----:R-:W-:-:S04]  /*2450*/  F2FP.PACK_AB R0, RZ, R0 ;  /* 0x00000000ff00723e */ /* 0x001fc800000000ff */
[----:B------:R-:W-:Y:S01]  /*2460*/  PRMT R23, R0, 0x7610, R23 ;  /* 0x0000761000177816 */ /* 0x000fe20000000017 */
[----:B------:R-:W-:Y:S05]  /*2470*/  BRA `(.L_x_5522) ;  /* 0x00000de000007947 */ /* 0x000fea0003800000 */
.L_x_5523:
[----:B------:R-:W2:Y:S02]  /*2480*/  LDG.E.U16 R2, [R2.64] ;  /* 0x0000002402027981 */ /* 0x000ea4000c1e1500 */
[----:B--2---:R-:W0:Y:S02]  /*2490*/  I2F.S16 R0, R2 ;  /* 0x0000000200007306 */ /* 0x004e240000101400 */
[----:B0-----:R-:W-:-:S04]  /*24a0*/  F2FP.PACK_AB R0, RZ, R0 ;  /* 0x00000000ff00723e */ /* 0x001fc800000000ff */
[----:B------:R-:W-:Y:S01]  /*24b0*/  PRMT R23, R0, 0x7610, R23 ;  /* 0x0000761000177816 */ /* 0x000fe20000000017 */
[----:B------:R-:W-:Y:S05]  /*24c0*/  BRA `(.L_x_5522) ;  /* 0x00000d9000007947 */ /* 0x000fea0003800000 */
.L_x_5518:
        /* <DEDUP_REMOVED lines=9> */
.L_x_5526:
[----:B------:R0:W5:Y:S01]  /*2560*/  LDG.E.U16 R23, [R2.64] ;  /* 0x0000002402177981 */ /* 0x000162000c1e1500 */
[----:B------:R-:W-:Y:S05]  /*2570*/  BRA `(.L_x_5522) ;  /* 0x00000ce000007947 */ /* 0x000fea0003800000 */
.L_x_5525:
        /* <DEDUP_REMOVED lines=9> */
.L_x_5528:
[----:B------:R0:W5:Y:S01]  /*2610*/  LDG.E.U16 R23, [R2.64] ;  /* 0x0000002402177981 */ /* 0x000162000c1e1500 */
[----:B------:R-:W-:Y:S05]  /*2620*/  BRA `(.L_x_5522) ;  /* 0x00000c3000007947 */ /* 0x000fea0003800000 */
.L_x_5527:
[----:B------:R-:W2:Y:S02]  /*2630*/  LDG.E.64 R2, [R2.64] ;  /* 0x0000002402027981 */ /* 0x000ea4000c1e1b00 */
[----:B--2---:R-:W0:Y:S01]  /*2640*/  F2F.F32.F64 R0, R2 ;  /* 0x0000000200007310 */ /* 0x004e220000301000 */
[----:B------:R-:W0:-:S14]  /*2650*/  DSETP.GEU.AND P0, PT, |R2|, c[0x2][0x0], PT ;  /* 0x008000000200762a */ /* 0x000e1c0003f0e200 */
[----:B0-----:R-:W-:-:S05]  /*2660*/  @!P0 FMUL R0, R0, 1.175494350822287508e-38 ;  /* 0x0080000000008820 */ /* 0x001fca0000400000 */
[----:B------:R-:W-:-:S04]  /*2670*/  F2FP.PACK_AB R0, RZ, R0 ;  /* 0x00000000ff00723e */ /* 0x000fc800000000ff */
[----:B------:R-:W-:Y:S01]  /*2680*/  PRMT R23, R0, 0x7610, R23 ;  /* 0x0000761000177816 */ /* 0x000fe20000000017 */
[----:B------:R-:W-:Y:S05]  /*2690*/  BRA `(.L_x_5522) ;  /* 0x00000bc000007947 */ /* 0x000fea0003800000 */
.L_x_5517:
        /* <DEDUP_REMOVED lines=14> */
.L_x_5531:
[----:B------:R-:W2:Y:S02]  /*2780*/  LDG.E.64 R2, [R2.64] ;  /* 0x0000002402027981 */ /* 0x000ea4000c1e1b00 */
[----:B--2---:R-:W0:Y:S01]  /*2790*/  F2F.F32.F64 R0, R2 ;  /* 0x0000000200007310 */ /* 0x004e220000301000 */
[----:B------:R-:W0:-:S14]  /*27a0*/  DSETP.GEU.AND P0, PT, |R2|, c[0x2][0x0], PT ;  /* 0x008000000200762a */ /* 0x000e1c0003f0e200 */
[----:B0-----:R-:W-:-:S05]  /*27b0*/  @!P0 FMUL R0, R0, 1.175494350822287508e-38 ;  /* 0x0080000000008820 */ /* 0x001fca0000400000 */
[----:B------:R-:W-:-:S04]  /*27c0*/  F2FP.PACK_AB R0, RZ, R0 ;  /* 0x00000000ff00723e */ /* 0x000fc800000000ff */
[----:B------:R-:W-:Y:S01]  /*27d0*/  PRMT R23, R0, 0x7610, R23 ;  /* 0x0000761000177816 */ /* 0x000fe20000000017 */
[----:B------:R-:W-:Y:S05]  /*27e0*/  BRA `(.L_x_5522) ;  /* 0x00000a7000007947 */ /* 0x000fea0003800000 */
.L_x_5530:
        /* <DEDUP_REMOVED lines=28> */
.L_x_5533:
        /* <DEDUP_REMOVED lines=16> */
.L_x_5532:
[----:B------:R-:W2:Y:S02]  /*2ab0*/  LDG.E.U16 R0, [R2.64] ;  /* 0x0000002402007981 */ /* 0x000ea4000c1e1500 */
[----:B--2---:R-:W-:-:S04]  /*2ac0*/  PRMT R0, RZ, 0x5410, R0 ;  /* 0x00005410ff007816 */ /* 0x004fc80000000000 */
[----:B------:R-:W-:-:S04]  /*2ad0*/  F2FP.PACK_AB R0, RZ, R0 ;  /* 0x00000000ff00723e */ /* 0x000fc800000000ff */
[----:B------:R-:W-:Y:S01]  /*2ae0*/  PRMT R23, R0, 0x7610, R23 ;  /* 0x0000761000177816 */ /* 0x000fe20000000017 */
[----:B------:R-:W-:Y:S05]  /*2af0*/  BRA `(.L_x_5522) ;  /* 0x0000076000007947 */ /* 0x000fea0003800000 */
.L_x_5529:
        /* <DEDUP_REMOVED lines=12> */
.L_x_5536:
        /* <DEDUP_REMOVED lines=21> */
.L_x_5540:
[----:B------:R-:W-:Y:S05]  /*2d10*/  BSYNC B1 ;  /* 0x0000000000017941 */ /* 0x000fea0003800000 */
.L_x_5539:
[----:B------:R-:W-:Y:S01]  /*2d20*/  LEA R3, R0, 0x3b800000, 0x17 ;  /* 0x3b80000000037811 */ /* 0x000fe200078eb8ff */
[----:B------:R-:W-:-:S05]  /*2d30*/  IMAD.SHL.U32 R0, R2, 0x100000, RZ ;  /* 0x0010000002007824 */ /* 0x000fca00078e00ff */
[----:B------:R-:W-:Y:S02]  /*2d40*/  LOP3.LUT R0, R3, R0, R4, 0xfe, !PT ;  /* 0x0000000003007212 */ /* 0x000fe400078efe04 */
.L_x_5538:
[----:B------:R-:W-:Y:S05]  /*2d50*/  BSYNC B0 ;  /* 0x0000000000007941 */ /* 0x000fea0003800000 */
.L_x_5537:
[----:B------:R-:W-:-:S04]  /*2d60*/  F2FP.PACK_AB R0, RZ, R0 ;  /* 0x00000000ff00723e */ /* 0x000fc800000000ff */
[----:B------:R-:W-:Y:S01]  /*2d70*/  PRMT R23, R0, 0x7610, R23 ;  /* 0x0000761000177816 */ /* 0x000fe20000000017 */
[----:B------:R-:W-:Y:S05]  /*2d80*/  BRA `(.L_x_5522) ;  /* 0x000004d000007947 */ /* 0x000fea0003800000 */
.L_x_5535:
        /* <DEDUP_REMOVED lines=21> */
.L_x_5544:
[----:B------:R-:W-:Y:S05]  /*2ee0*/  BSYNC B1 ;  /* 0x0000000000017941 */ /* 0x000fea0003800000 */
.L_x_5543:
[----:B------:R-:W-:Y:S01]  /*2ef0*/  LEA R3, R0, 0x37800000, 0x17 ;  /* 0x3780000000037811 */ /* 0x000fe200078eb8ff */
[----:B------:R-:W-:-:S05]  /*2f00*/  IMAD.SHL.U32 R0, R2, 0x200000, RZ ;  /* 0x0020000002007824 */ /* 0x000fca00078e00ff */
[----:B------:R-:W-:Y:S02]  /*2f10*/  LOP3.LUT R0, R3, R0, R4, 0xfe, !PT ;  /* 0x0000000003007212 */ /* 0x000fe400078efe04 */
.L_x_5542:
[----:B------:R-:W-:Y:S05]  /*2f20*/  BSYNC B0 ;  /* 0x0000000000007941 */ /* 0x000fea0003800000 */
.L_x_5541:
[----:B------:R-:W-:-:S04]  /*2f30*/  F2FP.PACK_AB R0, RZ, R0 ;  /* 0x00000000ff00723e */ /* 0x000fc800000000ff */
[----:B------:R-:W-:Y:S01]  /*2f40*/  PRMT R23, R0, 0x7610, R23 ;  /* 0x0000761000177816 */ /* 0x000fe20000000017 */
[----:B------:R-:W-:Y:S05]  /*2f50*/  BRA `(.L_x_5522) ;  /* 0x0000030000007947 */ /* 0x000fea0003800000 */
.L_x_5534:
        /* <DEDUP_REMOVED lines=14> */
.L_x_5548:
[----:B------:R-:W-:Y:S05]  /*3040*/  BSYNC B0 ;  /* 0x0000000000007941 */ /* 0x000fea0003800000 */
.L_x_5547:
[----:B------:R-:W-:-:S04]  /*3050*/  F2FP.PACK_AB R0, RZ, R0 ;  /* 0x00000000ff00723e */ /* 0x000fc800000000ff */
[----:B------:R-:W-:Y:S01]  /*3060*/  PRMT R23, R0, 0x7610, R23 ;  /* 0x0000761000177816 */ /* 0x000fe20000000017 */
[----:B------:R-:W-:Y:S05]  /*3070*/  BRA `(.L_x_5522) ;  /* 0x000001e000007947 */ /* 0x000fea0003800000 */
.L_x_5521:
        /* <DEDUP_REMOVED lines=21> */
.L_x_5546:
[----:B------:R-:W2:Y:S02]  /*31d0*/  LDG.E.64 R2, [R2.64] ;  /* 0x0000002402027981 */ /* 0x000ea4000c1e1b00 */
[----:B--2---:R-:W0:Y:S02]  /*31e0*/  I2F.U64 R0, R2 ;  /* 0x0000000200007312 */ /* 0x004e240000301000 */
[----:B0-----:R-:W-:-:S04]  /*31f0*/  F2FP.PACK_AB R0, RZ, R0 ;  /* 0x00000000ff00723e */ /* 0x001fc800000000ff */
[----:B------:R-:W-:Y:S01]  /*3200*/  PRMT R23, R0, 0x7610, R23 ;  /* 0x0000761000177816 */ /* 0x000fe20000000017 */
[----:B------:R-:W-:Y:S05]  /*3210*/  BRA `(.L_x_5522) ;  /* 0x0000004000007947 */ /* 0x000fea0003800000 */
.L_x_5545:
[----:B------:R-:W2:Y:S02]  /*3220*/  LDG.E R2, [R2.64] ;  /* 0x0000002402027981 */ /* 0x000ea4000c1e1900 */
[----:B--2---:R-:W0:Y:S02]  /*3230*/  I2F.U32 R0, R2 ;  /* 0x0000000200007306 */ /* 0x004e240000201000 */
[----:B0-----:R-:W-:-:S04]  /*3240*/  F2FP.PACK_AB R0, RZ, R0 ;  /* 0x00000000ff00723e */ /* 0x001fc800000000ff */
[----:B------:R-:W-:Y:S02]  /*3250*/  PRMT R23, R0, 0x7610, R23 ;  /* 0x0000761000177816 */ /* 0x000fe40000000017 */
.L_x_5522:
        /* <DEDUP_REMOVED lines=19> */
.L_x_5552:
[----:B------:R-:W2:Y:S02]  /*3390*/  LDG.E.U8 R2, [R2.64] ;  /* 0x0000002402027981 */ /* 0x000ea4000c1e1100 */
[----:B--2---:R-:W0:Y:S02]  /*33a0*/  I2F.U16 R0, R2 ;  /* 0x0000000200007306 */ /* 0x004e240000101000 */
[----:B0-----:R-:W-:-:S04]  /*33b0*/  F2FP.PACK_AB R0, RZ, R0 ;  /* 0x00000000ff00723e */ /* 0x001fc800000000ff */
[----:B------:R-:W-:Y:S01]  /*33c0*/  PRMT R26, R0, 0x7610, R26 ;  /* 0x00007610001a7816 */ /* 0x000fe2000000001a */
[----:B------:R-:W-:Y:S05]  /*33d0*/  BRA `(.L_x_5554) ;  /* 0x00000ed000007947 */ /* 0x000fea0003800000 */
.L_x_5551:
        /* <DEDUP_REMOVED lines=11> */
.L_x_5556:
[----:B------:R-:W2:Y:S02]  /*3490*/  LDG.E R2, [R2.64] ;  /* 0x0000002402027981 */ /* 0x000ea4000c1e1900 */
[----:B--2---:R-:W0:Y:S02]  /*34a0*/  I2F R0, R2 ;  /* 0x0000000200007306 */ /* 0x004e240000201400 */
[----:B0-----:R-:W-:-:S04]  /*34b0*/  F2FP.PACK_AB R0, RZ, R0 ;  /* 0x00000000ff00723e */ /* 0x001fc800000000ff */
[----:B------:R-:W-:Y:S01]  /*34c0*/  PRMT R26, R0, 0x7610, R26 ;  /* 0x00007610001a7816 */ /* 0x000fe2000000001a */
[----:B------:R-:W-:Y:S05]  /*34d0*/  BRA `(.L_x_5554) ;  /* 0x00000dd000007947 */ /* 0x000fea0003800000 */
.L_x_5555:
[----:B------:R-:W2:Y:S02]  /*34e0*/  LDG.E.U16 R2, [R2.64] ;  /* 0x0000002402027981 */ /* 0x000ea4000c1e1500 */
[----:B--2---:R-:W0:Y:S02]  /*34f0*/  I2F.S16 R0, R2 ;  /* 0x0000000200007306 */ /* 0x004e240000101400 */
[----:B0-----:R-:W-:-:S04]  /*3500*/  F2FP.PACK_AB R0, RZ, R0 ;  /* 0x00000000ff00723e */ /* 0x001fc800000000ff */
[----:B------:R-:W-:Y:S01]  /*3510*/  PRMT R26, R0, 0x7610, R26 ;  /* 0x00007610001a7816 */ /* 0x000fe2000000001a */
[----:B------:R-:W-:Y:S05]  /*3520*/  BRA `(.L_x_5554) ;  /* 0x00000d8000007947 */ /* 0x000fea0003800000 */
.L_x_5550:
        /* <DEDUP_REMOVED lines=9> */
.L_x_5558:
[----:B------:R0:W5:Y:S01]  /*35c0*/  LDG.E.U16 R26, [R2.64] ;  /* 0x00000024021a7981 */ /* 0x000162000c1e1500 */
[----:B------:R-:W-:Y:S05]  /*35d0*/  BRA `(.L_x_5554) ;  /* 0x00000cd000007947 */ /* 0x000fea0003800000 */
.L_x_5557:
        /* <DEDUP_REMOVED lines=9> */
.L_x_5560:
[----:B------:R0:W5:Y:S01]  /*3670*/  LDG.E.U16 R26, [R2.64] ;  /* 0x00000024021a7981 */ /* 0x000162000c1e1500 */
[----:B------:R-:W-:Y:S05]  /*3680*/  BRA `(.L_x_5554) ;  /* 0x00000c2000007947 */ /* 0x000fea0003800000 */
.L_x_5559:
[----:B------:R-:W2:Y:S02]  /*3690*/  LDG.E.64 R2, [R2.64] ;  /* 0x0000002402027981 */ /* 0x000ea4000c1e1b00 */
[----:B--2---:R-:W0:Y:S01]  /*36a0*/  F2F.F32.F64 R0, R2 ;  /* 0x0000000200007310 */ /* 0x004e220000301000 */
[----:B------:R-:W0:-:S14]  /*36b0*/  DSETP.GEU.AND P0, PT, |R2|, c[0x2][0x0], PT ;  /* 0x008000000200762a */ /* 0x000e1c0003f0e200 */
[----:B0-----:R-:W-:-:S05]  /*36c0*/  @!P0 FMUL R0, R0, 1.175494350822287508e-38 ;  /* 0x0080000000008820 */ /* 0x001fca0000400000 */
[----:B------:R-:W-:-:S04]  /*36d0*/  F2FP.PACK_AB R0, RZ, R0 ;  /* 0x00000000ff00723e */ /* 0x000fc800000000ff */
[----:B------:R-:W-:Y:S01]  /*36e0*/  PRMT R26, R0, 0x7610, R26 ;  /* 0x00007610001a7816 */ /* 0x000fe2000000001a */
[----:B------:R-:W-:Y:S05]  /*36f0*/  BRA `(.L_x_5554) ;  /* 0x00000bb000007947 */ /* 0x000fea0003800000 */
.L_x_5549:
        /* <DEDUP_REMOVED lines=14> */
.L_x_5563:
[----:B------:R-:W2:Y:S02]  /*37e0*/  LDG.E.64 R2, [R2.64] ;  /* 0x0000002402027981 */ /* 0x000ea4000c1e1b00 */
[----:B--2---:R-:W0:Y:S01]  /*37f0*/  F2F.F32.F64 R0, R2 ;  /* 0x0000000200007310 */ /* 0x004e220000301000 */
[----:B------:R-:W0:-:S14]  /*3800*/  DSETP.GEU.AND P0, PT, |R2|, c[0x2][0x0], PT ;  /* 0x008000000200762a */ /* 0x000e1c0003f0e200 */
[----:B0-----:R-:W-:-:S05]  /*3810*/  @!P0 FMUL R0, R0, 1.175494350822287508e-38 ;  /* 0x0080000000008820 */ /* 0x001fca0000400000 */
[----:B------:R-:W-:-:S04]  /*3820*/  F2FP.PACK_AB R0, RZ, R0 ;  /* 0x00000000ff00723e */ /* 0x000fc800000000ff */
[----:B------:R-:W-:Y:S01]  /*3830*/  PRMT R26, R0, 0x7610, R26 ;  /* 0x00007610001a7816 */ /* 0x000fe2000000001a */
[----:B------:R-:W-:Y:S05]  /*3840*/  BRA `(.L_x_5554) ;  /* 0x00000a6000007947 */ /* 0x000fea0003800000 */
.L_x_5562:
        /* <DEDUP_REMOVED lines=28> */
.L_x_5565:
        /* <DEDUP_REMOVED lines=15> */
.L_x_5564:
[----:B------:R-:W2:Y:S02]  /*3b00*/  LDG.E.U16 R0, [R2.64] ;  /* 0x0000002402007981 */ /* 0x000ea4000c1e1500 */
[----:B--2---:R-:W-:-:S04]  /*3b10*/  PRMT R0, RZ, 0x5410, R0 ;  /* 0x00005410ff007816 */ /* 0x004fc80000000000 */
[----:B------:R-:W-:-:S04]  /*3b20*/  F2FP.PACK_AB R0, RZ, R0 ;  /* 0x00000000ff00723e */ /* 0x000fc800000000ff */
[----:B------:R-:W-:Y:S01]  /*3b30*/  PRMT R26, R0, 0x7610, R26 ;  /* 0x00007610001a7816 */ /* 0x000fe2000000001a */
[----:B------:R-:W-:Y:S05]  /*3b40*/  BRA `(.L_x_5554) ;  /* 0x0000076000007947 */ /* 0x000fea0003800000 */
.L_x_5561:
        /* <DEDUP_REMOVED lines=12> */
.L_x_5568:
        /* <DEDUP_REMOVED lines=21> */
.L_x_5572:
[----:B------:R-:W-:Y:S05]  /*3d60*/  BSYNC B1 ;  /* 0x0000000000017941 */ /* 0x000fea0003800000 */
.L_x_5571:
[----:B------:R-:W-:Y:S01]  /*3d70*/  LEA R3, R0, 0x3b800000, 0x17 ;  /* 0x3b80000000037811 */ /* 0x000fe200078eb8ff */
[----:B------:R-:W-:-:S05]  /*3d80*/  IMAD.SHL.U32 R0, R2, 0x100000, RZ ;  /* 0x0010000002007824 */ /* 0x000fca00078e00ff */
[----:B------:R-:W-:Y:S02]  /*3d90*/  LOP3.LUT R0, R3, R0, R4, 0xfe, !PT ;  /* 0x0000000003007212 */ /* 0x000fe400078efe04 */
.L_x_5570:
[----:B------:R-:W-:Y:S05]  /*3da0*/  BSYNC B0 ;  /* 0x0000000000007941 */ /* 0x000fea0003800000 */
.L_x_5569:
[----:B------:R-:W-:-:S04]  /*3db0*/  F2FP.PACK_AB R0, RZ, R0 ;  /* 0x00000000ff00723e */ /* 0x000fc800000000ff */
[----:B------:R-:W-:Y:S01]  /*3dc0*/  PRMT R26, R0, 0x7610, R26 ;  /* 0x00007610001a7816 */ /* 0x000fe2000000001a */
[----:B------:R-:W-:Y:S05]  /*3dd0*/  BRA `(.L_x_5554) ;  /* 0x000004d000007947 */ /* 0x000fea0003800000 */
.L_x_5567:
        /* <DEDUP_REMOVED lines=21> */
.L_x_5576:
[----:B------:R-:W-:Y:S05]  /*3f30*/  BSYNC B1 ;  /* 0x0000000000017941 */ /* 0x000fea0003800000 */
.L_x_5575:
[----:B------:R-:W-:Y:S01]  /*3f40*/  LEA R3, R0, 0x37800000, 0x17 ;  /* 0x3780000000037811 */ /* 0x000fe200078eb8ff */
[----:B------:R-:W-:-:S05]  /*3f50*/  IMAD.SHL.U32 R0, R2, 0x200000, RZ ;  /* 0x0020000002007824 */ /* 0x000fca00078e00ff */
[----:B------:R-:W-:Y:S02]  /*3f60*/  LOP3.LUT R0, R3, R0, R4, 0xfe, !PT ;  /* 0x0000000003007212 */ /* 0x000fe400078efe04 */
.L_x_5574:
[----:B------:R-:W-:Y:S05]  /*3f70*/  BSYNC B0 ;  /* 0x0000000000007941 */ /* 0x000fea0003800000 */
.L_x_5573:
[----:B------:R-:W-:-:S04]  /*3f80*/  F2FP.PACK_AB R0, RZ, R0 ;  /* 0x00000000ff00723e */ /* 0x000fc800000000ff */
[----:B------:R-:W-:Y:S01]  /*3f90*/  PRMT R26, R0, 0x7610, R26 ;  /* 0x00007610001a7816 */ /* 0x000fe2000000001a */
[----:B------:R-:W-:Y:S05]  /*3fa0*/  BRA `(.L_x_5554) ;  /* 0x0000030000007947 */ /* 0x000fea0003800000 */
.L_x_5566:
        /* <DEDUP_REMOVED lines=14> */
.L_x_5580:
[----:B------:R-:W-:Y:S05]  /*4090*/  BSYNC B0 ;  /* 0x0000000000007941 */ /* 0x000fea0003800000 */
.L_x_5579:
[----:B------:R-:W-:-:S04]  /*40a0*/  F2FP.PACK_AB R0, RZ, R0 ;  /* 0x00000000ff00723e */ /* 0x000fc800000000ff */
[----:B------:R-:W-:Y:S01]  /*40b0*/  PRMT R26, R0, 0x7610, R26 ;  /* 0x00007610001a7816 */ /* 0x000fe2000000001a */
[----:B------:R-:W-:Y:S05]  /*40c0*/  BRA `(.L_x_5554) ;  /* 0x000001e000007947 */ /* 0x000fea0003800000 */
.L_x_5553:
        /* <DEDUP_REMOVED lines=21> */
.L_x_5578:
[----:B------:R-:W2:Y:S02]  /*4220*/  LDG.E.64 R2, [R2.64] ;  /* 0x0000002402027981 */ /* 0x000ea4000c1e1b00 */
[----:B--2---:R-:W0:Y:S02]  /*4230*/  I2F.U64 R0, R2 ;  /* 0x0000000200007312 */ /* 0x004e240000301000 */
[----:B0-----:R-:W-:-:S04]  /*4240*/  F2FP.PACK_AB R0, RZ, R0 ;  /* 0x00000000ff00723e */ /* 0x001fc800000000ff */
[----:B------:R-:W-:Y:S01]  /*4250*/  PRMT R26, R0, 0x7610, R26 ;  /* 0x00007610001a7816 */ /* 0x000fe2000000001a */
[----:B------:R-:W-:Y:S05]  /*4260*/  BRA `(.L_x_5554) ;  /* 0x0000004000007947 */ /* 0x000fea0003800000 */
.L_x_5577:
[----:B------:R-:W2:Y:S02]  /*4270*/  LDG.E R2, [R2.64] ;  /* 0x0000002402027981 */ /* 0x000ea4000c1e1900 */
[----:B--2---:R-:W0:Y:S02]  /*4280*/  I2F.U32 R0, R2 ;  /* 0x0000000200007306 */ /* 0x004e240000201000 */
[----:B0-----:R-:W-:-:S04]  /*4290*/  F2FP.PACK_AB R0, RZ, R0 ;  /* 0x00000000ff00723e */ /* 0x001fc800000000ff */
[----:B------:R-:W-:Y:S02]  /*42a0*/  PRMT R26, R0, 0x7610, R26 ;  /* 0x00007610001a7816 */ /* 0x000fe4000000001a */
.L_x_5554:
[----:B------:R-:W-:-:S05]  /*42b0*/  IADD3 R17, R17, 0x80, RZ ;  /* 0x0000008011117810 */ /* 0x000fca0007ffe0ff */
.L_x_5516:
[----:B------:R-:W-:Y:S05]  /*42c0*/  BSYNC B6 ;  /* 0x0000000000067941 */ /* 0x000fea0003800000 */
.L_x_5515:
        /* <DEDUP_REMOVED lines=26> */
.L_x_5586:
[----:B------:R-:W2:Y:S02]  /*4470*/  LDG.E.U8 R4, [R4.64] ;  /* 0x0000002404047981 */ /* 0x000ea4000c1e1100 */
[----:B--2---:R-:W0:Y:S02]  /*4480*/  I2F.U16 R0, R4 ;  /* 0x0000000400007306 */ /* 0x004e240000101000 */
[----:B0-----:R-:W-:-:S04]  /*4490*/  F2FP.PACK_AB R0, RZ, R0 ;  /* 0x00000000ff00723e */ /* 0x001fc800000000ff */
[----:B------:R-:W-:Y:S01]  /*44a0*/  PRMT R28, R0, 0x7610, R28 ;  /* 0x00007610001c7816 */ /* 0x000fe2000000001c */
[----:B------:R-:W-:Y:S05]  /*44b0*/  BRA `(.L_x_5588) ;  /* 0x00000ed000007947 */ /* 0x000fea0003800000 */
.L_x_5585:
        /* <DEDUP_REMOVED lines=11> */
.L_x_5590:
[----:B------:R-:W2:Y:S02]  /*4570*/  LDG.E R4, [R4.64] ;  /* 0x0000002404047981 */ /* 0x000ea4000c1e1900 */
[----:B--2---:R-:W0:Y:S02]  /*4580*/  I2F R0, R4 ;  /* 0x0000000400007306 */ /* 0x004e240000201400 */
[----:B0-----:R-:W-:-:S04]  /*4590*/  F2FP.PACK_AB R0, RZ, R0 ;  /* 0x00000000ff00723e */ /* 0x001fc800000000ff */
[----:B------:R-:W-:Y:S01]  /*45a0*/  PRMT R28, R0, 0x7610, R28 ;  /* 0x00007610001c7816 */ /* 0x000fe2000000001c */
[----:B------:R-:W-:Y:S05]  /*45b0*/  BRA `(.L_x_5588) ;  /* 0x00000dd000007947 */ /* 0x000fea0003800000 */
.L_x_5589:
[----:B------:R-:W2:Y:S02]  /*45c0*/  LDG.E.U16 R4, [R4.64] ;  /* 0x0000002404047981 */ /* 0x000ea4000c1e1500 */
[----:B--2---:R-:W0:Y:S02]  /*45d0*/  I2F.S16 R0, R4 ;  /* 0x0000000400007306 */ /* 0x004e240000101400 */
[----:B0-----:R-:W-:-:S04]  /*45e0*/  F2FP.PACK_AB R0, RZ, R0 ;  /* 0x00000000ff00723e */ /* 0x001fc800000000ff */
[----:B------:R-:W-:Y:S01]  /*45f0*/  PRMT R28, R0, 0x7610, R28 ;  /* 0x00007610001c7816 */ /* 0x000fe2000000001c */
[----:B------:R-:W-:Y:S05]  /*4600*/  BRA `(.L_x_5588) ;  /* 0x00000d8000007947 */ /* 0x000fea0003800000 */
.L_x_5584:
        /* <DEDUP_REMOVED lines=9> */
.L_x_5592:
[----:B------:R0:W5:Y:S01]  /*46a0*/  LDG.E.U16 R28, [R4.64] ;  /* 0x00000024041c7981 */ /* 0x000162000c1e1500 */
[----:B------:R-:W-:Y:S05]  /*46b0*/  BRA `(.L_x_5588) ;  /* 0x00000cd000007947 */ /* 0x000fea0003800000 */
.L_x_5591:
        /* <DEDUP_REMOVED lines=9> */
.L_x_5594:
[----:B------:R0:W5:Y:S01]  /*4750*/  LDG.E.U16 R28, [R4.64] ;  /* 0x00000024041c7981 */ /* 0x000162000c1e1500 */
[----:B------:R-:W-:Y:S05]  /*4760*/  BRA `(.L_x_5588) ;  /* 0x00000c2000007947 */ /* 0x000fea0003800000 */
.L_x_5593:
[----:B------:R-:W2:Y:S02]  /*4770*/  LDG.E.64 R4, [R4.64] ;  /* 0x0000002404047981 */ /* 0x000ea4000c1e1b00 */
[----:B--2---:R-:W0:Y:S01]  /*4780*/  F2F.F32.F64 R0, R4 ;  /* 0x0000000400007310 */ /* 0x004e220000301000 */
[----:B------:R-:W0:-:S14]  /*4790*/  DSETP.GEU.AND P0, PT, |R4|, c[0x2][0x0], PT ;  /* 0x008000000400762a */ /* 0x000e1c0003f0e200 */
[----:B0-----:R-:W-:-:S05]  /*47a0*/  @!P0 FMUL R0, R0, 1.175494350822287508e-38 ;  /* 0x0080000000008820 */ /* 0x001fca0000400000 */
[----:B------:R-:W-:-:S04]  /*47b0*/  F2FP.PACK_AB R0, RZ, R0 ;  /* 0x00000000ff00723e */ /* 0x000fc800000000ff */
[----:B------:R-:W-:Y:S01]  /*47c0*/  PRMT R28, R0, 0x7610, R28 ;  /* 0x00007610001c7816 */ /* 0x000fe2000000001c */
[----:B------:R-:W-:Y:S05]  /*47d0*/  BRA `(.L_x_5588) ;  /* 0x00000bb000007947 */ /* 0x000fea0003800000 */
.L_x_5583:
        /* <DEDUP_REMOVED lines=14> */
.L_x_5597:
[----:B------:R-:W2:Y:S02]  /*48c0*/  LDG.E.64 R4, [R4.64] ;  /* 0x0000002404047981 */ /* 0x000ea4000c1e1b00 */
[----:B--2---:R-:W0:Y:S01]  /*48d0*/  F2F.F32.F64 R0, R4 ;  /* 0x0000000400007310 */ /* 0x004e220000301000 */
[----:B------:R-:W0:-:S14]  /*48e0*/  DSETP.GEU.AND P0, PT, |R4|, c[0x2][0x0], PT ;  /* 0x008000000400762a */ /* 0x000e1c0003f0e200 */
[----:B0-----:R-:W-:-:S05]  /*48f0*/  @!P0 FMUL R0, R0, 1.175494350822287508e-38 ;  /* 0x0080000000008820 */ /* 0x001fca0000400000 */
[----:B------:R-:W-:-:S04]  /*4900*/  F2FP.PACK_AB R0, RZ, R0 ;  /* 0x00000000ff00723e */ /* 0x000fc800000000ff */
[----:B------:R-:W-:Y:S01]  /*4910*/  PRMT R28, R0, 0x7610, R28 ;  /* 0x00007610001c7816 */ /* 0x000fe2000000001c */
[----:B------:R-:W-:Y:S05]  /*4920*/  BRA `(.L_x_5588) ;  /* 0x00000a6000007947 */ /* 0x000fea0003800000 */
.L_x_5596:
        /* <DEDUP_REMOVED lines=28> */
.L_x_5599:
        /* <DEDUP_REMOVED lines=15> */
.L_x_5598:
[----:B------:R-:W2:Y:S02]  /*4be0*/  LDG.E.U16 R0, [R4.64] ;  /* 0x0000002404007981 */ /* 0x000ea4000c1e1500 */
[----:B--2---:R-:W-:-:S04]  /*4bf0*/  PRMT R0, RZ, 0x5410, R0 ;  /* 0x00005410ff007816 */ /* 0x004fc80000000000 */
[----:B------:R-:W-:-:S04]  /*4c00*/  F2FP.PACK_AB R0, RZ, R0 ;  /* 0x00000000ff00723e */ /* 0x000fc800000000ff */
[----:B------:R-:W-:Y:S01]  /*4c10*/  PRMT R28, R0, 0x7610, R28 ;  /* 0x00007610001c7816 */ /* 0x000fe2000000001c */
[----:B------:R-:W-:Y:S05]  /*4c20*/  BRA `(.L_x_5588) ;  /* 0x0000076000007947 */ /* 0x000fea0003800000 */
.L_x_5595:
        /* <DEDUP_REMOVED lines=12> */
.L_x_5602:
        /* <DEDUP_REMOVED lines=21> */
.L_x_5606:
[----:B------:R-:W-:Y:S05]  /*4e40*/  BSYNC B1 ;  /* 0x0000000000017941 */ /* 0x000fea0003800000 */
.L_x_5605:
[----:B------:R-:W-:Y:S01]  /*4e50*/  LEA R5, R0, 0x3b800000, 0x17 ;  /* 0x3b80000000057811 */ /* 0x000fe200078eb8ff */
[----:B------:R-:W-:-:S05]  /*4e60*/  IMAD.SHL.U32 R0, R3, 0x100000, RZ ;  /* 0x0010000003007824 */ /* 0x000fca00078e00ff */
[----:B------:R-:W-:Y:S02]  /*4e70*/  LOP3.LUT R0, R5, R0, R6, 0xfe, !PT ;  /* 0x0000000005007212 */ /* 0x000fe400078efe06 */
.L_x_5604:
[----:B------:R-:W-:Y:S05]  /*4e80*/  BSYNC B0 ;  /* 0x0000000000007941 */ /* 0x000fea0003800000 */
.L_x_5603:
[----:B------:R-:W-:-:S04]  /*4e90*/  F2FP.PACK_AB R0, RZ, R0 ;  /* 0x00000000ff00723e */ /* 0x000fc800000000ff */
[----:B------:R-:W-:Y:S01]  /*4ea0*/  PRMT R28, R0, 0x7610, R28 ;  /* 0x00007610001c7816 */ /* 0x000fe2000000001c */
[----:B------:R-:W-:Y:S05]  /*4eb0*/  BRA `(.L_x_5588) ;  /* 0x000004d000007947 */ /* 0x000fea0003800000 */
.L_x_5601:
        /* <DEDUP_REMOVED lines=21> */
.L_x_5610:
[----:B------:R-:W-:Y:S05]  /*5010*/  BSYNC B1 ;  /* 0x0000000000017941 */ /* 0x000fea0003800000 */
.L_x_5609:
[----:B------:R-:W-:Y:S01]  /*5020*/  LEA R5, R0, 0x37800000, 0x17 ;  /* 0x3780000000057811 */ /* 0x000fe200078eb8ff */
[----:B------:R-:W-:-:S05]  /*5030*/  IMAD.SHL.U32 R0, R3, 0x200000, RZ ;  /* 0x0020000003007824 */ /* 0x000fca00078e00ff */
[----:B------:R-:W-:Y:S02]  /*5040*/  LOP3.LUT R0, R5, R0, R6, 0xfe, !PT ;  /* 0x0000000005007212 */ /* 0x000fe400078efe06 */
.L_x_5608:
[----:B------:R-:W-:Y:S05]  /*5050*/  BSYNC B0 ;  /* 0x0000000000007941 */ /* 0x000fea0003800000 */
.L_x_5607:
[----:B------:R-:W-:-:S04]  /*5060*/  F2FP.PACK_AB R0, RZ, R0 ;  /* 0x00000000ff00723e */ /* 0x000fc800000000ff */
[----:B------:R-:W-:Y:S01]  /*5070*/  PRMT R28, R0, 0x7610, R28 ;  /* 0x00007610001c7816 */ /* 0x000fe2000000001c */
[----:B------:R-:W-:Y:S05]  /*5080*/  BRA `(.L_x_5588) ;  /* 0x0000030000007947 */ /* 0x000fea0003800000 */
.L_x_5600:
        /* <DEDUP_REMOVED lines=14> */
.L_x_5614:
[----:B------:R-:W-:Y:S05]  /*5170*/  BSYNC B0 ;  /* 0x0000000000007941 */ /* 0x000fea0003800000 */
.L_x_5613:
[----:B------:R-:W-:-:S04]  /*5180*/  F2FP.PACK_AB R0, RZ, R0 ;  /* 0x00000000ff00723e */ /* 0x000fc800000000ff */
[----:B------:R-:W-:Y:S01]  /*5190*/  PRMT R28, R0, 0x7610, R28 ;  /* 0x00007610001c7816 */ /* 0x000fe2000000001c */
[----:B------:R-:W-:Y:S05]  /*51a0*/  BRA `(.L_x_5588) ;  /* 0x000001e000007947 */ /* 0x000fea0003800000 */
.L_x_5587:
        /* <DEDUP_REMOVED lines=21> */
.L_x_5612:
[----:B------:R-:W2:Y:S02]  /*5300*/  LDG.E.64 R4, [R4.64] ;  /* 0x0000002404047981 */ /* 0x000ea4000c1e1b00 */
[----:B--2---:R-:W0:Y:S02]  /*5310*/  I2F.U64 R0, R4 ;  /* 0x0000000400007312 */ /* 0x004e240000301000 */
[----:B0-----:R-:W-:-:S04]  /*5320*/  F2FP.PACK_AB R0, RZ, R0 ;  /* 0x00000000ff00723e */ /* 0x001fc800000000ff */
[----:B------:R-:W-:Y:S01]  /*5330*/  PRMT R28, R0, 0x7610, R28 ;  /* 0x00007610001c7816 */ /* 0x000fe2000000001c */
[----:B------:R-:W-:Y:S05]  /*5340*/  BRA `(.L_x_5588) ;  /* 0x0000004000007947 */ /* 0x000fea0003800000 */
.L_x_5611:
[----:B------:R-:W2:Y:S02]  /*5350*/  LDG.E R4, [R4.64] ;  /* 0x0000002404047981 */ /* 0x000ea4000c1e1900 */
[----:B--2---:R-:W0:Y:S02]  /*5360*/  I2F.U32 R0, R4 ;  /* 0x0000000400007306 */ /* 0x004e240000201000 */
[----:B0-----:R-:W-:-:S04]  /*5370*/  F2FP.PACK_AB R0, RZ, R0 ;  /* 0x00000000ff00723e */ /* 0x001fc800000000ff */
[----:B------:R-:W-:Y:S02]  /*5380*/  PRMT R28, R0, 0x7610, R28 ;  /* 0x00007610001c7816 */ /* 0x000fe4000000001c */
.L_x_5588:
        /* <DEDUP_REMOVED lines=19> */
.L_x_5618:
[----:B------:R-:W2:Y:S02]  /*54c0*/  LDG.E.U8 R4, [R4.64] ;  /* 0x0000002404047981 */ /* 0x000ea4000c1e1100 */
[----:B--2---:R-:W0:Y:S02]  /*54d0*/  I2F.U16 R0, R4 ;  /* 0x0000000400007306 */ /* 0x004e240000101000 */
[----:B0-----:R-:W-:-:S04]  /*54e0*/  F2FP.PACK_AB R0, RZ, R0 ;  /* 0x00000000ff00723e */ /* 0x001fc800000000ff */
[----:B------:R-:W-:Y:S01]  /*54f0*/  PRMT R2, R0, 0x7610, R2 ;  /* 0x0000761000027816 */ /* 0x000fe20000000002 */
[----:B------:R-:W-:Y:S05]  /*5500*/  BRA `(.L_x_5620) ;  /* 0x00000ec000007947 */ /* 0x000fea0003800000 */
.L_x_5617:
        /* <DEDUP_REMOVED lines=11> */
.L_x_5622:
[----:B------:R-:W2:Y:S02]  /*55c0*/  LDG.E R4, [R4.64] ;  /* 0x0000002404047981 */ /* 0x000ea4000c1e1900 */
[----:B--2---:R-:W0:Y:S02]  /*55d0*/  I2F R0, R4 ;  /* 0x0000000400007306 */ /* 0x004e240000201400 */
[----:B0-----:R-:W-:-:S04]  /*55e0*/  F2FP.PACK_AB R0, RZ, R0 ;  /* 0x00000000ff00723e */ /* 0x001fc800000000ff */
[----:B------:R-:W-:Y:S01]  /*55f0*/  PRMT R2, R0, 0x7610, R2 ;  /* 0x0000761000027816 */ /* 0x000fe20000000002 */
[----:B------:R-:W-:Y:S05]  /*5600*/  BRA `(.L_x_5620) ;  /* 0x00000dc000007947 */ /* 0x000fea0003800000 */
.L_x_5621:
[----:B------:R-:W2:Y:S02]  /*5610*/  LDG.E.U16 R4, [R4.64] ;  /* 0x0000002404047981 */ /* 0x000ea4000c1e1500 */
[----:B--2---:R-:W0:Y:S02]  /*5620*/  I2F.S16 R0, R4 ;  /* 0x0000000400007306 */ /* 0x004e240000101400 */
[----:B0-----:R-:W-:-:S04]  /*5630*/  F2FP.PACK_AB R0, RZ, R0 ;  /* 0x00000000ff00723e */ /* 0x001fc800000000ff */
[----:B------:R-:W-:Y:S01]  /*5640*/  PRMT R2, R0, 0x7610, R2 ;  /* 0x0000761000027816 */ /* 0x000fe20000000002 */
[----:B------:R-:W-:Y:S05]  /*5650*/  BRA `(.L_x_5620) ;  /* 0x00000d7000007947 */ /* 0x000fea0003800000 */
.L_x_5616:
        /* <DEDUP_REMOVED lines=9> */
.L_x_5624:
[----:B------:R0:W5:Y:S01]  /*56f0*/  LDG.E.U16 R2, [R4.64] ;  /* 0x0000002404027981 */ /* 0x000162000c1e1500 */
[----:B------:R-:W-:Y:S05]  /*5700*/  BRA `(.L_x_5620) ;  /* 0x00000cc000007947 */ /* 0x000fea0003800000 */
.L_x_5623:
        /* <DEDUP_REMOVED lines=9> */
.L_x_5626:
[----:B------:R0:W5:Y:S01]  /*57a0*/  LDG.E.U16 R2, [R4.64] ;  /* 0x0000002404027981 */ /* 0x000162000c1e1500 */
[----:B------:R-:W-:Y:S05]  /*57b0*/  BRA `(.L_x_5620) ;  /* 0x00000c1000007947 */ /* 0x000fea0003800000 */
.L_x_5625:
[----:B------:R-:W2:Y:S02]  /*57c0*/  LDG.E.64 R4, [R4.64] ;  /* 0x0000002404047981 */ /* 0x000ea4000c1e1b00 */
[----:B--2---:R-:W0:Y:S01]  /*57d0*/  F2F.F32.F64 R0, R4 ;  /* 0x0000000400007310 */ /* 0x004e220000301000 */
[----:B------:R-:W0:-:S14]  /*57e0*/  DSETP.GEU.AND P0, PT, |R4|, c[0x2][0x0], PT ;  /* 0x008000000400762a */ /* 0x000e1c0003f0e200 */
[----:B0-----:R-:W-:-:S05]  /*57f0*/  @!P0 FMUL R0, R0, 1.175494350822287508e-38 ;  /* 0x0080000000008820 */ /* 0x001fca0000400000 */
[----:B------:R-:W-:-:S04]  /*5800*/  F2FP.PACK_AB R0, RZ, R0 ;  /* 0x00000000ff00723e */ /* 0x000fc800000000ff */
[----:B------:R-:W-:Y:S01]  /*5810*/  PRMT R2, R0, 0x7610, R2 ;  /* 0x0000761000027816 */ /* 0x000fe20000000002 */
[----:B------:R-:W-:Y:S05]  /*5820*/  BRA `(.L_x_5620) ;  /* 0x00000ba000007947 */ /* 0x000fea0003800000 */
.L_x_5615:
        /* <DEDUP_REMOVED lines=14> */
.L_x_5629:
[----:B------:R-:W2:Y:S02]  /*5910*/  LDG.E.64 R4, [R4.64] ;  /* 0x0000002404047981 */ /* 0x000ea4000c1e1b00 */
[----:B--2---:R-:W0:Y:S01]  /*5920*/  F2F.F32.F64 R0, R4 ;  /* 0x0000000400007310 */ /* 0x004e220000301000 */
[----:B------:R-:W0:-:S14]  /*5930*/  DSETP.GEU.AND P0, PT, |R4|, c[0x2][0x0], PT ;  /* 0x008000000400762a */ /* 0x000e1c0003f0e200 */
[----:B0-----:R-:W-:-:S05]  /*5940*/  @!P0 FMUL R0, R0, 1.175494350822287508e-38 ;  /* 0x0080000000008820 */ /* 0x001fca0000400000 */
[----:B------:R-:W-:-:S04]  /*5950*/  F2FP.PACK_AB R0, RZ, R0 ;  /* 0x00000000ff00723e */ /* 0x000fc800000000ff */
[----:B------:R-:W-:Y:S01]  /*5960*/  PRMT R2, R0, 0x7610, R2 ;  /* 0x0000761000027816 */ /* 0x000fe20000000002 */
[----:B------:R-:W-:Y:S05]  /*5970*/  BRA `(.L_x_5620) ;  /* 0x00000a5000007947 */ /* 0x000fea0003800000 */
.L_x_5628:
        /* <DEDUP_REMOVED lines=28> */
.L_x_5631:
        /* <DEDUP_REMOVED lines=14> */
.L_x_5630:
[----:B------:R-:W2:Y:S02]  /*5c20*/  LDG.E.U16 R0, [R4.64] ;  /* 0x0000002404007981 */ /* 0x000ea4000c1e1500 */
[----:B--2---:R-:W-:-:S04]  /*5c30*/  PRMT R0, RZ, 0x5410, R0 ;  /* 0x00005410ff007816 */ /* 0x004fc80000000000 */
[----:B------:R-:W-:-:S04]  /*5c40*/  F2FP.PACK_AB R0, RZ, R0 ;  /* 0x00000000ff00723e */ /* 0x000fc800000000ff */
[----:B------:R-:W-:Y:S01]  /*5c50*/  PRMT R2, R0, 0x7610, R2 ;  /* 0x0000761000027816 */ /* 0x000fe20000000002 */
[----:B------:R-:W-:Y:S05]  /*5c60*/  BRA `(.L_x_5620) ;  /* 0x0000076000007947 */ /* 0x000fea0003800000 */
.L_x_5627:
        /* <DEDUP_REMOVED lines=12> */
.L_x_5634:
        /* <DEDUP_REMOVED lines=21> */
.L_x_5638:
[----:B------:R-:W-:Y:S05]  /*5e80*/  BSYNC B1 ;  /* 0x0000000000017941 */ /* 0x000fea0003800000 */
.L_x_5637:
[----:B------:R-:W-:Y:S01]  /*5e90*/  LEA R3, R0, 0x3b800000, 0x17 ;  /* 0x3b80000000037811 */ /* 0x000fe200078eb8ff */
[----:B------:R-:W-:-:S05]  /*5ea0*/  IMAD.SHL.U32 R0, R2, 0x100000, RZ ;  /* 0x0010000002007824 */ /* 0x000fca00078e00ff */
[----:B------:R-:W-:Y:S02]  /*5eb0*/  LOP3.LUT R0, R3, R0, R4, 0xfe, !PT ;  /* 0x0000000003007212 */ /* 0x000fe400078efe04 */
.L_x_5636:
[----:B------:R-:W-:Y:S05]  /*5ec0*/  BSYNC B0 ;  /* 0x0000000000007941 */ /* 0x000fea0003800000 */
.L_x_5635:
[----:B------:R-:W-:-:S04]  /*5ed0*/  F2FP.PACK_AB R0, RZ, R0 ;  /* 0x00000000ff00723e */ /* 0x000fc800000000ff */
[----:B------:R-:W-:Y:S01]  /*5ee0*/  PRMT R2, R0, 0x7610, R2 ;  /* 0x0000761000027816 */ /* 0x000fe20000000002 */
[----:B------:R-:W-:Y:S05]  /*5ef0*/  BRA `(.L_x_5620) ;  /* 0x000004d000007947 */ /* 0x000fea0003800000 */
.L_x_5633:
        /* <DEDUP_REMOVED lines=21> */
.L_x_5642:
[----:B------:R-:W-:Y:S05]  /*6050*/  BSYNC B1 ;  /* 0x0000000000017941 */ /* 0x000fea0003800000 */
.L_x_5641:
[----:B------:R-:W-:Y:S01]  /*6060*/  LEA R3, R0, 0x37800000, 0x17 ;  /* 0x3780000000037811 */ /* 0x000fe200078eb8ff */
[----:B------:R-:W-:-:S05]  /*6070*/  IMAD.SHL.U32 R0, R2, 0x200000, RZ ;  /* 0x0020000002007824 */ /* 0x000fca00078e00ff */
[----:B------:R-:W-:Y:S02]  /*6080*/  LOP3.LUT R0, R3, R0, R4, 0xfe, !PT ;  /* 0x0000000003007212 */ /* 0x000fe400078efe04 */
.L_x_5640:
[----:B------:R-:W-:Y:S05]  /*6090*/  BSYNC B0 ;  /* 0x0000000000007941 */ /* 0x000fea0003800000 */
.L_x_5639:
[----:B------:R-:W-:-:S04]  /*60a0*/  F2FP.PACK_AB R0, RZ, R0 ;  /* 0x00000000ff00723e */ /* 0x000fc800000000ff */
[----:B------:R-:W-:Y:S01]  /*60b0*/  PRMT R2, R0, 0x7610, R2 ;  /* 0x0000761000027816 */ /* 0x000fe20000000002 */
[----:B------:R-:W-:Y:S05]  /*60c0*/  BRA `(.L_x_5620) ;  /* 0x0000030000007947 */ /* 0x000fea0003800000 */
.L_x_5632:
        /* <DEDUP_REMOVED lines=14> */
.L_x_5646:
[----:B------:R-:W-:Y:S05]  /*61b0*/  BSYNC B0 ;  /* 0x0000000000007941 */ /* 0x000fea0003800000 */
.L_x_5645:
[----:B------:R-:W-:-:S04]  /*61c0*/  F2FP.PACK_AB R0, RZ, R0 ;  /* 0x00000000ff00723e */ /* 0x000fc800000000ff */
[----:B------:R-:W-:Y:S01]  /*61d0*/  PRMT R2, R0, 0x7610, R2 ;  /* 0x0000761000027816 */ /* 0x000fe20000000002 */
[----:B------:R-:W-:Y:S05]  /*61e0*/  BRA `(.L_x_5620) ;  /* 0x000001e000007947 */ /* 0x000fea0003800000 */
.L_x_5619:
        /* <DEDUP_REMOVED lines=21> */
.L_x_5644:
[----:B------:R-:W2:Y:S02]  /*6340*/  LDG.E.64 R4, [R4.64] ;  /* 0x0000002404047981 */ /* 0x000ea4000c1e1b00 */
[----:B--2---:R-:W0:Y:S02]  /*6350*/  I2F.U64 R0, R4 ;  /* 0x0000000400007312 */ /* 0x004e240000301000 */
[----:B0-----:R-:W-:-:S04]  /*6360*/  F2FP.PACK_AB R0, RZ, R0 ;  /* 0x00000000ff00723e */ /* 0x001fc800000000ff */
[----:B------:R-:W-:Y:S01]  /*6370*/  PRMT R2, R0, 0x7610, R2 ;  /* 0x0000761000027816 */ /* 0x000fe20000000002 */
[----:B------:R-:W-:Y:S05]  /*6380*/  BRA `(.L_x_5620) ;  /* 0x0000004000007947 */ /* 0x000fea0003800000 */
.L_x_5643:
[----:B------:R-:W2:Y:S02]  /*6390*/  LDG.E R4, [R4.64] ;  /* 0x0000002404047981 */ /* 0x000ea4000c1e1900 */
[----:B--2---:R-:W0:Y:S02]  /*63a0*/  I2F.U32 R0, R4 ;  /* 0x0000000400007306 */ /* 0x004e240000201000 */
[----:B0-----:R-:W-:-:S04]  /*63b0*/  F2FP.PACK_AB R0, RZ, R0 ;  /* 0x00000000ff00723e */ /* 0x001fc800000000ff */
[----:B------:R-:W-:Y:S02]  /*63c0*/  PRMT R2, R0, 0x7610, R2 ;  /* 0x0000761000027816 */ /* 0x000fe40000000002 */
.L_x_5620:
[----:B------:R-:W-:-:S05]  /*63d0*/  IADD3 R17, R17, 0x80, RZ ;  /* 0x0000008011117810 */ /* 0x000fca0007ffe0ff */
.L_x_5582:
[----:B------:R-:W-:Y:S05]  /*63e0*/  BSYNC B6 ;  /* 0x0000000000067941 */ /* 0x000fea0003800000 */
.L_x_5581:
        /* <DEDUP_REMOVED lines=24> */
.L_x_5652:
[----:B------:R-:W2:Y:S02]  /*6570*/  LDG.E.U8 R4, [R4.64] ;  /* 0x0000002404047981 */ /* 0x000ea4000c1e1100 */
[----:B--2---:R-:W0:Y:S02]  /*6580*/  I2F.U16 R0, R4 ;  /* 0x0000000400007306 */ /* 0x004e240000101000 */
[----:B0-----:R-:W-:-:S04]  /*6590*/  F2FP.PACK_AB R0, RZ, R0 ;  /* 0x00000000ff00723e */ /* 0x001fc800000000ff */
[----:B------:R-:W-:Y:S01]  /*65a0*/  PRMT R27, R0, 0x7610, R27 ;  /* 0x00007610001b7816 */ /* 0x000fe2000000001b */
[----:B------:R-:W-:Y:S05]  /*65b0*/  BRA `(.L_x_5654) ;  /* 0x00000ed000007947 */ /* 0x000fea0003800000 */
.L_x_5651:
        /* <DEDUP_REMOVED lines=11> */
.L_x_5656:
[----:B------:R-:W2:Y:S02]  /*6670*/  LDG.E R4, [R4.64] ;  /* 0x0000002404047981 */ /* 0x000ea4000c1e1900 */
[----:B--2---:R-:W0:Y:S02]  /*6680*/  I2F R0, R4 ;  /* 0x0000000400007306 */ /* 0x004e240000201400 */
[----:B0-----:R-:W-:-:S04]  /*6690*/  F2FP.PACK_AB R0, RZ, R0 ;  /* 0x00000000ff00723e */ /* 0x001fc800000000ff */
[----:B------:R-:W-:Y:S01]  /*66a0*/  PRMT R27, R0, 0x7610, R27 ;  /* 0x00007610001b7816 */ /* 0x000fe2000000001b */
[----:B------:R-:W-:Y:S05]  /*66b0*/  BRA `(.L_x_5654) ;  /* 0x00000dd000007947 */ /* 0x000fea0003800000 */
.L_x_5655:
[----:B------:R-:W2:Y:S02]  /*66c0*/  LDG.E.U16 R4, [R4.64] ;  /* 0x0000002404047981 */ /* 0x000ea4000c1e1500 */
[----:B--2---:R-:W0:Y:S02]  /*66d0*/  I2F.S16 R0, R4 ;  /* 0x0000000400007306 */ /* 0x004e240000101400 */
[----:B0-----:R-:W-:-:S04]  /*66e0*/  F2FP.PACK_AB R0, RZ, R0 ;  /* 0x00000000ff00723e */ /* 0x001fc800000000ff */
[----:B------:R-:W-:Y:S01]  /*66f0*/  PRMT R27, R0, 0x7610, R27 ;  /* 0x00007610001b7816 */ /* 0x000fe2000000001b */
[----:B------:R-:W-:Y:S05]  /*6700*/  BRA `(.L_x_5654) ;  /* 0x00000d8000007947 */ /* 0x000fea0003800000 */
.L_x_5650:
        /* <DEDUP_REMOVED lines=9> */
.L_x_5658:
[----:B------:R0:W5:Y:S01]  /*67a0*/  LDG.E.U16 R27, [R4.64] ;  /* 0x00000024041b7981 */ /* 0x000162000c1e1500 */
[----:B------:R-:W-:Y:S05]  /*67b0*/  BRA `(.L_x_5654) ;  /* 0x00000cd000007947 */ /* 0x000fea0003800000 */
.L_x_5657:
        /* <DEDUP_REMOVED lines=9> */
.L_x_5660:
[----:B------:R0:W5:Y:S01]  /*6850*/  LDG.E.U16 R27, [R4.64] ;  /* 0x00000024041b7981 */ /* 0x000162000c1e1500 */
[----:B------:R-:W-:Y:S05]  /*6860*/  BRA `(.L_x_5654) ;  /* 0x00000c2000007947 */ /* 0x000fea0003800000 */
.L_x_5659:
[----:B------:R-:W2:Y:S02]  /*6870*/  LDG.E.64 R4, [R4.64] ;  /* 0x0000002404047981 */ /* 0x000ea4000c1e1b00 */
[----:B--2---:R-:W0:Y:S01]  /*6880*/  F2F.F32.F64 R0, R4 ;  /* 0x0000000400007310 */ /* 0x004e220000301000 */
[----:B------:R-:W0:-:S14]  /*6890*/  DSETP.GEU.AND P0, PT, |R4|, c[0x2][0x0], PT ;  /* 0x008000000400762a */ /* 0x000e1c0003f0e200 */
[----:B0-----:R-:W-:-:S05]  /*68a0*/  @!P0 FMUL R0, R0, 1.175494350822287508e-38 ;  /* 0x0080000000008820 */ /* 0x001fca0000400000 */
[----:B------:R-:W-:-:S04]  /*68b0*/  F2FP.PACK_AB R0, RZ, R0 ;  /* 0x00000000ff00723e */ /* 0x000fc800000000ff */
[----:B------:R-:W-:Y:S01]  /*68c0*/  PRMT R27, R0, 0x7610, R27 ;  /* 0x00007610001b7816 */ /* 0x000fe2000000001b */
[----:B------:R-:W-:Y:S05]  /*68d0*/  BRA `(.L_x_5654) ;  /* 0x00000bb000007947 */ /* 0x000fea0003800000 */
.L_x_5649:
        /* <DEDUP_REMOVED lines=14> */
.L_x_5663:
[----:B------:R-:W2:Y:S02]  /*69c0*/  LDG.E.64 R4, [R4.64] ;  /* 0x0000002404047981 */ /* 0x000ea4000c1e1b00 */
[----:B--2---:R-:W0:Y:S01]  /*69d0*/  F2F.F32.F64 R0, R4 ;  /* 0x0000000400007310 */ /* 0x004e220000301000 */
[----:B------:R-:W0:-:S14]  /*69e0*/  DSETP.GEU.AND P0, PT, |R4|, c[0x2][0x0], PT ;  /* 0x008000000400762a */ /* 0x000e1c0003f0e200 */
[----:B0-----:R-:W-:-:S05]  /*69f0*/  @!P0 FMUL R0, R0, 1.175494350822287508e-38 ;  /* 0x0080000000008820 */ /* 0x001fca0000400000 */
[----:B------:R-:W-:-:S04]  /*6a00*/  F2FP.PACK_AB R0, RZ, R0 ;  /* 0x00000000ff00723e */ /* 0x000fc800000000ff */
[----:B------:R-:W-:Y:S01]  /*6a10*/  PRMT R27, R0, 0x7610, R27 ;  /* 0x00007610001b7816 */ /* 0x000fe2000000001b */
[----:B------:R-:W-:Y:S05]  /*6a20*/  BRA `(.L_x_5654) ;  /* 0x00000a6000007947 */ /* 0x000fea0003800000 */
.L_x_5662:
        /* <DEDUP_REMOVED lines=28> */
.L_x_5665:
        /* <DEDUP_REMOVED lines=15> */
.L_x_5664:
[----:B------:R-:W2:Y:S02]  /*6ce0*/  LDG.E.U16 R0, [R4.64] ;  /* 0x0000002404007981 */ /* 0x000ea4000c1e1500 */
[----:B--2---:R-:W-:-:S04]  /*6cf0*/  PRMT R0, RZ, 0x5410, R0 ;  /* 0x00005410ff007816 */ /* 0x004fc80000000000 */
[----:B------:R-:W-:-:S04]  /*6d00*/  F2FP.PACK_AB R0, RZ, R0 ;  /* 0x00000000ff00723e */ /* 0x000fc800000000ff */
[----:B------:R-:W-:Y:S01]  /*6d10*/  PRMT R27, R0, 0x7610, R27 ;  /* 0x00007610001b7816 */ /* 0x000fe2000000001b */
[----:B------:R-:W-:Y:S05]  /*6d20*/  BRA `(.L_x_5654) ;  /* 0x0000076000007947 */ /* 0x000fea0003800000 */
.L_x_5661:
        /* <DEDUP_REMOVED lines=12> */
.L_x_5668:
        /* <DEDUP_REMOVED lines=21> */
.L_x_5672:
[----:B------:R-:W-:Y:S05]  /*6f40*/  BSYNC B1 ;  /* 0x0000000000017941 */ /* 0x000fea0003800000 */
.L_x_5671:
[----:B------:R-:W-:Y:S01]  /*6f50*/  LEA R5, R0, 0x3b800000, 0x17 ;  /* 0x3b80000000057811 */ /* 0x000fe200078eb8ff */
[----:B------:R-:W-:-:S05]  /*6f60*/  IMAD.SHL.U32 R0, R3, 0x100000, RZ ;  /* 0x0010000003007824 */ /* 0x000fca00078e00ff */
[----:B------:R-:W-:Y:S02]  /*6f70*/  LOP3.LUT R0, R5, R0, R6, 0xfe, !PT ;  /* 0x0000000005007212 */ /* 0x000fe400078efe06 */
.L_x_5670:
[----:B------:R-:W-:Y:S05]  /*6f80*/  BSYNC B0 ;  /* 0x0000000000007941 */ /* 0x000fea0003800000 */
.L_x_5669:
[----:B------:R-:W-:-:S04]  /*6f90*/  F2FP.PACK_AB R0, RZ, R0 ;  /* 0x00000000ff00723e */ /* 0x000fc800000000ff */
[----:B------:R-:W-:Y:S01]  /*6fa0*/  PRMT R27, R0, 0x7610, R27 ;  /* 0x00007610001b7816 */ /* 0x000fe2000000001b */
[----:B------:R-:W-:Y:S05]  /*6fb0*/  BRA `(.L_x_5654) ;  /* 0x000004d000007947 */ /* 0x000fea0003800000 */
.L_x_5667:
        /* <DEDUP_REMOVED lines=21> */
.L_x_5676:
[----:B------:R-:W-:Y:S05]  /*7110*/  BSYNC B1 ;  /* 0x0000000000017941 */ /* 0x000fea0003800000 */
.L_x_5675:
[----:B------:R-:W-:Y:S01]  /*7120*/  LEA R5, R0, 0x37800000, 0x17 ;  /* 0x3780000000057811 */ /* 0x000fe200078eb8ff */
[----:B------:R-:W-:-:S05]  /*7130*/  IMAD.SHL.U32 R0, R3, 0x200000, RZ ;  /* 0x0020000003007824 */ /* 0x000fca00078e00ff */
[----:B------:R-:W-:Y:S02]  /*7140*/  LOP3.LUT R0, R5, R0, R6, 0xfe, !PT ;  /* 0x0000000005007212 */ /* 0x000fe400078efe06 */
.L_x_5674:
[----:B------:R-:W-:Y:S05]  /*7150*/  BSYNC B0 ;  /* 0x0000000000007941 */ /* 0x000fea0003800000 */
.L_x_5673:
[----:B------:R-:W-:-:S04]  /*7160*/  F2FP.PACK_AB R0, RZ, R0 ;  /* 0x00000000ff00723e */ /* 0x000fc800000000ff */
[----:B------:R-:W-:Y:S01]  /*7170*/  PRMT R27, R0, 0x7610, R27 ;  /* 0x00007610001b7816 */ /* 0x000fe2000000001b */
[----:B------:R-:W-:Y:S05]  /*7180*/  BRA `(.L_x_5654) ;  /* 0x0000030000007947 */ /* 0x000fea0003800000 */
.L_x_5666:
        /* <DEDUP_REMOVED lines=14> */
.L_x_5680:
[----:B------:R-:W-:Y:S05]  /*7270*/  BSYNC B0 ;  /* 0x0000000000007941 */ /* 0x000fea0003800000 */
.L_x_5679:
[----:B------:R-:W-:-:S04]  /*7280*/  F2FP.PACK_AB R0, RZ, R0 ;  /* 0x00000000ff00723e */ /* 0x000fc800000000ff */
[----:B------:R-:W-:Y:S01]  /*7290*/  PRMT R27, R0, 0x7610, R27 ;  /* 0x00007610001b7816 */ /* 0x000fe2000000001b */
[----:B------:R-:W-:Y:S05]  /*72a0*/  BRA `(.L_x_5654) ;  /* 0x000001e000007947 */ /* 0x000fea0003800000 */
.L_x_5653:
        /* <DEDUP_REMOVED lines=21> */
.L_x_5678:
[----:B------:R-:W2:Y:S02]  /*7400*/  LDG.E.64 R4, [R4.64] ;  /* 0x0000002404047981 */ /* 0x000ea4000c1e1b00 */
[----:B--2---:R-:W0:Y:S02]  /*7410*/  I2F.U64 R0, R4 ;  /* 0x0000000400007312 */ /* 0x004e240000301000 */
[----:B0-----:R-:W-:-:S04]  /*7420*/  F2FP.PACK_AB R0, RZ, R0 ;  /* 0x00000000ff00723e */ /* 0x001fc800000000ff */
[----:B------:R-:W-:Y:S01]  /*7430*/  PRMT R27, R0, 0x7610, R27 ;  /* 0x00007610001b7816 */ /* 0x000fe2000000001b */
[----:B------:R-:W-:Y:S05]  /*7440*/  BRA `(.L_x_5654) ;  /* 0x0000004000007947 */ /* 0x000fea0003800000 */
.L_x_5677:
[----:B------:R-:W2:Y:S02]  /*7450*/  LDG.E R4, [R4.64] ;  /* 0x0000002404047981 */ /* 0x000ea4000c1e1900 */
[----:B--2---:R-:W0:Y:S02]  /*7460*/  I2F.U32 R0, R4 ;  /* 0x0000000400007306 */ /* 0x004e240000201000 */
[----:B0-----:R-:W-:-:S04]  /*7470*/  F2FP.PACK_AB R0, RZ, R0 ;  /* 0x00000000ff00723e */ /* 0x001fc800000000ff */
[----:B------:R-:W-:Y:S02]  /*7480*/  PRMT R27, R0, 0x7610, R27 ;  /* 0x00007610001b7816 */ /* 0x000fe4000000001b */
.L_x_5654:
        /* <DEDUP_REMOVED lines=18> */
.L_x_5684:
[----:B------:R-:W2:Y:S02]  /*75b0*/  LDG.E.U8 R4, [R4.64] ;  /* 0x0000002404047981 */ /* 0x000ea4000c1e1100 */
[----:B--2---:R-:W0:Y:S02]  /*75c0*/  I2F.U16 R0, R4 ;  /* 0x0000000400007306 */ /* 0x004e240000101000 */
[----:B0-----:R-:W-:Y:S01]  /*75d0*/  F2FP.PACK_AB R0, RZ, R0 ;  /* 0x00000000ff00723e */ /* 0x001fe200000000ff */
[----:B------:R-:W-:Y:S05]  /*75e0*/  BRA `(.L_x_5648) ;  /* 0x00000e0000007947 */ /* 0x000fea0003800000 */
.L_x_5683:
        /* <DEDUP_REMOVED lines=10> */
.L_x_5687:
[----:B------:R-:W2:Y:S02]  /*7690*/  LDG.E R4, [R4.64] ;  /* 0x0000002404047981 */ /* 0x000ea4000c1e1900 */
[----:B--2---:R-:W0:Y:S02]  /*76a0*/  I2F R0, R4 ;  /* 0x0000000400007306 */ /* 0x004e240000201400 */
[----:B0-----:R-:W-:Y:S01]  /*76b0*/  F2FP.PACK_AB R0, RZ, R0 ;  /* 0x00000000ff00723e */ /* 0x001fe200000000ff */
[----:B------:R-:W-:Y:S05]  /*76c0*/  BRA `(.L_x_5648) ;  /* 0x00000d2000007947 */ /* 0x000fea0003800000 */
.L_x_5686:
[----:B------:R-:W2:Y:S02]  /*76d0*/  LDG.E.U16 R4, [R4.64] ;  /* 0x0000002404047981 */ /* 0x000ea4000c1e1500 */
[----:B--2---:R-:W0:Y:S02]  /*76e0*/  I2F.S16 R0, R4 ;  /* 0x0000000400007306 */ /* 0x004e240000101400 */
[----:B0-----:R-:W-:Y:S01]  /*76f0*/  F2FP.PACK_AB R0, RZ, R0 ;  /* 0x00000000ff00723e */ /* 0x001fe200000000ff */
[----:B------:R-:W-:Y:S05]  /*7700*/  BRA `(.L_x_5648) ;  /* 0x00000ce000007947 */ /* 0x000fea0003800000 */
.L_x_5682:
        /* <DEDUP_REMOVED lines=9> */
.L_x_5689:
[----:B------:R0:W5:Y:S01]  /*77a0*/  LDG.E.U16 R0, [R4.64] ;  /* 0x0000002404007981 */ /* 0x000162000c1e1500 */
[----:B------:R-:W-:Y:S05]  /*77b0*/  BRA `(.L_x_5648) ;  /* 0x00000c3000007947 */ /* 0x000fea0003800000 */
.L_x_5688:
        /* <DEDUP_REMOVED lines=9> */
.L_x_5691:
[----:B------:R0:W5:Y:S01]  /*7850*/  LDG.E.U16 R0, [R4.64] ;  /* 0x0000002404007981 */ /* 0x000162000c1e1500 */
[----:B------:R-:W-:Y:S05]  /*7860*/  BRA `(.L_x_5648) ;  /* 0x00000b8000007947 */ /* 0x000fea0003800000 */
.L_x_5690:
[----:B------:R-:W2:Y:S02]  /*7870*/  LDG.E.64 R4, [R4.64] ;  /* 0x0000002404047981 */ /* 0x000ea4000c1e1b00 */
[----:B--2---:R-:W0:Y:S01]  /*7880*/  F2F.F32.F64 R0, R4 ;  /* 0x0000000400007310 */ /* 0x004e220000301000 */
[----:B------:R-:W0:-:S14]  /*7890*/  DSETP.GEU.AND P0, PT, |R4|, c[0x2][0x0], PT ;  /* 0x008000000400762a */ /* 0x000e1c0003f0e200 */
[----:B0-----:R-:W-:-:S05]  /*78a0*/  @!P0 FMUL R0, R0, 1.175494350822287508e-38 ;  /* 0x0080000000008820 */ /* 0x001fca0000400000 */
[----:B------:R-:W-:Y:S01]  /*78b0*/  F2FP.PACK_AB R0, RZ, R0 ;  /* 0x00000000ff00723e */ /* 0x000fe200000000ff */
[----:B------:R-:W-:Y:S05]  /*78c0*/  BRA `(.L_x_5648) ;  /* 0x00000b2000007947 */ /* 0x000fea0003800000 */
.L_x_5681:
        /* <DEDUP_REMOVED lines=13> */
.L_x_5694:
[----:B------:R-:W2:Y:S02]  /*79a0*/  LDG.E.64 R4, [R4.64] ;  /* 0x0000002404047981 */ /* 0x000ea4000c1e1b00 */
[----:B--2---:R-:W0:Y:S01]  /*79b0*/  F2F.F32.F64 R0, R4 ;  /* 0x0000000400007310 */ /* 0x004e220000301000 */
[----:B------:R-:W0:-:S14]  /*79c0*/  DSETP.GEU.AND P0, PT, |R4|, c[0x2][0x0], PT ;  /* 0x008000000400762a */ /* 0x000e1c0003f0e200 */
[----:B0-----:R-:W-:-:S05]  /*79d0*/  @!P0 FMUL R0, R0, 1.175494350822287508e-38 ;  /* 0x0080000000008820 */ /* 0x001fca0000400000 */
[----:B------:R-:W-:Y:S01]  /*79e0*/  F2FP.PACK_AB R0, RZ, R0 ;  /* 0x00000000ff00723e */ /* 0x000fe200000000ff */
[----:B------:R-:W-:Y:S05]  /*79f0*/  BRA `(.L_x_5648) ;  /* 0x000009f000007947 */ /* 0x000fea0003800000 */
.L_x_5693:
        /* <DEDUP_REMOVED lines=28> */
.L_x_5696:
        /* <DEDUP_REMOVED lines=14> */
.L_x_5695:
[----:B------:R-:W2:Y:S02]  /*7ca0*/  LDG.E.U16 R0, [R4.64] ;  /* 0x0000002404007981 */ /* 0x000ea4000c1e1500 */
[----:B--2---:R-:W-:-:S04]  /*7cb0*/  PRMT R0, RZ, 0x5410, R0 ;  /* 0x00005410ff007816 */ /* 0x004fc80000000000 */
[----:B------:R-:W-:Y:S01]  /*7cc0*/  F2FP.PACK_AB R0, RZ, R0 ;  /* 0x00000000ff00723e */ /* 0x000fe200000000ff */
[----:B------:R-:W-:Y:S05]  /*7cd0*/  BRA `(.L_x_5648) ;  /* 0x0000071000007947 */ /* 0x000fea0003800000 */
.L_x_5692:
        /* <DEDUP_REMOVED lines=12> */
.L_x_5699:
        /* <DEDUP_REMOVED lines=21> */
.L_x_5703:
[----:B------:R-:W-:Y:S05]  /*7ef0*/  BSYNC B1 ;  /* 0x0000000000017941 */ /* 0x000fea0003800000 */
.L_x_5702:
[----:B------:R-:W-:Y:S01]  /*7f00*/  LEA R5, R0, 0x3b800000, 0x17 ;  /* 0x3b80000000057811 */ /* 0x000fe200078eb8ff */
[----:B------:R-:W-:-:S05]  /*7f10*/  IMAD.SHL.U32 R0, R3, 0x100000, RZ ;  /* 0x0010000003007824 */ /* 0x000fca00078e00ff */
[----:B------:R-:W-:Y:S02]  /*7f20*/  LOP3.LUT R0, R5, R0, R6, 0xfe, !PT ;  /* 0x0000000005007212 */ /* 0x000fe400078efe06 */
.L_x_5701:
[----:B------:R-:W-:Y:S05]  /*7f30*/  BSYNC B0 ;  /* 0x0000000000007941 */ /* 0x000fea0003800000 */
.L_x_5700:
[----:B------:R-:W-:Y:S01]  /*7f40*/  F2FP.PACK_AB R0, RZ, R0 ;  /* 0x00000000ff00723e */ /* 0x000fe200000000ff */
[----:B------:R-:W-:Y:S05]  /*7f50*/  BRA `(.L_x_5648) ;  /* 0x0000049000007947 */ /* 0x000fea0003800000 */
.L_x_5698:
        /* <DEDUP_REMOVED lines=21> */
.L_x_5707:
[----:B------:R-:W-:Y:S05]  /*80b0*/  BSYNC B1 ;  /* 0x0000000000017941 */ /* 0x000fea0003800000 */
.L_x_5706:
[----:B------:R-:W-:Y:S01]  /*80c0*/  LEA R5, R0, 0x37800000, 0x17 ;  /* 0x3780000000057811 */ /* 0x000fe200078eb8ff */
[----:B------:R-:W-:-:S05]  /*80d0*/  IMAD.SHL.U32 R0, R3, 0x200000, RZ ;  /* 0x0020000003007824 */ /* 0x000fca00078e00ff */
[----:B------:R-:W-:Y:S02]  /*80e0*/  LOP3.LUT R0, R5, R0, R6, 0xfe, !PT ;  /* 0x0000000005007212 */ /* 0x000fe400078efe06 */
.L_x_5705:
[----:B------:R-:W-:Y:S05]  /*80f0*/  BSYNC B0 ;  /* 0x0000000000007941 */ /* 0x000fea0003800000 */
.L_x_5704:
[----:B------:R-:W-:Y:S01]  /*8100*/  F2FP.PACK_AB R0, RZ, R0 ;  /* 0x00000000ff00723e */ /* 0x000fe200000000ff */
[----:B------:R-:W-:Y:S05]  /*8110*/  BRA `(.L_x_5648) ;  /* 0x000002d000007947 */ /* 0x000fea0003800000 */
.L_x_5697:
        /* <DEDUP_REMOVED lines=14> */
.L_x_5711:
[----:B------:R-:W-:Y:S05]  /*8200*/  BSYNC B0 ;  /* 0x0000000000007941 */ /* 0x000fea0003800000 */
.L_x_5710:
[----:B------:R-:W-:Y:S01]  /*8210*/  F2FP.PACK_AB R0, RZ, R0 ;  /* 0x00000000ff00723e */ /* 0x000fe200000000ff */
[----:B------:R-:W-:Y:S05]  /*8220*/  BRA `(.L_x_5648) ;  /* 0x000001c000007947 */ /* 0x000fea0003800000 */
.L_x_5685:
        /* <DEDUP_REMOVED lines=21> */
.L_x_5709:
[----:B------:R-:W2:Y:S02]  /*8380*/  LDG.E.64 R4, [R4.64] ;  /* 0x0000002404047981 */ /* 0x000ea4000c1e1b00 */
[----:B--2---:R-:W0:Y:S02]  /*8390*/  I2F.U64 R0, R4 ;  /* 0x0000000400007312 */ /* 0x004e240000301000 */
[----:B0-----:R-:W-:Y:S01]  /*83a0*/  F2FP.PACK_AB R0, RZ, R0 ;  /* 0x00000000ff00723e */ /* 0x001fe200000000ff */
[----:B------:R-:W-:Y:S05]  /*83b0*/  BRA `(.L_x_5648) ;  /* 0x0000003000007947 */ /* 0x000fea0003800000 */
.L_x_5708:
[----:B------:R-:W2:Y:S02]  /*83c0*/  LDG.E R4, [R4.64] ;  /* 0x0000002404047981 */ /* 0x000ea4000c1e1900 */
[----:B--2---:R-:W0:Y:S02]  /*83d0*/  I2F.U32 R0, R4 ;  /* 0x0000000400007306 */ /* 0x004e240000201000 */
[----:B0-----:R-:W-:-:S06]  /*83e0*/  F2FP.PACK_AB R0, RZ, R0 ;  /* 0x00000000ff00723e */ /* 0x001fcc00000000ff */
.L_x_5648:
[----:B------:R-:W-:Y:S05]  /*83f0*/  BSYNC B6 ;  /* 0x0000000000067941 */ /* 0x000fea0003800000 */
.L_x_5647:
        /* <DEDUP_REMOVED lines=21> */
[----:B------:R-:W-:Y:S02]  /*8550*/  F2FP.PACK_AB R4, RZ, R4 ;  /* 0x00000004ff04723e */ /* 0x000fe400000000ff */
.L_x_5713:
[----:B--2---:R-:W-:Y:S05]  /*8560*/  BSYNC B0 ;  /* 0x0000000000007941 */ /* 0x004fea0003800000 */
.L_x_5712:
[----:B------:R-:W-:Y:S01]  /*8570*/  BSSY B0, `(.L_x_5714) ;  /* 0x000000d000007945 */ /* 0x000fe20003800000 */
[----:B------:R-:W-:Y:S05]  /*8580*/  @P4 BRA `(.L_x_5715) ;  /* 0x000000b000004947 */ /* 0x000fea0003800000 */
[----:B-----5:R-:W-:Y:S01]  /*8590*/  HADD2.F32 R26, -RZ, R26.H0_H0 ;  /* 0x2000001aff1a7230 */ /* 0x020fe20000004100 */
[----:B------:R-:W-:Y:S01]  /*85a0*/  IMAD.MOV.U32 R24, RZ, RZ, RZ ;  /* 0x000000ffff187224 */ /* 0x000fe200078e00ff */
[----:B------:R-:W-:-:S03]  /*85b0*/  HADD2.F32 R6, -RZ, R23.H0_H0 ;  /* 0x20000017ff067230 */ /* 0x000fc60000004100 */
[C---:B------:R-:W-:Y:S02]  /*85c0*/  FSETP.GEU.FTZ.AND P4, PT, R26.reuse, c[0x0][0x168], PT ;  /* 0x00005a001a007a0b */ /* 0x040fe40003f9e000 */
[----:B------:R-:W-:-:S04]  /*85d0*/  FSETP.GT.FTZ.AND P0, PT, R26, c[0x0][0x16c], PT ;  /* 0x00005b001a007a0b */ /* 0x000fc80003f14000 */
[----:B------:R-:W-:-:S13]  /*85e0*/  PLOP3.LUT P0, PT, P4, P0, PT, 0x8a, 0x0 ;  /* 0x000000000000781c */ /* 0x000fda0002701172 */
[----:B------:R-:W-:-:S04]  /*85f0*/  @!P0 FADD.FTZ R3, -R26, 1 ;  /* 0x3f8000001a038421 */ /* 0x000fc80000010100 */
[----:B------:R-:W-:-:S06]  /*8600*/  @!P0 FMUL.FTZ R3, R26, R3 ;  /* 0x000000031a038220 */ /* 0x000fcc0000410000 */
[----:B------:R-:W0:Y:S02]  /*8610*/  @!P0 MUFU.RCP R3, R3 ;  /* 0x0000000300038308 */ /* 0x000e240000001000 */
[----:B0-----:R-:W-:-:S05]  /*8620*/  @!P0 FMUL.FTZ R24, R6, R3 ;  /* 0x0000000306188220 */ /* 0x001fca0000410000 */
[----:B------:R-:W-:Y:S02]  /*8630*/  F2FP.PACK_AB R24, RZ, R24 ;  /* 0x00000018ff18723e */ /* 0x000fe400000000ff */
.L_x_5715:
[----:B------:R-:W-:Y:S05]  /*8640*/  BSYNC B0 ;  /* 0x0000000000007941 */ /* 0x000fea0003800000 */
.L_x_5714:
[----:B------:R-:W-:Y:S01]  /*8650*/  BSSY B0, `(.L_x_5716) ;  /* 0x000000d000007945 */ /* 0x000fe20003800000 */
[----:B------:R-:W-:Y:S05]  /*8660*/  @P1 BRA `(.L_x_5717) ;  /* 0x000000b000001947 */ /* 0x000fea0003800000 */
[----:B-----5:R-:W-:Y:S01]  /*8670*/  HADD2.F32 R3, -RZ, R2.H0_H0 ;  /* 0x20000002ff037230 */ /* 0x020fe20000004100 */
[----:B------:R-:W-:-:S04]  /*8680*/  IMAD.MOV.U32 R18, RZ, RZ, RZ ;  /* 0x000000ffff127224 */ /* 0x000fc800078e00ff */
[C---:B------:R-:W-:Y:S02]  /*8690*/  FSETP.GEU.FTZ.AND P1, PT, R3.reuse, c[0x0][0x168], PT ;  /* 0x00005a0003007a0b */ /* 0x040fe40003f3e000 */
[----:B------:R-:W-:-:S04]  /*86a0*/  FSETP.GT.FTZ.AND P0, PT, R3, c[0x0][0x16c], PT ;  /* 0x00005b0003007a0b */ /* 0x000fc80003f14000 */
[----:B------:R-:W-:-:S13]  /*86b0*/  PLOP3.LUT P0, PT, P1, P0, PT, 0x8a, 0x0 ;  /* 0x000000000000781c */ /* 0x000fda0000f01172 */
[----:B------:R-:W-:-:S04]  /*86c0*/  @!P0 FADD.FTZ R2, -R3, 1 ;  /* 0x3f80000003028421 */ /* 0x000fc80000010100 */
[----:B------:R-:W-:Y:S01]  /*86d0*/  @!P0 FMUL.FTZ R2, R3, R2 ;  /* 0x0000000203028220 */ /* 0x000fe20000410000 */
[----:B------:R-:W-:-:S05]  /*86e0*/  HADD2.F32 R3, -RZ, R28.H0_H0 ;  /* 0x2000001cff037230 */ /* 0x000fca0000004100 */
[----:B------:R-:W0:Y:S02]  /*86f0*/  @!P0 MUFU.RCP R2, R2 ;  /* 0x0000000200028308 */ /* 0x000e240000001000 */
[----:B0-----:R-:W-:-:S05]  /*8700*/  @!P0 FMUL.FTZ R18, R3, R2 ;  /* 0x0000000203128220 */ /* 0x001fca0000410000 */
[----:B------:R-:W-:Y:S02]  /*8710*/  F2FP.PACK_AB R18, RZ, R18 ;  /* 0x00000012ff12723e */ /* 0x000fe400000000ff */
.L_x_5717:
[----:B------:R-:W-:Y:S05]  /*8720*/  BSYNC B0 ;  /* 0x0000000000007941 */ /* 0x000fea0003800000 */
.L_x_5716:
        /* <DEDUP_REMOVED lines=13> */
.L_x_5719:
[----:B------:R-:W-:Y:S05]  /*8800*/  BSYNC B0 ;  /* 0x0000000000007941 */ /* 0x000fea0003800000 */
.L_x_5718:
        /* <DEDUP_REMOVED lines=22> */
.L_x_5725:
[----:B------:R-:W-:Y:S01]  /*8970*/  HADD2.F32 R5, -RZ, R4.H0_H0 ;  /* 0x20000004ff057230 */ /* 0x000fe20000004100 */
[----:B------:R-:W-:-:S05]  /*8980*/  IMAD.MOV.U32 R29, RZ, RZ, R19 ;  /* 0x000000ffff1d7224 */ /* 0x000fca00078e0013 */
[----:B------:R-:W0:Y:S02]  /*8990*/  F2I.S64.TRUNC R4, R5 ;  /* 0x0000000500047311 */ /* 0x000e24000020d900 */
[----:B0-----:R0:W-:Y:S01]  /*89a0*/  STG.E.U8 [R2.64], R4 ;  /* 0x0000000402007986 */ /* 0x0011e2000c101124 */
[----:B------:R-:W-:Y:S05]  /*89b0*/  BRA `(.L_x_5721) ;  /* 0x00000f8000007947 */ /* 0x000fea0003800000 */
.L_x_5724:
        /* <DEDUP_REMOVED lines=11> */
.L_x_5728:
[----:B------:R-:W-:Y:S01]  /*8a70*/  HADD2.F32 R4, -RZ, R4.H0_H0 ;  /* 0x20000004ff047230 */ /* 0x000fe20000004100 */
[----:B------:R-:W-:-:S03]  /*8a80*/  IMAD.MOV.U32 R29, RZ, RZ, R19 ;  /* 0x000000ffff1d7224 */ /* 0x000fc600078e0013 */
[----:B------:R-:W0:Y:S02]  /*8a90*/  F2I.FTZ.TRUNC.NTZ R5, R4 ;  /* 0x0000000400057305 */ /* 0x000e24000021f100 */
[----:B0-----:R0:W-:Y:S01]  /*8aa0*/  STG.E [R2.64], R5 ;  /* 0x0000000502007986 */ /* 0x0011e2000c101924 */
[----:B------:R-:W-:Y:S05]  /*8ab0*/  BRA `(.L_x_5721) ;  /* 0x00000e8000007947 */ /* 0x000fea0003800000 */
.L_x_5727:
[----:B------:R-:W-:Y:S01]  /*8ac0*/  HADD2.F32 R4, -RZ, R4.H0_H0 ;  /* 0x20000004ff047230 */ /* 0x000fe20000004100 */
[----:B------:R-:W-:-:S03]  /*8ad0*/  IMAD.MOV.U32 R29, RZ, RZ, R19 ;  /* 0x000000ffff1d7224 */ /* 0x000fc600078e0013 */
[----:B------:R-:W0:Y:S02]  /*8ae0*/  F2I.FTZ.TRUNC.NTZ R5, R4 ;  /* 0x0000000400057305 */ /* 0x000e24000021f100 */
[----:B0-----:R0:W-:Y:S01]  /*8af0*/  STG.E.U16 [R2.64], R5 ;  /* 0x0000000502007986 */ /* 0x0011e2000c101524 */
[----:B------:R-:W-:Y:S05]  /*8b00*/  BRA `(.L_x_5721) ;  /* 0x00000e3000007947 */ /* 0x000fea0003800000 */
.L_x_5723:
        /* <DEDUP_REMOVED lines=10> */
.L_x_5730:
[----:B------:R0:W-:Y:S01]  /*8bb0*/  STG.E.U16 [R2.64], R4 ;  /* 0x0000000402007986 */ /* 0x0001e2000c101524 */
[----:B------:R-:W-:Y:S01]  /*8bc0*/  IMAD.MOV.U32 R29, RZ, RZ, R19 ;  /* 0x000000ffff1d7224 */ /* 0x000fe200078e0013 */
[----:B------:R-:W-:Y:S05]  /*8bd0*/  BRA `(.L_x_5721) ;  /* 0x00000d6000007947 */ /* 0x000fea0003800000 */
.L_x_5729:
        /* <DEDUP_REMOVED lines=11> */
.L_x_5732:
[----:B------:R-:W-:Y:S01]  /*8c90*/  HADD2.F32 R0, -RZ, R4.H0_H0 ;  /* 0x20000004ff007230 */ /* 0x000fe20000004100 */
[----:B------:R-:W-:-:S04]  /*8ca0*/  IMAD.MOV.U32 R29, RZ, RZ, R19 ;  /* 0x000000ffff1d7224 */ /* 0x000fc800078e0013 */
[----:B------:R-:W-:-:S04]  /*8cb0*/  F2FP.PACK_AB R0, RZ, R0 ;  /* 0x00000000ff00723e */ /* 0x000fc800000000ff */
[----:B------:R-:W-:-:S05]  /*8cc0*/  PRMT R0, R0, 0x5410, RZ ;  /* 0x0000541000007816 */ /* 0x000fca00000000ff */
[----:B------:R0:W-:Y:S01]  /*8cd0*/  STG.E [R2.64], R0 ;  /* 0x0000000002007986 */ /* 0x0001e2000c101924 */
[----:B------:R-:W-:Y:S05]  /*8ce0*/  BRA `(.L_x_5721) ;  /* 0x00000c5000007947 */ /* 0x000fea0003800000 */
.L_x_5731:
[----:B------:R-:W-:Y:S01]  /*8cf0*/  HADD2.F32 R4, -RZ, R4.H0_H0 ;  /* 0x20000004ff047230 */ /* 0x000fe20000004100 */
[----:B------:R-:W-:-:S04]  /*8d00*/  IMAD.MOV.U32 R29, RZ, RZ, R19 ;  /* 0x000000ffff1d7224 */ /* 0x000fc800078e0013 */
[----:B------:R-:W-:-:S06]  /*8d10*/  FMUL.FTZ R4, R4, 1 ;  /* 0x3f80000004047820 */ /* 0x000fcc0000410000 */
[----:B------:R-:W0:Y:S02]  /*8d20*/  F2F.F64.F32 R4, R4 ;  /* 0x0000000400047310 */ /* 0x000e240000201800 */
[----:B0-----:R0:W-:Y:S01]  /*8d30*/  STG.E.64 [R2.64], R4 ;  /* 0x0000000402007986 */ /* 0x0011e2000c101b24 */
[----:B------:R-:W-:Y:S05]  /*8d40*/  BRA `(.L_x_5721) ;  /* 0x00000bf000007947 */ /* 0x000fea0003800000 */
.L_x_5722:
        /* <DEDUP_REMOVED lines=14> */
.L_x_5735:
[----:B------:R-:W-:Y:S01]  /*8e30*/  HADD2.F32 R4, -RZ, R4.H0_H0 ;  /* 0x20000004ff047230 */ /* 0x000fe20000004100 */
[----:B------:R-:W-:Y:S01]  /*8e40*/  CS2R R6, SRZ ;  /* 0x0000000000067805 */ /* 0x000fe2000001ff00 */
[----:B------:R-:W-:-:S03]  /*8e50*/  IMAD.MOV.U32 R29, RZ, RZ, R19 ;  /* 0x000000ffff1d7224 */ /* 0x000fc600078e0013 */
[----:B------:R-:W-:-:S06]  /*8e60*/  FMUL.FTZ R4, R4, 1 ;  /* 0x3f80000004047820 */ /* 0x000fcc0000410000 */
[----:B------:R-:W0:Y:S02]  /*8e70*/  F2F.F64.F32 R4, R4 ;  /* 0x0000000400047310 */ /* 0x000e240000201800 */
[----:B0-----:R0:W-:Y:S01]  /*8e80*/  STG.E.128 [R2.64], R4 ;  /* 0x0000000402007986 */ /* 0x0011e2000c101d24 */
[----:B------:R-:W-:Y:S05]  /*8e90*/  BRA `(.L_x_5721) ;  /* 0x00000aa000007947 */ /* 0x000fea0003800000 */
.L_x_5734:
        /* <DEDUP_REMOVED lines=21> */
.L_x_5739:
[----:B------:R-:W-:Y:S05]  /*8ff0*/  BSYNC B0 ;  /* 0x0000000000007941 */ /* 0x000fea0003800000 */
.L_x_5738:
[----:B------:R-:W-:Y:S01]  /*9000*/  LOP3.LUT R5, R0, R5, RZ, 0xfc, !PT ;  /* 0x0000000500057212 */ /* 0x000fe200078efcff */
[----:B------:R-:W-:-:S04]  /*9010*/  IMAD.MOV.U32 R29, RZ, RZ, R19 ;  /* 0x000000ffff1d7224 */ /* 0x000fc800078e0013 */
[----:B------:R0:W-:Y:S01]  /*9020*/  STG.E.U8 [R2.64], R5 ;  /* 0x0000000502007986 */ /* 0x0001e2000c101124 */
[----:B------:R-:W-:Y:S05]  /*9030*/  BRA `(.L_x_5721) ;  /* 0x0000090000007947 */ /* 0x000fea0003800000 */
.L_x_5737:
        /* <DEDUP_REMOVED lines=13> */
.L_x_5741:
[----:B------:R-:W-:Y:S01]  /*9110*/  IMAD.MOV.U32 R0, RZ, RZ, 0x7f ;  /* 0x0000007fff007424 */ /* 0x000fe200078e00ff */
[----:B------:R-:W-:-:S04]  /*9120*/  ISETP.GT.U32.AND P0, PT, R4, 0x7f800000, PT ;  /* 0x7f8000000400780c */ /* 0x000fc80003f04070 */
[----:B------:R-:W-:-:S04]  /*9130*/  SEL R0, R0, 0x7c, P0 ;  /* 0x0000007c00007807 */ /* 0x000fc80000000000 */
.L_x_5742:
[----:B------:R-:W-:Y:S05]  /*9140*/  BSYNC B0 ;  /* 0x0000000000007941 */ /* 0x000fea0003800000 */
.L_x_5740:
[----:B------:R-:W-:Y:S01]  /*9150*/  LOP3.LUT R4, R5, 0x80000000, RZ, 0xc0, !PT ;  /* 0x8000000005047812 */ /* 0x000fe200078ec0ff */
[----:B------:R-:W-:-:S03]  /*9160*/  IMAD.MOV.U32 R29, RZ, RZ, R19 ;  /* 0x000000ffff1d7224 */ /* 0x000fc600078e0013 */
[----:B------:R-:W-:-:S04]  /*9170*/  SHF.R.U32.HI R5, RZ, 0x18, R4 ;  /* 0x00000018ff057819 */ /* 0x000fc80000011604 */
[----:B------:R-:W-:-:S05]  /*9180*/  LOP3.LUT R5, R0, R5, RZ, 0xfc, !PT ;  /* 0x0000000500057212 */ /* 0x000fca00078efcff */
[----:B------:R0:W-:Y:S01]  /*9190*/  STG.E.U8 [R2.64], R5 ;  /* 0x0000000502007986 */ /* 0x0001e2000c101124 */
[----:B------:R-:W-:Y:S05]  /*91a0*/  BRA `(.L_x_5721) ;  /* 0x0000079000007947 */ /* 0x000fea0003800000 */
.L_x_5736:
[----:B------:R-:W-:Y:S01]  /*91b0*/  HADD2.F32 R0, -RZ, R4.H0_H0 ;  /* 0x20000004ff007230 */ /* 0x000fe20000004100 */
[----:B------:R-:W-:-:S04]  /*91c0*/  IMAD.MOV.U32 R29, RZ, RZ, R19 ;  /* 0x000000ffff1d7224 */ /* 0x000fc800078e0013 */
[----:B------:R-:W-:-:S05]  /*91d0*/  F2FP.BF16.PACK_AB R0, RZ, R0 ;  /* 0x00000000ff00723e */ /* 0x000fca00000010ff */
[----:B------:R0:W-:Y:S01]  /*91e0*/  STG.E.U16 [R2.64], R0 ;  /* 0x0000000002007986 */ /* 0x0001e2000c101524 */
[----:B------:R-:W-:Y:S05]  /*91f0*/  BRA `(.L_x_5721) ;  /* 0x0000074000007947 */ /* 0x000fea0003800000 */
.L_x_5733:
        /* <DEDUP_REMOVED lines=13> */
.L_x_5745:
        /* <DEDUP_REMOVED lines=17> */
.L_x_5748:
[----:B------:R-:W-:-:S04]  /*93e0*/  LOP3.LUT R0, R7, 0x80000000, RZ, 0xc0, !PT ;  /* 0x8000000007007812 */ /* 0x000fc800078ec0ff */
[----:B------:R-:W-:-:S04]  /*93f0*/  SHF.R.U32.HI R5, RZ, 0x18, R0 ;  /* 0x00000018ff057819 */ /* 0x000fc80000011600 */
[----:B------:R-:W-:-:S04]  /*9400*/  LOP3.LUT R4, R4, R5, RZ, 0xfc, !PT ;  /* 0x0000000504047212 */ /* 0x000fc800078efcff */
[----:B------:R-:W-:Y:S02]  /*9410*/  PRMT R0, R4, 0x7610, R0 ;  /* 0x0000761004007816 */ /* 0x000fe40000000000 */
.L_x_5747:
[----:B------:R-:W-:Y:S05]  /*9420*/  BSYNC B0 ;  /* 0x0000000000007941 */ /* 0x000fea0003800000 */
.L_x_5746:
[----:B------:R0:W-:Y:S01]  /*9430*/  STG.E.U8 [R2.64], R0 ;  /* 0x0000000002007986 */ /* 0x0001e2000c101124 */
[----:B------:R-:W-:Y:S01]  /*9440*/  IMAD.MOV.U32 R29, RZ, RZ, R19 ;  /* 0x000000ffff1d7224 */ /* 0x000fe200078e0013 */
[----:B------:R-:W-:Y:S05]  /*9450*/  BRA `(.L_x_5721) ;  /* 0x000004e000007947 */ /* 0x000fea0003800000 */
.L_x_5744:
        /* <DEDUP_REMOVED lines=17> */
.L_x_5751:
[----:B------:R-:W-:-:S04]  /*9570*/  LOP3.LUT R0, R7, 0x80000000, RZ, 0xc0, !PT ;  /* 0x8000000007007812 */ /* 0x000fc800078ec0ff */
[----:B------:R-:W-:-:S04]  /*9580*/  SHF.R.U32.HI R5, RZ, 0x18, R0 ;  /* 0x00000018ff057819 */ /* 0x000fc80000011600 */
[----:B------:R-:W-:-:S04]  /*9590*/  LOP3.LUT R4, R4, R5, RZ, 0xfc, !PT ;  /* 0x0000000504047212 */ /* 0x000fc800078efcff */
[----:B------:R-:W-:Y:S02]  /*95a0*/  PRMT R0, R4, 0x7610, R0 ;  /* 0x0000761004007816 */ /* 0x000fe40000000000 */
.L_x_5750:
[----:B------:R-:W-:Y:S05]  /*95b0*/  BSYNC B0 ;  /* 0x0000000000007941 */ /* 0x000fea0003800000 */
.L_x_5749:
[----:B------:R0:W-:Y:S01]  /*95c0*/  STG.E.U8 [R2.64], R0 ;  /* 0x0000000002007986 */ /* 0x0001e2000c101124 */
[----:B------:R-:W-:Y:S01]  /*95d0*/  IMAD.MOV.U32 R29, RZ, RZ, R19 ;  /* 0x000000ffff1d7224 */ /* 0x000fe200078e0013 */
[----:B------:R-:W-:Y:S05]  /*95e0*/  BRA `(.L_x_5721) ;  /* 0x0000035000007947 */ /* 0x000fea0003800000 */
.L_x_5743:
        /* <DEDUP_REMOVED lines=23> */
.L_x_5726:
        /* <DEDUP_REMOVED lines=21> */
.L_x_5753:
[----:B------:R-:W-:Y:S01]  /*98b0*/  HADD2.F32 R4, -RZ, R4.H0_H0 ;  /* 0x20000004ff047230 */ /* 0x000fe20000004100 */
[----:B------:R-:W-:-:S05]  /*98c0*/  IMAD.MOV.U32 R29, RZ, RZ, R19 ;  /* 0x000000ffff1d7224 */ /* 0x000fca00078e0013 */
[----:B------:R-:W0:Y:S02]  /*98d0*/  F2I.U64.TRUNC R4, R4 ;  /* 0x0000000400047311 */ /* 0x000e24000020d800 */
[----:B0-----:R0:W-:Y:S01]  /*98e0*/  STG.E.64 [R2.64], R4 ;  /* 0x0000000402007986 */ /* 0x0011e2000c101b24 */
[----:B------:R-:W-:Y:S05]  /*98f0*/  BRA `(.L_x_5721) ;  /* 0x0000004000007947 */ /* 0x000fea0003800000 */
.L_x_5752:
[----:B------:R-:W-:Y:S01]  /*9900*/  HADD2.F32 R4, -RZ, R4.H0_H0 ;  /* 0x20000004ff047230 */ /* 0x000fe20000004100 */
[----:B------:R-:W-:-:S03]  /*9910*/  IMAD.MOV.U32 R29, RZ, RZ, R19 ;  /* 0x000000ffff1d7224 */ /* 0x000fc600078e0013 */
[----:B------:R-:W0:Y:S02]  /*9920*/  F2I.FTZ.U32.TRUNC.NTZ R5, R4 ;  /* 0x0000000400057305 */ /* 0x000e24000021f000 */
[----:B0-----:R0:W-:Y:S02]  /*9930*/  STG.E [R2.64], R5 ;  /* 0x0000000502007986 */ /* 0x0011e4000c101924 */
.L_x_5721:
[----:B------:R-:W-:Y:S05]  /*9940*/  BSYNC B6 ;  /* 0x0000000000067941 */ /* 0x000fea0003800000 */
.L_x_5720:
        /* <DEDUP_REMOVED lines=23> */
.L_x_5759:
[----:B------:R-:W-:-:S06]  /*9ac0*/  HADD2.F32 R5, -RZ, R24.H0_H0 ;  /* 0x20000018ff057230 */ /* 0x000fcc0000004100 */
[----:B------:R-:W0:Y:S02]  /*9ad0*/  F2I.S64.TRUNC R4, R5 ;  /* 0x0000000500047311 */ /* 0x000e24000020d900 */
[----:B0-----:R0:W-:Y:S01]  /*9ae0*/  STG.E.U8 [R2.64], R4 ;  /* 0x0000000402007986 */ /* 0x0011e2000c101124 */
[----:B------:R-:W-:Y:S05]  /*9af0*/  BRA `(.L_x_5761) ;  /* 0x00000e4000007947 */ /* 0x000fea0003800000 */
.L_x_5758:
        /* <DEDUP_REMOVED lines=10> */
.L_x_5763:
[----:B------:R-:W-:-:S04]  /*9ba0*/  HADD2.F32 R24, -RZ, R24.H0_H0 ;  /* 0x20000018ff187230 */ /* 0x000fc80000004100 */
[----:B------:R-:W0:Y:S02]  /*9bb0*/  F2I.FTZ.TRUNC.NTZ R5, R24 ;  /* 0x0000001800057305 */ /* 0x000e24000021f100 */
[----:B0-----:R0:W-:Y:S01]  /*9bc0*/  STG.E [R2.64], R5 ;  /* 0x0000000502007986 */ /* 0x0011e2000c101924 */
[----:B------:R-:W-:Y:S05]  /*9bd0*/  BRA `(.L_x_5761) ;  /* 0x00000d6000007947 */ /* 0x000fea0003800000 */
.L_x_5762:
[----:B------:R-:W-:-:S04]  /*9be0*/  HADD2.F32 R24, -RZ, R24.H0_H0 ;  /* 0x20000018ff187230 */ /* 0x000fc80000004100 */
[----:B------:R-:W0:Y:S02]  /*9bf0*/  F2I.FTZ.TRUNC.NTZ R5, R24 ;  /* 0x0000001800057305 */ /* 0x000e24000021f100 */
[----:B0-----:R0:W-:Y:S01]  /*9c00*/  STG.E.U16 [R2.64], R5 ;  /* 0x0000000502007986 */ /* 0x0011e2000c101524 */
[----:B------:R-:W-:Y:S05]  /*9c10*/  BRA `(.L_x_5761) ;  /* 0x00000d2000007947 */ /* 0x000fea0003800000 */
.L_x_5757:
        /* <DEDUP_REMOVED lines=9> */
.L_x_5765:
[----:B------:R0:W-:Y:S01]  /*9cb0*/  STG.E.U16 [R2.64], R24 ;  /* 0x0000001802007986 */ /* 0x0001e2000c101524 */
[----:B------:R-:W-:Y:S05]  /*9cc0*/  BRA `(.L_x_5761) ;  /* 0x00000c7000007947 */ /* 0x000fea0003800000 */
.L_x_5764:
        /* <DEDUP_REMOVED lines=10> */
.L_x_5767:
[----:B------:R-:W-:-:S05]  /*9d70*/  HADD2.F32 R0, -RZ, R24.H0_H0 ;  /* 0x20000018ff007230 */ /* 0x000fca0000004100 */
[----:B------:R-:W-:-:S04]  /*9d80*/  F2FP.PACK_AB R0, RZ, R0 ;  /* 0x00000000ff00723e */ /* 0x000fc800000000ff */
[----:B------:R-:W-:-:S05]  /*9d90*/  PRMT R0, R0, 0x5410, RZ ;  /* 0x0000541000007816 */ /* 0x000fca00000000ff */
[----:B------:R0:W-:Y:S01]  /*9da0*/  STG.E [R2.64], R0 ;  /* 0x0000000002007986 */ /* 0x0001e2000c101924 */
[----:B------:R-:W-:Y:S05]  /*9db0*/  BRA `(.L_x_5761) ;  /* 0x00000b8000007947 */ /* 0x000fea0003800000 */
.L_x_5766:
[----:B------:R-:W-:-:S05]  /*9dc0*/  HADD2.F32 R4, -RZ, R24.H0_H0 ;  /* 0x20000018ff047230 */ /* 0x000fca0000004100 */
[----:B------:R-:W-:-:S06]  /*9dd0*/  FMUL.FTZ R4, R4, 1 ;  /* 0x3f80000004047820 */ /* 0x000fcc0000410000 */
[----:B------:R-:W0:Y:S02]  /*9de0*/  F2F.F64.F32 R4, R4 ;  /* 0x0000000400047310 */ /* 0x000e240000201800 */
[----:B0-----:R0:W-:Y:S01]  /*9df0*/  STG.E.64 [R2.64], R4 ;  /* 0x0000000402007986 */ /* 0x0011e2000c101b24 */
[----:B------:R-:W-:Y:S05]  /*9e00*/  BRA `(.L_x_5761) ;  /* 0x00000b3000007947 */ /* 0x000fea0003800000 */
.L_x_5756:
        /* <DEDUP_REMOVED lines=13> */
.L_x_5770:
[----:B------:R-:W-:Y:S01]  /*9ee0*/  HADD2.F32 R24, -RZ, R24.H0_H0 ;  /* 0x20000018ff187230 */ /* 0x000fe20000004100 */
[----:B------:R-:W-:-:S04]  /*9ef0*/  CS2R R6, SRZ ;  /* 0x0000000000067805 */ /* 0x000fc8000001ff00 */
[----:B------:R-:W-:-:S06]  /*9f00*/  FMUL.FTZ R4, R24, 1 ;  /* 0x3f80000018047820 */ /* 0x000fcc0000410000 */
[----:B------:R-:W0:Y:S02]  /*9f10*/  F2F.F64.F32 R4, R4 ;  /* 0x0000000400047310 */ /* 0x000e240000201800 */
[----:B0-----:R0:W-:Y:S01]  /*9f20*/  STG.E.128 [R2.64], R4 ;  /* 0x0000000402007986 */ /* 0x0011e2000c101d24 */
[----:B------:R-:W-:Y:S05]  /*9f30*/  BRA `(.L_x_5761) ;  /* 0x00000a0000007947 */ /* 0x000fea0003800000 */
.L_x_5769:
        /* <DEDUP_REMOVED lines=21> */
.L_x_5774:
[----:B------:R-:W-:Y:S05]  /*a090*/  BSYNC B0 ;  /* 0x0000000000007941 */ /* 0x000fea0003800000 */
.L_x_5773:
[----:B------:R-:W-:-:S05]  /*a0a0*/  LOP3.LUT R5, R0, R5, RZ, 0xfc, !PT ;  /* 0x0000000500057212 */ /* 0x000fca00078efcff */
[----:B------:R0:W-:Y:S01]  /*a0b0*/  STG.E.U8 [R2.64], R5 ;  /* 0x0000000502007986 */ /* 0x0001e2000c101124 */
[----:B------:R-:W-:Y:S05]  /*a0c0*/  BRA `(.L_x_5761) ;  /* 0x0000087000007947 */ /* 0x000fea0003800000 */
.L_x_5772:
        /* <DEDUP_REMOVED lines=13> */
.L_x_5776:
[----:B------:R-:W-:Y:S01]  /*a1a0*/  IMAD.MOV.U32 R0, RZ, RZ, 0x7f ;  /* 0x0000007fff007424 */ /* 0x000fe200078e00ff */
[----:B------:R-:W-:-:S04]  /*a1b0*/  ISETP.GT.U32.AND P0, PT, R4, 0x7f800000, PT ;  /* 0x7f8000000400780c */ /* 0x000fc80003f04070 */
[----:B------:R-:W-:-:S04]  /*a1c0*/  SEL R0, R0, 0x7c, P0 ;  /* 0x0000007c00007807 */ /* 0x000fc80000000000 */
.L_x_5777:
[----:B------:R-:W-:Y:S05]  /*a1d0*/  BSYNC B0 ;  /* 0x0000000000007941 */ /* 0x000fea0003800000 */
.L_x_5775:
[----:B------:R-:W-:-:S04]  /*a1e0*/  LOP3.LUT R4, R5, 0x80000000, RZ, 0xc0, !PT ;  /* 0x8000000005047812 */ /* 0x000fc800078ec0ff */
[----:B------:R-:W-:-:S04]  /*a1f0*/  SHF.R.U32.HI R5, RZ, 0x18, R4 ;  /* 0x00000018ff057819 */ /* 0x000fc80000011604 */
[----:B------:R-:W-:-:S05]  /*a200*/  LOP3.LUT R5, R0, R5, RZ, 0xfc, !PT ;  /* 0x0000000500057212 */ /* 0x000fca00078efcff */
[----:B------:R0:W-:Y:S01]  /*a210*/  STG.E.U8 [R2.64], R5 ;  /* 0x0000000502007986 */ /* 0x0001e2000c101124 */
[----:B------:R-:W-:Y:S05]  /*a220*/  BRA `(.L_x_5761) ;  /* 0x0000071000007947 */ /* 0x000fea0003800000 */
.L_x_5771:
[----:B------:R-:W-:-:S05]  /*a230*/  HADD2.F32 R0, -RZ, R24.H0_H0 ;  /* 0x20000018ff007230 */ /* 0x000fca0000004100 */
[----:B------:R-:W-:-:S05]  /*a240*/  F2FP.BF16.PACK_AB R0, RZ, R0 ;  /* 0x00000000ff00723e */ /* 0x000fca00000010ff */
[----:B------:R0:W-:Y:S01]  /*a250*/  STG.E.U16 [R2.64], R0 ;  /* 0x0000000002007986 */ /* 0x0001e2000c101524 */
[----:B------:R-:W-:Y:S05]  /*a260*/  BRA `(.L_x_5761) ;  /* 0x000006d000007947 */ /* 0x000fea0003800000 */
.L_x_5768:
        /* <DEDUP_REMOVED lines=12> */
.L_x_5780:
        /* <DEDUP_REMOVED lines=17> */
.L_x_5783:
[----:B------:R-:W-:-:S04]  /*a440*/  LOP3.LUT R0, R7, 0x80000000, RZ, 0xc0, !PT ;  /* 0x8000000007007812 */ /* 0x000fc800078ec0ff */
[----:B------:R-:W-:-:S04]  /*a450*/  SHF.R.U32.HI R5, RZ, 0x18, R0 ;  /* 0x00000018ff057819 */ /* 0x000fc80000011600 */
[----:B------:R-:W-:-:S04]  /*a460*/  LOP3.LUT R4, R4, R5, RZ, 0xfc, !PT ;  /* 0x0000000504047212 */ /* 0x000fc800078efcff */
[----:B------:R-:W-:Y:S02]  /*a470*/  PRMT R0, R4, 0x7610, R0 ;  /* 0x0000761004007816 */ /* 0x000fe40000000000 */
.L_x_5782:
[----:B------:R-:W-:Y:S05]  /*a480*/  BSYNC B0 ;  /* 0x0000000000007941 */ /* 0x000fea0003800000 */
.L_x_5781:
[----:B------:R0:W-:Y:S01]  /*a490*/  STG.E.U8 [R2.64], R0 ;  /* 0x0000000002007986 */ /* 0x0001e2000c101124 */
[----:B------:R-:W-:Y:S05]  /*a4a0*/  BRA `(.L_x_5761) ;  /* 0x0000049000007947 */ /* 0x000fea0003800000 */
.L_x_5779:
        /* <DEDUP_REMOVED lines=17> */
.L_x_5786:
[----:B------:R-:W-:-:S04]  /*a5c0*/  LOP3.LUT R0, R7, 0x80000000, RZ, 0xc0, !PT ;  /* 0x8000000007007812 */ /* 0x000fc800078ec0ff */
[----:B------:R-:W-:-:S04]  /*a5d0*/  SHF.R.U32.HI R5, RZ, 0x18, R0 ;  /* 0x00000018ff057819 */ /* 0x000fc80000011600 */
[----:B------:R-:W-:-:S04]  /*a5e0*/  LOP3.LUT R4, R4, R5, RZ, 0xfc, !PT ;  /* 0x0000000504047212 */ /* 0x000fc800078efcff */
[----:B------:R-:W-:Y:S02]  /*a5f0*/  PRMT R0, R4, 0x7610, R0 ;  /* 0x0000761004007816 */ /* 0x000fe40000000000 */
.L_x_5785:
[----:B------:R-:W-:Y:S05]  /*a600*/  BSYNC B0 ;  /* 0x0000000000007941 */ /* 0x000fea0003800000 */
.L_x_5784:
[----:B------:R0:W-:Y:S01]  /*a610*/  STG.E.U8 [R2.64], R0 ;  /* 0x0000000002007986 */ /* 0x0001e2000c101124 */
[----:B------:R-:W-:Y:S05]  /*a620*/  BRA `(.L_x_5761) ;  /* 0x0000031000007947 */ /* 0x000fea0003800000 */
.L_x_5778:
        /* <DEDUP_REMOVED lines=22> */
.L_x_5760:
        /* <DEDUP_REMOVED lines=20> */
.L_x_5788:
[----:B------:R-:W-:-:S06]  /*a8d0*/  HADD2.F32 R4, -RZ, R24.H0_H0 ;  /* 0x20000018ff047230 */ /* 0x000fcc0000004100 */
[----:B------:R-:W0:Y:S02]  /*a8e0*/  F2I.U64.TRUNC R4, R4 ;  /* 0x0000000400047311 */ /* 0x000e24000020d800 */
[----:B0-----:R0:W-:Y:S01]  /*a8f0*/  STG.E.64 [R2.64], R4 ;  /* 0x0000000402007986 */ /* 0x0011e2000c101b24 */
[----:B------:R-:W-:Y:S05]  /*a900*/  BRA `(.L_x_5761) ;  /* 0x0000003000007947 */ /* 0x000fea0003800000 */
.L_x_5787:
[----:B------:R-:W-:-:S04]  /*a910*/  HADD2.F32 R24, -RZ, R24.H0_H0 ;  /* 0x20000018ff187230 */ /* 0x000fc80000004100 */
[----:B------:R-:W0:Y:S02]  /*a920*/  F2I.FTZ.U32.TRUNC.NTZ R5, R24 ;  /* 0x0000001800057305 */ /* 0x000e24000021f000 */
[----:B0-----:R0:W-:Y:S02]  /*a930*/  STG.E [R2.64], R5 ;  /* 0x0000000502007986 */ /* 0x0011e4000c101924 */
.L_x_5761:
        /* <DEDUP_REMOVED lines=23> */
.L_x_5792:
[----:B------:R-:W-:-:S06]  /*aab0*/  HADD2.F32 R5, -RZ, R18.H0_H0 ;  /* 0x20000012ff057230 */ /* 0x000fcc0000004100 */
[----:B------:R-:W0:Y:S02]  /*aac0*/  F2I.S64.TRUNC R4, R5 ;  /* 0x0000000500047311 */ /* 0x000e24000020d900 */
[----:B0-----:R0:W-:Y:S01]  /*aad0*/  STG.E.U8 [R2.64], R4 ;  /* 0x0000000402007986 */ /* 0x0011e2000c101124 */
[----:B------:R-:W-:Y:S05]  /*aae0*/  BRA `(.L_x_5794) ;  /* 0x00000e4000007947 */ /* 0x000fea0003800000 */
.L_x_5791:
        /* <DEDUP_REMOVED lines=10> */
.L_x_5796:
[----:B------:R-:W-:-:S04]  /*ab90*/  HADD2.F32 R18, -RZ, R18.H0_H0 ;  /* 0x20000012ff127230 */ /* 0x000fc80000004100 */
[----:B------:R-:W0:Y:S02]  /*aba0*/  F2I.FTZ.TRUNC.NTZ R5, R18 ;  /* 0x0000001200057305 */ /* 0x000e24000021f100 */
[----:B0-----:R0:W-:Y:S01]  /*abb0*/  STG.E [R2.64], R5 ;  /* 0x0000000502007986 */ /* 0x0011e2000c101924 */
[----:B------:R-:W-:Y:S05]  /*abc0*/  BRA `(.L_x_5794) ;  /* 0x00000d6000007947 */ /* 0x000fea0003800000 */
.L_x_5795:
[----:B------:R-:W-:-:S04]  /*abd0*/  HADD2.F32 R18, -RZ, R18.H0_H0 ;  /* 0x20000012ff127230 */ /* 0x000fc80000004100 */
[----:B------:R-:W0:Y:S02]  /*abe0*/  F2I.FTZ.TRUNC.NTZ R5, R18 ;  /* 0x0000001200057305 */ /* 0x000e24000021f100 */
[----:B0-----:R0:W-:Y:S01]  /*abf0*/  STG.E.U16 [R2.64], R5 ;  /* 0x0000000502007986 */ /* 0x0011e2000c101524 */
[----:B------:R-:W-:Y:S05]  /*ac00*/  BRA `(.L_x_5794) ;  /* 0x00000d2000007947 */ /* 0x000fea0003800000 */
.L_x_5790:
        /* <DEDUP_REMOVED lines=9> */
.L_x_5798:
[----:B------:R0:W-:Y:S01]  /*aca0*/  STG.E.U16 [R2.64], R18 ;  /* 0x0000001202007986 */ /* 0x0001e2000c101524 */
[----:B------:R-:W-:Y:S05]  /*acb0*/  BRA `(.L_x_5794) ;  /* 0x00000c7000007947 */ /* 0x000fea0003800000 */
.L_x_5797:
        /* <DEDUP_REMOVED lines=10> */
.L_x_5800:
[----:B------:R-:W-:-:S05]  /*ad60*/  HADD2.F32 R0, -RZ, R18.H0_H0 ;  /* 0x20000012ff007230 */ /* 0x000fca0000004100 */
[----:B------:R-:W-:-:S04]  /*ad70*/  F2FP.PACK_AB R0, RZ, R0 ;  /* 0x00000000ff00723e */ /* 0x000fc800000000ff */
[----:B------:R-:W-:-:S05]  /*ad80*/  PRMT R0, R0, 0x5410, RZ ;  /* 0x0000541000007816 */ /* 0x000fca00000000ff */
[----:B------:R0:W-:Y:S01]  /*ad90*/  STG.E [R2.64], R0 ;  /* 0x0000000002007986 */ /* 0x0001e2000c101924 */
[----:B------:R-:W-:Y:S05]  /*ada0*/  BRA `(.L_x_5794) ;  /* 0x00000b8000007947 */ /* 0x000fea0003800000 */
.L_x_5799:
[----:B------:R-:W-:-:S05]  /*adb0*/  HADD2.F32 R4, -RZ, R18.H0_H0 ;  /* 0x20000012ff047230 */ /* 0x000fca0000004100 */
[----:B------:R-:W-:-:S06]  /*adc0*/  FMUL.FTZ R4, R4, 1 ;  /* 0x3f80000004047820 */ /* 0x000fcc0000410000 */
[----:B------:R-:W0:Y:S02]  /*add0*/  F2F.F64.F32 R4, R4 ;  /* 0x0000000400047310 */ /* 0x000e240000201800 */
[----:B0-----:R0:W-:Y:S01]  /*ade0*/  STG.E.64 [R2.64], R4 ;  /* 0x0000000402007986 */ /* 0x0011e2000c101b24 */
[----:B------:R-:W-:Y:S05]  /*adf0*/  BRA `(.L_x_5794) ;  /* 0x00000b3000007947 */ /* 0x000fea0003800000 */
.L_x_5789:
        /* <DEDUP_REMOVED lines=13> */
.L_x_5803:
[----:B------:R-:W-:Y:S01]  /*aed0*/  HADD2.F32 R18, -RZ, R18.H0_H0 ;  /* 0x20000012ff127230 */ /* 0x000fe20000004100 */
[----:B------:R-:W-:-:S04]  /*aee0*/  CS2R R6, SRZ ;  /* 0x0000000000067805 */ /* 0x000fc8000001ff00 */
[----:B------:R-:W-:-:S06]  /*aef0*/  FMUL.FTZ R4, R18, 1 ;  /* 0x3f80000012047820 */ /* 0x000fcc0000410000 */
[----:B------:R-:W0:Y:S02]  /*af00*/  F2F.F64.F32 R4, R4 ;  /* 0x0000000400047310 */ /* 0x000e240000201800 */
[----:B0-----:R0:W-:Y:S01]  /*af10*/  STG.E.128 [R2.64], R4 ;  /* 0x0000000402007986 */ /* 0x0011e2000c101d24 */
[----:B------:R-:W-:Y:S05]  /*af20*/  BRA `(.L_x_5794) ;  /* 0x00000a0000007947 */ /* 0x000fea0003800000 */
.L_x_5802:
        /* <DEDUP_REMOVED lines=21> */
.L_x_5807:
[----:B------:R-:W-:Y:S05]  /*b080*/  BSYNC B0 ;  /* 0x0000000000007941 */ /* 0x000fea0003800000 */
.L_x_5806:
[----:B------:R-:W-:-:S05]  /*b090*/  LOP3.LUT R5, R0, R5, RZ, 0xfc, !PT ;  /* 0x0000000500057212 */ /* 0x000fca00078efcff */
[----:B------:R0:W-:Y:S01]  /*b0a0*/  STG.E.U8 [R2.64], R5 ;  /* 0x0000000502007986 */ /* 0x0001e2000c101124 */
[----:B------:R-:W-:Y:S05]  /*b0b0*/  BRA `(.L_x_5794) ;  /* 0x0000087000007947 */ /* 0x000fea0003800000 */
.L_x_5805:
        /* <DEDUP_REMOVED lines=13> */
.L_x_5809:
[----:B------:R-:W-:Y:S01]  /*b190*/  IMAD.MOV.U32 R0, RZ, RZ, 0x7f ;  /* 0x0000007fff007424 */ /* 0x000fe200078e00ff */
[----:B------:R-:W-:-:S04]  /*b1a0*/  ISETP.GT.U32.AND P0, PT, R4, 0x7f800000, PT ;  /* 0x7f8000000400780c */ /* 0x000fc80003f04070 */
[----:B------:R-:W-:-:S04]  /*b1b0*/  SEL R0, R0, 0x7c, P0 ;  /* 0x0000007c00007807 */ /* 0x000fc80000000000 */
.L_x_5810:
[----:B------:R-:W-:Y:S05]  /*b1c0*/  BSYNC B0 ;  /* 0x0000000000007941 */ /* 0x000fea0003800000 */
.L_x_5808:
[----:B------:R-:W-:-:S04]  /*b1d0*/  LOP3.LUT R4, R5, 0x80000000, RZ, 0xc0, !PT ;  /* 0x8000000005047812 */ /* 0x000fc800078ec0ff */
[----:B------:R-:W-:-:S04]  /*b1e0*/  SHF.R.U32.HI R5, RZ, 0x18, R4 ;  /* 0x00000018ff057819 */ /* 0x000fc80000011604 */
[----:B------:R-:W-:-:S05]  /*b1f0*/  LOP3.LUT R5, R0, R5, RZ, 0xfc, !PT ;  /* 0x0000000500057212 */ /* 0x000fca00078efcff */
[----:B------:R0:W-:Y:S01]  /*b200*/  STG.E.U8 [R2.64], R5 ;  /* 0x0000000502007986 */ /* 0x0001e2000c101124 */
[----:B------:R-:W-:Y:S05]  /*b210*/  BRA `(.L_x_5794) ;  /* 0x0000071000007947 */ /* 0x000fea0003800000 */
.L_x_5804:
[----:B------:R-:W-:-:S05]  /*b220*/  HADD2.F32 R0, -RZ, R18.H0_H0 ;  /* 0x20000012ff007230 */ /* 0x000fca0000004100 */
[----:B------:R-:W-:-:S05]  /*b230*/  F2FP.BF16.PACK_AB R0, RZ, R0 ;  /* 0x00000000ff00723e */ /* 0x000fca00000010ff */
[----:B------:R0:W-:Y:S01]  /*b240*/  STG.E.U16 [R2.64], R0 ;  /* 0x0000000002007986 */ /* 0x0001e2000c101524 */
[----:B------:R-:W-:Y:S05]  /*b250*/  BRA `(.L_x_5794) ;  /* 0x000006d000007947 */ /* 0x000fea0003800000 */
.L_x_5801:
        /* <DEDUP_REMOVED lines=12> */
.L_x_5813:
        /* <DEDUP_REMOVED lines=17> */
.L_x_5816:
[----:B------:R-:W-:-:S04]  /*b430*/  LOP3.LUT R0, R7, 0x80000000, RZ, 0xc0, !PT ;  /* 0x8000000007007812 */ /* 0x000fc800078ec0ff */
[----:B------:R-:W-:-:S04]  /*b440*/  SHF.R.U32.HI R5, RZ, 0x18, R0 ;  /* 0x00000018ff057819 */ /* 0x000fc80000011600 */
[----:B------:R-:W-:-:S04]  /*b450*/  LOP3.LUT R4, R4, R5, RZ, 0xfc, !PT ;  /* 0x0000000504047212 */ /* 0x000fc800078efcff */
[----:B------:R-:W-:Y:S02]  /*b460*/  PRMT R0, R4, 0x7610, R0 ;  /* 0x0000761004007816 */ /* 0x000fe40000000000 */
.L_x_5815:
[----:B------:R-:W-:Y:S05]  /*b470*/  BSYNC B0 ;  /* 0x0000000000007941 */ /* 0x000fea0003800000 */
.L_x_5814:
[----:B------:R0:W-:Y:S01]  /*b480*/  STG.E.U8 [R2.64], R0 ;  /* 0x0000000002007986 */ /* 0x0001e2000c101124 */
[----:B------:R-:W-:Y:S05]  /*b490*/  BRA `(.L_x_5794) ;  /* 0x0000049000007947 */ /* 0x000fea0003800000 */
.L_x_5812:
        /* <DEDUP_REMOVED lines=17> */
.L_x_5819:
[----:B------:R-:W-:-:S04]  /*b5b0*/  LOP3.LUT R0, R7, 0x80000000, RZ, 0xc0, !PT ;  /* 0x8000000007007812 */ /* 0x000fc800078ec0ff */
[----:B------:R-:W-:-:S04]  /*b5c0*/  SHF.R.U32.HI R5, RZ, 0x18, R0 ;  /* 0x00000018ff057819 */ /* 0x000fc80000011600 */
[----:B------:R-:W-:-:S04]  /*b5d0*/  LOP3.LUT R4, R4, R5, RZ, 0xfc, !PT ;  /* 0x0000000504047212 */ /* 0x000fc800078efcff */
[----:B------:R-:W-:Y:S02]  /*b5e0*/  PRMT R0, R4, 0x7610, R0 ;  /* 0x0000761004007816 */ /* 0x000fe40000000000 */
.L_x_5818:
[----:B------:R-:W-:Y:S05]  /*b5f0*/  BSYNC B0 ;  /* 0x0000000000007941 */ /* 0x000fea0003800000 */
.L_x_5817:
[----:B------:R0:W-:Y:S01]  /*b600*/  STG.E.U8 [R2.64], R0 ;  /* 0x0000000002007986 */ /* 0x0001e2000c101124 */
[----:B------:R-:W-:Y:S05]  /*b610*/  BRA `(.L_x_5794) ;  /* 0x0000031000007947 */ /* 0x000fea0003800000 */
.L_x_5811:
        /* <DEDUP_REMOVED lines=22> */
.L_x_5793:
        /* <DEDUP_REMOVED lines=20> */
.L_x_5821:
[----:B------:R-:W-:-:S06]  /*b8c0*/  HADD2.F32 R4, -RZ, R18.H0_H0 ;  /* 0x20000012ff047230 */ /* 0x000fcc0000004100 */
[----:B------:R-:W0:Y:S02]  /*b8d0*/  F2I.U64.TRUNC R4, R4 ;  /* 0x0000000400047311 */ /* 0x000e24000020d800 */
[----:B0-----:R0:W-:Y:S01]  /*b8e0*/  STG.E.64 [R2.64], R4 ;  /* 0x0000000402007986 */ /* 0x0011e2000c101b24 */
[----:B------:R-:W-:Y:S05]  /*b8f0*/  BRA `(.L_x_5794) ;  /* 0x0000003000007947 */ /* 0x000fea0003800000 */
.L_x_5820:
[----:B------:R-:W-:-:S04]  /*b900*/  HADD2.F32 R18, -RZ, R18.H0_H0 ;  /* 0x20000012ff127230 */ /* 0x000fc80000004100 */
[----:B------:R-:W0:Y:S02]  /*b910*/  F2I.FTZ.U32.TRUNC.NTZ R5, R18 ;  /* 0x0000001200057305 */ /* 0x000e24000021f000 */
[----:B0-----:R0:W-:Y:S02]  /*b920*/  STG.E [R2.64], R5 ;  /* 0x0000000502007986 */ /* 0x0011e4000c101924 */
.L_x_5794:
[----:B------:R-:W-:Y:S02]  /*b930*/  IADD3 R29, R29, 0x80, RZ ;  /* 0x000000801d1d7810 */ /* 0x000fe40007ffe0ff */
.L_x_5755:
[----:B------:R-:W-:Y:S05]  /*b940*/  BSYNC B6 ;  /* 0x0000000000067941 */ /* 0x000fea0003800000 */
.L_x_5754:
        /* <DEDUP_REMOVED lines=21> */
.L_x_5825:
[----:B------:R-:W-:-:S06]  /*baa0*/  HADD2.F32 R5, -RZ, R23.H0_H0 ;  /* 0x20000017ff057230 */ /* 0x000fcc0000004100 */
[----:B------:R-:W0:Y:S02]  /*bab0*/  F2I.S64.TRUNC R4, R5 ;  /* 0x0000000500047311 */ /* 0x000e24000020d900 */
[----:B0-----:R-:W-:Y:S01]  /*bac0*/  STG.E.U8 [R2.64], R4 ;  /* 0x0000000402007986 */ /* 0x001fe2000c101124 */
[----:B------:R-:W-:Y:S05]  /*bad0*/  EXIT ;  /* 0x000000000000794d */ /* 0x000fea0003800000 */
.L_x_5824:
        /* <DEDUP_REMOVED lines=10> */
.L_x_5828:
[----:B------:R-:W-:-:S06]  /*bb80*/  HADD2.F32 R23, -RZ, R23.H0_H0 ;  /* 0x20000017ff177230 */ /* 0x000fcc0000004100 */
[----:B------:R-:W0:Y:S02]  /*bb90*/  F2I.FTZ.TRUNC.NTZ R23, R23 ;  /* 0x0000001700177305 */ /* 0x000e24000021f100 */
[----:B0-----:R-:W-:Y:S01]  /*bba0*/  STG.E [R2.64], R23 ;  /* 0x0000001702007986 */ /* 0x001fe2000c101924 */
[----:B------:R-:W-:Y:S05]  /*bbb0*/  EXIT ;  /* 0x000000000000794d */ /* 0x000fea0003800000 */
.L_x_5827:
[----:B------:R-:W-:-:S06]  /*bbc0*/  HADD2.F32 R23, -RZ, R23.H0_H0 ;  /* 0x20000017ff177230 */ /* 0x000fcc0000004100 */
[----:B------:R-:W0:Y:S02]  /*bbd0*/  F2I.FTZ.TRUNC.NTZ R23, R23 ;  /* 0x0000001700177305 */ /* 0x000e24000021f100 */
[----:B0-----:R-:W-:Y:S01]  /*bbe0*/  STG.E.U16 [R2.64], R23 ;  /* 0x0000001702007986 */ /* 0x001fe2000c101524 */
[----:B------:R-:W-:Y:S05]  /*bbf0*/  EXIT ;  /* 0x000000000000794d */ /* 0x000fea0003800000 */
.L_x_5823:
        /* <DEDUP_REMOVED lines=9> */
.L_x_5830:
[----:B------:R-:W-:Y:S01]  /*bc90*/  STG.E.U16 [R2.64], R23 ;  /* 0x0000001702007986 */ /* 0x000fe2000c101524 */
[----:B------:R-:W-:Y:S05]  /*bca0*/  EXIT ;  /* 0x000000000000794d */ /* 0x000fea0003800000 */
.L_x_5829:
        /* <DEDUP_REMOVED lines=10> */
.L_x_5832:
[----:B------:R-:W-:-:S05]  /*bd50*/  HADD2.F32 R0, -RZ, R23.H0_H0 ;  /* 0x20000017ff007230 */ /* 0x000fca0000004100 */
[----:B------:R-:W-:-:S04]  /*bd60*/  F2FP.PACK_AB R0, RZ, R0 ;  /* 0x00000000ff00723e */ /* 0x000fc800000000ff */
[----:B------:R-:W-:-:S05]  /*bd70*/  PRMT R0, R0, 0x5410, RZ ;  /* 0x0000541000007816 */ /* 0x000fca00000000ff */
[----:B------:R-:W-:Y:S01]  /*bd80*/  STG.E [R2.64], R0 ;  /* 0x0000000002007986 */ /* 0x000fe2000c101924 */
[----:B------:R-:W-:Y:S05]  /*bd90*/  EXIT ;  /* 0x000000000000794d */ /* 0x000fea0003800000 */
.L_x_5831:
[----:B------:R-:W-:-:S05]  /*bda0*/  HADD2.F32 R4, -RZ, R23.H0_H0 ;  /* 0x20000017ff047230 */ /* 0x000fca0000004100 */
[----:B------:R-:W-:-:S06]  /*bdb0*/  FMUL.FTZ R4, R4, 1 ;  /* 0x3f80000004047820 */ /* 0x000fcc0000410000 */
[----:B------:R-:W0:Y:S02]  /*bdc0*/  F2F.F64.F32 R4, R4 ;  /* 0x0000000400047310 */ /* 0x000e240000201800 */
[----:B0-----:R-:W-:Y:S01]  /*bdd0*/  STG.E.64 [R2.64], R4 ;  /* 0x0000000402007986 */ /* 0x001fe2000c101b24 */
[----:B------:R-:W-:Y:S05]  /*bde0*/  EXIT ;  /* 0x000000000000794d */ /* 0x000fea0003800000 */
.L_x_5822:
        /* <DEDUP_REMOVED lines=13> */
.L_x_5835:
[----:B------:R-:W-:Y:S01]  /*bec0*/  HADD2.F32 R23, -RZ, R23.H0_H0 ;  /* 0x20000017ff177230 */ /* 0x000fe20000004100 */
[----:B------:R-:W-:-:S04]  /*bed0*/  CS2R R6, SRZ ;  /* 0x0000000000067805 */ /* 0x000fc8000001ff00 */
[----:B------:R-:W-:-:S06]  /*bee0*/  FMUL.FTZ R4, R23, 1 ;  /* 0x3f80000017047820 */ /* 0x000fcc0000410000 */
[----:B------:R-:W0:Y:S02]  /*bef0*/  F2F.F64.F32 R4, R4 ;  /* 0x0000000400047310 */ /* 0x000e240000201800 */
[----:B0-----:R-:W-:Y:S01]  /*bf00*/  STG.E.128 [R2.64], R4 ;  /* 0x0000000402007986 */ /* 0x001fe2000c101d24 */
[----:B------:R-:W-:Y:S05]  /*bf10*/  EXIT ;  /* 0x000000000000794d */ /* 0x000fea0003800000 */
.L_x_5834:
        /* <DEDUP_REMOVED lines=21> */
.L_x_5839:
[----:B------:R-:W-:Y:S05]  /*c070*/  BSYNC B0 ;  /* 0x0000000000007941 */ /* 0x000fea0003800000 */
.L_x_5838:
[----:B------:R-:W-:-:S05]  /*c080*/  LOP3.LUT R5, R0, R5, RZ, 0xfc, !PT ;  /* 0x0000000500057212 */ /* 0x000fca00078efcff */
[----:B------:R-:W-:Y:S01]  /*c090*/  STG.E.U8 [R2.64], R5 ;  /* 0x0000000502007986 */ /* 0x000fe2000c101124 */
[----:B------:R-:W-:Y:S05]  /*c0a0*/  EXIT ;  /* 0x000000000000794d */ /* 0x000fea0003800000 */
.L_x_5837:
        /* <DEDUP_REMOVED lines=13> */
.L_x_5841:
[----:B------:R-:W-:Y:S01]  /*c180*/  IMAD.MOV.U32 R0, RZ, RZ, 0x7f ;  /* 0x0000007fff007424 */ /* 0x000fe200078e00ff */
[----:B------:R-:W-:-:S04]  /*c190*/  ISETP.GT.U32.AND P0, PT, R4, 0x7f800000, PT ;  /* 0x7f8000000400780c */ /* 0x000fc80003f04070 */
[----:B------:R-:W-:-:S04]  /*c1a0*/  SEL R0, R0, 0x7c, P0 ;  /* 0x0000007c00007807 */ /* 0x000fc80000000000 */
.L_x_5842:
[----:B------:R-:W-:Y:S05]  /*c1b0*/  BSYNC B0 ;  /* 0x0000000000007941 */ /* 0x000fea0003800000 */
.L_x_5840:
[----:B------:R-:W-:-:S04]  /*c1c0*/  LOP3.LUT R4, R23, 0x80000000, RZ, 0xc0, !PT ;  /* 0x8000000017047812 */ /* 0x000fc800078ec0ff */
[----:B------:R-:W-:-:S04]  /*c1d0*/  SHF.R.U32.HI R5, RZ, 0x18, R4 ;  /* 0x00000018ff057819 */ /* 0x000fc80000011604 */
[----:B------:R-:W-:-:S05]  /*c1e0*/  LOP3.LUT R5, R0, R5, RZ, 0xfc, !PT ;  /* 0x0000000500057212 */ /* 0x000fca00078efcff */
[----:B------:R-:W-:Y:S01]  /*c1f0*/  STG.E.U8 [R2.64], R5 ;  /* 0x0000000502007986 */ /* 0x000fe2000c101124 */
[----:B------:R-:W-:Y:S05]  /*c200*/  EXIT ;  /* 0x000000000000794d */ /* 0x000fea0003800000 */
.L_x_5836:
[----:B------:R-:W-:-:S05]  /*c210*/  HADD2.F32 R0, -RZ, R23.H0_H0 ;  /* 0x20000017ff007230 */ /* 0x000fca0000004100 */
[----:B------:R-:W-:-:S05]  /*c220*/  F2FP.BF16.PACK_AB R0, RZ, R0 ;  /* 0x00000000ff00723e */ /* 0x000fca00000010ff */
[----:B------:R-:W-:Y:S01]  /*c230*/  STG.E.U16 [R2.64], R0 ;  /* 0x0000000002007986 */ /* 0x000fe2000c101524 */
[----:B------:R-:W-:Y:S05]  /*c240*/  EXIT ;  /* 0x000000000000794d */ /* 0x000fea0003800000 */
.L_x_5833:
        /* <DEDUP_REMOVED lines=12> */
.L_x_5845:
        /* <DEDUP_REMOVED lines=17> */
.L_x_5848:
[----:B------:R-:W-:-:S04]  /*c420*/  LOP3.LUT R0, R23, 0x80000000, RZ, 0xc0, !PT ;  /* 0x8000000017007812 */ /* 0x000fc800078ec0ff */
[----:B------:R-:W-:-:S04]  /*c430*/  SHF.R.U32.HI R5, RZ, 0x18, R0 ;  /* 0x00000018ff057819 */ /* 0x000fc80000011600 */
[----:B------:R-:W-:-:S04]  /*c440*/  LOP3.LUT R4, R4, R5, RZ, 0xfc, !PT ;  /* 0x0000000504047212 */ /* 0x000fc800078efcff */
[----:B------:R-:W-:Y:S02]  /*c450*/  PRMT R0, R4, 0x7610, R0 ;  /* 0x0000761004007816 */ /* 0x000fe40000000000 */
.L_x_5847:
[----:B------:R-:W-:Y:S05]  /*c460*/  BSYNC B0 ;  /* 0x0000000000007941 */ /* 0x000fea0003800000 */
.L_x_5846:
[----:B------:R-:W-:Y:S01]  /*c470*/  STG.E.U8 [R2.64], R0 ;  /* 0x0000000002007986 */ /* 0x000fe2000c101124 */
[----:B------:R-:W-:Y:S05]  /*c480*/  EXIT ;  /* 0x000000000000794d */ /* 0x000fea0003800000 */
.L_x_5844:
        /* <DEDUP_REMOVED lines=17> */
.L_x_5851:
[----:B------:R-:W-:-:S04]  /*c5a0*/  LOP3.LUT R0, R23, 0x80000000, RZ, 0xc0, !PT ;  /* 0x8000000017007812 */ /* 0x000fc800078ec0ff */
[----:B------:R-:W-:-:S04]  /*c5b0*/  SHF.R.U32.HI R5, RZ, 0x18, R0 ;  /* 0x00000018ff057819 */ /* 0x000fc80000011600 */
[----:B------:R-:W-:-:S04]  /*c5c0*/  LOP3.LUT R4, R4, R5, RZ, 0xfc, !PT ;  /* 0x0000000504047212 */ /* 0x000fc800078efcff */
[----:B------:R-:W-:Y:S02]  /*c5d0*/  PRMT R0, R4, 0x7610, R0 ;  /* 0x0000761004007816 */ /* 0x000fe40000000000 */
.L_x_5850:
[----:B------:R-:W-:Y:S05]  /*c5e0*/  BSYNC B0 ;  /* 0x0000000000007941 */ /* 0x000fea0003800000 */
.L_x_5849:
[----:B------:R-:W-:Y:S01]  /*c5f0*/  STG.E.U8 [R2.64], R0 ;  /* 0x0000000002007986 */ /* 0x000fe2000c101124 */
[----:B------:R-:W-:Y:S05]  /*c600*/  EXIT ;  /* 0x000000000000794d */ /* 0x000fea0003800000 */
.L_x_5843:
        /* <DEDUP_REMOVED lines=22> */
.L_x_5826:
        /* <DEDUP_REMOVED lines=20> */
.L_x_5853:
[----:B------:R-:W-:-:S06]  /*c8b0*/  HADD2.F32 R4, -RZ, R23.H0_H0 ;  /* 0x20000017ff047230 */ /* 0x000fcc0000004100 */
[----:B------:R-:W0:Y:S02]  /*c8c0*/  F2I.U64.TRUNC R4, R4 ;  /* 0x0000000400047311 */ /* 0x000e24000020d800 */
[----:B0-----:R-:W-:Y:S01]  /*c8d0*/  STG.E.64 [R2.64], R4 ;  /* 0x0000000402007986 */ /* 0x001fe2000c101b24 */
[----:B------:R-:W-:Y:S05]  /*c8e0*/  EXIT ;  /* 0x000000000000794d */ /* 0x000fea0003800000 */
.L_x_5852:
[----:B------:R-:W-:-:S06]  /*c8f0*/  HADD2.F32 R23, -RZ, R23.H0_H0 ;  /* 0x20000017ff177230 */ /* 0x000fcc0000004100 */
[----:B------:R-:W0:Y:S02]  /*c900*/  F2I.FTZ.U32.TRUNC.NTZ R23, R23 ;  /* 0x0000001700177305 */ /* 0x000e24000021f000 */
[----:B0-----:R-:W-:Y:S01]  /*c910*/  STG.E [R2.64], R23 ;  /* 0x0000001702007986 */ /* 0x001fe2000c101924 */
[----:B------:R-:W-:Y:S05]  /*c920*/  EXIT ;  /* 0x000000000000794d */ /* 0x000fea0003800000 */
.L_x_5854:
        /* <DEDUP_REMOVED lines=13> */
.L_x_13785:


//--------------------- .text._ZN2at6native18elementwise_kernelILi128ELi4EZNS0_22gpu_kernel_impl_nocastIZZZNS0_26logit_backward_kernel_cudaERNS_18TensorIteratorBaseERKN3c106ScalarEENKUlvE_clEvENKUlvE1_clEvEUlNS5_4HalfESB_E0_EEvS4_RKT_EUliE_EEviT1_ --------------------------
	.section	.text._ZN2at6native18elementwise_kernelILi128ELi4EZNS0_22gpu_kernel_impl_nocastIZZZNS0_26logit_backward_kernel_cudaERNS_18TensorIteratorBaseERKN3c106ScalarEENKUlvE_clEvENKUlvE1_clEvEUlNS5_4HalfESB_E0_EEvS4_RKT_EUliE_EEviT1_,"ax",@progbits
	.sectioninfo	@"SHI_REGISTERS=12"
	.align	128
        .global         _ZN2at6native18elementwise_kernelILi128ELi4EZNS0_22gpu_kernel_impl_nocastIZZZNS0_26logit_backward_kernel_cudaERNS_18TensorIteratorBaseERKN3c106ScalarEENKUlvE_clEvENKUlvE1_clEvEUlNS5_4HalfESB_E0_EEvS4_RKT_EUliE_EEviT1_
        .type           _ZN2at6native18elementwise_kernelILi128ELi4EZNS0_22gpu_kernel_impl_nocastIZZZNS0_26logit_backward_kernel_cudaERNS_18TensorIteratorBaseERKN3c106ScalarEENKUlvE_clEvENKUlvE1_clEvEUlNS5_4HalfESB_E0_EEvS4_RKT_EUliE_EEviT1_,@function
        .size           _ZN2at6native18elementwise_kernelILi128ELi4EZNS0_22gpu_kernel_impl_nocastIZZZNS0_26logit_backward_kernel_cudaERNS_18TensorIteratorBaseERKN3c106ScalarEENKUlvE_clEvENKUlvE1_clEvEUlNS5_4HalfESB_E0_EEvS4_RKT_EUliE_EEviT1_,(.L_x_13786 - _ZN2at6native18elementwise_kernelILi128ELi4EZNS0_22gpu_kernel_impl_nocastIZZZNS0_26logit_backward_kernel_cudaERNS_18TensorIteratorBaseERKN3c106ScalarEENKUlvE_clEvENKUlvE1_clEvEUlNS5_4HalfESB_E0_EEvS4_RKT_EUliE_EEviT1_)
        .other          _ZN2at6native18elementwise_kernelILi128ELi4EZNS0_22gpu_kernel_impl_nocastIZZZNS0_26logit_backward_kernel_cudaERNS_18TensorIteratorBaseERKN3c106ScalarEENKUlvE_clEvENKUlvE1_clEvEUlNS5_4HalfESB_E0_EEvS4_RKT_EUliE_EEviT1_,@"STO_CUDA_ENTRY STV_DEFAULT"
_ZN2at6native18elementwise_kernelILi128ELi4EZNS0_22gpu_kernel_impl_nocastIZZZNS0_26logit_backward_kernel_cudaERNS_18TensorIteratorBaseERKN3c106ScalarEENKUlvE_clEvENKUlvE1_clEvEUlNS5_4HalfESB_E0_EEvS4_RKT_EUliE_EEviT1_:
.text._ZN2at6native18elementwise_kernelILi128ELi4EZNS0_22gpu_kernel_impl_nocastIZZZNS0_26logit_backward_kernel_cudaERNS_18TensorIteratorBaseERKN3c106ScalarEENKUlvE_clEvENKUlvE1_clEvEUlNS5_4HalfESB_E0_EEvS4_RKT_EUliE_EEviT1_:
        /* <DEDUP_REMOVED lines=261> */
.L_x_5857:
[----:B------:R-:W-:-:S04]  /*1050*/  IADD3 R6, P0, R4, c[0x0][0x3d8], RZ ;  /* 0x0000f60004067a10 */ /* 0x000fc80007f1e0ff */
[----:B------:R-:W-:-:S05]  /*1060*/  IADD3.X R7, RZ, c[0x0][0x3dc], RZ, P0, !PT ;  /* 0x0000f700ff077a10 */ /* 0x000fca00007fe4ff */
[----:B------:R-:W2:Y:S01]  /*1070*/  LDG.E.U16 R6, [R6.64] ;  /* 0x0000000406067981 */ /* 0x000ea2000c1e1500 */
[----:B------:R-:W-:-:S04]  /*1080*/  IADD3 R4, P0, R2, c[0x0][0x3d0], RZ ;  /* 0x0000f40002047a10 */ /* 0x000fc80007f1e0ff */
[----:B------:R-:W-:-:S05]  /*1090*/  IADD3.X R5, RZ, c[0x0][0x3d4], RZ, P0, !PT ;  /* 0x0000f500ff057a10 */ /* 0x000fca00007fe4ff */
[----:B------:R-:W3:Y:S01]  /*10a0*/  LDG.E.U16 R4, [R4.64] ;  /* 0x0000000404047981 */ /* 0x000ee2000c1e1500 */
[----:B------:R-:W-:Y:S01]  /*10b0*/  IADD3 R3, R3, 0x80, RZ ;  /* 0x0000008003037810 */ /* 0x000fe20007ffe0ff */
[----:B--2---:R-:W-:-:S05]  /*10c0*/  HADD2.F32 R9, -RZ, R6.H0_H0 ;  /* 0x20000006ff097230 */ /* 0x004fca0000004100 */
[C---:B------:R-:W-:Y:S02]  /*10d0*/  FSETP.GEU.FTZ.AND P1, PT, R9.reuse, c[0x0][0x3e0], PT ;  /* 0x0000f80009007a0b */ /* 0x040fe40003f3e000 */
[----:B------:R-:W-:Y:S01]  /*10e0*/  FSETP.GT.FTZ.AND P0, PT, R9, c[0x0][0x3e4], PT ;  /* 0x0000f90009007a0b */ /* 0x000fe20003f14000 */
[----:B---3--:R-:W-:-:S03]  /*10f0*/  HADD2.F32 R7, -RZ, R4.H0_H0 ;  /* 0x20000004ff077230 */ /* 0x008fc60000004100 */
[----:B------:R-:W-:-:S13]  /*1100*/  PLOP3.LUT P0, PT, P1, P0, PT, 0x8a, 0x0 ;  /* 0x000000000000781c */ /* 0x000fda0000f01172 */
[----:B------:R-:W-:-:S04]  /*1110*/  @!P0 FADD.FTZ R2, -R9, 1 ;  /* 0x3f80000009028421 */ /* 0x000fc80000010100 */
[----:B------:R-:W-:Y:S01]  /*1120*/  @!P0 FMUL.FTZ R8, R9, R2 ;  /* 0x0000000209088220 */ /* 0x000fe20000410000 */
[----:B------:R-:W-:-:S05]  /*1130*/  MOV R2, RZ ;  /* 0x000000ff00027202 */ /* 0x000fca0000000f00 */
[----:B------:R-:W0:Y:S02]  /*1140*/  @!P0 MUFU.RCP R8, R8 ;  /* 0x0000000800088308 */ /* 0x000e240000001000 */
[----:B0-----:R-:W-:Y:S01]  /*1150*/  @!P0 FMUL.FTZ R2, R7, R8 ;  /* 0x0000000807028220 */ /* 0x001fe20000410000 */
[----:B------:R-:W-:-:S04]  /*1160*/  IADD3 R4, P0, R0, c[0x0][0x3c8], RZ ;  /* 0x0000f20000047a10 */ /* 0x000fc80007f1e0ff */
[----:B------:R-:W-:Y:S02]  /*1170*/  F2FP.PACK_AB R2, RZ, R2 ;  /* 0x00000002ff02723e */ /* 0x000fe400000000ff */
[----:B------:R-:W-:-:S05]  /*1180*/  IADD3.X R5, RZ, c[0x0][0x3cc], RZ, P0, !PT ;  /* 0x0000f300ff057a10 */ /* 0x000fca00007fe4ff */
[----:B------:R0:W-:Y:S02]  /*1190*/  STG.E.U16 [R4.64], R2 ;  /* 0x0000000204007986 */ /* 0x0001e4000c101504 */
.L_x_5856:
[----:B------:R-:W-:Y:S05]  /*11a0*/  BSYNC B0 ;  /* 0x0000000000007941 */ /* 0x000fea0003800000 */
.L_x_5855:
        /* <DEDUP_REMOVED lines=256> */
.L_x_5860:
        /* <DEDUP_REMOVED lines=276> */
.L_x_5861:
        /* <DEDUP_REMOVED lines=21> */
.L_x_5859:
[----:B------:R-:W-:Y:S05]  /*3440*/  BSYNC B0 ;  /* 0x0000000000007941 */ /* 0x000fea0003800000 */
.L_x_5858:
        /* <DEDUP_REMOVED lines=255> */
.L_x_5862:
[----:B------:R-:W-:-:S04]  /*4440*/  IADD3 R4, P0, R4, c[0x0][0x3d8], RZ ;  /* 0x0000f60004047a10 */ /* 0x000fc80007f1e0ff */
[----:B------:R-:W-:-:S05]  /*4450*/  IADD3.X R5, RZ, c[0x0][0x3dc], RZ, P0, !PT ;  /* 0x0000f700ff057a10 */ /* 0x000fca00007fe4ff */
[----:B------:R-:W2:Y:S01]  /*4460*/  LDG.E.U16 R4, [R4.64] ;  /* 0x0000000404047981 */ /* 0x000ea2000c1e1500 */
[----:B------:R-:W-:-:S04]  /*4470*/  IADD3 R2, P0, R2, c[0x0][0x3d0], RZ ;  /* 0x0000f40002027a10 */ /* 0x000fc80007f1e0ff */
[----:B------:R-:W-:-:S05]  /*4480*/  IADD3.X R3, RZ, c[0x0][0x3d4], RZ, P0, !PT ;  /* 0x0000f500ff037a10 */ /* 0x000fca00007fe4ff */
[----:B------:R-:W3:Y:S01]  /*4490*/  LDG.E.U16 R2, [R2.64] ;  /* 0x0000000402027981 */ /* 0x000ee2000c1e1500 */
[----:B--2---:R-:W-:Y:S01]  /*44a0*/  HADD2.F32 R7, -RZ, R4.H0_H0 ;  /* 0x20000004ff077230 */ /* 0x004fe20000004100 */
[----:B------:R-:W-:-:S04]  /*44b0*/  MOV R4, RZ ;  /* 0x000000ff00047202 */ /* 0x000fc80000000f00 */
[C---:B------:R-:W-:Y:S02]  /*44c0*/  FSETP.GEU.FTZ.AND P1, PT, R7.reuse, c[0x0][0x3e0], PT ;  /* 0x0000f80007007a0b */ /* 0x040fe40003f3e000 */
[----:B------:R-:W-:Y:S01]  /*44d0*/  FSETP.GT.FTZ.AND P0, PT, R7, c[0x0][0x3e4], PT ;  /* 0x0000f90007007a0b */ /* 0x000fe20003f14000 */
[----:B---3--:R-:W-:-:S03]  /*44e0*/  HADD2.F32 R5, -RZ, R2.H0_H0 ;  /* 0x20000002ff057230 */ /* 0x008fc60000004100 */
[----:B------:R-:W-:-:S13]  /*44f0*/  PLOP3.LUT P0, PT, P1, P0, PT, 0x8a, 0x0 ;  /* 0x000000000000781c */ /* 0x000fda0000f01172 */
[----:B------:R-:W-:-:S04]  /*4500*/  @!P0 FADD.FTZ R6, -R7, 1 ;  /* 0x3f80000007068421 */ /* 0x000fc80000010100 */
[----:B------:R-:W-:-:S06]  /*4510*/  @!P0 FMUL.FTZ R6, R7, R6 ;  /* 0x0000000607068220 */ /* 0x000fcc0000410000 */
[----:B------:R-:W0:Y:S02]  /*4520*/  @!P0 MUFU.RCP R6, R6 ;  /* 0x0000000600068308 */ /* 0x000e240000001000 */
[----:B0-----:R-:W-:Y:S01]  /*4530*/  @!P0 FMUL.FTZ R4, R5, R6 ;  /* 0x0000000605048220 */ /* 0x001fe20000410000 */
[----:B------:R-:W-:-:S04]  /*4540*/  IADD3 R2, P0, R0, c[0x0][0x3c8], RZ ;  /* 0x0000f20000027a10 */ /* 0x000fc80007f1e0ff */
[----:B------:R-:W-:Y:S02]  /*4550*/  F2FP.PACK_AB R4, RZ, R4 ;  /* 0x00000004ff04723e */ /* 0x000fe400000000ff */
[----:B------:R-:W-:-:S05]  /*4560*/  IADD3.X R3, RZ, c[0x0][0x3cc], RZ, P0, !PT ;  /* 0x0000f300ff037a10 */ /* 0x000fca00007fe4ff */
[----:B------:R-:W-:Y:S01]  /*4570*/  STG.E.U16 [R2.64], R4 ;  /* 0x0000000402007986 */ /* 0x000fe2000c101504 */
[----:B------:R-:W-:Y:S05]  /*4580*/  EXIT ;  /* 0x000000000000794d */ /* 0x000fea0003800000 */
.L_x_5863:
        /* <DEDUP_REMOVED lines=15> */
.L_x_13786:


//--------------------- .text._ZN2at6native27unrolled_elementwise_kernelIZZZNS0_26logit_backward_kernel_cudaERNS_18TensorIteratorBaseERKN3c106ScalarEENKUlvE_clEvENKUlvE1_clEvEUlNS4_4HalfESA_E0_St5arrayIPcLm3EELi4E23TrivialOffsetCalculatorILi2EjESF_ILi1EjENS0_6memory15LoadWithoutCastENSI_16StoreWithoutCastEEEviT_T0_T2_T3_T4_T5_ --------------------------
	.section	.text._ZN2at6native27unrolled_elementwise_kernelIZZZNS0_26logit_backward_kernel_cudaERNS_18TensorIteratorBaseERKN3c106ScalarEENKUlvE_clEvENKUlvE1_clEvEUlNS4_4HalfESA_E0_St5arrayIPcLm3EELi4E23TrivialOffsetCalculatorILi2EjESF_ILi1EjENS0_6memory15LoadWithoutCastENSI_16StoreWithoutCastEEEviT_T0_T2_T3_T4_T5_,"ax",@progbits
	.sectioninfo	@"SHI_REGISTERS=28"
	.align	128
        .global         _ZN2at6native27unrolled_elementwise_kernelIZZZNS0_26logit_backward_kernel_cudaERNS_18TensorIteratorBaseERKN3c106ScalarEENKUlvE_clEvENKUlvE1_clEvEUlNS4_4HalfESA_E0_St5arrayIPcLm3EELi4E23TrivialOffsetCalculatorILi2EjESF_ILi1EjENS0_6memory15LoadWithoutCastENSI_16StoreWithoutCastEEEviT_T0_T2_T3_T4_T5_
        .type           _ZN2at6native27unrolled_elementwise_kernelIZZZNS0_26logit_backward_kernel_cudaERNS_18TensorIteratorBaseERKN3c106ScalarEENKUlvE_clEvENKUlvE1_clEvEUlNS4_4HalfESA_E0_St5arrayIPcLm3EELi4E23TrivialOffsetCalculatorILi2EjESF_ILi1EjENS0_6memory15LoadWithoutCastENSI_16StoreWithoutCastEEEviT_T0_T2_T3_T4_T5_,@function
        .size           _ZN2at6native27unrolled_elementwise_kernelIZZZNS0_26logit_backward_kernel_cudaERNS_18TensorIteratorBaseERKN3c106ScalarEENKUlvE_clEvENKUlvE1_clEvEUlNS4_4HalfESA_E0_St5arrayIPcLm3EELi4E23TrivialOffsetCalculatorILi2EjESF_ILi1EjENS0_6memory15LoadWithoutCastENSI_16StoreWithoutCastEEEviT_T0_T2_T3_T4_T5_,(.L_x_13787 - _ZN2at6native27unrolled_elementwise_kernelIZZZNS0_26logit_backward_kernel_cudaERNS_18TensorIteratorBaseERKN3c106ScalarEENKUlvE_clEvENKUlvE1_clEvEUlNS4_4HalfESA_E0_St5arrayIPcLm3EELi4E23TrivialOffsetCalculatorILi2EjESF_ILi1EjENS0_6memory15LoadWithoutCastENSI_16StoreWithoutCastEEEviT_T0_T2_T3_T4_T5_)
        .other          _ZN2at6native27unrolled_elementwise_kernelIZZZNS0_26logit_backward_kernel_cudaERNS_18TensorIteratorBaseERKN3c106ScalarEENKUlvE_clEvENKUlvE1_clEvEUlNS4_4HalfESA_E0_St5arrayIPcLm3EELi4E23TrivialOffsetCalculatorILi2EjESF_ILi1EjENS0_6memory15LoadWithoutCastENSI_16StoreWithoutCastEEEviT_T0_T2_T3_T4_T5_,@"STO_CUDA_ENTRY STV_DEFAULT"
_ZN2at6native27unrolled_elementwise_kernelIZZZNS0_26logit_backward_kernel_cudaERNS_18TensorIteratorBaseERKN3c106ScalarEENKUlvE_clEvENKUlvE1_clEvEUlNS4_4HalfESA_E0_St5arrayIPcLm3EELi4E23TrivialOffsetCalculatorILi2EjESF_ILi1EjENS0_6memory15LoadWithoutCastENSI_16StoreWithoutCastEEEviT_T0_T2_T3_T4_T5_:
.text._ZN2at6native27unrolled_elementwise_kernelIZZZNS0_26logit_backward_kernel_cudaERNS_18TensorIteratorBaseERKN3c106ScalarEENKUlvE_clEvENKUlvE1_clEvEUlNS4_4HalfESA_E0_St5arrayIPcLm3EELi4E23TrivialOffsetCalculatorILi2EjESF_ILi1EjENS0_6memory15LoadWithoutCastENSI_16StoreWithoutCastEEEviT_T0_T2_T3_T4_T5_:
[----:B------:R-:W-:Y:S02]  /*0000*/  IMAD.MOV.U32 R1, RZ, RZ, c[0x0][0x28] ;  /* 0x00000a00ff017624 */ /* 0x000fe400078e00ff */
[----:B------:R-:W0:Y:S01]  /*0010*/  S2R R0, SR_CTAID.X ;  /* 0x0000000000007919 */ /* 0x000e220000002500 */
[----:B------:R-:W-:Y:S01]  /*0020*/  IMAD.MOV.U32 R3, RZ, RZ, -0x200 ;  /* 0xfffffe00ff037424 */ /* 0x000fe200078e00ff */
[----:B------:R-:W-:Y:S01]  /*0030*/  ULDC.64 UR4, c[0x0][0x118] ;  /* 0x0000460000047ab9 */ /* 0x000fe20000000a00 */
[----:B------:R-:W-:Y:S01]  /*0040*/  PRMT R5, RZ, 0x7610, R5 ;  /* 0x00007610ff057816 */ /* 0x000fe20000000005 */
[----:B------:R-:W1:Y:S01]  /*0050*/  S2R R9, SR_TID.X ;  /* 0x0000000000097919 */ /* 0x000e620000002100 */
[----:B------:R-:W-:Y:S01]  /*0060*/  PRMT R4, RZ, 0x7610, R4 ;  /* 0x00007610ff047816 */ /* 0x000fe20000000004 */
[----:B0-----:R-:W-:Y:S02]  /*0070*/  IMAD R2, R0, R3, c[0x0][0x160] ;  /* 0x0000580000027624 */ /* 0x001fe400078e0203 */
[----:B-1----:R-:W-:-:S03]  /*0080*/  IMAD.MOV.U32 R3, RZ, RZ, R9 ;  /* 0x000000ffff037224 */ /* 0x002fc600078e0009 */
[----:B------:R-:W-:Y:S02]  /*0090*/  ISETP.GE.AND P1, PT, R9, R2, PT ;  /* 0x000000020900720c */ /* 0x000fe40003f26270 */
[----:B------:R-:W-:Y:S02]  /*00a0*/  PRMT R24, RZ, 0x7610, R24 ;  /* 0x00007610ff187816 */ /* 0x000fe40000000018 */
[----:B------:R-:W-:-:S09]  /*00b0*/  PRMT R25, RZ, 0x7610, R25 ;  /* 0x00007610ff197816 */ /* 0x000fd20000000019 */
[----:B------:R-:W-:Y:S01]  /*00c0*/  @!P1 MOV R21, 0x2 ;  /* 0x0000000200159802 */ /* 0x000fe20000000f00 */
[----:B------:R-:W-:Y:S01]  /*00d0*/  @!P1 IMAD R20, R0, 0x200, R3 ;  /* 0x0000020000149824 */ /* 0x000fe200078e0203 */
[----:B------:R-:W-:-:S03]  /*00e0*/  @!P1 IADD3 R9, R3, 0x80, RZ ;  /* 0x0000008003099810 */ /* 0x000fc60007ffe0ff */
[----:B------:R-:W-:Y:S01]  /*00f0*/  @!P1 IMAD.WIDE.U32 R18, R20, R21, c[0x0][0x180] ;  /* 0x0000600014129625 */ /* 0x000fe200078e0015 */
[----:B------:R-:W-:-:S03]  /*0100*/  ISETP.GE.AND P0, PT, R9, R2, PT ;  /* 0x000000020900720c */ /* 0x000fc60003f06270 */
[----:B------:R-:W-:Y:S01]  /*0110*/  @!P1 IMAD.WIDE.U32 R20, R20, R21, c[0x0][0x188] ;  /* 0x0000620014149625 */ /* 0x000fe200078e0015 */
[----:B------:R0:W5:Y:S04]  /*0120*/  @!P1 LDG.E.U16 R24, [R18.64] ;  /* 0x0000000412189981 */ /* 0x000168000c1e1500 */
[----:B------:R0:W5:Y:S05]  /*0130*/  @!P1 LDG.E.U16 R25, [R20.64] ;  /* 0x0000000414199981 */ /* 0x00016a000c1e1500 */
[----:B------:R-:W-:Y:S01]  /*0140*/  @!P0 IMAD R10, R0, 0x200, R9 ;  /* 0x00000200000a8824 */ /* 0x000fe200078e0209 */
[----:B------:R-:W-:-:S02]  /*0150*/  @!P0 IADD3 R9, R9, 0x80, RZ ;  /* 0x0000008009098810 */ /* 0x000fc40007ffe0ff */
[----:B------:R-:W-:Y:S02]  /*0160*/  @!P0 MOV R11, 0x2 ;  /* 0x00000002000b8802 */ /* 0x000fe40000000f00 */
[----:B------:R-:W-:Y:S02]  /*0170*/  ISETP.GE.AND P3, PT, R9, R2, PT ;  /* 0x000000020900720c */ /* 0x000fe40003f66270 */
[----:B------:R-:W-:Y:S01]  /*0180*/  PRMT R7, RZ, 0x7610, R7 ;  /* 0x00007610ff077816 */ /* 0x000fe20000000007 */
[----:B------:R-:W-:-:S10]  /*0190*/  @!P0 IMAD.WIDE.U32 R16, R10, R11, c[0x0][0x180] ;  /* 0x000060000a108625 */ /* 0x000fd400078e000b */
[----:B------:R-:W-:Y:S01]  /*01a0*/  @!P3 IMAD R14, R0, 0x200, R9 ;  /* 0x00000200000eb824 */ /* 0x000fe200078e0209 */
[----:B------:R-:W-:Y:S01]  /*01b0*/  @!P3 IADD3 R9, R9, 0x80, RZ ;  /* 0x000000800909b810 */ /* 0x000fe20007ffe0ff */
[----:B------:R-:W-:Y:S01]  /*01c0*/  @!P3 IMAD.MOV.U32 R15, RZ, RZ, 0x2 ;  /* 0x00000002ff0fb424 */ /* 0x000fe200078e00ff */
[----:B------:R1:W5:Y:S02]  /*01d0*/  @!P0 LDG.E.U16 R5, [R16.64] ;  /* 0x0000000410058981 */ /* 0x000364000c1e1500 */
[----:B------:R-:W-:Y:S01]  /*01e0*/  ISETP.GE.AND P2, PT, R9, R2, PT ;  /* 0x000000020900720c */ /* 0x000fe20003f46270 */
[----:B------:R-:W-:Y:S01]  /*01f0*/  @!P3 IMAD.WIDE.U32 R12, R14, R15, c[0x0][0x180] ;  /* 0x000060000e0cb625 */ /* 0x000fe200078e000f */
[----:B------:R-:W-:-:S03]  /*0200*/  PRMT R6, RZ, 0x7610, R6 ;  /* 0x00007610ff067816 */ /* 0x000fc60000000006 */
[----:B------:R-:W-:Y:S01]  /*0210*/  @!P3 IMAD.WIDE.U32 R14, R14, R15, c[0x0][0x188] ;  /* 0x000062000e0eb625 */ /* 0x000fe200078e000f */
[----:B------:R-:W-:Y:S02]  /*0220*/  PRMT R8, RZ, 0x7610, R8 ;  /* 0x00007610ff087816 */ /* 0x000fe40000000008 */
[----:B------:R2:W5:Y:S01]  /*0230*/  @!P3 LDG.E.U16 R6, [R12.64] ;  /* 0x000000040c06b981 */ /* 0x000562000c1e1500 */
[----:B------:R-:W-:-:S03]  /*0240*/  @!P0 IMAD.WIDE.U32 R10, R10, R11, c[0x0][0x188] ;  /* 0x000062000a0a8625 */ /* 0x000fc600078e000b */
[----:B------:R3:W5:Y:S01]  /*0250*/  @!P3 LDG.E.U16 R7, [R14.64] ;  /* 0x000000040e07b981 */ /* 0x000762000c1e1500 */
[--C-:B------:R-:W-:Y:S02]  /*0260*/  @!P2 IMAD R22, R0, 0x200, R9.reuse ;  /* 0x000002000016a824 */ /* 0x100fe400078e0209 */
[----:B------:R-:W-:Y:S01]  /*0270*/  @!P2 IMAD.MOV.U32 R23, RZ, RZ, 0x2 ;  /* 0x00000002ff17a424 */ /* 0x000fe200078e00ff */
[----:B------:R-:W-:Y:S01]  /*0280*/  PRMT R9, RZ, 0x7610, R9 ;  /* 0x00007610ff097816 */ /* 0x000fe20000000009 */
[----:B------:R4:W5:Y:S02]  /*0290*/  @!P0 LDG.E.U16 R4, [R10.64] ;  /* 0x000000040a048981 */ /* 0x000964000c1e1500 */
[----:B-1----:R-:W-:Y:S01]  /*02a0*/  @!P2 IMAD.WIDE.U32 R16, R22, R23, c[0x0][0x180] ;  /* 0x000060001610a625 */ /* 0x002fe200078e0017 */
[----:B---3--:R-:W-:-:S03]  /*02b0*/  IADD3 R15, R3, 0x80, RZ ;  /* 0x00000080030f7810 */ /* 0x008fc60007ffe0ff */
[----:B------:R-:W-:Y:S01]  /*02c0*/  @!P2 IMAD.WIDE.U32 R22, R22, R23, c[0x0][0x188] ;  /* 0x000062001616a625 */ /* 0x000fe200078e0017 */
[----:B------:R0:W5:Y:S01]  /*02d0*/  @!P2 LDG.E.U16 R8, [R16.64] ;  /* 0x000000041008a981 */ /* 0x000162000c1e1500 */
[----:B----4-:R-:W-:-:S03]  /*02e0*/  IADD3 R11, R3, 0x100, RZ ;  /* 0x00000100030b7810 */ /* 0x010fc60007ffe0ff */
[----:B------:R0:W5:Y:S01]  /*02f0*/  @!P2 LDG.E.U16 R9, [R22.64] ;  /* 0x000000041609a981 */ /* 0x000162000c1e1500 */
[----:B--2---:R-:W-:Y:S01]  /*0300*/  IADD3 R13, R3, 0x180, RZ ;  /* 0x00000180030d7810 */ /* 0x004fe20007ffe0ff */
[----:B------:R-:W-:Y:S01]  /*0310*/  @!P1 IMAD R10, R0, 0x200, R3 ;  /* 0x00000200000a9824 */ /* 0x000fe200078e0203 */
[-C--:B------:R-:W-:Y:S01]  /*0320*/  ISETP.GE.AND P2, PT, R11, R2.reuse, PT ;  /* 0x000000020b00720c */ /* 0x080fe20003f46270 */
[----:B------:R-:W-:Y:S01]  /*0330*/  @!P1 IMAD.MOV.U32 R3, RZ, RZ, R15 ;  /* 0x000000ffff039224 */ /* 0x000fe200078e000f */
[----:B------:R-:W-:Y:S01]  /*0340*/  BSSY B0, `(.L_x_5864) ;  /* 0x0000012000007945 */ /* 0x000fe20003800000 */
[----:B------:R-:W-:Y:S01]  /*0350*/  @!P1 IMAD.MOV.U32 R11, RZ, RZ, 0x2 ;  /* 0x00000002ff0b9424 */ /* 0x000fe200078e00ff */
[-C--:B------:R-:W-:Y:S02]  /*0360*/  ISETP.GE.AND P5, PT, R15, R2.reuse, PT ;  /* 0x000000020f00720c */ /* 0x080fe40003fa6270 */
[-C--:B------:R-:W-:Y:S01]  /*0370*/  ISETP.GE.AND P3, PT, R13, R2.reuse, PT ;  /* 0x000000020d00720c */ /* 0x080fe20003f66270 */
[----:B------:R-:W-:Y:S01]  /*0380*/  @!P1 IMAD.WIDE.U32 R10, R10, R11, c[0x0][0x178] ;  /* 0x00005e000a0a9625 */ /* 0x000fe200078e000b */
[----:B------:R-:W-:Y:S01]  /*0390*/  ISETP.GE.AND P4, PT, R3, R2, PT ;  /* 0x000000020300720c */ /* 0x000fe20003f86270 */
[----:B------:R-:W-:Y:S07]  /*03a0*/  @P1 BRA `(.L_x_5865) ;  /* 0x000000b000001947 */ /* 0x000fee0003800000 */
[----:B0----5:R-:W-:Y:S02]  /*03b0*/  HADD2.F32 R25, -RZ, R25.H0_H0 ;  /* 0x20000019ff197230 */ /* 0x021fe40000004100 */
        /* <DEDUP_REMOVED lines=10> */
.L_x_5865:
[----:B0-----:R-:W-:Y:S05]  /*0460*/  BSYNC B0 ;  /* 0x0000000000007941 */ /* 0x001fea0003800000 */
.L_x_5864:
[----:B------:R-:W-:Y:S01]  /*0470*/  BSSY B0, `(.L_x_5866) ;  /* 0x000000d000007945 */ /* 0x000fe20003800000 */
[----:B------:R-:W-:Y:S05]  /*0480*/  @P5 BRA `(.L_x_5867) ;  /* 0x000000b000005947 */ /* 0x000fea0003800000 */
[----:B-----5:R-:W-:Y:S02]  /*0490*/  HADD2.F32 R13, -RZ, R4.H0_H0 ;  /* 0x20000004ff0d7230 */ /* 0x020fe40000004100 */
[----:B------:R-:W-:-:S03]  /*04a0*/  HADD2.F32 R14, -RZ, R5.H0_H0 ;  /* 0x20000005ff0e7230 */ /* 0x000fc60000004100 */
[C---:B------:R-:W-:Y:S02]  /*04b0*/  FSETP.GEU.FTZ.AND P5, PT, R13.reuse, c[0x0][0x168], PT ;  /* 0x00005a000d007a0b */ /* 0x040fe40003fbe000 */
[----:B------:R-:W-:-:S04]  /*04c0*/  FSETP.GT.FTZ.AND P0, PT, R13, c[0x0][0x16c], PT ;  /* 0x00005b000d007a0b */ /* 0x000fc80003f14000 */
[----:B------:R-:W-:-:S13]  /*04d0*/  PLOP3.LUT P0, PT, P5, P0, PT, 0x8a, 0x0 ;  /* 0x000000000000781c */ /* 0x000fda0002f01172 */
[----:B------:R-:W-:-:S04]  /*04e0*/  @!P0 FADD.FTZ R4, -R13, 1 ;  /* 0x3f8000000d048421 */ /* 0x000fc80000010100 */
[----:B------:R-:W-:Y:S01]  /*04f0*/  @!P0 FMUL.FTZ R13, R13, R4 ;  /* 0x000000040d0d8220 */ /* 0x000fe20000410000 */
[----:B------:R-:W-:-:S05]  /*0500*/  HFMA2.MMA R4, -RZ, RZ, 0, 0 ;  /* 0x00000000ff047435 */ /* 0x000fca00000001ff */
[----:B------:R-:W0:Y:S02]  /*0510*/  @!P0 MUFU.RCP R13, R13 ;  /* 0x0000000d000d8308 */ /* 0x000e240000001000 */
[----:B0-----:R-:W-:-:S05]  /*0520*/  @!P0 FMUL.FTZ R4, R14, R13 ;  /* 0x0000000d0e048220 */ /* 0x001fca0000410000 */
[----:B------:R-:W-:Y:S02]  /*0530*/  F2FP.PACK_AB R14, RZ, R4 ;  /* 0x00000004ff0e723e */ /* 0x000fe400000000ff */
.L_x_5867:
[----:B------:R-:W-:Y:S05]  /*0540*/  BSYNC B0 ;  /* 0x0000000000007941 */ /* 0x000fea0003800000 */
.L_x_5866:
        /* <DEDUP_REMOVED lines=13> */
.L_x_5869:
[----:B------:R-:W-:Y:S05]  /*0620*/  BSYNC B0 ;  /* 0x0000000000007941 */ /* 0x000fea0003800000 */
.L_x_5868:
        /* <DEDUP_REMOVED lines=13> */
.L_x_5871:
[----:B------:R-:W-:Y:S05]  /*0700*/  BSYNC B0 ;  /* 0x0000000000007941 */ /* 0x000fea0003800000 */
.L_x_5870:
        /* <DEDUP_REMOVED lines=10> */
[----:B0-----:R-:W-:Y:S02]  /*07b0*/  @!P0 LEA R10, R0, R3, 0x9 ;  /* 0x00000003000a8211 */ /* 0x001fe400078e48ff */
[----:B------:R-:W-:-:S03]  /*07c0*/  @!P0 IADD3 R3, R3, 0x80, RZ ;  /* 0x0000008003038810 */ /* 0x000fc60007ffe0ff */
[----:B------:R-:W-:-:S05]  /*07d0*/  @!P0 IMAD.WIDE.U32 R6, R10, R7, c[0x0][0x178] ;  /* 0x00005e000a068625 */ /* 0x000fca00078e0007 */
[----:B------:R1:W-:Y:S02]  /*07e0*/  @!P0 STG.E.U16 [R6.64], R9 ;  /* 0x0000000906008986 */ /* 0x0003e4000c101504 */
.L_x_5873:
[----:B------:R-:W-:Y:S05]  /*07f0*/  BSYNC B0 ;  /* 0x0000000000007941 */ /* 0x000fea0003800000 */
.L_x_5872:
[----:B------:R-:W-:-:S13]  /*0800*/  ISETP.GE.AND P0, PT, R3, R2, PT ;  /* 0x000000020300720c */ /* 0x000fda0003f06270 */
[----:B------:R-:W-:Y:S05]  /*0810*/  @P0 EXIT ;  /* 0x000000000000094d */ /* 0x000fea0003800000 */
[----:B------:R-:W-:Y:S02]  /*0820*/  IMAD R3, R0, 0x200, R3 ;  /* 0x0000020000037824 */ /* 0x000fe400078e0203 */
[----:B------:R-:W-:-:S04]  /*0830*/  IMAD.MOV.U32 R2, RZ, RZ, 0x2 ;  /* 0x00000002ff027424 */ /* 0x000fc800078e00ff */
[----:B------:R-:W-:-:S05]  /*0840*/  IMAD.WIDE.U32 R2, R3, R2, c[0x0][0x178] ;  /* 0x00005e0003027625 */ /* 0x000fca00078e0002 */
[----:B-----5:R-:W-:Y:S01]  /*0850*/  STG.E.U16 [R2.64], R8 ;  /* 0x0000000802007986 */ /* 0x020fe2000c101504 */
[----:B------:R-:W-:Y:S05]  /*0860*/  EXIT ;  /* 0x000000000000794d */ /* 0x000fea0003800000 */
.L_x_5874:
        /* <DEDUP_REMOVED lines=9> */
.L_x_13787:


//--------------------- .text._ZN2at6native29vectorized_elementwise_kernelILi2EZZZNS0_26logit_backward_kernel_cudaERNS_18TensorIteratorBaseERKN3c106ScalarEENKUlvE_clEvENKUlvE1_clEvEUlNS4_4HalfESA_E0_St5arrayIPcLm3EEEEviT0_T1_ --------------------------
	.section	.text._ZN2at6native29vectorized_elementwise_kernelILi2EZZZNS0_26logit_backward_kernel_cudaERNS_18TensorIteratorBaseERKN3c106ScalarEENKUlvE_clEvENKUlvE1_clEvEUlNS4_4HalfESA_E0_St5arrayIPcLm3EEEEviT0_T1_,"ax",@progbits
	.sectioninfo	@"SHI_REGISTERS=32"
	.align	128
        .global         _ZN2at6native29vectorized_elementwise_kernelILi2EZZZNS0_26logit_backward_kernel_cudaERNS_18TensorIteratorBaseERKN3c106ScalarEENKUlvE_clEvENKUlvE1_clEvEUlNS4_4HalfESA_E0_St5arrayIPcLm3EEEEviT0_T1_
        .type           _ZN2at6native29vectorized_elementwise_kernelILi2EZZZNS0_26logit_backward_kernel_cudaERNS_18TensorIteratorBaseERKN3c106ScalarEENKUlvE_clEvENKUlvE1_clEvEUlNS4_4HalfESA_E0_St5arrayIPcLm3EEEEviT0_T1_,@function
        .size           _ZN2at6native29vectorized_elementwise_kernelILi2EZZZNS0_26logit_backward_kernel_cudaERNS_18TensorIteratorBaseERKN3c106ScalarEENKUlvE_clEvENKUlvE1_clEvEUlNS4_4HalfESA_E0_St5arrayIPcLm3EEEEviT0_T1_,(.L_x_13788 - _ZN2at6native29vectorized_elementwise_kernelILi2EZZZNS0_26logit_backward_kernel_cudaERNS_18TensorIteratorBaseERKN3c106ScalarEENKUlvE_clEvENKUlvE1_clEvEUlNS4_4HalfESA_E0_St5arrayIPcLm3EEEEviT0_T1_)
        .other          _ZN2at6native29vectorized_elementwise_kernelILi2EZZZNS0_26logit_backward_kernel_cudaERNS_18TensorIteratorBaseERKN3c106ScalarEENKUlvE_clEvENKUlvE1_clEvEUlNS4_4HalfESA_E0_St5arrayIPcLm3EEEEviT0_T1_,@"STO_CUDA_ENTRY STV_DEFAULT"
_ZN2at6native29vectorized_elementwise_kernelILi2EZZZNS0_26logit_backward_kernel_cudaERNS_18TensorIteratorBaseERKN3c106ScalarEENKUlvE_clEvENKUlvE1_clEvEUlNS4_4HalfESA_E0_St5arrayIPcLm3EEEEviT0_T1_:
.text._ZN2at6native29vectorized_elementwise_kernelILi2EZZZNS0_26logit_backward_kernel_cudaERNS_18TensorIteratorBaseERKN3c106ScalarEENKUlvE_clEvENKUlvE1_clEvEUlNS4_4HalfESA_E0_St5arrayIPcLm3EEEEviT0_T1_:
        /* <DEDUP_REMOVED lines=19> */
[----:B--2---:R-:W-:-:S05]  /*0130*/  HADD2.F32 R4, -RZ, R12.H0_H0 ;  /* 0x2000000cff047230 */ /* 0x004fca0000004100 */
[C---:B------:R-:W-:Y:S02]  /*0140*/  FSETP.GEU.FTZ.AND P1, PT, R4.reuse, c[0x0][0x168], PT ;  /* 0x00005a0004007a0b */ /* 0x040fe40003f3e000 */
[----:B------:R-:W-:-:S04]  /*0150*/  FSETP.GT.FTZ.AND P0, PT, R4, c[0x0][0x16c], PT ;  /* 0x00005b0004007a0b */ /* 0x000fc80003f14000 */
[----:B------:R-:W-:-:S13]  /*0160*/  PLOP3.LUT P0, PT, P1, P0, PT, 0x8a, 0x0 ;  /* 0x000000000000781c */ /* 0x000fda0000f01172 */
[----:B------:R-:W-:-:S04]  /*0170*/  @!P0 FADD.FTZ R11, -R4, 1 ;  /* 0x3f800000040b8421 */ /* 0x000fc80000010100 */
[----:B------:R-:W-:-:S06]  /*0180*/  @!P0 FMUL.FTZ R11, R4, R11 ;  /* 0x0000000b040b8220 */ /* 0x000fcc0000410000 */
[----:B------:R-:W1:Y:S01]  /*0190*/  @!P0 MUFU.RCP R11, R11 ;  /* 0x0000000b000b8308 */ /* 0x000e620000001000 */
[----:B-----5:R-:W-:Y:S02]  /*01a0*/  HADD2.F32 R10, -RZ, R2.H0_H0 ;  /* 0x20000002ff0a7230 */ /* 0x020fe40000004100 */
[----:B---3--:R-:W-:Y:S02]  /*01b0*/  HADD2.F32 R17, -RZ, R18.H0_H0 ;  /* 0x20000012ff117230 */ /* 0x008fe40000004100 */
[----:B------:R-:W-:Y:S02]  /*01c0*/  HADD2.F32 R12, -RZ, R12.H1_H1 ;  /* 0x3000000cff0c7230 */ /* 0x000fe40000004100 */
[----:B------:R-:W-:Y:S01]  /*01d0*/  HADD2.F32 R18, -RZ, R18.H1_H1 ;  /* 0x30000012ff127230 */ /* 0x000fe20000004100 */
[----:B------:R-:W-:Y:S01]  /*01e0*/  IMAD.MOV.U32 R4, RZ, RZ, RZ ;  /* 0x000000ffff047224 */ /* 0x000fe200078e00ff */
[--C-:B----4-:R-:W-:Y:S01]  /*01f0*/  HADD2.F32 R13, -RZ, R16.reuse.H0_H0 ;  /* 0x20000010ff0d7230 */ /* 0x110fe20000004100 */
[----:B------:R-:W-:Y:S01]  /*0200*/  FSETP.GEU.FTZ.AND P1, PT, R12, c[0x0][0x168], PT ;  /* 0x00005a000c007a0b */ /* 0x000fe20003f3e000 */
[----:B------:R-:W-:Y:S01]  /*0210*/  HADD2.F32 R16, -RZ, R16.H1_H1 ;  /* 0x30000010ff107230 */ /* 0x000fe20000004100 */
[----:B------:R-:W-:-:S02]  /*0220*/  FSETP.GEU.FTZ.AND P5, PT, R17, c[0x0][0x168], PT ;  /* 0x00005a0011007a0b */ /* 0x000fc40003fbe000 */
[----:B------:R-:W-:Y:S01]  /*0230*/  FSETP.GT.FTZ.AND P2, PT, R17, c[0x0][0x16c], PT ;  /* 0x00005b0011007a0b */ /* 0x000fe20003f54000 */
[----:B-1----:R-:W-:Y:S01]  /*0240*/  @!P0 FMUL.FTZ R4, R10, R11 ;  /* 0x0000000b0a048220 */ /* 0x002fe20000410000 */
[----:B------:R-:W-:Y:S01]  /*0250*/  FSETP.GT.FTZ.AND P0, PT, R12, c[0x0][0x16c], PT ;  /* 0x00005b000c007a0b */ /* 0x000fe20003f14000 */
[----:B------:R-:W-:Y:S01]  /*0260*/  HADD2.F32 R14, -RZ, R15.H0_H0 ;  /* 0x2000000fff0e7230 */ /* 0x000fe20000004100 */
[C---:B------:R-:W-:Y:S01]  /*0270*/  FSETP.GEU.FTZ.AND P4, PT, R18.reuse, c[0x0][0x168], PT ;  /* 0x00005a0012007a0b */ /* 0x040fe20003f9e000 */
[----:B------:R0:W2:Y:S01]  /*0280*/  LDG.E R10, [R6.64+0x600] ;  /* 0x00060004060a7981 */ /* 0x0000a2000c1e1900 */
[----:B------:R-:W-:Y:S02]  /*0290*/  FSETP.GT.FTZ.AND P6, PT, R18, c[0x0][0x16c], PT ;  /* 0x00005b0012007a0b */ /* 0x000fe40003fd4000 */
[----:B------:R-:W-:Y:S02]  /*02a0*/  PLOP3.LUT P0, PT, P1, P0, PT, 0x8a, 0x0 ;  /* 0x000000000000781c */ /* 0x000fe40000f01172 */
[----:B------:R-:W-:-:S02]  /*02b0*/  PLOP3.LUT P5, PT, P5, P2, PT, 0x8a, 0x0 ;  /* 0x000000000000781c */ /* 0x000fc40002fa5172 */
[----:B------:R-:W-:Y:S02]  /*02c0*/  PLOP3.LUT P4, PT, P4, P6, PT, 0x8a, 0x0 ;  /* 0x000000000000781c */ /* 0x000fe4000278d172 */
[C---:B------:R-:W-:Y:S02]  /*02d0*/  FSETP.GEU.FTZ.AND P3, PT, R13.reuse, c[0x0][0x168], PT ;  /* 0x00005a000d007a0b */ /* 0x040fe40003f7e000 */
[----:B------:R-:W-:Y:S02]  /*02e0*/  FSETP.GT.FTZ.AND P1, PT, R13, c[0x0][0x16c], PT ;  /* 0x00005b000d007a0b */ /* 0x000fe40003f34000 */
[C---:B------:R-:W-:Y:S02]  /*02f0*/  FSETP.GEU.FTZ.AND P2, PT, R16.reuse, c[0x0][0x168], PT ;  /* 0x00005a0010007a0b */ /* 0x040fe40003f5e000 */
[----:B------:R-:W-:Y:S01]  /*0300*/  FSETP.GT.FTZ.AND P6, PT, R16, c[0x0][0x16c], PT ;  /* 0x00005b0010007a0b */ /* 0x000fe20003fd4000 */
[----:B------:R-:W-:Y:S01]  /*0310*/  HADD2.F32 R11, -RZ, R15.H1_H1 ;  /* 0x3000000fff0b7230 */ /* 0x000fe20000004100 */
[----:B------:R-:W-:-:S02]  /*0320*/  PLOP3.LUT P3, PT, P3, P1, PT, 0x8a, 0x0 ;  /* 0x000000000000781c */ /* 0x000fc40001f63172 */
[----:B------:R-:W-:Y:S02]  /*0330*/  PLOP3.LUT P2, PT, P2, P6, PT, 0x8a, 0x0 ;  /* 0x000000000000781c */ /* 0x000fe4000174d172 */
[C---:B------:R-:W-:Y:S02]  /*0340*/  FSETP.GEU.FTZ.AND P1, PT, R14.reuse, c[0x0][0x168], PT ;  /* 0x00005a000e007a0b */ /* 0x040fe40003f3e000 */
[----:B------:R-:W-:Y:S02]  /*0350*/  FSETP.GT.FTZ.AND P6, PT, R14, c[0x0][0x16c], PT ;  /* 0x00005b000e007a0b */ /* 0x000fe40003fd4000 */
[----:B------:R-:W-:Y:S02]  /*0360*/  P2R R8, PR, RZ, 0x1 ;  /* 0x00000001ff087803 */ /* 0x000fe40000000000 */
[----:B------:R-:W-:Y:S02]  /*0370*/  PLOP3.LUT P1, PT, P1, P6, PT, 0x8a, 0x0 ;  /* 0x000000000000781c */ /* 0x000fe40000f2d172 */
[----:B------:R-:W-:-:S02]  /*0380*/  FSETP.GEU.FTZ.AND P6, PT, R11, c[0x0][0x168], PT ;  /* 0x00005a000b007a0b */ /* 0x000fc40003fde000 */
[----:B------:R-:W-:-:S04]  /*0390*/  FSETP.GT.FTZ.AND P0, PT, R11, c[0x0][0x16c], PT ;  /* 0x00005b000b007a0b */ /* 0x000fc80003f14000 */
[----:B------:R-:W-:Y:S02]  /*03a0*/  PLOP3.LUT P6, PT, P6, P0, PT, 0x8a, 0x0 ;  /* 0x000000000000781c */ /* 0x000fe400037c1172 */
[----:B------:R-:W-:Y:S02]  /*03b0*/  ISETP.NE.AND P0, PT, R8, RZ, PT ;  /* 0x000000ff0800720c */ /* 0x000fe40003f05270 */
[----:B------:R0:W3:Y:S01]  /*03c0*/  LDG.E R8, [R6.64+0x200] ;  /* 0x0002000406087981 */ /* 0x0000e2000c1e1900 */
[----:B------:R-:W-:-:S10]  /*03d0*/  @!P4 FADD.FTZ R19, -R18, 1 ;  /* 0x3f8000001213c421 */ /* 0x000fd40000010100 */
[----:B------:R-:W-:Y:S02]  /*03e0*/  @!P0 FADD.FTZ R15, -R12, 1 ;  /* 0x3f8000000c0f8421 */ /* 0x000fe40000010100 */
[----:B0-----:R-:W-:Y:S02]  /*03f0*/  @!P2 FADD.FTZ R7, -R16, 1 ;  /* 0x3f8000001007a421 */ /* 0x001fe40000010100 */
[----:B------:R-:W-:Y:S02]  /*0400*/  @!P0 FMUL.FTZ R15, R12, R15 ;  /* 0x0000000f0c0f8220 */ /* 0x000fe40000410000 */
[C---:B------:R-:W-:Y:S02]  /*0410*/  @!P5 FADD.FTZ R12, -R17.reuse, 1 ;  /* 0x3f800000110cd421 */ /* 0x040fe40000010100 */
[----:B------:R-:W-:Y:S02]  /*0420*/  @!P2 FMUL.FTZ R16, R16, R7 ;  /* 0x000000071010a220 */ /* 0x000fe40000410000 */
[----:B------:R-:W-:-:S02]  /*0430*/  @!P5 FMUL.FTZ R17, R17, R12 ;  /* 0x0000000c1111d220 */ /* 0x000fc40000410000 */
[----:B------:R-:W-:Y:S02]  /*0440*/  @!P4 FMUL.FTZ R12, R18, R19 ;  /* 0x00000013120cc220 */ /* 0x000fe40000410000 */
[----:B------:R-:W-:Y:S02]  /*0450*/  @!P3 FADD.FTZ R18, -R13, 1 ;  /* 0x3f8000000d12b421 */ /* 0x000fe40000010100 */
[C---:B------:R-:W-:Y:S01]  /*0460*/  @!P1 FADD.FTZ R7, -R14.reuse, 1 ;  /* 0x3f8000000e079421 */ /* 0x040fe20000010100 */
[----:B------:R-:W0:Y:S01]  /*0470*/  @!P0 MUFU.RCP R15, R15 ;  /* 0x0000000f000f8308 */ /* 0x000e220000001000 */
[----:B------:R-:W-:Y:S02]  /*0480*/  @!P6 FADD.FTZ R20, -R11, 1 ;  /* 0x3f8000000b14e421 */ /* 0x000fe40000010100 */
[----:B------:R-:W-:Y:S02]  /*0490*/  @!P3 FMUL.FTZ R13, R13, R18 ;  /* 0x000000120d0db220 */ /* 0x000fe40000410000 */
[----:B------:R-:W-:-:S02]  /*04a0*/  @!P1 FMUL.FTZ R14, R14, R7 ;  /* 0x000000070e0e9220 */ /* 0x000fc40000410000 */
[----:B------:R-:W-:Y:S01]  /*04b0*/  @!P6 FMUL.FTZ R22, R11, R20 ;  /* 0x000000140b16e220 */ /* 0x000fe20000410000 */
[----:B------:R-:W-:Y:S01]  /*04c0*/  @!P5 MUFU.RCP R17, R17 ;  /* 0x000000110011d308 */ /* 0x000fe20000001000 */
[----:B------:R-:W-:Y:S01]  /*04d0*/  HADD2.F32 R2, -RZ, R2.H1_H1 ;  /* 0x30000002ff027230 */ /* 0x000fe20000004100 */
[----:B------:R-:W-:-:S06]  /*04e0*/  CS2R R6, SRZ ;  /* 0x0000000000067805 */ /* 0x000fcc000001ff00 */
[----:B------:R-:W-:Y:S08]  /*04f0*/  @!P4 MUFU.RCP R12, R12 ;  /* 0x0000000c000cc308 */ /* 0x000ff00000001000 */
[----:B------:R-:W1:Y:S08]  /*0500*/  @!P3 MUFU.RCP R13, R13 ;  /* 0x0000000d000db308 */ /* 0x000e700000001000 */
[----:B------:R-:W4:Y:S08]  /*0510*/  @!P2 MUFU.RCP R16, R16 ;  /* 0x000000100010a308 */ /* 0x000f300000001000 */
[----:B------:R-:W-:Y:S08]  /*0520*/  @!P1 MUFU.RCP R14, R14 ;  /* 0x0000000e000e9308 */ /* 0x000ff00000001000 */
[----:B------:R-:W5:Y:S01]  /*0530*/  @!P6 MUFU.RCP R23, R22 ;  /* 0x000000160017e308 */ /* 0x000f620000001000 */
[----:B0-----:R-:W-:-:S02]  /*0540*/  @!P0 FMUL.FTZ R7, R2, R15 ;  /* 0x0000000f02078220 */ /* 0x001fc40000410000 */
[----:B------:R-:W-:Y:S01]  /*0550*/  IMAD.WIDE.U32 R2, R0, R3, c[0x0][0x178] ;  /* 0x00005e0000027625 */ /* 0x000fe200078e0003 */
[--C-:B------:R-:W-:Y:S02]  /*0560*/  HADD2.F32 R0, -RZ, R9.reuse.H0_H0 ;  /* 0x20000009ff007230 */ /* 0x100fe40000004100 */
[----:B------:R-:W-:Y:S01]  /*0570*/  HADD2.F32 R9, -RZ, R9.H1_H1 ;  /* 0x30000009ff097230 */ /* 0x000fe20000004100 */
[----:B------:R-:W-:Y:S02]  /*0580*/  IMAD.MOV.U32 R15, RZ, RZ, RZ ;  /* 0x000000ffff0f7224 */ /* 0x000fe400078e00ff */
[----:B------:R-:W-:Y:S02]  /*0590*/  IMAD.MOV.U32 R20, RZ, RZ, RZ ;  /* 0x000000ffff147224 */ /* 0x000fe400078e00ff */
[----:B------:R-:W-:Y:S02]  /*05a0*/  IMAD.MOV.U32 R11, RZ, RZ, RZ ;  /* 0x000000ffff0b7224 */ /* 0x000fe400078e00ff */
[----:B-1----:R-:W-:-:S02]  /*05b0*/  @!P3 FMUL.FTZ R15, R0, R13 ;  /* 0x0000000d000fb220 */ /* 0x002fc40000410000 */
[----:B----4-:R-:W-:Y:S01]  /*05c0*/  @!P2 FMUL.FTZ R20, R9, R16 ;  /* 0x000000100914a220 */ /* 0x010fe20000410000 */
[----:B------:R-:W-:Y:S01]  /*05d0*/  F2FP.PACK_AB R7, R7, R4 ;  /* 0x000000040707723e */ /* 0x000fe200000000ff */
[----:B------:R-:W-:-:S03]  /*05e0*/  IMAD.WIDE R2, R5, 0x4, R2 ;  /* 0x0000000405027825 */ /* 0x000fc600078e0202 */
[----:B------:R-:W-:Y:S02]  /*05f0*/  F2FP.PACK_AB R15, R20, R15 ;  /* 0x0000000f140f723e */ /* 0x000fe400000000ff */
[----:B------:R-:W-:Y:S04]  /*0600*/  STG.E [R2.64], R7 ;  /* 0x0000000702007986 */ /* 0x000fe8000c101904 */
[----:B------:R-:W-:Y:S01]  /*0610*/  STG.E [R2.64+0x400], R15 ;  /* 0x0004000f02007986 */ /* 0x000fe2000c101904 */
[--C-:B--2---:R-:W-:Y:S02]  /*0620*/  HADD2.F32 R21, -RZ, R10.reuse.H0_H0 ;  /* 0x2000000aff157230 */ /* 0x104fe40000004100 */
[----:B------:R-:W-:-:S05]  /*0630*/  HADD2.F32 R10, -RZ, R10.H1_H1 ;  /* 0x3000000aff0a7230 */ /* 0x000fca0000004100 */
[----:B-----5:R-:W-:Y:S01]  /*0640*/  @!P6 FMUL.FTZ R11, R10, R23 ;  /* 0x000000170a0be220 */ /* 0x020fe20000410000 */
[--C-:B---3--:R-:W-:Y:S02]  /*0650*/  HADD2.F32 R18, -RZ, R8.reuse.H0_H0 ;  /* 0x20000008ff127230 */ /* 0x108fe40000004100 */
[----:B------:R-:W-:-:S03]  /*0660*/  HADD2.F32 R19, -RZ, R8.H1_H1 ;  /* 0x30000008ff137230 */ /* 0x000fc60000004100 */
[----:B------:R-:W-:Y:S02]  /*0670*/  @!P5 FMUL.FTZ R6, R18, R17 ;  /* 0x000000111206d220 */ /* 0x000fe40000410000 */
[----:B------:R-:W-:Y:S02]  /*0680*/  IMAD.MOV.U32 R17, RZ, RZ, RZ ;  /* 0x000000ffff117224 */ /* 0x000fe400078e00ff */
[----:B------:R-:W-:Y:S02]  /*0690*/  IMAD.MOV.U32 R18, RZ, RZ, RZ ;  /* 0x000000ffff127224 */ /* 0x000fe400078e00ff */
[----:B------:R-:W-:Y:S02]  /*06a0*/  @!P4 FMUL.FTZ R17, R19, R12 ;  /* 0x0000000c1311c220 */ /* 0x000fe40000410000 */
[----:B------:R-:W-:-:S03]  /*06b0*/  @!P1 FMUL.FTZ R18, R21, R14 ;  /* 0x0000000e15129220 */ /* 0x000fc60000410000 */
[----:B------:R-:W-:Y:S02]  /*06c0*/  F2FP.PACK_AB R17, R17, R6 ;  /* 0x000000061111723e */ /* 0x000fe400000000ff */
[----:B------:R-:W-:-:S03]  /*06d0*/  F2FP.PACK_AB R11, R11, R18 ;  /* 0x000000120b0b723e */ /* 0x000fc600000000ff */
[----:B------:R-:W-:Y:S04]  /*06e0*/  STG.E [R2.64+0x200], R17 ;  /* 0x0002001102007986 */ /* 0x000fe8000c101904 */
[----:B------:R-:W-:Y:S01]  /*06f0*/  STG.E [R2.64+0x600], R11 ;  /* 0x0006000b02007986 */ /* 0x000fe2000c101904 */
[----:B------:R-:W-:Y:S05]  /*0700*/  EXIT ;  /* 0x000000000000794d */ /* 0x000fea0003800000 */
.L_x_5875:
[----:B------:R-:W0:Y:S01]  /*0710*/  S2R R9, SR_TID.X ;  /* 0x0000000000097919 */ /* 0x000e220000002100 */
[----:B------:R-:W-:Y:S02]  /*0720*/  PRMT R12, RZ, 0x7610, R12 ;  /* 0x00007610ff0c7816 */ /* 0x000fe4000000000c */
[----:B------:R-:W-:Y:S02]  /*0730*/  PRMT R13, RZ, 0x7610, R13 ;  /* 0x00007610ff0d7816 */ /* 0x000fe4000000000d */
[----:B------:R-:W-:-:S02]  /*0740*/  PRMT R11, RZ, 0x7610, R11 ;  /* 0x00007610ff0b7816 */ /* 0x000fc4000000000b */
[----:B------:R-:W-:Y:S02]  /*0750*/  PRMT R10, RZ, 0x7610, R10 ;  /* 0x00007610ff0a7816 */ /* 0x000fe4000000000a */
[----:B0-----:R-:W-:Y:S01]  /*0760*/  ISETP.GE.AND P3, PT, R9, R8, PT ;  /* 0x000000080900720c */ /* 0x001fe20003f66270 */
[----:B------:R-:W-:-:S12]  /*0770*/  IMAD.MOV.U32 R23, RZ, RZ, R9 ;  /* 0x000000ffff177224 */ /* 0x000fd800078e0009 */
[----:B------:R-:W-:Y:S02]  /*0780*/  @!P3 IADD3 R17, R0, R23, RZ ;  /* 0x000000170011b210 */ /* 0x000fe40007ffe0ff */
        /* <DEDUP_REMOVED lines=26> */
[----:B------:R-:W-:Y:S02]  /*0930*/  ISETP.GE.AND P0, PT, R23, R8, PT ;  /* 0x000000081700720c */ /* 0x000fe40003f06270 */
[----:B------:R-:W-:-:S11]  /*0940*/  @!P5 MOV R25, 0x2 ;  /* 0x000000020019d802 */ /* 0x000fd60000000f00 */
        /* <DEDUP_REMOVED lines=51> */
[----:B0----5:R-:W-:Y:S01]  /*0c80*/  HADD2.F32 R3, -RZ, R6.H0_H0 ;  /* 0x20000006ff037230 */ /* 0x021fe20000004100 */
        /* <DEDUP_REMOVED lines=10> */
.L_x_5877:
[----:B------:R-:W-:Y:S05]  /*0d30*/  BSYNC B0 ;  /* 0x0000000000007941 */ /* 0x000fea0003800000 */
.L_x_5876:
        /* <DEDUP_REMOVED lines=20> */
.L_x_5879:
[----:B------:R-:W-:Y:S05]  /*0e80*/  BSYNC B0 ;  /* 0x0000000000007941 */ /* 0x000fea0003800000 */
.L_x_5878:
[----:B------:R-:W-:Y:S01]  /*0e90*/  BSSY B0, `(.L_x_5880) ;  /* 0x000000f000007945 */ /* 0x000fe20003800000 */
[----:B------:R-:W-:Y:S02]  /*0ea0*/  ISETP.GE.AND P6, PT, R3, R8, PT ;  /* 0x000000080300720c */ /* 0x000fe40003fc6270 */
[----:B------:R-:W-:Y:S01]  /*0eb0*/  IADD3 R3, R9, 0x380, RZ ;  /* 0x0000038009037810 */ /* 0x000fe20007ffe0ff */
[----:B------:R-:W-:Y:S05]  /*0ec0*/  @P2 BRA `(.L_x_5881) ;  /* 0x000000b000002947 */ /* 0x000fea0003800000 */
[----:B-----5:R-:W-:Y:S01]  /*0ed0*/  HADD2.F32 R13, -RZ, R13.H0_H0 ;  /* 0x2000000dff0d7230 */ /* 0x020fe20000004100 */
[----:B------:R-:W-:Y:S01]  /*0ee0*/  HFMA2.MMA R7, -RZ, RZ, 0, 0 ;  /* 0x00000000ff077435 */ /* 0x000fe200000001ff */
        /* <DEDUP_REMOVED lines=9> */
.L_x_5881:
[----:B------:R-:W-:Y:S05]  /*0f80*/  BSYNC B0 ;  /* 0x0000000000007941 */ /* 0x000fea0003800000 */
.L_x_5880:
[----:B------:R-:W-:Y:S01]  /*0f90*/  ISETP.GE.AND P2, PT, R3, R8, PT ;  /* 0x000000080300720c */ /* 0x000fe20003f46270 */
[----:B------:R-:W-:Y:S01]  /*0fa0*/  @!P3 IMAD.IADD R2, R0, 0x1, R9 ;  /* 0x000000010002b824 */ /* 0x000fe200078e0209 */
[----:B------:R-:W-:Y:S01]  /*0fb0*/  BSSY B0, `(.L_x_5882) ;  /* 0x000000f000007945 */ /* 0x000fe20003800000 */
[----:B------:R-:W-:-:S04]  /*0fc0*/  @!P3 IMAD.MOV.U32 R3, RZ, RZ, 0x2 ;  /* 0x00000002ff03b424 */ /* 0x000fc800078e00ff */
[----:B------:R-:W-:Y:S01]  /*0fd0*/  @!P3 IMAD.WIDE.U32 R2, R2, R3, c[0x0][0x178] ;  /* 0x00005e000202b625 */ /* 0x000fe200078e0003 */
        /* <DEDUP_REMOVED lines=12> */
.L_x_5883:
[----:B------:R-:W-:Y:S05]  /*10a0*/  BSYNC B0 ;  /* 0x0000000000007941 */ /* 0x000fea0003800000 */
.L_x_5882:
        /* <DEDUP_REMOVED lines=13> */
.L_x_5885:
[----:B------:R-:W-:Y:S05]  /*1180*/  BSYNC B0 ;  /* 0x0000000000007941 */ /* 0x000fea0003800000 */
.L_x_5884:
        /* <DEDUP_REMOVED lines=13> */
.L_x_5887:
[----:B------:R-:W-:Y:S05]  /*1260*/  BSYNC B0 ;  /* 0x0000000000007941 */ /* 0x000fea0003800000 */
.L_x_5886:
        /* <DEDUP_REMOVED lines=13> */
.L_x_5889:
[----:B------:R-:W-:Y:S05]  /*1340*/  BSYNC B0 ;  /* 0x0000000000007941 */ /* 0x000fea0003800000 */
.L_x_5888:
        /* <DEDUP_REMOVED lines=13> */
.L_x_5891:
[----:B------:R-:W-:Y:S05]  /*1420*/  BSYNC B0 ;  /* 0x0000000000007941 */ /* 0x000fea0003800000 */
.L_x_5890:
[----:B------:R0:W-:Y:S01]  /*1430*/  @!P3 STG.E.U16 [R2.64], R4 ;  /* 0x000000040200b986 */ /* 0x0001e2000c101504 */
[----:B------:R-:W-:Y:S01]  /*1440*/  @!P3 MOV R9, R5 ;  /* 0x000000050009b202 */ /* 0x000fe20000000f00 */
        /* <DEDUP_REMOVED lines=16> */
.L_x_5894:
[----:B0-----:R-:W-:-:S13]  /*1550*/  ISETP.GE.AND P0, PT, R9, R8, PT ;  /* 0x000000080900720c */ /* 0x001fda0003f06270 */
[----:B------:R-:W-:Y:S05]  /*1560*/  @P0 BRA `(.L_x_5896) ;  /* 0x000000c000000947 */ /* 0x000fea0003800000 */
[----:B------:R-:W-:Y:S01]  /*1570*/  IMAD.IADD R2, R0, 0x1, R9 ;  /* 0x0000000100027824 */ /* 0x000fe200078e0209 */
[----:B------:R-:W-:Y:S01]  /*1580*/  IADD3 R9, R9, 0x80, RZ ;  /* 0x0000008009097810 */ /* 0x000fe20007ffe0ff */
[----:B------:R-:W-:-:S04]  /*1590*/  IMAD.MOV.U32 R3, RZ, RZ, 0x2 ;  /* 0x00000002ff037424 */ /* 0x000fc800078e00ff */
[----:B------:R-:W-:-:S05]  /*15a0*/  IMAD.WIDE.U32 R2, R2, R3, c[0x0][0x178] ;  /* 0x00005e0002027625 */ /* 0x000fca00078e0003 */
[----:B-----5:R0:W-:Y:S02]  /*15b0*/  STG.E.U16 [R2.64], R10 ;  /* 0x0000000a02007986 */ /* 0x0201e4000c101504 */
.L_x_5895:
[----:B------:R-:W-:-:S13]  /*15c0*/  ISETP.GE.AND P0, PT, R9, R8, PT ;  /* 0x000000080900720c */ /* 0x000fda0003f06270 */
[----:B------:R-:W-:Y:S05]  /*15d0*/  @P0 BRA `(.L_x_5897) ;  /* 0x000000d000000947 */ /* 0x000fea0003800000 */
[----:B0-----:R-:W-:Y:S01]  /*15e0*/  HFMA2.MMA R3, -RZ, RZ, 0, 1.1920928955078125e-07 ;  /* 0x00000002ff037435 */ /* 0x001fe200000001ff */
[----:B------:R-:W-:Y:S01]  /*15f0*/  IMAD.IADD R2, R0, 0x1, R9 ;  /* 0x0000000100027824 */ /* 0x000fe200078e0209 */
[----:B------:R-:W-:-:S08]  /*1600*/  IADD3 R9, R9, 0x80, RZ ;  /* 0x0000008009097810 */ /* 0x000fd00007ffe0ff */
[----:B------:R-:W-:-:S05]  /*1610*/  IMAD.WIDE.U32 R2, R2, R3, c[0x0][0x178] ;  /* 0x00005e0002027625 */ /* 0x000fca00078e0003 */
[----:B------:R0:W-:Y:S02]  /*1620*/  STG.E.U16 [R2.64], R11 ;  /* 0x0000000b02007986 */ /* 0x0001e4000c101504 */
.L_x_5896:
        /* <DEDUP_REMOVED lines=8> */
.L_x_5897:
[----:B------:R-:W-:Y:S05]  /*16b0*/  BSYNC B1 ;  /* 0x0000000000017941 */ /* 0x000fea0003800000 */
.L_x_5893:
[----:B------:R-:W-:-:S13]  /*16c0*/  ISETP.GE.AND P0, PT, R9, R8, PT ;  /* 0x000000080900720c */ /* 0x000fda0003f06270 */
[----:B0-----:R-:W-:Y:S01]  /*16d0*/  @!P0 IMAD.IADD R2, R0, 0x1, R9 ;  /* 0x0000000100028824 */ /* 0x001fe200078e0209 */
[----:B------:R-:W-:Y:S01]  /*16e0*/  @!P0 IADD3 R9, R9, 0x80, RZ ;  /* 0x0000008009098810 */ /* 0x000fe20007ffe0ff */
[----:B------:R-:W-:-:S04]  /*16f0*/  @!P0 IMAD.MOV.U32 R3, RZ, RZ, 0x2 ;  /* 0x00000002ff038424 */ /* 0x000fc800078e00ff */
[----:B------:R-:W-:-:S05]  /*1700*/  @!P0 IMAD.WIDE.U32 R2, R2, R3, c[0x0][0x178] ;  /* 0x00005e0002028625 */ /* 0x000fca00078e0003 */
[----:B------:R0:W-:Y:S02]  /*1710*/  @!P0 STG.E.U16 [R2.64], R13 ;  /* 0x0000000d02008986 */ /* 0x0001e4000c101504 */
.L_x_5898:
[----:B------:R-:W-:Y:S05]  /*1720*/  BSYNC B0 ;  /* 0x0000000000007941 */ /* 0x000fea0003800000 */
.L_x_5892:
        /* <DEDUP_REMOVED lines=8> */
.L_x_5899:
        /* <DEDUP_REMOVED lines=13> */
.L_x_13788:


//--------------------- .text._ZN2at6native29vectorized_elementwise_kernelILi4EZZZNS0_26logit_backward_kernel_cudaERNS_18TensorIteratorBaseERKN3c106ScalarEENKUlvE_clEvENKUlvE1_clEvEUlNS4_4HalfESA_E0_St5arrayIPcLm3EEEEviT0_T1_ --------------------------
	.section	.text._ZN2at6native29vectorized_elementwise_kernelILi4EZZZNS0_26logit_backward_kernel_cudaERNS_18TensorIteratorBaseERKN3c106ScalarEENKUlvE_clEvENKUlvE1_clEvEUlNS4_4HalfESA_E0_St5arrayIPcLm3EEEEviT0_T1_,"ax",@progbits
	.sectioninfo	@"SHI_REGISTERS=32"
	.align	128
        .global         _ZN2at6native29vectorized_elementwise_kernelILi4EZZZNS0_26logit_backward_kernel_cudaERNS_18TensorIteratorBaseERKN3c106ScalarEENKUlvE_clEvENKUlvE1_clEvEUlNS4_4HalfESA_E0_St5arrayIPcLm3EEEEviT0_T1_
        .type           _ZN2at6native29vectorized_elementwise_kernelILi4EZZZNS0_26logit_backward_kernel_cudaERNS_18TensorIteratorBaseERKN3c106ScalarEENKUlvE_clEvENKUlvE1_clEvEUlNS4_4HalfESA_E0_St5arrayIPcLm3EEEEviT0_T1_,@function
        .size           _ZN2at6native29vectorized_elementwise_kernelILi4EZZZNS0_26logit_backward_kernel_cudaERNS_18TensorIteratorBaseERKN3c106ScalarEENKUlvE_clEvENKUlvE1_clEvEUlNS4_4HalfESA_E0_St5arrayIPcLm3EEEEviT0_T1_,(.L_x_13789 - _ZN2at6native29vectorized_elementwise_kernelILi4EZZZNS0_26logit_backward_kernel_cudaERNS_18TensorIteratorBaseERKN3c106ScalarEENKUlvE_clEvENKUlvE1_clEvEUlNS4_4HalfESA_E0_St5arrayIPcLm3EEEEviT0_T1_)
        .other          _ZN2at6native29vectorized_elementwise_kernelILi4EZZZNS0_26logit_backward_kernel_cudaERNS_18TensorIteratorBaseERKN3c106ScalarEENKUlvE_clEvENKUlvE1_clEvEUlNS4_4HalfESA_E0_St5arrayIPcLm3EEEEviT0_T1_,@"STO_CUDA_ENTRY STV_DEFAULT"
_ZN2at6native29vectorized_elementwise_kernelILi4EZZZNS0_26logit_backward_kernel_cudaERNS_18TensorIteratorBaseERKN3c106ScalarEENKUlvE_clEvENKUlvE1_clEvEUlNS4_4HalfESA_E0_St5arrayIPcLm3EEEEviT0_T1_:
.text._ZN2at6native29vectorized_elementwise_kernelILi4EZZZNS0_26logit_backward_kernel_cudaERNS_18TensorIteratorBaseERKN3c106ScalarEENKUlvE_clEvENKUlvE1_clEvEUlNS4_4HalfESA_E0_St5arrayIPcLm3EEEEviT0_T1_:
        /* <DEDUP_REMOVED lines=16> */
[----:B0-----:R-:W5:Y:S01]  /*0100*/  LDG.E.64 R4, [R4.64+0x400] ;  /* 0x0004000404047981 */ /* 0x001f62000c1e1b00 */
[----:B------:R-:W-:Y:S01]  /*0110*/  CS2R R20, SRZ ;  /* 0x0000000000147805 */ /* 0x000fe2000001ff00 */
[----:B--2---:R-:W-:-:S05]  /*0120*/  HADD2.F32 R8, -RZ, R12.H0_H0 ;  /* 0x2000000cff087230 */ /* 0x004fca0000004100 */
[C---:B------:R-:W-:Y:S02]  /*0130*/  FSETP.GEU.FTZ.AND P1, PT, R8.reuse, c[0x0][0x168], PT ;  /* 0x00005a0008007a0b */ /* 0x040fe40003f3e000 */
[----:B------:R-:W-:-:S04]  /*0140*/  FSETP.GT.FTZ.AND P0, PT, R8, c[0x0][0x16c], PT ;  /* 0x00005b0008007a0b */ /* 0x000fc80003f14000 */
[----:B------:R-:W-:-:S13]  /*0150*/  PLOP3.LUT P0, PT, P1, P0, PT, 0x8a, 0x0 ;  /* 0x000000000000781c */ /* 0x000fda0000f01172 */
[----:B------:R-:W-:-:S04]  /*0160*/  @!P0 FADD.FTZ R9, -R8, 1 ;  /* 0x3f80000008098421 */ /* 0x000fc80000010100 */
[----:B------:R-:W-:-:S06]  /*0170*/  @!P0 FMUL.FTZ R16, R8, R9 ;  /* 0x0000000908108220 */ /* 0x000fcc0000410000 */
[----:B------:R-:W0:Y:S01]  /*0180*/  @!P0 MUFU.RCP R16, R16 ;  /* 0x0000001000108308 */ /* 0x000e220000001000 */
[----:B----4-:R-:W-:Y:S02]  /*0190*/  HADD2.F32 R9, -RZ, R2.H0_H0 ;  /* 0x20000002ff097230 */ /* 0x010fe40000004100 */
[----:B------:R-:W-:Y:S02]  /*01a0*/  HADD2.F32 R12, -RZ, R12.H1_H1 ;  /* 0x3000000cff0c7230 */ /* 0x000fe40000004100 */
[--C-:B------:R-:W-:Y:S02]  /*01b0*/  HADD2.F32 R17, -RZ, R13.reuse.H0_H0 ;  /* 0x2000000dff117230 */ /* 0x100fe40000004100 */
[----:B------:R-:W-:Y:S01]  /*01c0*/  HADD2.F32 R18, -RZ, R13.H1_H1 ;  /* 0x3000000dff127230 */ /* 0x000fe20000004100 */
[----:B------:R-:W-:Y:S01]  /*01d0*/  IMAD.MOV.U32 R8, RZ, RZ, RZ ;  /* 0x000000ffff087224 */ /* 0x000fe200078e00ff */
[--C-:B---3--:R-:W-:Y:S01]  /*01e0*/  HADD2.F32 R14, -RZ, R10.reuse.H0_H0 ;  /* 0x2000000aff0e7230 */ /* 0x108fe20000004100 */
[----:B------:R-:W-:Y:S01]  /*01f0*/  FSETP.GEU.FTZ.AND P1, PT, R12, c[0x0][0x168], PT ;  /* 0x00005a000c007a0b */ /* 0x000fe20003f3e000 */
[----:B------:R-:W-:Y:S01]  /*0200*/  HADD2.F32 R13, -RZ, R10.H1_H1 ;  /* 0x3000000aff0d7230 */ /* 0x000fe20000004100 */
[----:B------:R-:W-:-:S02]  /*0210*/  FSETP.GEU.FTZ.AND P5, PT, R17, c[0x0][0x168], PT ;  /* 0x00005a0011007a0b */ /* 0x000fc40003fbe000 */
[----:B------:R-:W-:Y:S01]  /*0220*/  FSETP.GT.FTZ.AND P2, PT, R17, c[0x0][0x16c], PT ;  /* 0x00005b0011007a0b */ /* 0x000fe20003f54000 */
[----:B0-----:R-:W-:Y:S01]  /*0230*/  @!P0 FMUL.FTZ R8, R9, R16 ;  /* 0x0000001009088220 */ /* 0x001fe20000410000 */
[----:B------:R-:W-:Y:S02]  /*0240*/  FSETP.GT.FTZ.AND P0, PT, R12, c[0x0][0x16c], PT ;  /* 0x00005b000c007a0b */ /* 0x000fe40003f14000 */
[C---:B------:R-:W-:Y:S02]  /*0250*/  FSETP.GEU.FTZ.AND P4, PT, R18.reuse, c[0x0][0x168], PT ;  /* 0x00005a0012007a0b */ /* 0x040fe40003f9e000 */
[----:B------:R-:W-:Y:S01]  /*0260*/  FSETP.GT.FTZ.AND P6, PT, R18, c[0x0][0x16c], PT ;  /* 0x00005b0012007a0b */ /* 0x000fe20003fd4000 */
[----:B------:R-:W-:Y:S01]  /*0270*/  HADD2.F32 R9, -RZ, R11.H0_H0 ;  /* 0x2000000bff097230 */ /* 0x000fe20000004100 */
        /* <DEDUP_REMOVED lines=17> */
[----:B------:R-:W-:Y:S01]  /*0390*/  ISETP.NE.AND P0, PT, R10, RZ, PT ;  /* 0x000000ff0a00720c */ /* 0x000fe20003f05270 */
[----:B------:R-:W-:-:S04]  /*03a0*/  @!P5 FADD.FTZ R10, -R17, 1 ;  /* 0x3f800000110ad421 */ /* 0x000fc80000010100 */
[----:B------:R-:W-:-:S08]  /*03b0*/  @!P5 FMUL.FTZ R17, R17, R10 ;  /* 0x0000000a1111d220 */ /* 0x000fd00000410000 */
[----:B------:R-:W-:-:S04]  /*03c0*/  @!P0 FADD.FTZ R15, -R12, 1 ;  /* 0x3f8000000c0f8421 */ /* 0x000fc80000010100 */
[----:B------:R-:W-:Y:S02]  /*03d0*/  @!P0 FMUL.FTZ R12, R12, R15 ;  /* 0x0000000f0c0c8220 */ /* 0x000fe40000410000 */
[C---:B------:R-:W-:Y:S02]  /*03e0*/  @!P4 FADD.FTZ R15, -R18.reuse, 1 ;  /* 0x3f800000120fc421 */ /* 0x040fe40000010100 */
[----:B------:R-:W-:Y:S02]  /*03f0*/  @!P2 FADD.FTZ R16, -R13, 1 ;  /* 0x3f8000000d10a421 */ /* 0x000fe40000010100 */
[----:B------:R-:W-:Y:S02]  /*0400*/  @!P4 FMUL.FTZ R10, R18, R15 ;  /* 0x0000000f120ac220 */ /* 0x000fe40000410000 */
[----:B------:R-:W-:Y:S02]  /*0410*/  @!P3 FADD.FTZ R15, -R14, 1 ;  /* 0x3f8000000e0fb421 */ /* 0x000fe40000010100 */
[----:B------:R-:W-:-:S02]  /*0420*/  @!P6 FADD.FTZ R18, -R11, 1 ;  /* 0x3f8000000b12e421 */ /* 0x000fc40000010100 */
[----:B------:R-:W-:Y:S02]  /*0430*/  @!P3 FMUL.FTZ R14, R14, R15 ;  /* 0x0000000f0e0eb220 */ /* 0x000fe40000410000 */
[----:B------:R-:W-:Y:S02]  /*0440*/  @!P2 FMUL.FTZ R15, R13, R16 ;  /* 0x000000100d0fa220 */ /* 0x000fe40000410000 */
[----:B------:R-:W-:Y:S01]  /*0450*/  @!P1 FADD.FTZ R16, -R9, 1 ;  /* 0x3f80000009109421 */ /* 0x000fe20000010100 */
[----:B------:R-:W0:Y:S01]  /*0460*/  @!P0 MUFU.RCP R12, R12 ;  /* 0x0000000c000c8308 */ /* 0x000e220000001000 */
[----:B------:R-:W-:Y:S02]  /*0470*/  @!P6 FMUL.FTZ R23, R11, R18 ;  /* 0x000000120b17e220 */ /* 0x000fe40000410000 */
[----:B------:R-:W-:-:S05]  /*0480*/  @!P1 FMUL.FTZ R16, R9, R16 ;  /* 0x0000001009109220 */ /* 0x000fca0000410000 */
[----:B------:R-:W1:Y:S01]  /*0490*/  @!P5 MUFU.RCP R17, R17 ;  /* 0x000000110011d308 */ /* 0x000e620000001000 */
[----:B------:R-:W-:-:S07]  /*04a0*/  HADD2.F32 R19, -RZ, R2.H1_H1 ;  /* 0x30000002ff137230 */ /* 0x000fce0000004100 */
[----:B------:R-:W2:Y:S01]  /*04b0*/  @!P4 MUFU.RCP R10, R10 ;  /* 0x0000000a000ac308 */ /* 0x000ea20000001000 */
[----:B------:R-:W-:-:S07]  /*04c0*/  HADD2.F32 R2, -RZ, R3.H0_H0 ;  /* 0x20000003ff027230 */ /* 0x000fce0000004100 */
[----:B------:R-:W3:Y:S08]  /*04d0*/  @!P3 MUFU.RCP R14, R14 ;  /* 0x0000000e000eb308 */ /* 0x000ef00000001000 */
[----:B------:R-:W4:Y:S08]  /*04e0*/  @!P2 MUFU.RCP R15, R15 ;  /* 0x0000000f000fa308 */ /* 0x000f300000001000 */
[----:B------:R-:W2:Y:S08]  /*04f0*/  @!P1 MUFU.RCP R16, R16 ;  /* 0x0000001000109308 */ /* 0x000eb00000001000 */
[----:B------:R-:W2:Y:S01]  /*0500*/  @!P6 MUFU.RCP R23, R23 ;  /* 0x000000170017e308 */ /* 0x000ea20000001000 */
[----:B------:R-:W-:Y:S01]  /*0510*/  IMAD.MOV.U32 R9, RZ, RZ, RZ ;  /* 0x000000ffff097224 */ /* 0x000fe200078e00ff */
[----:B------:R-:W-:Y:S01]  /*0520*/  HADD2.F32 R11, -RZ, R3.H1_H1 ;  /* 0x30000003ff0b7230 */ /* 0x000fe20000004100 */
[----:B------:R-:W-:Y:S01]  /*0530*/  IMAD.MOV.U32 R13, RZ, RZ, RZ ;  /* 0x000000ffff0d7224 */ /* 0x000fe200078e00ff */
[--C-:B-----5:R-:W-:Y:S01]  /*0540*/  HADD2.F32 R18, -RZ, R4.reuse.H1_H1 ;  /* 0x30000004ff127230 */ /* 0x120fe20000004100 */
[----:B0-----:R-:W-:Y:S01]  /*0550*/  @!P0 FMUL.FTZ R9, R19, R12 ;  /* 0x0000000c13098220 */ /* 0x001fe20000410000 */
[----:B------:R-:W-:Y:S01]  /*0560*/  HADD2.F32 R19, -RZ, R5.H0_H0 ;  /* 0x20000005ff137230 */ /* 0x000fe20000004100 */
[----:B-1----:R-:W-:Y:S01]  /*0570*/  @!P5 FMUL.FTZ R13, R2, R17 ;  /* 0x00000011020dd220 */ /* 0x002fe20000410000 */
[----:B------:R-:W-:-:S02]  /*0580*/  HADD2.F32 R17, -RZ, R4.H0_H0 ;  /* 0x20000004ff117230 */ /* 0x000fc40000004100 */
[----:B------:R-:W-:Y:S01]  /*0590*/  HADD2.F32 R22, -RZ, R5.H1_H1 ;  /* 0x30000005ff167230 */ /* 0x000fe20000004100 */
[----:B------:R-:W-:Y:S01]  /*05a0*/  CS2R R4, SRZ ;  /* 0x0000000000047805 */ /* 0x000fe2000001ff00 */
[----:B------:R-:W-:Y:S02]  /*05b0*/  IMAD.MOV.U32 R12, RZ, RZ, RZ ;  /* 0x000000ffff0c7224 */ /* 0x000fe400078e00ff */
[----:B------:R-:W-:-:S04]  /*05c0*/  IMAD.WIDE.U32 R2, R0, R7, c[0x0][0x178] ;  /* 0x00005e0000027625 */ /* 0x000fc800078e0007 */
[----:B--2---:R-:W-:Y:S02]  /*05d0*/  @!P4 FMUL.FTZ R4, R11, R10 ;  /* 0x0000000a0b04c220 */ /* 0x004fe40000410000 */
[----:B---3--:R-:W-:Y:S02]  /*05e0*/  @!P3 FMUL.FTZ R12, R17, R14 ;  /* 0x0000000e110cb220 */ /* 0x008fe40000410000 */
[----:B----4-:R-:W-:Y:S02]  /*05f0*/  @!P2 FMUL.FTZ R5, R18, R15 ;  /* 0x0000000f1205a220 */ /* 0x010fe40000410000 */
[----:B------:R-:W-:Y:S02]  /*0600*/  @!P1 FMUL.FTZ R21, R19, R16 ;  /* 0x0000001013159220 */ /* 0x000fe40000410000 */
[----:B------:R-:W-:Y:S01]  /*0610*/  @!P6 FMUL.FTZ R20, R22, R23 ;  /* 0x000000171614e220 */ /* 0x000fe20000410000 */
        /* <DEDUP_REMOVED lines=8> */
.L_x_5900:
        /* <DEDUP_REMOVED lines=32> */
[----:B------:R-:W-:Y:S02]  /*08a0*/  @!P5 IADD3 R18, R0, R23, RZ ;  /* 0x000000170012d210 */ /* 0x000fe40007ffe0ff */
        /* <DEDUP_REMOVED lines=65> */
.L_x_5902:
[----:B------:R-:W-:Y:S05]  /*0cc0*/  BSYNC B0 ;  /* 0x0000000000007941 */ /* 0x000fea0003800000 */
.L_x_5901:
        /* <DEDUP_REMOVED lines=20> */
.L_x_5904:
[----:B------:R-:W-:Y:S05]  /*0e10*/  BSYNC B0 ;  /* 0x0000000000007941 */ /* 0x000fea0003800000 */
.L_x_5903:
[----:B------:R-:W-:Y:S01]  /*0e20*/  BSSY B0, `(.L_x_5905) ;  /* 0x000000f000007945 */ /* 0x000fe20003800000 */
[----:B------:R-:W-:Y:S02]  /*0e30*/  ISETP.GE.AND P6, PT, R3, R8, PT ;  /* 0x000000080300720c */ /* 0x000fe40003fc6270 */
[----:B------:R-:W-:Y:S01]  /*0e40*/  IADD3 R3, R9, 0x380, RZ ;  /* 0x0000038009037810 */ /* 0x000fe20007ffe0ff */
        /* <DEDUP_REMOVED lines=12> */
.L_x_5906:
[----:B------:R-:W-:Y:S05]  /*0f10*/  BSYNC B0 ;  /* 0x0000000000007941 */ /* 0x000fea0003800000 */
.L_x_5905:
        /* <DEDUP_REMOVED lines=17> */
.L_x_5908:
[----:B------:R-:W-:Y:S05]  /*1030*/  BSYNC B0 ;  /* 0x0000000000007941 */ /* 0x000fea0003800000 */
.L_x_5907:
        /* <DEDUP_REMOVED lines=13> */
.L_x_5910:
[----:B------:R-:W-:Y:S05]  /*1110*/  BSYNC B0 ;  /* 0x0000000000007941 */ /* 0x000fea0003800000 */
.L_x_5909:
        /* <DEDUP_REMOVED lines=13> */
.L_x_5912:
[----:B------:R-:W-:Y:S05]  /*11f0*/  BSYNC B0 ;  /* 0x0000000000007941 */ /* 0x000fea0003800000 */
.L_x_5911:
        /* <DEDUP_REMOVED lines=13> */
.L_x_5914:
[----:B------:R-:W-:Y:S05]  /*12d0*/  BSYNC B0 ;  /* 0x0000000000007941 */ /* 0x000fea0003800000 */
.L_x_5913:
        /* <DEDUP_REMOVED lines=13> */
.L_x_5916:
[----:B------:R-:W-:Y:S05]  /*13b0*/  BSYNC B0 ;  /* 0x0000000000007941 */ /* 0x000fea0003800000 */
.L_x_5915:
        /* <DEDUP_REMOVED lines=18> */
.L_x_5919:
[----:B0-----:R-:W-:-:S13]  /*14e0*/  ISETP.GE.AND P0, PT, R9, R8, PT ;  /* 0x000000080900720c */ /* 0x001fda0003f06270 */
[----:B------:R-:W-:Y:S05]  /*14f0*/  @P0 BRA `(.L_x_5921) ;  /* 0x000000c000000947 */ /* 0x000fea0003800000 */
[----:B------:R-:W-:Y:S01]  /*1500*/  IMAD.IADD R2, R0, 0x1, R9 ;  /* 0x0000000100027824 */ /* 0x000fe200078e0209 */
[----:B------:R-:W-:Y:S01]  /*1510*/  IADD3 R9, R9, 0x80, RZ ;  /* 0x0000008009097810 */ /* 0x000fe20007ffe0ff */
[----:B------:R-:W-:-:S04]  /*1520*/  IMAD.MOV.U32 R3, RZ, RZ, 0x2 ;  /* 0x00000002ff037424 */ /* 0x000fc800078e00ff */
[----:B------:R-:W-:-:S05]  /*1530*/  IMAD.WIDE.U32 R2, R2, R3, c[0x0][0x178] ;  /* 0x00005e0002027625 */ /* 0x000fca00078e0003 */
[----:B-----5:R0:W-:Y:S02]  /*1540*/  STG.E.U16 [R2.64], R10 ;  /* 0x0000000a02007986 */ /* 0x0201e4000c101504 */
.L_x_5920:
[----:B------:R-:W-:-:S13]  /*1550*/  ISETP.GE.AND P0, PT, R9, R8, PT ;  /* 0x000000080900720c */ /* 0x000fda0003f06270 */
[----:B------:R-:W-:Y:S05]  /*1560*/  @P0 BRA `(.L_x_5922) ;  /* 0x000000d000000947 */ /* 0x000fea0003800000 */
[----:B0-----:R-:W-:Y:S01]  /*1570*/  IADD3 R2, R0, R9, RZ ;  /* 0x0000000900027210 */ /* 0x001fe20007ffe0ff */
[----:B------:R-:W-:Y:S01]  /*1580*/  IMAD.MOV.U32 R3, RZ, RZ, 0x2 ;  /* 0x00000002ff037424 */ /* 0x000fe200078e00ff */
[----:B------:R-:W-:-:S03]  /*1590*/  IADD3 R9, R9, 0x80, RZ ;  /* 0x0000008009097810 */ /* 0x000fc60007ffe0ff */
[----:B------:R-:W-:-:S05]  /*15a0*/  IMAD.WIDE.U32 R2, R2, R3, c[0x0][0x178] ;  /* 0x00005e0002027625 */ /* 0x000fca00078e0003 */
[----:B------:R0:W-:Y:S02]  /*15b0*/  STG.E.U16 [R2.64], R11 ;  /* 0x0000000b02007986 */ /* 0x0001e4000c101504 */
.L_x_5921:
        /* <DEDUP_REMOVED lines=8> */
.L_x_5922:
[----:B------:R-:W-:Y:S05]  /*1640*/  BSYNC B1 ;  /* 0x0000000000017941 */ /* 0x000fea0003800000 */
.L_x_5918:
[----:B------:R-:W-:-:S13]  /*1650*/  ISETP.GE.AND P0, PT, R9, R8, PT ;  /* 0x000000080900720c */ /* 0x000fda0003f06270 */
[----:B0-----:R-:W-:Y:S01]  /*1660*/  @!P0 IMAD.IADD R2, R0, 0x1, R9 ;  /* 0x0000000100028824 */ /* 0x001fe200078e0209 */
[----:B------:R-:W-:Y:S01]  /*1670*/  @!P0 IADD3 R9, R9, 0x80, RZ ;  /* 0x0000008009098810 */ /* 0x000fe20007ffe0ff */
[----:B------:R-:W-:-:S04]  /*1680*/  @!P0 IMAD.MOV.U32 R3, RZ, RZ, 0x2 ;  /* 0x00000002ff038424 */ /* 0x000fc800078e00ff */
[----:B------:R-:W-:-:S05]  /*1690*/  @!P0 IMAD.WIDE.U32 R2, R2, R3, c[0x0][0x178] ;  /* 0x00005e0002028625 */ /* 0x000fca00078e0003 */
[----:B------:R0:W-:Y:S02]  /*16a0*/  @!P0 STG.E.U16 [R2.64], R13 ;  /* 0x0000000d02008986 */ /* 0x0001e4000c101504 */
.L_x_5923:
[----:B------:R-:W-:Y:S05]  /*16b0*/  BSYNC B0 ;  /* 0x0000000000007941 */ /* 0x000fea0003800000 */
.L_x_5917:
        /* <DEDUP_REMOVED lines=8> */
.L_x_5924:
        /* <DEDUP_REMOVED lines=12> */
.L_x_13789:


//--------------------- .text._ZN2at6native29vectorized_elementwise_kernelILi8EZZZNS0_26logit_backward_kernel_cudaERNS_18TensorIteratorBaseERKN3c106ScalarEENKUlvE_clEvENKUlvE1_clEvEUlNS4_4HalfESA_E0_St5arrayIPcLm3EEEEviT0_T1_ --------------------------
	.section	.text._ZN2at6native29vectorized_elementwise_kernelILi8EZZZNS0_26logit_backward_kernel_cudaERNS_18TensorIteratorBaseERKN3c106ScalarEENKUlvE_clEvENKUlvE1_clEvEUlNS4_4HalfESA_E0_St5arrayIPcLm3EEEEviT0_T1_,"ax",@progbits
	.sectioninfo	@"SHI_REGISTERS=4"
	.align	128
        .global         _ZN2at6native29vectorized_elementwise_kernelILi8EZZZNS0_26logit_backward_kernel_cudaERNS_18TensorIteratorBaseERKN3c106ScalarEENKUlvE_clEvENKUlvE1_clEvEUlNS4_4HalfESA_E0_St5arrayIPcLm3EEEEviT0_T1_
        .type           _ZN2at6native29vectorized_elementwise_kernelILi8EZZZNS0_26logit_backward_kernel_cudaERNS_18TensorIteratorBaseERKN3c106ScalarEENKUlvE_clEvENKUlvE1_clEvEUlNS4_4HalfESA_E0_St5arrayIPcLm3EEEEviT0_T1_,@function
        .size           _ZN2at6native29vectorized_elementwise_kernelILi8EZZZNS0_26logit_backward_kernel_cudaERNS_18TensorIteratorBaseERKN3c106ScalarEENKUlvE_clEvENKUlvE1_clEvEUlNS4_4HalfESA_E0_St5arrayIPcLm3EEEEviT0_T1_,(.L_x_13790 - _ZN2at6native29vectorized_elementwise_kernelILi8EZZZNS0_26logit_backward_kernel_cudaERNS_18TensorIteratorBaseERKN3c106ScalarEENKUlvE_clEvENKUlvE1_clEvEUlNS4_4HalfESA_E0_St5arrayIPcLm3EEEEviT0_T1_)
        .other          _ZN2at6native29vectorized_elementwise_kernelILi8EZZZNS0_26logit_backward_kernel_cudaERNS_18TensorIteratorBaseERKN3c106ScalarEENKUlvE_clEvENKUlvE1_clEvEUlNS4_4HalfESA_E0_St5arrayIPcLm3EEEEviT0_T1_,@"STO_CUDA_ENTRY STV_DEFAULT"
_ZN2at6native29vectorized_elementwise_kernelILi8EZZZNS0_26logit_backward_kernel_cudaERNS_18TensorIteratorBaseERKN3c106ScalarEENKUlvE_clEvENKUlvE1_clEvEUlNS4_4HalfESA_E0_St5arrayIPcLm3EEEEviT0_T1_:
.text._ZN2at6native29vectorized_elementwise_kernelILi8EZZZNS0_26logit_backward_kernel_cudaERNS_18TensorIteratorBaseERKN3c106ScalarEENKUlvE_clEvENKUlvE1_clEvEUlNS4_4HalfESA_E0_St5arrayIPcLm3EEEEviT0_T1_:
[----:B------:R-:W-:Y:S02]  /*0000*/  MOV R1, c[0x0][0x28] ;  /* 0x00000a0000017a02 */ /* 0x000fe40000000f00 */
[----:B------:R-:W-:Y:S05]  /*0010*/  EXIT ;  /* 0x000000000000794d */ /* 0x000fea0003800000 */
.L_x_5925:
        /* <DEDUP_REMOVED lines=14> */
.L_x_13790:


//--------------------- .text._ZN2at6native18elementwise_kernelILi128ELi4EZNS0_15gpu_kernel_implIZZZNS0_26logit_backward_kernel_cudaERNS_18TensorIteratorBaseERKN3c106ScalarEENKUlvE_clEvENKUlvE1_clEvEUlNS5_4HalfESB_E_EEvS4_RKT_EUliE_EEviT1_ --------------------------
	.section	.text._ZN2at6native18elementwise_kernelILi128ELi4EZNS0_15gpu_kernel_implIZZZNS0_26logit_backward_kernel_cudaERNS_18TensorIteratorBaseERKN3c106ScalarEENKUlvE_clEvENKUlvE1_clEvEUlNS5_4HalfESB_E_EEvS4_RKT_EUliE_EEviT1_,"ax",@progbits
	.sectioninfo	@"SHI_REGISTERS=26"
	.align	128
        .global         _ZN2at6native18elementwise_kernelILi128ELi4EZNS0_15gpu_kernel_implIZZZNS0_26logit_backward_kernel_cudaERNS_18TensorIteratorBaseERKN3c106ScalarEENKUlvE_clEvENKUlvE1_clEvEUlNS5_4HalfESB_E_EEvS4_RKT_EUliE_EEviT1_
        .type           _ZN2at6native18elementwise_kernelILi128ELi4EZNS0_15gpu_kernel_implIZZZNS0_26logit_backward_kernel_cudaERNS_18TensorIteratorBaseERKN3c106ScalarEENKUlvE_clEvENKUlvE1_clEvEUlNS5_4HalfESB_E_EEvS4_RKT_EUliE_EEviT1_,@function
        .size           _ZN2at6native18elementwise_kernelILi128ELi4EZNS0_15gpu_kernel_implIZZZNS0_26logit_backward_kernel_cudaERNS_18TensorIteratorBaseERKN3c106ScalarEENKUlvE_clEvENKUlvE1_clEvEUlNS5_4HalfESB_E_EEvS4_RKT_EUliE_EEviT1_,(.L_x_13791 - _ZN2at6native18elementwise_kernelILi128ELi4EZNS0_15gpu_kernel_implIZZZNS0_26logit_backward_kernel_cudaERNS_18TensorIteratorBaseERKN3c106ScalarEENKUlvE_clEvENKUlvE1_clEvEUlNS5_4HalfESB_E_EEvS4_RKT_EUliE_EEviT1_)
        .other          _ZN2at6native18elementwise_kernelILi128ELi4EZNS0_15gpu_kernel_implIZZZNS0_26logit_backward_kernel_cudaERNS_18TensorIteratorBaseERKN3c106ScalarEENKUlvE_clEvENKUlvE1_clEvEUlNS5_4HalfESB_E_EEvS4_RKT_EUliE_EEviT1_,@"STO_CUDA_ENTRY STV_DEFAULT"
_ZN2at6native18elementwise_kernelILi128ELi4EZNS0_15gpu_kernel_implIZZZNS0_26logit_backward_kernel_cudaERNS_18TensorIteratorBaseERKN3c106ScalarEENKUlvE_clEvENKUlvE1_clEvEUlNS5_4HalfESB_E_EEvS4_RKT_EUliE_EEviT1_:
.text._ZN2at6native18elementwise_kernelILi128ELi4EZNS0_15gpu_kernel_implIZZZNS0_26logit_backward_kernel_cudaERNS_18TensorIteratorBaseERKN3c106ScalarEENKUlvE_clEvENKUlvE1_clEvEUlNS5_4HalfESB_E_EEvS4_RKT_EUliE_EEviT1_:
        /* <DEDUP_REMOVED lines=263> */
.L_x_5928:
        /* <DEDUP_REMOVED lines=21> */
.L_x_5932:
[----:B------:R-:W2:Y:S02]  /*11c0*/  LDG.E.U8 R2, [R2.64] ;  /* 0x0000002402027981 */ /* 0x000ea4000c1e1100 */
[----:B--2---:R-:W0:Y:S02]  /*11d0*/  I2F.U16 R0, R2 ;  /* 0x0000000200007306 */ /* 0x004e240000101000 */
[----:B0-----:R-:W-:-:S04]  /*11e0*/  F2FP.PACK_AB R0, RZ, R0 ;  /* 0x00000000ff00723e */ /* 0x001fc800000000ff */
[----:B------:R-:W-:Y:S01]  /*11f0*/  PRMT R23, R0, 0x7610, R23 ;  /* 0x0000761000177816 */ /* 0x000fe20000000017 */
[----:B------:R-:W-:Y:S05]  /*1200*/  BRA `(.L_x_5934) ;  /* 0x00000ed000007947 */ /* 0x000fea0003800000 */
.L_x_5931:
        /* <DEDUP_REMOVED lines=11> */
.L_x_5936:
[----:B------:R-:W2:Y:S02]  /*12c0*/  LDG.E R2, [R2.64] ;  /* 0x0000002402027981 */ /* 0x000ea4000c1e1900 */
[----:B--2---:R-:W0:Y:S02]  /*12d0*/  I2F R0, R2 ;  /* 0x0000000200007306 */ /* 0x004e240000201400 */
[----:B0-----:R-:W-:-:S04]  /*12e0*/  F2FP.PACK_AB R0, RZ, R0 ;  /* 0x00000000ff00723e */ /* 0x001fc800000000ff */
[----:B------:R-:W-:Y:S01]  /*12f0*/  PRMT R23, R0, 0x7610, R23 ;  /* 0x0000761000177816 */ /* 0x000fe20000000017 */
[----:B------:R-:W-:Y:S05]  /*1300*/  BRA `(.L_x_5934) ;  /* 0x00000dd000007947 */ /* 0x000fea0003800000 */
.L_x_5935:
[----:B------:R-:W2:Y:S02]  /*1310*/  LDG.E.U16 R2, [R2.64] ;  /* 0x0000002402027981 */ /* 0x000ea4000c1e1500 */
[----:B--2---:R-:W0:Y:S02]  /*1320*/  I2F.S16 R0, R2 ;  /* 0x0000000200007306 */ /* 0x004e240000101400 */
[----:B0-----:R-:W-:-:S04]  /*1330*/  F2FP.PACK_AB R0, RZ, R0 ;  /* 0x00000000ff00723e */ /* 0x001fc800000000ff */
[----:B------:R-:W-:Y:S01]  /*1340*/  PRMT R23, R0, 0x7610, R23 ;  /* 0x0000761000177816 */ /* 0x000fe20000000017 */
[----:B------:R-:W-:Y:S05]  /*1350*/  BRA `(.L_x_5934) ;  /* 0x00000d8000007947 */ /* 0x000fea0003800000 */
.L_x_5930:
        /* <DEDUP_REMOVED lines=9> */
.L_x_5938:
[----:B------:R0:W5:Y:S01]  /*13f0*/  LDG.E.U16 R23, [R2.64] ;  /* 0x0000002402177981 */ /* 0x000162000c1e1500 */
[----:B------:R-:W-:Y:S05]  /*1400*/  BRA `(.L_x_5934) ;  /* 0x00000cd000007947 */ /* 0x000fea0003800000 */
.L_x_5937:
        /* <DEDUP_REMOVED lines=9> */
.L_x_5940:
[----:B------:R0:W5:Y:S01]  /*14a0*/  LDG.E.U16 R23, [R2.64] ;  /* 0x0000002402177981 */ /* 0x000162000c1e1500 */
[----:B------:R-:W-:Y:S05]  /*14b0*/  BRA `(.L_x_5934) ;  /* 0x00000c2000007947 */ /* 0x000fea0003800000 */
.L_x_5939:
[----:B------:R-:W2:Y:S02]  /*14c0*/  LDG.E.64 R2, [R2.64] ;  /* 0x0000002402027981 */ /* 0x000ea4000c1e1b00 */
[----:B--2---:R-:W0:Y:S01]  /*14d0*/  F2F.F32.F64 R0, R2 ;  /* 0x0000000200007310 */ /* 0x004e220000301000 */
[----:B------:R-:W0:-:S14]  /*14e0*/  DSETP.GEU.AND P0, PT, |R2|, c[0x2][0x0], PT ;  /* 0x008000000200762a */ /* 0x000e1c0003f0e200 */
[----:B0-----:R-:W-:-:S05]  /*14f0*/  @!P0 FMUL R0, R0, 1.175494350822287508e-38 ;  /* 0x0080000000008820 */ /* 0x001fca0000400000 */
[----:B------:R-:W-:-:S04]  /*1500*/  F2FP.PACK_AB R0, RZ, R0 ;  /* 0x00000000ff00723e */ /* 0x000fc800000000ff */
[----:B------:R-:W-:Y:S01]  /*1510*/  PRMT R23, R0, 0x7610, R23 ;  /* 0x0000761000177816 */ /* 0x000fe20000000017 */
[----:B------:R-:W-:Y:S05]  /*1520*/  BRA `(.L_x_5934) ;  /* 0x00000bb000007947 */ /* 0x000fea0003800000 */
.L_x_5929:
        /* <DEDUP_REMOVED lines=14> */
.L_x_5943:
[----:B------:R-:W2:Y:S02]  /*1610*/  LDG.E.64 R2, [R2.64] ;  /* 0x0000002402027981 */ /* 0x000ea4000c1e1b00 */
[----:B--2---:R-:W0:Y:S01]  /*1620*/  F2F.F32.F64 R0, R2 ;  /* 0x0000000200007310 */ /* 0x004e220000301000 */
[----:B------:R-:W0:-:S14]  /*1630*/  DSETP.GEU.AND P0, PT, |R2|, c[0x2][0x0], PT ;  /* 0x008000000200762a */ /* 0x000e1c0003f0e200 */
[----:B0-----:R-:W-:-:S05]  /*1640*/  @!P0 FMUL R0, R0, 1.175494350822287508e-38 ;  /* 0x0080000000008820 */ /* 0x001fca0000400000 */
[----:B------:R-:W-:-:S04]  /*1650*/  F2FP.PACK_AB R0, RZ, R0 ;  /* 0x00000000ff00723e */ /* 0x000fc800000000ff */
[----:B------:R-:W-:Y:S01]  /*1660*/  PRMT R23, R0, 0x7610, R23 ;  /* 0x0000761000177816 */ /* 0x000fe20000000017 */
[----:B------:R-:W-:Y:S05]  /*1670*/  BRA `(.L_x_5934) ;  /* 0x00000a6000007947 */ /* 0x000fea0003800000 */
.L_x_5942:
        /* <DEDUP_REMOVED lines=28> */
.L_x_5945:
        /* <DEDUP_REMOVED lines=15> */
.L_x_5944:
[----:B------:R-:W2:Y:S02]  /*1930*/  LDG.E.U16 R0, [R2.64] ;  /* 0x0000002402007981 */ /* 0x000ea4000c1e1500 */
[----:B--2---:R-:W-:-:S04]  /*1940*/  PRMT R0, RZ, 0x5410, R0 ;  /* 0x00005410ff007816 */ /* 0x004fc80000000000 */
[----:B------:R-:W-:-:S04]  /*1950*/  F2FP.PACK_AB R0, RZ, R0 ;  /* 0x00000000ff00723e */ /* 0x000fc800000000ff */
[----:B------:R-:W-:Y:S01]  /*1960*/  PRMT R23, R0, 0x7610, R23 ;  /* 0x0000761000177816 */ /* 0x000fe20000000017 */
[----:B------:R-:W-:Y:S05]  /*1970*/  BRA `(.L_x_5934) ;  /* 0x0000076000007947 */ /* 0x000fea0003800000 */
.L_x_5941:
        /* <DEDUP_REMOVED lines=12> */
.L_x_5948:
        /* <DEDUP_REMOVED lines=21> */
.L_x_5952:
[----:B------:R-:W-:Y:S05]  /*1b90*/  BSYNC B1 ;  /* 0x0000000000017941 */ /* 0x000fea0003800000 */
.L_x_5951:
[----:B------:R-:W-:Y:S01]  /*1ba0*/  LEA R3, R0, 0x3b800000, 0x17 ;  /* 0x3b80000000037811 */ /* 0x000fe200078eb8ff */
[----:B------:R-:W-:-:S05]  /*1bb0*/  IMAD.SHL.U32 R0, R2, 0x100000, RZ ;  /* 0x0010000002007824 */ /* 0x000fca00078e00ff */
[----:B------:R-:W-:Y:S02]  /*1bc0*/  LOP3.LUT R0, R3, R0, R4, 0xfe, !PT ;  /* 0x0000000003007212 */ /* 0x000fe400078efe04 */
.L_x_5950:
[----:B------:R-:W-:Y:S05]  /*1bd0*/  BSYNC B0 ;  /* 0x0000000000007941 */ /* 0x000fea0003800000 */
.L_x_5949:
[----:B------:R-:W-:-:S04]  /*1be0*/  F2FP.PACK_AB R0, RZ, R0 ;  /* 0x00000000ff00723e */ /* 0x000fc800000000ff */
[----:B------:R-:W-:Y:S01]  /*1bf0*/  PRMT R23, R0, 0x7610, R23 ;  /* 0x0000761000177816 */ /* 0x000fe20000000017 */
[----:B------:R-:W-:Y:S05]  /*1c00*/  BRA `(.L_x_5934) ;  /* 0x000004d000007947 */ /* 0x000fea0003800000 */
.L_x_5947:
        /* <DEDUP_REMOVED lines=21> */
.L_x_5956:
[----:B------:R-:W-:Y:S05]  /*1d60*/  BSYNC B1 ;  /* 0x0000000000017941 */ /* 0x000fea0003800000 */
.L_x_5955:
[----:B------:R-:W-:Y:S01]  /*1d70*/  LEA R3, R0, 0x37800000, 0x17 ;  /* 0x3780000000037811 */ /* 0x000fe200078eb8ff */
[----:B------:R-:W-:-:S05]  /*1d80*/  IMAD.SHL.U32 R0, R2, 0x200000, RZ ;  /* 0x0020000002007824 */ /* 0x000fca00078e00ff */
[----:B------:R-:W-:Y:S02]  /*1d90*/  LOP3.LUT R0, R3, R0, R4, 0xfe, !PT ;  /* 0x0000000003007212 */ /* 0x000fe400078efe04 */
.L_x_5954:
[----:B------:R-:W-:Y:S05]  /*1da0*/  BSYNC B0 ;  /* 0x0000000000007941 */ /* 0x000fea0003800000 */
.L_x_5953:
[----:B------:R-:W-:-:S04]  /*1db0*/  F2FP.PACK_AB R0, RZ, R0 ;  /* 0x00000000ff00723e */ /* 0x000fc800000000ff */
[----:B------:R-:W-:Y:S01]  /*1dc0*/  PRMT R23, R0, 0x7610, R23 ;  /* 0x0000761000177816 */ /* 0x000fe20000000017 */
[----:B------:R-:W-:Y:S05]  /*1dd0*/  BRA `(.L_x_5934) ;  /* 0x0000030000007947 */ /* 0x000fea0003800000 */
.L_x_5946:
        /* <DEDUP_REMOVED lines=14> */
.L_x_5960:
[----:B------:R-:W-:Y:S05]  /*1ec0*/  BSYNC B0 ;  /* 0x0000000000007941 */ /* 0x000fea0003800000 */
.L_x_5959:
[----:B------:R-:W-:-:S04]  /*1ed0*/  F2FP.PACK_AB R0, RZ, R0 ;  /* 0x00000000ff00723e */ /* 0x000fc800000000ff */
[----:B------:R-:W-:Y:S01]  /*1ee0*/  PRMT R23, R0, 0x7610, R23 ;  /* 0x0000761000177816 */ /* 0x000fe20000000017 */
[----:B------:R-:W-:Y:S05]  /*1ef0*/  BRA `(.L_x_5934) ;  /* 0x000001e000007947 */ /* 0x000fea0003800000 */
.L_x_5933:
        /* <DEDUP_REMOVED lines=21> */
.L_x_5958:
[----:B------:R-:W2:Y:S02]  /*2050*/  LDG.E.64 R2, [R2.64] ;  /* 0x0000002402027981 */ /* 0x000ea4000c1e1b00 */
[----:B--2---:R-:W0:Y:S02]  /*2060*/  I2F.U64 R0, R2 ;  /* 0x0000000200007312 */ /* 0x004e240000301000 */
[----:B0-----:R-:W-:-:S04]  /*2070*/  F2FP.PACK_AB R0, RZ, R0 ;  /* 0x00000000ff00723e */ /* 0x001fc800000000ff */
[----:B------:R-:W-:Y:S01]  /*2080*/  PRMT R23, R0, 0x7610, R23 ;  /* 0x0000761000177816 */ /* 0x000fe20000000017 */
[----:B------:R-:W-:Y:S05]  /*2090*/  BRA `(.L_x_5934) ;  /* 0x0000004000007947 */ /* 0x000fea0003800000 */
.L_x_5957:
[----:B------:R-:W2:Y:S02]  /*20a0*/  LDG.E R2, [R2.64] ;  /* 0x0000002402027981 */ /* 0x000ea4000c1e1900 */
[----:B--2---:R-:W0:Y:S02]  /*20b0*/  I2F.U32 R0, R2 ;  /* 0x0000000200007306 */ /* 0x004e240000201000 */
[----:B0-----:R-:W-:-:S04]  /*20c0*/  F2FP.PACK_AB R0, RZ, R0 ;  /* 0x00000000ff00723e */ /* 0x001fc800000000ff */
[----:B------:R-:W-:Y:S02]  /*20d0*/  PRMT R23, R0, 0x7610, R23 ;  /* 0x0000761000177816 */ /* 0x000fe40000000017 */
.L_x_5934:
        /* <DEDUP_REMOVED lines=18> */
.L_x_5964:
[----:B------:R-:W2:Y:S02]  /*2200*/  LDG.E.U8 R2, [R2.64] ;  /* 0x0000002402027981 */ /* 0x000ea4000c1e1100 */
[----:B--2---:R-:W0:Y:S02]  /*2210*/  I2F.U16 R0, R2 ;  /* 0x0000000200007306 */ /* 0x004e240000101000 */
[----:B0-----:R-:W-:Y:S01]  /*2220*/  F2FP.PACK_AB R0, RZ, R0 ;  /* 0x00000000ff00723e */ /* 0x001fe200000000ff */
[----:B------:R-:W-:Y:S05]  /*2230*/  BRA `(.L_x_5966) ;  /* 0x00000e1000007947 */ /* 0x000fea0003800000 */
.L_x_5963:
        /* <DEDUP_REMOVED lines=10> */
.L_x_5968:
[----:B------:R-:W2:Y:S02]  /*22e0*/  LDG.E R2, [R2.64] ;  /* 0x0000002402027981 */ /* 0x000ea4000c1e1900 */
[----:B--2---:R-:W0:Y:S02]  /*22f0*/  I2F R0, R2 ;  /* 0x0000000200007306 */ /* 0x004e240000201400 */
[----:B0-----:R-:W-:Y:S01]  /*2300*/  F2FP.PACK_AB R0, RZ, R0 ;  /* 0x00000000ff00723e */ /* 0x001fe200000000ff */
[----:B------:R-:W-:Y:S05]  /*2310*/  BRA `(.L_x_5966) ;  /* 0x00000d3000007947 */ /* 0x000fea0003800000 */
.L_x_5967:
[----:B------:R-:W2:Y:S02]  /*2320*/  LDG.E.U16 R2, [R2.64] ;  /* 0x0000002402027981 */ /* 0x000ea4000c1e1500 */
[----:B--2---:R-:W0:Y:S02]  /*2330*/  I2F.S16 R0, R2 ;  /* 0x0000000200007306 */ /* 0x004e240000101400 */
[----:B0-----:R-:W-:Y:S01]  /*2340*/  F2FP.PACK_AB R0, RZ, R0 ;  /* 0x00000000ff00723e */ /* 0x001fe200000000ff */
[----:B------:R-:W-:Y:S05]  /*2350*/  BRA `(.L_x_5966) ;  /* 0x00000cf000007947 */ /* 0x000fea0003800000 */
.L_x_5962:
        /* <DEDUP_REMOVED lines=9> */
.L_x_5970:
[----:B------:R0:W5:Y:S01]  /*23f0*/  LDG.E.U16 R0, [R2.64] ;  /* 0x0000002402007981 */ /* 0x000162000c1e1500 */
[----:B------:R-:W-:Y:S05]  /*2400*/  BRA `(.L_x_5966) ;  /* 0x00000c4000007947 */ /* 0x000fea0003800000 */
.L_x_5969:
        /* <DEDUP_REMOVED lines=9> */
.L_x_5972:
[----:B------:R0:W5:Y:S01]  /*24a0*/  LDG.E.U16 R0, [R2.64] ;  /* 0x0000002402007981 */ /* 0x000162000c1e1500 */
[----:B------:R-:W-:Y:S05]  /*24b0*/  BRA `(.L_x_5966) ;  /* 0x00000b9000007947 */ /* 0x000fea0003800000 */
.L_x_5971:
[----:B------:R-:W2:Y:S02]  /*24c0*/  LDG.E.64 R2, [R2.64] ;  /* 0x0000002402027981 */ /* 0x000ea4000c1e1b00 */
[----:B--2---:R-:W0:Y:S01]  /*24d0*/  F2F.F32.F64 R0, R2 ;  /* 0x0000000200007310 */ /* 0x004e220000301000 */
[----:B------:R-:W0:-:S14]  /*24e0*/  DSETP.GEU.AND P0, PT, |R2|, c[0x2][0x0], PT ;  /* 0x008000000200762a */ /* 0x000e1c0003f0e200 */
[----:B0-----:R-:W-:-:S05]  /*24f0*/  @!P0 FMUL R0, R0, 1.175494350822287508e-38 ;  /* 0x0080000000008820 */ /* 0x001fca0000400000 */
[----:B------:R-:W-:Y:S01]  /*2500*/  F2FP.PACK_AB R0, RZ, R0 ;  /* 0x00000000ff00723e */ /* 0x000fe200000000ff */
[----:B------:R-:W-:Y:S05]  /*2510*/  BRA `(.L_x_5966) ;  /* 0x00000b3000007947 */ /* 0x000fea0003800000 */
.L_x_5961:
        /* <DEDUP_REMOVED lines=13> */
.L_x_5975:
[----:B------:R-:W2:Y:S02]  /*25f0*/  LDG.E.64 R2, [R2.64] ;  /* 0x0000002402027981 */ /* 0x000ea4000c1e1b00 */
[----:B--2---:R-:W0:Y:S01]  /*2600*/  F2F.F32.F64 R0, R2 ;  /* 0x0000000200007310 */ /* 0x004e220000301000 */
[----:B------:R-:W0:-:S14]  /*2610*/  DSETP.GEU.AND P0, PT, |R2|, c[0x2][0x0], PT ;  /* 0x008000000200762a */ /* 0x000e1c0003f0e200 */
[----:B0-----:R-:W-:-:S05]  /*2620*/  @!P0 FMUL R0, R0, 1.175494350822287508e-38 ;  /* 0x0080000000008820 */ /* 0x001fca0000400000 */
[----:B------:R-:W-:Y:S01]  /*2630*/  F2FP.PACK_AB R0, RZ, R0 ;  /* 0x00000000ff00723e */ /* 0x000fe200000000ff */
[----:B------:R-:W-:Y:S05]  /*2640*/  BRA `(.L_x_5966) ;  /* 0x00000a0000007947 */ /* 0x000fea0003800000 */
.L_x_5974:
        /* <DEDUP_REMOVED lines=28> */
.L_x_5977:
        /* <DEDUP_REMOVED lines=15> */
.L_x_5976:
[----:B------:R-:W2:Y:S02]  /*2900*/  LDG.E.U16 R0, [R2.64] ;  /* 0x0000002402007981 */ /* 0x000ea4000c1e1500 */
[----:B--2---:R-:W-:-:S04]  /*2910*/  PRMT R0, RZ, 0x5410, R0 ;  /* 0x00005410ff007816 */ /* 0x004fc80000000000 */
[----:B------:R-:W-:Y:S01]  /*2920*/  F2FP.PACK_AB R0, RZ, R0 ;  /* 0x00000000ff00723e */ /* 0x000fe200000000ff */
[----:B------:R-:W-:Y:S05]  /*2930*/  BRA `(.L_x_5966) ;  /* 0x0000071000007947 */ /* 0x000fea0003800000 */
.L_x_5973:
        /* <DEDUP_REMOVED lines=12> */
.L_x_5980:
        /* <DEDUP_REMOVED lines=21> */
.L_x_5984:
[----:B------:R-:W-:Y:S05]  /*2b50*/  BSYNC B1 ;  /* 0x0000000000017941 */ /* 0x000fea0003800000 */
.L_x_5983:
[----:B------:R-:W-:Y:S01]  /*2b60*/  LEA R3, R0, 0x3b800000, 0x17 ;  /* 0x3b80000000037811 */ /* 0x000fe200078eb8ff */
[----:B------:R-:W-:-:S05]  /*2b70*/  IMAD.SHL.U32 R0, R2, 0x100000, RZ ;  /* 0x0010000002007824 */ /* 0x000fca00078e00ff */
[----:B------:R-:W-:Y:S02]  /*2b80*/  LOP3.LUT R0, R3, R0, R4, 0xfe, !PT ;  /* 0x0000000003007212 */ /* 0x000fe400078efe04 */
.L_x_5982:
[----:B------:R-:W-:Y:S05]  /*2b90*/  BSYNC B0 ;  /* 0x0000000000007941 */ /* 0x000fea0003800000 */
.L_x_5981:
[----:B------:R-:W-:Y:S01]  /*2ba0*/  F2FP.PACK_AB R0, RZ, R0 ;  /* 0x00000000ff00723e */ /* 0x000fe200000000ff */
[----:B------:R-:W-:Y:S05]  /*2bb0*/  BRA `(.L_x_5966) ;  /* 0x0000049000007947 */ /* 0x000fea0003800000 */
.L_x_5979:
        /* <DEDUP_REMOVED lines=21> */
.L_x_5988:
[----:B------:R-:W-:Y:S05]  /*2d10*/  BSYNC B1 ;  /* 0x0000000000017941 */ /* 0x000fea0003800000 */
.L_x_5987:
[----:B------:R-:W-:Y:S01]  /*2d20*/  LEA R3, R0, 0x37800000, 0x17 ;  /* 0x3780000000037811 */ /* 0x000fe200078eb8ff */
[----:B------:R-:W-:-:S05]  /*2d30*/  IMAD.SHL.U32 R0, R2, 0x200000, RZ ;  /* 0x0020000002007824 */ /* 0x000fca00078e00ff */
[----:B------:R-:W-:Y:S02]  /*2d40*/  LOP3.LUT R0, R3, R0, R4, 0xfe, !PT ;  /* 0x0000000003007212 */ /* 0x000fe400078efe04 */
.L_x_5986:
[----:B------:R-:W-:Y:S05]  /*2d50*/  BSYNC B0 ;  /* 0x0000000000007941 */ /* 0x000fea0003800000 */
.L_x_5985:
[----:B------:R-:W-:Y:S01]  /*2d60*/  F2FP.PACK_AB R0, RZ, R0 ;  /* 0x00000000ff00723e */ /* 0x000fe200000000ff */
[----:B------:R-:W-:Y:S05]  /*2d70*/  BRA `(.L_x_5966) ;  /* 0x000002d000007947 */ /* 0x000fea0003800000 */
.L_x_5978:
        /* <DEDUP_REMOVED lines=14> */
.L_x_5992:
[----:B------:R-:W-:Y:S05]  /*2e60*/  BSYNC B0 ;  /* 0x0000000000007941 */ /* 0x000fea0003800000 */
.L_x_5991:
[----:B------:R-:W-:Y:S01]  /*2e70*/  F2FP.PACK_AB R0, RZ, R0 ;  /* 0x00000000ff00723e */ /* 0x000fe200000000ff */
[----:B------:R-:W-:Y:S05]  /*2e80*/  BRA `(.L_x_5966) ;  /* 0x000001c000007947 */ /* 0x000fea0003800000 */
.L_x_5965:
        /* <DEDUP_REMOVED lines=21> */
.L_x_5990:
[----:B------:R-:W2:Y:S02]  /*2fe0*/  LDG.E.64 R2, [R2.64] ;  /* 0x0000002402027981 */ /* 0x000ea4000c1e1b00 */
[----:B--2---:R-:W0:Y:S02]  /*2ff0*/  I2F.U64 R0, R2 ;  /* 0x0000000200007312 */ /* 0x004e240000301000 */
[----:B0-----:R-:W-:Y:S01]  /*3000*/  F2FP.PACK_AB R0, RZ, R0 ;  /* 0x00000000ff00723e */ /* 0x001fe200000000ff */
[----:B------:R-:W-:Y:S05]  /*3010*/  BRA `(.L_x_5966) ;  /* 0x0000003000007947 */ /* 0x000fea0003800000 */
.L_x_5989:
[----:B------:R-:W2:Y:S02]  /*3020*/  LDG.E R2, [R2.64] ;  /* 0x0000002402027981 */ /* 0x000ea4000c1e1900 */
[----:B--2---:R-:W0:Y:S02]  /*3030*/  I2F.U32 R0, R2 ;  /* 0x0000000200007306 */ /* 0x004e240000201000 */
[----:B0-----:R-:W-:-:S06]  /*3040*/  F2FP.PACK_AB R0, RZ, R0 ;  /* 0x00000000ff00723e */ /* 0x001fcc00000000ff */
.L_x_5966:
[----:B0----5:R-:W-:Y:S01]  /*3050*/  HADD2.F32 R3, -RZ, R0.H0_H0 ;  /* 0x20000000ff037230 */ /* 0x021fe20000004100 */
[----:B------:R-:W0:Y:S01]  /*3060*/  LDC.U8 R4, c[0x0][0x3e1] ;  /* 0x0000f840ff047b82 */ /* 0x000e220000000000 */
[----:B------:R-:W-:-:S03]  /*3070*/  HADD2.F32 R23, -RZ, R23.H0_H0 ;  /* 0x20000017ff177230 */ /* 0x000fc60000004100 */
        /* <DEDUP_REMOVED lines=24> */
.L_x_5996:
[----:B------:R-:W-:-:S06]  /*3200*/  HADD2.F32 R3, -RZ, R0.H0_H0 ;  /* 0x20000000ff037230 */ /* 0x000fcc0000004100 */
[----:B------:R-:W0:Y:S02]  /*3210*/  F2I.S64.TRUNC R2, R3 ;  /* 0x0000000300027311 */ /* 0x000e24000020d900 */
[----:B0-----:R0:W-:Y:S01]  /*3220*/  STG.E.U8 [R16.64], R2 ;  /* 0x0000000210007986 */ /* 0x0011e2000c101124 */
[----:B------:R-:W-:Y:S05]  /*3230*/  BRA `(.L_x_5998) ;  /* 0x00000e4000007947 */ /* 0x000fea0003800000 */
.L_x_5995:
        /* <DEDUP_REMOVED lines=10> */
.L_x_6000:
[----:B------:R-:W-:-:S04]  /*32e0*/  HADD2.F32 R0, -RZ, R0.H0_H0 ;  /* 0x20000000ff007230 */ /* 0x000fc80000004100 */
[----:B------:R-:W0:Y:S02]  /*32f0*/  F2I.FTZ.TRUNC.NTZ R3, R0 ;  /* 0x0000000000037305 */ /* 0x000e24000021f100 */
[----:B0-----:R0:W-:Y:S01]  /*3300*/  STG.E [R16.64], R3 ;  /* 0x0000000310007986 */ /* 0x0011e2000c101924 */
[----:B------:R-:W-:Y:S05]  /*3310*/  BRA `(.L_x_5998) ;  /* 0x00000d6000007947 */ /* 0x000fea0003800000 */
.L_x_5999:
[----:B------:R-:W-:-:S04]  /*3320*/  HADD2.F32 R0, -RZ, R0.H0_H0 ;  /* 0x20000000ff007230 */ /* 0x000fc80000004100 */
[----:B------:R-:W0:Y:S02]  /*3330*/  F2I.FTZ.TRUNC.NTZ R3, R0 ;  /* 0x0000000000037305 */ /* 0x000e24000021f100 */
[----:B0-----:R0:W-:Y:S01]  /*3340*/  STG.E.U16 [R16.64], R3 ;  /* 0x0000000310007986 */ /* 0x0011e2000c101524 */
[----:B------:R-:W-:Y:S05]  /*3350*/  BRA `(.L_x_5998) ;  /* 0x00000d2000007947 */ /* 0x000fea0003800000 */
.L_x_5994:
        /* <DEDUP_REMOVED lines=9> */
.L_x_6002:
[----:B------:R0:W-:Y:S01]  /*33f0*/  STG.E.U16 [R16.64], R0 ;  /* 0x0000000010007986 */ /* 0x0001e2000c101524 */
[----:B------:R-:W-:Y:S05]  /*3400*/  BRA `(.L_x_5998) ;  /* 0x00000c7000007947 */ /* 0x000fea0003800000 */
.L_x_6001:
        /* <DEDUP_REMOVED lines=10> */
.L_x_6004:
[----:B------:R-:W-:-:S05]  /*34b0*/  HADD2.F32 R0, -RZ, R0.H0_H0 ;  /* 0x20000000ff007230 */ /* 0x000fca0000004100 */
[----:B------:R-:W-:-:S04]  /*34c0*/  F2FP.PACK_AB R0, RZ, R0 ;  /* 0x00000000ff00723e */ /* 0x000fc800000000ff */
[----:B------:R-:W-:-:S05]  /*34d0*/  PRMT R0, R0, 0x5410, RZ ;  /* 0x0000541000007816 */ /* 0x000fca00000000ff */
[----:B------:R0:W-:Y:S01]  /*34e0*/  STG.E [R16.64], R0 ;  /* 0x0000000010007986 */ /* 0x0001e2000c101924 */
[----:B------:R-:W-:Y:S05]  /*34f0*/  BRA `(.L_x_5998) ;  /* 0x00000b8000007947 */ /* 0x000fea0003800000 */
.L_x_6003:
[----:B------:R-:W-:-:S05]  /*3500*/  HADD2.F32 R2, -RZ, R0.H0_H0 ;  /* 0x20000000ff027230 */ /* 0x000fca0000004100 */
[----:B------:R-:W-:-:S06]  /*3510*/  FMUL.FTZ R2, R2, 1 ;  /* 0x3f80000002027820 */ /* 0x000fcc0000410000 */
[----:B------:R-:W0:Y:S02]  /*3520*/  F2F.F64.F32 R2, R2 ;  /* 0x0000000200027310 */ /* 0x000e240000201800 */
[----:B0-----:R0:W-:Y:S01]  /*3530*/  STG.E.64 [R16.64], R2 ;  /* 0x0000000210007986 */ /* 0x0011e2000c101b24 */
[----:B------:R-:W-:Y:S05]  /*3540*/  BRA `(.L_x_5998) ;  /* 0x00000b3000007947 */ /* 0x000fea0003800000 */
.L_x_5993:
        /* <DEDUP_REMOVED lines=13> */
.L_x_6007:
[----:B------:R-:W-:Y:S01]  /*3620*/  HADD2.F32 R0, -RZ, R0.H0_H0 ;  /* 0x20000000ff007230 */ /* 0x000fe20000004100 */
[----:B------:R-:W-:-:S04]  /*3630*/  CS2R R6, SRZ ;  /* 0x0000000000067805 */ /* 0x000fc8000001ff00 */
[----:B------:R-:W-:-:S04]  /*3640*/  FMUL.FTZ R0, R0, 1 ;  /* 0x3f80000000007820 */ /* 0x000fc80000410000 */
[----:B------:R-:W0:Y:S02]  /*3650*/  F2F.F64.F32 R4, R0 ;  /* 0x0000000000047310 */ /* 0x000e240000201800 */
[----:B0-----:R0:W-:Y:S01]  /*3660*/  STG.E.128 [R16.64], R4 ;  /* 0x0000000410007986 */ /* 0x0011e2000c101d24 */
[----:B------:R-:W-:Y:S05]  /*3670*/  BRA `(.L_x_5998) ;  /* 0x00000a0000007947 */ /* 0x000fea0003800000 */
.L_x_6006:
        /* <DEDUP_REMOVED lines=21> */
.L_x_6011:
[----:B------:R-:W-:Y:S05]  /*37d0*/  BSYNC B0 ;  /* 0x0000000000007941 */ /* 0x000fea0003800000 */
.L_x_6010:
[----:B------:R-:W-:-:S05]  /*37e0*/  LOP3.LUT R3, R0, R3, RZ, 0xfc, !PT ;  /* 0x0000000300037212 */ /* 0x000fca00078efcff */
[----:B------:R0:W-:Y:S01]  /*37f0*/  STG.E.U8 [R16.64], R3 ;  /* 0x0000000310007986 */ /* 0x0001e2000c101124 */
[----:B------:R-:W-:Y:S05]  /*3800*/  BRA `(.L_x_5998) ;  /* 0x0000087000007947 */ /* 0x000fea0003800000 */
.L_x_6009:
        /* <DEDUP_REMOVED lines=13> */
.L_x_6013:
[----:B------:R-:W-:Y:S01]  /*38e0*/  IMAD.MOV.U32 R0, RZ, RZ, 0x7f ;  /* 0x0000007fff007424 */ /* 0x000fe200078e00ff */
[----:B------:R-:W-:-:S04]  /*38f0*/  ISETP.GT.U32.AND P0, PT, R2, 0x7f800000, PT ;  /* 0x7f8000000200780c */ /* 0x000fc80003f04070 */
[----:B------:R-:W-:-:S04]  /*3900*/  SEL R0, R0, 0x7c, P0 ;  /* 0x0000007c00007807 */ /* 0x000fc80000000000 */
.L_x_6014:
[----:B------:R-:W-:Y:S05]  /*3910*/  BSYNC B0 ;  /* 0x0000000000007941 */ /* 0x000fea0003800000 */
.L_x_6012:
[----:B------:R-:W-:-:S04]  /*3920*/  LOP3.LUT R2, R3, 0x80000000, RZ, 0xc0, !PT ;  /* 0x8000000003027812 */ /* 0x000fc800078ec0ff */
[----:B------:R-:W-:-:S04]  /*3930*/  SHF.R.U32.HI R3, RZ, 0x18, R2 ;  /* 0x00000018ff037819 */ /* 0x000fc80000011602 */
[----:B------:R-:W-:-:S05]  /*3940*/  LOP3.LUT R3, R0, R3, RZ, 0xfc, !PT ;  /* 0x0000000300037212 */ /* 0x000fca00078efcff */
[----:B------:R0:W-:Y:S01]  /*3950*/  STG.E.U8 [R16.64], R3 ;  /* 0x0000000310007986 */ /* 0x0001e2000c101124 */
[----:B------:R-:W-:Y:S05]  /*3960*/  BRA `(.L_x_5998) ;  /* 0x0000071000007947 */ /* 0x000fea0003800000 */
.L_x_6008:
[----:B------:R-:W-:-:S05]  /*3970*/  HADD2.F32 R0, -RZ, R0.H0_H0 ;  /* 0x20000000ff007230 */ /* 0x000fca0000004100 */
[----:B------:R-:W-:-:S05]  /*3980*/  F2FP.BF16.PACK_AB R0, RZ, R0 ;  /* 0x00000000ff00723e */ /* 0x000fca00000010ff */
[----:B------:R0:W-:Y:S01]  /*3990*/  STG.E.U16 [R16.64], R0 ;  /* 0x0000000010007986 */ /* 0x0001e2000c101524 */
[----:B------:R-:W-:Y:S05]  /*39a0*/  BRA `(.L_x_5998) ;  /* 0x000006d000007947 */ /* 0x000fea0003800000 */
.L_x_6005:
        /* <DEDUP_REMOVED lines=12> */
.L_x_6017:
        /* <DEDUP_REMOVED lines=17> */
.L_x_6020:
[----:B------:R-:W-:-:S04]  /*3b80*/  LOP3.LUT R2, R3, 0x80000000, RZ, 0xc0, !PT ;  /* 0x8000000003027812 */ /* 0x000fc800078ec0ff */
[----:B------:R-:W-:-:S04]  /*3b90*/  SHF.R.U32.HI R3, RZ, 0x18, R2 ;  /* 0x00000018ff037819 */ /* 0x000fc80000011602 */
[----:B------:R-:W-:-:S04]  /*3ba0*/  LOP3.LUT R0, R0, R3, RZ, 0xfc, !PT ;  /* 0x0000000300007212 */ /* 0x000fc800078efcff */
[----:B------:R-:W-:Y:S02]  /*3bb0*/  PRMT R8, R0, 0x7610, R8 ;  /* 0x0000761000087816 */ /* 0x000fe40000000008 */
.L_x_6019:
[----:B------:R-:W-:Y:S05]  /*3bc0*/  BSYNC B0 ;  /* 0x0000000000007941 */ /* 0x000fea0003800000 */
.L_x_6018:
[----:B------:R0:W-:Y:S01]  /*3bd0*/  STG.E.U8 [R16.64], R8 ;  /* 0x0000000810007986 */ /* 0x0001e2000c101124 */
[----:B------:R-:W-:Y:S05]  /*3be0*/  BRA `(.L_x_5998) ;  /* 0x0000049000007947 */ /* 0x000fea0003800000 */
.L_x_6016:
        /* <DEDUP_REMOVED lines=17> */
.L_x_6023:
[----:B------:R-:W-:-:S04]  /*3d00*/  LOP3.LUT R2, R3, 0x80000000, RZ, 0xc0, !PT ;  /* 0x8000000003027812 */ /* 0x000fc800078ec0ff */
[----:B------:R-:W-:-:S04]  /*3d10*/  SHF.R.U32.HI R3, RZ, 0x18, R2 ;  /* 0x00000018ff037819 */ /* 0x000fc80000011602 */
[----:B------:R-:W-:-:S04]  /*3d20*/  LOP3.LUT R0, R0, R3, RZ, 0xfc, !PT ;  /* 0x0000000300007212 */ /* 0x000fc800078efcff */
[----:B------:R-:W-:Y:S02]  /*3d30*/  PRMT R8, R0, 0x7610, R8 ;  /* 0x0000761000087816 */ /* 0x000fe40000000008 */
.L_x_6022:
[----:B------:R-:W-:Y:S05]  /*3d40*/  BSYNC B0 ;  /* 0x0000000000007941 */ /* 0x000fea0003800000 */
.L_x_6021:
[----:B------:R0:W-:Y:S01]  /*3d50*/  STG.E.U8 [R16.64], R8 ;  /* 0x0000000810007986 */ /* 0x0001e2000c101124 */
[----:B------:R-:W-:Y:S05]  /*3d60*/  BRA `(.L_x_5998) ;  /* 0x0000031000007947 */ /* 0x000fea0003800000 */
.L_x_6015:
        /* <DEDUP_REMOVED lines=22> */
.L_x_5997:
        /* <DEDUP_REMOVED lines=20> */
.L_x_6025:
[----:B------:R-:W-:-:S06]  /*4010*/  HADD2.F32 R2, -RZ, R0.H0_H0 ;  /* 0x20000000ff027230 */ /* 0x000fcc0000004100 */
[----:B------:R-:W0:Y:S02]  /*4020*/  F2I.U64.TRUNC R2, R2 ;  /* 0x0000000200027311 */ /* 0x000e24000020d800 */
[----:B0-----:R0:W-:Y:S01]  /*4030*/  STG.E.64 [R16.64], R2 ;  /* 0x0000000210007986 */ /* 0x0011e2000c101b24 */
[----:B------:R-:W-:Y:S05]  /*4040*/  BRA `(.L_x_5998) ;  /* 0x0000003000007947 */ /* 0x000fea0003800000 */
.L_x_6024:
[----:B------:R-:W-:-:S04]  /*4050*/  HADD2.F32 R0, -RZ, R0.H0_H0 ;  /* 0x20000000ff007230 */ /* 0x000fc80000004100 */
[----:B------:R-:W0:Y:S02]  /*4060*/  F2I.FTZ.U32.TRUNC.NTZ R3, R0 ;  /* 0x0000000000037305 */ /* 0x000e24000021f000 */
[----:B0-----:R0:W-:Y:S02]  /*4070*/  STG.E [R16.64], R3 ;  /* 0x0000000310007986 */ /* 0x0011e4000c101924 */
.L_x_5998:
[----:B------:R-:W-:-:S05]  /*4080*/  IMAD R18, R19, 0x200, R18 ;  /* 0x0000020013127824 */ /* 0x000fca00078e0212 */
[----:B------:R-:W-:Y:S02]  /*4090*/  IADD3 R23, R18, 0x80, RZ ;  /* 0x0000008012177810 */ /* 0x000fe40007ffe0ff */
.L_x_5927:
[----:B------:R-:W-:Y:S05]  /*40a0*/  BSYNC B6 ;  /* 0x0000000000067941 */ /* 0x000fea0003800000 */
.L_x_5926:
        /* <DEDUP_REMOVED lines=258> */
.L_x_6028:
        /* <DEDUP_REMOVED lines=21> */
.L_x_6032:
[----:B------:R-:W2:Y:S02]  /*5220*/  LDG.E.U8 R2, [R2.64] ;  /* 0x0000002402027981 */ /* 0x000ea4000c1e1100 */
[----:B--2---:R-:W0:Y:S02]  /*5230*/  I2F.U16 R0, R2 ;  /* 0x0000000200007306 */ /* 0x004e240000101000 */
[----:B0-----:R-:W-:-:S04]  /*5240*/  F2FP.PACK_AB R0, RZ, R0 ;  /* 0x00000000ff00723e */ /* 0x001fc800000000ff */
[----:B------:R-:W-:Y:S01]  /*5250*/  PRMT R19, R0, 0x7610, R19 ;  /* 0x0000761000137816 */ /* 0x000fe20000000013 */
[----:B------:R-:W-:Y:S05]  /*5260*/  BRA `(.L_x_6034) ;  /* 0x00000ed000007947 */ /* 0x000fea0003800000 */
.L_x_6031:
        /* <DEDUP_REMOVED lines=11> */
.L_x_6036:
[----:B------:R-:W2:Y:S02]  /*5320*/  LDG.E R2, [R2.64] ;  /* 0x0000002402027981 */ /* 0x000ea4000c1e1900 */
[----:B--2---:R-:W0:Y:S02]  /*5330*/  I2F R0, R2 ;  /* 0x0000000200007306 */ /* 0x004e240000201400 */
[----:B0-----:R-:W-:-:S04]  /*5340*/  F2FP.PACK_AB R0, RZ, R0 ;  /* 0x00000000ff00723e */ /* 0x001fc800000000ff */
[----:B------:R-:W-:Y:S01]  /*5350*/  PRMT R19, R0, 0x7610, R19 ;  /* 0x0000761000137816 */ /* 0x000fe20000000013 */
[----:B------:R-:W-:Y:S05]  /*5360*/  BRA `(.L_x_6034) ;  /* 0x00000dd000007947 */ /* 0x000fea0003800000 */
.L_x_6035:
[----:B------:R-:W2:Y:S02]  /*5370*/  LDG.E.U16 R2, [R2.64] ;  /* 0x0000002402027981 */ /* 0x000ea4000c1e1500 */
[----:B--2---:R-:W0:Y:S02]  /*5380*/  I2F.S16 R0, R2 ;  /* 0x0000000200007306 */ /* 0x004e240000101400 */
[----:B0-----:R-:W-:-:S04]  /*5390*/  F2FP.PACK_AB R0, RZ, R0 ;  /* 0x00000000ff00723e */ /* 0x001fc800000000ff */
[----:B------:R-:W-:Y:S01]  /*53a0*/  PRMT R19, R0, 0x7610, R19 ;  /* 0x0000761000137816 */ /* 0x000fe20000000013 */
[----:B------:R-:W-:Y:S05]  /*53b0*/  BRA `(.L_x_6034) ;  /* 0x00000d8000007947 */ /* 0x000fea0003800000 */
.L_x_6030:
        /* <DEDUP_REMOVED lines=9> */
.L_x_6038:
[----:B------:R0:W5:Y:S01]  /*5450*/  LDG.E.U16 R19, [R2.64] ;  /* 0x0000002402137981 */ /* 0x000162000c1e1500 */
[----:B------:R-:W-:Y:S05]  /*5460*/  BRA `(.L_x_6034) ;  /* 0x00000cd000007947 */ /* 0x000fea0003800000 */
.L_x_6037:
        /* <DEDUP_REMOVED lines=9> */
.L_x_6040:
[----:B------:R0:W5:Y:S01]  /*5500*/  LDG.E.U16 R19, [R2.64] ;  /* 0x0000002402137981 */ /* 0x000162000c1e1500 */
[----:B------:R-:W-:Y:S05]  /*5510*/  BRA `(.L_x_6034) ;  /* 0x00000c2000007947 */ /* 0x000fea0003800000 */
.L_x_6039:
[----:B------:R-:W2:Y:S02]  /*5520*/  LDG.E.64 R2, [R2.64] ;  /* 0x0000002402027981 */ /* 0x000ea4000c1e1b00 */
[----:B--2---:R-:W0:Y:S01]  /*5530*/  F2F.F32.F64 R0, R2 ;  /* 0x0000000200007310 */ /* 0x004e220000301000 */
[----:B------:R-:W0:-:S14]  /*5540*/  DSETP.GEU.AND P0, PT, |R2|, c[0x2][0x0], PT ;  /* 0x008000000200762a */ /* 0x000e1c0003f0e200 */
[----:B0-----:R-:W-:-:S05]  /*5550*/  @!P0 FMUL R0, R0, 1.175494350822287508e-38 ;  /* 0x0080000000008820 */ /* 0x001fca0000400000 */
[----:B------:R-:W-:-:S04]  /*5560*/  F2FP.PACK_AB R0, RZ, R0 ;  /* 0x00000000ff00723e */ /* 0x000fc800000000ff */
[----:B------:R-:W-:Y:S01]  /*5570*/  PRMT R19, R0, 0x7610, R19 ;  /* 0x0000761000137816 */ /* 0x000fe20000000013 */
[----:B------:R-:W-:Y:S05]  /*5580*/  BRA `(.L_x_6034) ;  /* 0x00000bb000007947 */ /* 0x000fea0003800000 */
.L_x_6029:
        /* <DEDUP_REMOVED lines=14> */
.L_x_6043:
[----:B------:R-:W2:Y:S02]  /*5670*/  LDG.E.64 R2, [R2.64] ;  /* 0x0000002402027981 */ /* 0x000ea4000c1e1b00 */
[----:B--2---:R-:W0:Y:S01]  /*5680*/  F2F.F32.F64 R0, R2 ;  /* 0x0000000200007310 */ /* 0x004e220000301000 */
[----:B------:R-:W0:-:S14]  /*5690*/  DSETP.GEU.AND P0, PT, |R2|, c[0x2][0x0], PT ;  /* 0x008000000200762a */ /* 0x000e1c0003f0e200 */
[----:B0-----:R-:W-:-:S05]  /*56a0*/  @!P0 FMUL R0, R0, 1.175494350822287508e-38 ;  /* 0x0080000000008820 */ /* 0x001fca0000400000 */
[----:B------:R-:W-:-:S04]  /*56b0*/  F2FP.PACK_AB R0, RZ, R0 ;  /* 0x00000000ff00723e */ /* 0x000fc800000000ff */
[----:B------:R-:W-:Y:S01]  /*56c0*/  PRMT R19, R0, 0x7610, R19 ;  /* 0x0000761000137816 */ /* 0x000fe20000000013 */
[----:B------:R-:W-:Y:S05]  /*56d0*/  BRA `(.L_x_6034) ;  /* 0x00000a6000007947 */ /* 0x000fea0003800000 */
.L_x_6042:
        /* <DEDUP_REMOVED lines=28> */
.L_x_6045:
        /* <DEDUP_REMOVED lines=15> */
.L_x_6044:
[----:B------:R-:W2:Y:S02]  /*5990*/  LDG.E.U16 R0, [R2.64] ;  /* 0x0000002402007981 */ /* 0x000ea4000c1e1500 */
[----:B--2---:R-:W-:-:S04]  /*59a0*/  PRMT R0, RZ, 0x5410, R0 ;  /* 0x00005410ff007816 */ /* 0x004fc80000000000 */
[----:B------:R-:W-:-:S04]  /*59b0*/  F2FP.PACK_AB R0, RZ, R0 ;  /* 0x00000000ff00723e */ /* 0x000fc800000000ff */
[----:B------:R-:W-:Y:S01]  /*59c0*/  PRMT R19, R0, 0x7610, R19 ;  /* 0x0000761000137816 */ /* 0x000fe20000000013 */
[----:B------:R-:W-:Y:S05]  /*59d0*/  BRA `(.L_x_6034) ;  /* 0x0000076000007947 */ /* 0x000fea0003800000 */
.L_x_6041:
        /* <DEDUP_REMOVED lines=12> */
.L_x_6048:
        /* <DEDUP_REMOVED lines=21> */
.L_x_6052:
[----:B------:R-:W-:Y:S05]  /*5bf0*/  BSYNC B1 ;  /* 0x0000000000017941 */ /* 0x000fea0003800000 */
.L_x_6051:
[----:B------:R-:W-:Y:S01]  /*5c00*/  LEA R3, R0, 0x3b800000, 0x17 ;  /* 0x3b80000000037811 */ /* 0x000fe200078eb8ff */
[----:B------:R-:W-:-:S05]  /*5c10*/  IMAD.SHL.U32 R0, R2, 0x100000, RZ ;  /* 0x0010000002007824 */ /* 0x000fca00078e00ff */
[----:B------:R-:W-:Y:S02]  /*5c20*/  LOP3.LUT R0, R3, R0, R4, 0xfe, !PT ;  /* 0x0000000003007212 */ /* 0x000fe400078efe04 */
.L_x_6050:
[----:B------:R-:W-:Y:S05]  /*5c30*/  BSYNC B0 ;  /* 0x0000000000007941 */ /* 0x000fea0003800000 */
.L_x_6049:
[----:B------:R-:W-:-:S04]  /*5c40*/  F2FP.PACK_AB R0, RZ, R0 ;  /* 0x00000000ff00723e */ /* 0x000fc800000000ff */
[----:B------:R-:W-:Y:S01]  /*5c50*/  PRMT R19, R0, 0x7610, R19 ;  /* 0x0000761000137816 */ /* 0x000fe20000000013 */
[----:B------:R-:W-:Y:S05]  /*5c60*/  BRA `(.L_x_6034) ;  /* 0x000004d000007947 */ /* 0x000fea0003800000 */
.L_x_6047:
        /* <DEDUP_REMOVED lines=21> */
.L_x_6056:
[----:B------:R-:W-:Y:S05]  /*5dc0*/  BSYNC B1 ;  /* 0x0000000000017941 */ /* 0x000fea0003800000 */
.L_x_6055:
[----:B------:R-:W-:Y:S01]  /*5dd0*/  LEA R3, R0, 0x37800000, 0x17 ;  /* 0x3780000000037811 */ /* 0x000fe200078eb8ff */
[----:B------:R-:W-:-:S05]  /*5de0*/  IMAD.SHL.U32 R0, R2, 0x200000, RZ ;  /* 0x0020000002007824 */ /* 0x000fca00078e00ff */
[----:B------:R-:W-:Y:S02]  /*5df0*/  LOP3.LUT R0, R3, R0, R4, 0xfe, !PT ;  /* 0x0000000003007212 */ /* 0x000fe400078efe04 */
.L_x_6054:
[----:B------:R-:W-:Y:S05]  /*5e00*/  BSYNC B0 ;  /* 0x0000000000007941 */ /* 0x000fea0003800000 */
.L_x_6053:
[----:B------:R-:W-:-:S04]  /*5e10*/  F2FP.PACK_AB R0, RZ, R0 ;  /* 0x00000000ff00723e */ /* 0x000fc800000000ff */
[----:B------:R-:W-:Y:S01]  /*5e20*/  PRMT R19, R0, 0x7610, R19 ;  /* 0x0000761000137816 */ /* 0x000fe20000000013 */
[----:B------:R-:W-:Y:S05]  /*5e30*/  BRA `(.L_x_6034) ;  /* 0x0000030000007947 */ /* 0x000fea0003800000 */
.L_x_6046:
        /* <DEDUP_REMOVED lines=14> */
.L_x_6060:
[----:B------:R-:W-:Y:S05]  /*5f20*/  BSYNC B0 ;  /* 0x0000000000007941 */ /* 0x000fea0003800000 */
.L_x_6059:
[----:B------:R-:W-:-:S04]  /*5f30*/  F2FP.PACK_AB R0, RZ, R0 ;  /* 0x00000000ff00723e */ /* 0x000fc800000000ff */
[----:B------:R-:W-:Y:S01]  /*5f40*/  PRMT R19, R0, 0x7610, R19 ;  /* 0x0000761000137816 */ /* 0x000fe20000000013 */
[----:B------:R-:W-:Y:S05]  /*5f50*/  BRA `(.L_x_6034) ;  /* 0x000001e000007947 */ /* 0x000fea0003800000 */
.L_x_6033:
        /* <DEDUP_REMOVED lines=21> */
.L_x_6058:
[----:B------:R-:W2:Y:S02]  /*60b0*/  LDG.E.64 R2, [R2.64] ;  /* 0x0000002402027981 */ /* 0x000ea4000c1e1b00 */
[----:B--2---:R-:W0:Y:S02]  /*60c0*/  I2F.U64 R0, R2 ;  /* 0x0000000200007312 */ /* 0x004e240000301000 */
[----:B0-----:R-:W-:-:S04]  /*60d0*/  F2FP.PACK_AB R0, RZ, R0 ;  /* 0x00000000ff00723e */ /* 0x001fc800000000ff */
[----:B------:R-:W-:Y:S01]  /*60e0*/  PRMT R19, R0, 0x7610, R19 ;  /* 0x0000761000137816 */ /* 0x000fe20000000013 */
[----:B------:R-:W-:Y:S05]  /*60f0*/  BRA `(.L_x_6034) ;  /* 0x0000004000007947 */ /* 0x000fea0003800000 */
.L_x_6057:
[----:B------:R-:W2:Y:S02]  /*6100*/  LDG.E R2, [R2.64] ;  /* 0x0000002402027981 */ /* 0x000ea4000c1e1900 */
[----:B--2---:R-:W0:Y:S02]  /*6110*/  I2F.U32 R0, R2 ;  /* 0x0000000200007306 */ /* 0x004e240000201000 */
[----:B0-----:R-:W-:-:S04]  /*6120*/  F2FP.PACK_AB R0, RZ, R0 ;  /* 0x00000000ff00723e */ /* 0x001fc800000000ff */
[----:B------:R-:W-:Y:S02]  /*6130*/  PRMT R19, R0, 0x7610, R19 ;  /* 0x0000761000137816 */ /* 0x000fe40000000013 */
.L_x_6034:
        /* <DEDUP_REMOVED lines=18> */
.L_x_6064:
[----:B------:R-:W2:Y:S02]  /*6260*/  LDG.E.U8 R2, [R2.64] ;  /* 0x0000002402027981 */ /* 0x000ea4000c1e1100 */
[----:B--2---:R-:W0:Y:S02]  /*6270*/  I2F.U16 R0, R2 ;  /* 0x0000000200007306 */ /* 0x004e240000101000 */
[----:B0-----:R-:W-:Y:S01]  /*6280*/  F2FP.PACK_AB R0, RZ, R0 ;  /* 0x00000000ff00723e */ /* 0x001fe200000000ff */
[----:B------:R-:W-:Y:S05]  /*6290*/  BRA `(.L_x_6066) ;  /* 0x00000e1000007947 */ /* 0x000fea0003800000 */
.L_x_6063:
        /* <DEDUP_REMOVED lines=10> */
.L_x_6068:
[----:B------:R-:W2:Y:S02]  /*6340*/  LDG.E R2, [R2.64] ;  /* 0x0000002402027981 */ /* 0x000ea4000c1e1900 */
[----:B--2---:R-:W0:Y:S02]  /*6350*/  I2F R0, R2 ;  /* 0x0000000200007306 */ /* 0x004e240000201400 */
[----:B0-----:R-:W-:Y:S01]  /*6360*/  F2FP.PACK_AB R0, RZ, R0 ;  /* 0x00000000ff00723e */ /* 0x001fe200000000ff */
[----:B------:R-:W-:Y:S05]  /*6370*/  BRA `(.L_x_6066) ;  /* 0x00000d3000007947 */ /* 0x000fea0003800000 */
.L_x_6067:
[----:B------:R-:W2:Y:S02]  /*6380*/  LDG.E.U16 R2, [R2.64] ;  /* 0x0000002402027981 */ /* 0x000ea4000c1e1500 */
[----:B--2---:R-:W0:Y:S02]  /*6390*/  I2F.S16 R0, R2 ;  /* 0x0000000200007306 */ /* 0x004e240000101400 */
[----:B0-----:R-:W-:Y:S01]  /*63a0*/  F2FP.PACK_AB R0, RZ, R0 ;  /* 0x00000000ff00723e */ /* 0x001fe200000000ff */
[----:B------:R-:W-:Y:S05]  /*63b0*/  BRA `(.L_x_6066) ;  /* 0x00000cf000007947 */ /* 0x000fea0003800000 */
.L_x_6062:
        /* <DEDUP_REMOVED lines=9> */
.L_x_6070:
[----:B------:R0:W5:Y:S01]  /*6450*/  LDG.E.U16 R0, [R2.64] ;  /* 0x0000002402007981 */ /* 0x000162000c1e1500 */
[----:B------:R-:W-:Y:S05]  /*6460*/  BRA `(.L_x_6066) ;  /* 0x00000c4000007947 */ /* 0x000fea0003800000 */
.L_x_6069:
        /* <DEDUP_REMOVED lines=9> */
.L_x_6072:
[----:B------:R0:W5:Y:S01]  /*6500*/  LDG.E.U16 R0, [R2.64] ;  /* 0x0000002402007981 */ /* 0x000162000c1e1500 */
[----:B------:R-:W-:Y:S05]  /*6510*/  BRA `(.L_x_6066) ;  /* 0x00000b9000007947 */ /* 0x000fea0003800000 */
.L_x_6071:
[----:B------:R-:W2:Y:S02]  /*6520*/  LDG.E.64 R2, [R2.64] ;  /* 0x0000002402027981 */ /* 0x000ea4000c1e1b00 */
[----:B--2---:R-:W0:Y:S01]  /*6530*/  F2F.F32.F64 R0, R2 ;  /* 0x0000000200007310 */ /* 0x004e220000301000 */
[----:B------:R-:W0:-:S14]  /*6540*/  DSETP.GEU.AND P0, PT, |R2|, c[0x2][0x0], PT ;  /* 0x008000000200762a */ /* 0x000e1c0003f0e200 */
[----:B0-----:R-:W-:-:S05]  /*6550*/  @!P0 FMUL R0, R0, 1.175494350822287508e-38 ;  /* 0x0080000000008820 */ /* 0x001fca0000400000 */
[----:B------:R-:W-:Y:S01]  /*6560*/  F2FP.PACK_AB R0, RZ, R0 ;  /* 0x00000000ff00723e */ /* 0x000fe200000000ff */
[----:B------:R-:W-:Y:S05]  /*6570*/  BRA `(.L_x_6066) ;  /* 0x00000b3000007947 */ /* 0x000fea0003800000 */
.L_x_6061:
        /* <DEDUP_REMOVED lines=13> */
.L_x_6075:
[----:B------:R-:W2:Y:S02]  /*6650*/  LDG.E.64 R2, [R2.64] ;  /* 0x0000002402027981 */ /* 0x000ea4000c1e1b00 */
[----:B--2---:R-:W0:Y:S01]  /*6660*/  F2F.F32.F64 R0, R2 ;  /* 0x0000000200007310 */ /* 0x004e220000301000 */
[----:B------:R-:W0:-:S14]  /*6670*/  DSETP.GEU.AND P0, PT, |R2|, c[0x2][0x0], PT ;  /* 0x008000000200762a */ /* 0x000e1c0003f0e200 */
[----:B0-----:R-:W-:-:S05]  /*6680*/  @!P0 FMUL R0, R0, 1.175494350822287508e-38 ;  /* 0x0080000000008820 */ /* 0x001fca0000400000 */
[----:B------:R-:W-:Y:S01]  /*6690*/  F2FP.PACK_AB R0, RZ, R0 ;  /* 0x00000000ff00723e */ /* 0x000fe200000000ff */
[----:B------:R-:W-:Y:S05]  /*66a0*/  BRA `(.L_x_6066) ;  /* 0x00000a0000007947 */ /* 0x000fea0003800000 */
.L_x_6074:
        /* <DEDUP_REMOVED lines=28> */
.L_x_6077:
        /* <DEDUP_REMOVED lines=15> */
.L_x_6076:
[----:B------:R-:W2:Y:S02]  /*6960*/  LDG.E.U16 R0, [R2.64] ;  /* 0x0000002402007981 */ /* 0x000ea4000c1e1500 */
[----:B--2---:R-:W-:-:S04]  /*6970*/  PRMT R0, RZ, 0x5410, R0 ;  /* 0x00005410ff007816 */ /* 0x004fc80000000000 */
[----:B------:R-:W-:Y:S01]  /*6980*/  F2FP.PACK_AB R0, RZ, R0 ;  /* 0x00000000ff00723e */ /* 0x000fe200000000ff */
[----:B------:R-:W-:Y:S05]  /*6990*/  BRA `(.L_x_6066) ;  /* 0x0000071000007947 */ /* 0x000fea0003800000 */
.L_x_6073:
        /* <DEDUP_REMOVED lines=12> */
.L_x_6080:
        /* <DEDUP_REMOVED lines=21> */
.L_x_6084:
[----:B------:R-:W-:Y:S05]  /*6bb0*/  BSYNC B1 ;  /* 0x0000000000017941 */ /* 0x000fea0003800000 */
.L_x_6083:
[----:B------:R-:W-:Y:S01]  /*6bc0*/  LEA R3, R0, 0x3b800000, 0x17 ;  /* 0x3b80000000037811 */ /* 0x000fe200078eb8ff */
[----:B------:R-:W-:-:S05]  /*6bd0*/  IMAD.SHL.U32 R0, R2, 0x100000, RZ ;  /* 0x0010000002007824 */ /* 0x000fca00078e00ff */
[----:B------:R-:W-:Y:S02]  /*6be0*/  LOP3.LUT R0, R3, R0, R4, 0xfe, !PT ;  /* 0x0000000003007212 */ /* 0x000fe400078efe04 */
.L_x_6082:
[----:B------:R-:W-:Y:S05]  /*6bf0*/  BSYNC B0 ;  /* 0x0000000000007941 */ /* 0x000fea0003800000 */
.L_x_6081:
[----:B------:R-:W-:Y:S01]  /*6c00*/  F2FP.PACK_AB R0, RZ, R0 ;  /* 0x00000000ff00723e */ /* 0x000fe200000000ff */
[----:B------:R-:W-:Y:S05]  /*6c10*/  BRA `(.L_x_6066) ;  /* 0x0000049000007947 */ /* 0x000fea0003800000 */
.L_x_6079:
        /* <DEDUP_REMOVED lines=21> */
.L_x_6088:
[----:B------:R-:W-:Y:S05]  /*6d70*/  BSYNC B1 ;  /* 0x0000000000017941 */ /* 0x000fea0003800000 */
.L_x_6087:
[----:B------:R-:W-:Y:S01]  /*6d80*/  LEA R3, R0, 0x37800000, 0x17 ;  /* 0x3780000000037811 */ /* 0x000fe200078eb8ff */
[----:B------:R-:W-:-:S05]  /*6d90*/  IMAD.SHL.U32 R0, R2, 0x200000, RZ ;  /* 0x0020000002007824 */ /* 0x000fca00078e00ff */
[----:B------:R-:W-:Y:S02]  /*6da0*/  LOP3.LUT R0, R3, R0, R4, 0xfe, !PT ;  /* 0x0000000003007212 */ /* 0x000fe400078efe04 */
.L_x_6086:
[----:B------:R-:W-:Y:S05]  /*6db0*/  BSYNC B0 ;  /* 0x0000000000007941 */ /* 0x000fea0003800000 */
.L_x_6085:
[----:B------:R-:W-:Y:S01]  /*6dc0*/  F2FP.PACK_AB R0, RZ, R0 ;  /* 0x00000000ff00723e */ /* 0x000fe200000000ff */
[----:B------:R-:W-:Y:S05]  /*6dd0*/  BRA `(.L_x_6066) ;  /* 0x000002d000007947 */ /* 0x000fea0003800000 */
.L_x_6078:
        /* <DEDUP_REMOVED lines=14> */
.L_x_6092:
[----:B------:R-:W-:Y:S05]  /*6ec0*/  BSYNC B0 ;  /* 0x0000000000007941 */ /* 0x000fea0003800000 */
.L_x_6091:
[----:B------:R-:W-:Y:S01]  /*6ed0*/  F2FP.PACK_AB R0, RZ, R0 ;  /* 0x00000000ff00723e */ /* 0x000fe200000000ff */
[----:B------:R-:W-:Y:S05]  /*6ee0*/  BRA `(.L_x_6066) ;  /* 0x000001c000007947 */ /* 0x000fea0003800000 */
.L_x_6065:
        /* <DEDUP_REMOVED lines=21> */
.L_x_6090:
[----:B------:R-:W2:Y:S02]  /*7040*/  LDG.E.64 R2, [R2.64] ;  /* 0x0000002402027981 */ /* 0x000ea4000c1e1b00 */
[----:B--2---:R-:W0:Y:S02]  /*7050*/  I2F.U64 R0, R2 ;  /* 0x0000000200007312 */ /* 0x004e240000301000 */
[----:B0-----:R-:W-:Y:S01]  /*7060*/  F2FP.PACK_AB R0, RZ, R0 ;  /* 0x00000000ff00723e */ /* 0x001fe200000000ff */
[----:B------:R-:W-:Y:S05]  /*7070*/  BRA `(.L_x_6066) ;  /* 0x0000003000007947 */ /* 0x000fea0003800000 */
.L_x_6089:
[----:B------:R-:W2:Y:S02]  /*7080*/  LDG.E R2, [R2.64] ;  /* 0x0000002402027981 */ /* 0x000ea4000c1e1900 */
[----:B--2---:R-:W0:Y:S02]  /*7090*/  I2F.U32 R0, R2 ;  /* 0x0000000200007306 */ /* 0x004e240000201000 */
[----:B0-----:R-:W-:-:S06]  /*70a0*/  F2FP.PACK_AB R0, RZ, R0 ;  /* 0x00000000ff00723e */ /* 0x001fcc00000000ff */
.L_x_6066:
        /* <DEDUP_REMOVED lines=27> */
.L_x_6096:
[----:B------:R-:W-:-:S06]  /*7260*/  HADD2.F32 R3, -RZ, R0.H0_H0 ;  /* 0x20000000ff037230 */ /* 0x000fcc0000004100 */
[----:B------:R-:W0:Y:S02]  /*7270*/  F2I.S64.TRUNC R2, R3 ;  /* 0x0000000300027311 */ /* 0x000e24000020d900 */
[----:B0-----:R0:W-:Y:S01]  /*7280*/  STG.E.U8 [R16.64], R2 ;  /* 0x0000000210007986 */ /* 0x0011e2000c101124 */
[----:B------:R-:W-:Y:S05]  /*7290*/  BRA `(.L_x_6098) ;  /* 0x00000e4000007947 */ /* 0x000fea0003800000 */
.L_x_6095:
        /* <DEDUP_REMOVED lines=10> */
.L_x_6100:
[----:B------:R-:W-:-:S04]  /*7340*/  HADD2.F32 R0, -RZ, R0.H0_H0 ;  /* 0x20000000ff007230 */ /* 0x000fc80000004100 */
[----:B------:R-:W0:Y:S02]  /*7350*/  F2I.FTZ.TRUNC.NTZ R3, R0 ;  /* 0x0000000000037305 */ /* 0x000e24000021f100 */
[----:B0-----:R0:W-:Y:S01]  /*7360*/  STG.E [R16.64], R3 ;  /* 0x0000000310007986 */ /* 0x0011e2000c101924 */
[----:B------:R-:W-:Y:S05]  /*7370*/  BRA `(.L_x_6098) ;  /* 0x00000d6000007947 */ /* 0x000fea0003800000 */
.L_x_6099:
[----:B------:R-:W-:-:S04]  /*7380*/  HADD2.F32 R0, -RZ, R0.H0_H0 ;  /* 0x20000000ff007230 */ /* 0x000fc80000004100 */
[----:B------:R-:W0:Y:S02]  /*7390*/  F2I.FTZ.TRUNC.NTZ R3, R0 ;  /* 0x0000000000037305 */ /* 0x000e24000021f100 */
[----:B0-----:R0:W-:Y:S01]  /*73a0*/  STG.E.U16 [R16.64], R3 ;  /* 0x0000000310007986 */ /* 0x0011e2000c101524 */
[----:B------:R-:W-:Y:S05]  /*73b0*/  BRA `(.L_x_6098) ;  /* 0x00000d2000007947 */ /* 0x000fea0003800000 */
.L_x_6094:
        /* <DEDUP_REMOVED lines=9> */
.L_x_6102:
[----:B------:R0:W-:Y:S01]  /*7450*/  STG.E.U16 [R16.64], R0 ;  /* 0x0000000010007986 */ /* 0x0001e2000c101524 */
[----:B------:R-:W-:Y:S05]  /*7460*/  BRA `(.L_x_6098) ;  /* 0x00000c7000007947 */ /* 0x000fea0003800000 */
.L_x_6101:
        /* <DEDUP_REMOVED lines=10> */
.L_x_6104:
[----:B------:R-:W-:-:S05]  /*7510*/  HADD2.F32 R0, -RZ, R0.H0_H0 ;  /* 0x20000000ff007230 */ /* 0x000fca0000004100 */
[----:B------:R-:W-:-:S04]  /*7520*/  F2FP.PACK_AB R0, RZ, R0 ;  /* 0x00000000ff00723e */ /* 0x000fc800000000ff */
[----:B------:R-:W-:-:S05]  /*7530*/  PRMT R0, R0, 0x5410, RZ ;  /* 0x0000541000007816 */ /* 0x000fca00000000ff */
[----:B------:R0:W-:Y:S01]  /*7540*/  STG.E [R16.64], R0 ;  /* 0x0000000010007986 */ /* 0x0001e2000c101924 */
[----:B------:R-:W-:Y:S05]  /*7550*/  BRA `(.L_x_6098) ;  /* 0x00000b8000007947 */ /* 0x000fea0003800000 */
.L_x_6103:
[----:B------:R-:W-:-:S05]  /*7560*/  HADD2.F32 R2, -RZ, R0.H0_H0 ;  /* 0x20000000ff027230 */ /* 0x000fca0000004100 */
[----:B------:R-:W-:-:S06]  /*7570*/  FMUL.FTZ R2, R2, 1 ;  /* 0x3f80000002027820 */ /* 0x000fcc0000410000 */
[----:B------:R-:W0:Y:S02]  /*7580*/  F2F.F64.F32 R2, R2 ;  /* 0x0000000200027310 */ /* 0x000e240000201800 */
[----:B0-----:R0:W-:Y:S01]  /*7590*/  STG.E.64 [R16.64], R2 ;  /* 0x0000000210007986 */ /* 0x0011e2000c101b24 */
[----:B------:R-:W-:Y:S05]  /*75a0*/  BRA `(.L_x_6098) ;  /* 0x00000b3000007947 */ /* 0x000fea0003800000 */
.L_x_6093:
        /* <DEDUP_REMOVED lines=13> */
.L_x_6107:
[----:B------:R-:W-:Y:S01]  /*7680*/  HADD2.F32 R0, -RZ, R0.H0_H0 ;  /* 0x20000000ff007230 */ /* 0x000fe20000004100 */
[----:B------:R-:W-:-:S04]  /*7690*/  CS2R R6, SRZ ;  /* 0x0000000000067805 */ /* 0x000fc8000001ff00 */
[----:B------:R-:W-:-:S04]  /*76a0*/  FMUL.FTZ R0, R0, 1 ;  /* 0x3f80000000007820 */ /* 0x000fc80000410000 */
[----:B------:R-:W0:Y:S02]  /*76b0*/  F2F.F64.F32 R4, R0 ;  /* 0x0000000000047310 */ /* 0x000e240000201800 */
[----:B0-----:R0:W-:Y:S01]  /*76c0*/  STG.E.128 [R16.64], R4 ;  /* 0x0000000410007986 */ /* 0x0011e2000c101d24 */
[----:B------:R-:W-:Y:S05]  /*76d0*/  BRA `(.L_x_6098) ;  /* 0x00000a0000007947 */ /* 0x000fea0003800000 */
.L_x_6106:
        /* <DEDUP_REMOVED lines=21> */
.L_x_6111:
[----:B------:R-:W-:Y:S05]  /*7830*/  BSYNC B0 ;  /* 0x0000000000007941 */ /* 0x000fea0003800000 */
.L_x_6110:
[----:B------:R-:W-:-:S05]  /*7840*/  LOP3.LUT R3, R0, R3, RZ, 0xfc, !PT ;  /* 0x0000000300037212 */ /* 0x000fca00078efcff */
[----:B------:R0:W-:Y:S01]  /*7850*/  STG.E.U8 [R16.64], R3 ;  /* 0x0000000310007986 */ /* 0x0001e2000c101124 */
[----:B------:R-:W-:Y:S05]  /*7860*/  BRA `(.L_x_6098) ;  /* 0x0000087000007947 */ /* 0x000fea0003800000 */
.L_x_6109:
        /* <DEDUP_REMOVED lines=13> */
.L_x_6113:
[----:B------:R-:W-:Y:S01]  /*7940*/  IMAD.MOV.U32 R0, RZ, RZ, 0x7f ;  /* 0x0000007fff007424 */ /* 0x000fe200078e00ff */
[----:B------:R-:W-:-:S04]  /*7950*/  ISETP.GT.U32.AND P0, PT, R2, 0x7f800000, PT ;  /* 0x7f8000000200780c */ /* 0x000fc80003f04070 */
[----:B------:R-:W-:-:S04]  /*7960*/  SEL R0, R0, 0x7c, P0 ;  /* 0x0000007c00007807 */ /* 0x000fc80000000000 */
.L_x_6114:
[----:B------:R-:W-:Y:S05]  /*7970*/  BSYNC B0 ;  /* 0x0000000000007941 */ /* 0x000fea0003800000 */
.L_x_6112:
[----:B------:R-:W-:-:S04]  /*7980*/  LOP3.LUT R2, R3, 0x80000000, RZ, 0xc0, !PT ;  /* 0x8000000003027812 */ /* 0x000fc800078ec0ff */
[----:B------:R-:W-:-:S04]  /*7990*/  SHF.R.U32.HI R3, RZ, 0x18, R2 ;  /* 0x00000018ff037819 */ /* 0x000fc80000011602 */
[----:B------:R-:W-:-:S05]  /*79a0*/  LOP3.LUT R3, R0, R3, RZ, 0xfc, !PT ;  /* 0x0000000300037212 */ /* 0x000fca00078efcff */
[----:B------:R0:W-:Y:S01]  /*79b0*/  STG.E.U8 [R16.64], R3 ;  /* 0x0000000310007986 */ /* 0x0001e2000c101124 */
[----:B------:R-:W-:Y:S05]  /*79c0*/  BRA `(.L_x_6098) ;  /* 0x0000071000007947 */ /* 0x000fea0003800000 */
.L_x_6108:
[----:B------:R-:W-:-:S05]  /*79d0*/  HADD2.F32 R0, -RZ, R0.H0_H0 ;  /* 0x20000000ff007230 */ /* 0x000fca0000004100 */
[----:B------:R-:W-:-:S05]  /*79e0*/  F2FP.BF16.PACK_AB R0, RZ, R0 ;  /* 0x00000000ff00723e */ /* 0x000fca00000010ff */
[----:B------:R0:W-:Y:S01]  /*79f0*/  STG.E.U16 [R16.64], R0 ;  /* 0x0000000010007986 */ /* 0x0001e2000c101524 */
[----:B------:R-:W-:Y:S05]  /*7a00*/  BRA `(.L_x_6098) ;  /* 0x000006d000007947 */ /* 0x000fea0003800000 */
.L_x_6105:
        /* <DEDUP_REMOVED lines=12> */
.L_x_6117:
        /* <DEDUP_REMOVED lines=17> */
.L_x_6120:
[----:B------:R-:W-:-:S04]  /*7be0*/  LOP3.LUT R2, R3, 0x80000000, RZ, 0xc0, !PT ;  /* 0x8000000003027812 */ /* 0x000fc800078ec0ff */
[----:B------:R-:W-:-:S04]  /*7bf0*/  SHF.R.U32.HI R3, RZ, 0x18, R2 ;  /* 0x00000018ff037819 */ /* 0x000fc80000011602 */
[----:B------:R-:W-:-:S04]  /*7c00*/  LOP3.LUT R0, R0, R3, RZ, 0xfc, !PT ;  /* 0x0000000300007212 */ /* 0x000fc800078efcff */
[----:B------:R-:W-:Y:S02]  /*7c10*/  PRMT R8, R0, 0x7610, R8 ;  /* 0x0000761000087816 */ /* 0x000fe40000000008 */
.L_x_6119:
[----:B------:R-:W-:Y:S05]  /*7c20*/  BSYNC B0 ;  /* 0x0000000000007941 */ /* 0x000fea0003800000 */
.L_x_6118:
[----:B------:R0:W-:Y:S01]  /*7c30*/  STG.E.U8 [R16.64], R8 ;  /* 0x0000000810007986 */ /* 0x0001e2000c101124 */
[----:B------:R-:W-:Y:S05]  /*7c40*/  BRA `(.L_x_6098) ;  /* 0x0000049000007947 */ /* 0x000fea0003800000 */
.L_x_6116:
        /* <DEDUP_REMOVED lines=17> */
.L_x_6123:
[----:B------:R-:W-:-:S04]  /*7d60*/  LOP3.LUT R2, R3, 0x80000000, RZ, 0xc0, !PT ;  /* 0x8000000003027812 */ /* 0x000fc800078ec0ff */
[----:B------:R-:W-:-:S04]  /*7d70*/  SHF.R.U32.HI R3, RZ, 0x18, R2 ;  /* 0x00000018ff037819 */ /* 0x000fc80000011602 */
[----:B------:R-:W-:-:S04]  /*7d80*/  LOP3.LUT R0, R0, R3, RZ, 0xfc, !PT ;  /* 0x0000000300007212 */ /* 0x000fc800078efcff */
[----:B------:R-:W-:Y:S02]  /*7d90*/  PRMT R8, R0, 0x7610, R8 ;  /* 0x0000761000087816 */ /* 0x000fe40000000008 */
.L_x_6122:
[----:B------:R-:W-:Y:S05]  /*7da0*/  BSYNC B0 ;  /* 0x0000000000007941 */ /* 0x000fea0003800000 */
.L_x_6121:
[----:B------:R0:W-:Y:S01]  /*7db0*/  STG.E.U8 [R16.64], R8 ;  /* 0x0000000810007986 */ /* 0x0001e2000c101124 */
[----:B------:R-:W-:Y:S05]  /*7dc0*/  BRA `(.L_x_6098) ;  /* 0x0000031000007947 */ /* 0x000fea0003800000 */
.L_x_6115:
        /* <DEDUP_REMOVED lines=22> */
.L_x_6097:
        /* <DEDUP_REMOVED lines=20> */
.L_x_6125:
[----:B------:R-:W-:-:S06]  /*8070*/  HADD2.F32 R2, -RZ, R0.H0_H0 ;  /* 0x20000000ff027230 */ /* 0x000fcc0000004100 */
[----:B------:R-:W0:Y:S02]  /*8080*/  F2I.U64.TRUNC R2, R2 ;  /* 0x0000000200027311 */ /* 0x000e24000020d800 */
[----:B0-----:R0:W-:Y:S01]  /*8090*/  STG.E.64 [R16.64], R2 ;  /* 0x0000000210007986 */ /* 0x0011e2000c101b24 */
[----:B------:R-:W-:Y:S05]  /*80a0*/  BRA `(.L_x_6098) ;  /* 0x0000003000007947 */ /* 0x000fea0003800000 */
.L_x_6124:
[----:B------:R-:W-:-:S04]  /*80b0*/  HADD2.F32 R0, -RZ, R0.H0_H0 ;  /* 0x20000000ff007230 */ /* 0x000fc80000004100 */
[----:B------:R-:W0:Y:S02]  /*80c0*/  F2I.FTZ.U32.TRUNC.NTZ R3, R0 ;  /* 0x0000000000037305 */ /* 0x000e24000021f000 */
[----:B0-----:R0:W-:Y:S02]  /*80d0*/  STG.E [R16.64], R3 ;  /* 0x0000000310007986 */ /* 0x0011e4000c101924 */
.L_x_6098:
        /* <DEDUP_REMOVED lines=258> */
.L_x_6126:
        /* <DEDUP_REMOVED lines=21> */
.L_x_6130:
[----:B------:R-:W2:Y:S02]  /*9250*/  LDG.E.U8 R2, [R2.64] ;  /* 0x0000002402027981 */ /* 0x000ea4000c1e1100 */
[----:B--2---:R-:W0:Y:S02]  /*9260*/  I2F.U16 R0, R2 ;  /* 0x0000000200007306 */ /* 0x004e240000101000 */
[----:B0-----:R-:W-:-:S04]  /*9270*/  F2FP.PACK_AB R0, RZ, R0 ;  /* 0x00000000ff00723e */ /* 0x001fc800000000ff */
[----:B------:R-:W-:Y:S01]  /*9280*/  PRMT R19, R0, 0x7610, R19 ;  /* 0x0000761000137816 */ /* 0x000fe20000000013 */
[----:B------:R-:W-:Y:S05]  /*9290*/  BRA `(.L_x_6132) ;  /* 0x00000ed000007947 */ /* 0x000fea0003800000 */
.L_x_6129:
        /* <DEDUP_REMOVED lines=11> */
.L_x_6134:
[----:B------:R-:W2:Y:S02]  /*9350*/  LDG.E R2, [R2.64] ;  /* 0x0000002402027981 */ /* 0x000ea4000c1e1900 */
[----:B--2---:R-:W0:Y:S02]  /*9360*/  I2F R0, R2 ;  /* 0x0000000200007306 */ /* 0x004e240000201400 */
[----:B0-----:R-:W-:-:S04]  /*9370*/  F2FP.PACK_AB R0, RZ, R0 ;  /* 0x00000000ff00723e */ /* 0x001fc800000000ff */
[----:B------:R-:W-:Y:S01]  /*9380*/  PRMT R19, R0, 0x7610, R19 ;  /* 0x0000761000137816 */ /* 0x000fe20000000013 */
[----:B------:R-:W-:Y:S05]  /*9390*/  BRA `(.L_x_6132) ;  /* 0x00000dd000007947 */ /* 0x000fea0003800000 */
.L_x_6133:
[----:B------:R-:W2:Y:S02]  /*93a0*/  LDG.E.U16 R2, [R2.64] ;  /* 0x0000002402027981 */ /* 0x000ea4000c1e1500 */
[----:B--2---:R-:W0:Y:S02]  /*93b0*/  I2F.S16 R0, R2 ;  /* 0x0000000200007306 */ /* 0x004e240000101400 */
[----:B0-----:R-:W-:-:S04]  /*93c0*/  F2FP.PACK_AB R0, RZ, R0 ;  /* 0x00000000ff00723e */ /* 0x001fc800000000ff */
[----:B------:R-:W-:Y:S01]  /*93d0*/  PRMT R19, R0, 0x7610, R19 ;  /* 0x0000761000137816 */ /* 0x000fe20000000013 */
[----:B------:R-:W-:Y:S05]  /*93e0*/  BRA `(.L_x_6132) ;  /* 0x00000d8000007947 */ /* 0x000fea0003800000 */
.L_x_6128:
        /* <DEDUP_REMOVED lines=9> */
.L_x_6136:
[----:B------:R0:W5:Y:S01]  /*9480*/  LDG.E.U16 R19, [R2.64] ;  /* 0x0000002402137981 */ /* 0x000162000c1e1500 */
[----:B------:R-:W-:Y:S05]  /*9490*/  BRA `(.L_x_6132) ;  /* 0x00000cd000007947 */ /* 0x000fea0003800000 */
.L_x_6135:
        /* <DEDUP_REMOVED lines=9> */
.L_x_6138:
[----:B------:R0:W5:Y:S01]  /*9530*/  LDG.E.U16 R19, [R2.64] ;  /* 0x0000002402137981 */ /* 0x000162000c1e1500 */
[----:B------:R-:W-:Y:S05]  /*9540*/  BRA `(.L_x_6132) ;  /* 0x00000c2000007947 */ /* 0x000fea0003800000 */
.L_x_6137:
[----:B------:R-:W2:Y:S02]  /*9550*/  LDG.E.64 R2, [R2.64] ;  /* 0x0000002402027981 */ /* 0x000ea4000c1e1b00 */
[----:B--2---:R-:W0:Y:S01]  /*9560*/  F2F.F32.F64 R0, R2 ;  /* 0x0000000200007310 */ /* 0x004e220000301000 */
[----:B------:R-:W0:-:S14]  /*9570*/  DSETP.GEU.AND P0, PT, |R2|, c[0x2][0x0], PT ;  /* 0x008000000200762a */ /* 0x000e1c0003f0e200 */
[----:B0-----:R-:W-:-:S05]  /*9580*/  @!P0 FMUL R0, R0, 1.175494350822287508e-38 ;  /* 0x0080000000008820 */ /* 0x001fca0000400000 */
[----:B------:R-:W-:-:S04]  /*9590*/  F2FP.PACK_AB R0, RZ, R0 ;  /* 0x00000000ff00723e */ /* 0x000fc800000000ff */
[----:B------:R-:W-:Y:S01]  /*95a0*/  PRMT R19, R0, 0x7610, R19 ;  /* 0x0000761000137816 */ /* 0x000fe20000000013 */
[----:B------:R-:W-:Y:S05]  /*95b0*/  BRA `(.L_x_6132) ;  /* 0x00000bb000007947 */ /* 0x000fea0003800000 */
.L_x_6127:
        /* <DEDUP_REMOVED lines=14> */
.L_x_6141:
[----:B------:R-:W2:Y:S02]  /*96a0*/  LDG.E.64 R2, [R2.64] ;  /* 0x0000002402027981 */ /* 0x000ea4000c1e1b00 */
[----:B--2---:R-:W0:Y:S01]  /*96b0*/  F2F.F32.F64 R0, R2 ;  /* 0x0000000200007310 */ /* 0x004e220000301000 */
[----:B------:R-:W0:-:S14]  /*96c0*/  DSETP.GEU.AND P0, PT, |R2|, c[0x2][0x0], PT ;  /* 0x008000000200762a */ /* 0x000e1c0003f0e200 */
[----:B0-----:R-:W-:-:S05]  /*96d0*/  @!P0 FMUL R0, R0, 1.175494350822287508e-38 ;  /* 0x0080000000008820 */ /* 0x001fca0000400000 */
[----:B------:R-:W-:-:S04]  /*96e0*/  F2FP.PACK_AB R0, RZ, R0 ;  /* 0x00000000ff00723e */ /* 0x000fc800000000ff */
[----:B------:R-:W-:Y:S01]  /*96f0*/  PRMT R19, R0, 0x7610, R19 ;  /* 0x0000761000137816 */ /* 0x000fe20000000013 */
[----:B------:R-:W-:Y:S05]  /*9700*/  BRA `(.L_x_6132) ;  /* 0x00000a6000007947 */ /* 0x000fea0003800000 */
.L_x_6140:
        /* <DEDUP_REMOVED lines=28> */
.L_x_6143:
        /* <DEDUP_REMOVED lines=15> */
.L_x_6142:
[----:B------:R-:W2:Y:S02]  /*99c0*/  LDG.E.U16 R0, [R2.64] ;  /* 0x0000002402007981 */ /* 0x000ea4000c1e1500 */
[----:B--2---:R-:W-:-:S04]  /*99d0*/  PRMT R0, RZ, 0x5410, R0 ;  /* 0x00005410ff007816 */ /* 0x004fc80000000000 */
[----:B------:R-:W-:-:S04]  /*99e0*/  F2FP.PACK_AB R0, RZ, R0 ;  /* 0x00000000ff00723e */ /* 0x000fc800000000ff */
[----:B------:R-:W-:Y:S01]  /*99f0*/  PRMT R19, R0, 0x7610, R19 ;  /* 0x0000761000137816 */ /* 0x000fe20000000013 */
[----:B------:R-:W-:Y:S05]  /*9a00*/  BRA `(.L_x_6132) ;  /* 0x0000076000007947 */ /* 0x000fea0003800000 */
.L_x_6139:
        /* <DEDUP_REMOVED lines=12> */
.L_x_6146:
        /* <DEDUP_REMOVED lines=21> */
.L_x_6150:
[----:B------:R-:W-:Y:S05]  /*9c20*/  BSYNC B1 ;  /* 0x0000000000017941 */ /* 0x000fea0003800000 */
.L_x_6149:
[----:B------:R-:W-:Y:S01]  /*9c30*/  LEA R3, R0, 0x3b800000, 0x17 ;  /* 0x3b80000000037811 */ /* 0x000fe200078eb8ff */
[----:B------:R-:W-:-:S05]  /*9c40*/  IMAD.SHL.U32 R0, R2, 0x100000, RZ ;  /* 0x0010000002007824 */ /* 0x000fca00078e00ff */
[----:B------:R-:W-:Y:S02]  /*9c50*/  LOP3.LUT R0, R3, R0, R4, 0xfe, !PT ;  /* 0x0000000003007212 */ /* 0x000fe400078efe04 */
.L_x_6148:
[----:B------:R-:W-:Y:S05]  /*9c60*/  BSYNC B0 ;  /* 0x0000000000007941 */ /* 0x000fea0003800000 */
.L_x_6147:
[----:B------:R-:W-:-:S04]  /*9c70*/  F2FP.PACK_AB R0, RZ, R0 ;  /* 0x00000000ff00723e */ /* 0x000fc800000000ff */
[----:B------:R-:W-:Y:S01]  /*9c80*/  PRMT R19, R0, 0x7610, R19 ;  /* 0x0000761000137816 */ /* 0x000fe20000000013 */
[----:B------:R-:W-:Y:S05]  /*9c90*/  BRA `(.L_x_6132) ;  /* 0x000004d000007947 */ /* 0x000fea0003800000 */
.L_x_6145:
        /* <DEDUP_REMOVED lines=21> */
.L_x_6154:
[----:B------:R-:W-:Y:S05]  /*9df0*/  BSYNC B1 ;  /* 0x0000000000017941 */ /* 0x000fea0003800000 */
.L_x_6153:
[----:B------:R-:W-:Y:S01]  /*9e00*/  LEA R3, R0, 0x37800000, 0x17 ;  /* 0x3780000000037811 */ /* 0x000fe200078eb8ff */
[----:B------:R-:W-:-:S05]  /*9e10*/  IMAD.SHL.U32 R0, R2, 0x200000, RZ ;  /* 0x0020000002007824 */ /* 0x000fca00078e00ff */
[----:B------:R-:W-:Y:S02]  /*9e20*/  LOP3.LUT R0, R3, R0, R4, 0xfe, !PT ;  /* 0x0000000003007212 */ /* 0x000fe400078efe04 */
.L_x_6152:
[----:B------:R-:W-:Y:S05]  /*9e30*/  BSYNC B0 ;  /* 0x0000000000007941 */ /* 0x000fea0003800000 */
.L_x_6151:
[----:B------:R-:W-:-:S04]  /*9e40*/  F2FP.PACK_AB R0, RZ, R0 ;  /* 0x00000000ff00723e */ /* 0x000fc800000000ff */
[----:B------:R-:W-:Y:S01]  /*9e50*/  PRMT R19, R0, 0x7610, R19 ;  /* 0x0000761000137816 */ /* 0x000fe20000000013 */
[----:B------:R-:W-:Y:S05]  /*9e60*/  BRA `(.L_x_6132) ;  /* 0x0000030000007947 */ /* 0x000fea0003800000 */
.L_x_6144:
        /* <DEDUP_REMOVED lines=14> */
.L_x_6158:
[----:B------:R-:W-:Y:S05]  /*9f50*/  BSYNC B0 ;  /* 0x0000000000007941 */ /* 0x000fea0003800000 */
.L_x_6157:
[----:B------:R-:W-:-:S04]  /*9f60*/  F2FP.PACK_AB R0, RZ, R0 ;  /* 0x00000000ff00723e */ /* 0x000fc800000000ff */
[----:B------:R-:W-:Y:S01]  /*9f70*/  PRMT R19, R0, 0x7610, R19 ;  /* 0x0000761000137816 */ /* 0x000fe20000000013 */
[----:B------:R-:W-:Y:S05]  /*9f80*/  BRA `(.L_x_6132) ;  /* 0x000001e000007947 */ /* 0x000fea0003800000 */
.L_x_6131:
        /* <DEDUP_REMOVED lines=21> */
.L_x_6156:
[----:B------:R-:W2:Y:S02]  /*a0e0*/  LDG.E.64 R2, [R2.64] ;  /* 0x0000002402027981 */ /* 0x000ea4000c1e1b00 */
[----:B--2---:R-:W0:Y:S02]  /*a0f0*/  I2F.U64 R0, R2 ;  /* 0x0000000200007312 */ /* 0x004e240000301000 */
[----:B0-----:R-:W-:-:S04]  /*a100*/  F2FP.PACK_AB R0, RZ, R0 ;  /* 0x00000000ff00723e */ /* 0x001fc800000000ff */
[----:B------:R-:W-:Y:S01]  /*a110*/  PRMT R19, R0, 0x7610, R19 ;  /* 0x0000761000137816 */ /* 0x000fe20000000013 */
[----:B------:R-:W-:Y:S05]  /*a120*/  BRA `(.L_x_6132) ;  /* 0x0000004000007947 */ /* 0x000fea0003800000 */
.L_x_6155:
[----:B------:R-:W2:Y:S02]  /*a130*/  LDG.E R2, [R2.64] ;  /* 0x0000002402027981 */ /* 0x000ea4000c1e1900 */
[----:B--2---:R-:W0:Y:S02]  /*a140*/  I2F.U32 R0, R2 ;  /* 0x0000000200007306 */ /* 0x004e240000201000 */
[----:B0-----:R-:W-:-:S04]  /*a150*/  F2FP.PACK_AB R0, RZ, R0 ;  /* 0x00000000ff00723e */ /* 0x001fc800000000ff */
[----:B------:R-:W-:Y:S02]  /*a160*/  PRMT R19, R0, 0x7610, R19 ;  /* 0x0000761000137816 */ /* 0x000fe40000000013 */
.L_x_6132:
        /* <DEDUP_REMOVED lines=18> */
.L_x_6162:
[----:B------:R-:W2:Y:S02]  /*a290*/  LDG.E.U8 R2, [R2.64] ;  /* 0x0000002402027981 */ /* 0x000ea4000c1e1100 */
[----:B--2---:R-:W0:Y:S02]  /*a2a0*/  I2F.U16 R0, R2 ;  /* 0x0000000200007306 */ /* 0x004e240000101000 */
[----:B0-----:R-:W-:Y:S01]  /*a2b0*/  F2FP.PACK_AB R0, RZ, R0 ;  /* 0x00000000ff00723e */ /* 0x001fe200000000ff */
[----:B------:R-:W-:Y:S05]  /*a2c0*/  BRA `(.L_x_6164) ;  /* 0x00000e1000007947 */ /* 0x000fea0003800000 */
.L_x_6161:
        /* <DEDUP_REMOVED lines=10> */
.L_x_6166:
[----:B------:R-:W2:Y:S02]  /*a370*/  LDG.E R2, [R2.64] ;  /* 0x0000002402027981 */ /* 0x000ea4000c1e1900 */
[----:B--2---:R-:W0:Y:S02]  /*a380*/  I2F R0, R2 ;  /* 0x0000000200007306 */ /* 0x004e240000201400 */
[----:B0-----:R-:W-:Y:S01]  /*a390*/  F2FP.PACK_AB R0, RZ, R0 ;  /* 0x00000000ff00723e */ /* 0x001fe200000000ff */
[----:B------:R-:W-:Y:S05]  /*a3a0*/  BRA `(.L_x_6164) ;  /* 0x00000d3000007947 */ /* 0x000fea0003800000 */
.L_x_6165:
[----:B------:R-:W2:Y:S02]  /*a3b0*/  LDG.E.U16 R2, [R2.64] ;  /* 0x0000002402027981 */ /* 0x000ea4000c1e1500 */
[----:B--2---:R-:W0:Y:S02]  /*a3c0*/  I2F.S16 R0, R2 ;  /* 0x0000000200007306 */ /* 0x004e240000101400 */
[----:B0-----:R-:W-:Y:S01]  /*a3d0*/  F2FP.PACK_AB R0, RZ, R0 ;  /* 0x00000000ff00723e */ /* 0x001fe200000000ff */
[----:B------:R-:W-:Y:S05]  /*a3e0*/  BRA `(.L_x_6164) ;  /* 0x00000cf000007947 */ /* 0x000fea0003800000 */
.L_x_6160:
        /* <DEDUP_REMOVED lines=9> */
.L_x_6168:
[----:B------:R0:W5:Y:S01]  /*a480*/  LDG.E.U16 R0, [R2.64] ;  /* 0x0000002402007981 */ /* 0x000162000c1e1500 */
[----:B------:R-:W-:Y:S05]  /*a490*/  BRA `(.L_x_6164) ;  /* 0x00000c4000007947 */ /* 0x000fea0003800000 */
.L_x_6167:
        /* <DEDUP_REMOVED lines=9> */
.L_x_6170:
[----:B------:R0:W5:Y:S01]  /*a530*/  LDG.E.U16 R0, [R2.64] ;  /* 0x0000002402007981 */ /* 0x000162000c1e1500 */
[----:B------:R-:W-:Y:S05]  /*a540*/  BRA `(.L_x_6164) ;  /* 0x00000b9000007947 */ /* 0x000fea0003800000 */
.L_x_6169:
[----:B------:R-:W2:Y:S02]  /*a550*/  LDG.E.64 R2, [R2.64] ;  /* 0x0000002402027981 */ /* 0x000ea4000c1e1b00 */
[----:B--2---:R-:W0:Y:S01]  /*a560*/  F2F.F32.F64 R0, R2 ;  /* 0x0000000200007310 */ /* 0x004e220000301000 */
[----:B------:R-:W0:-:S14]  /*a570*/  DSETP.GEU.AND P0, PT, |R2|, c[0x2][0x0], PT ;  /* 0x008000000200762a */ /* 0x000e1c0003f0e200 */
[----:B0-----:R-:W-:-:S05]  /*a580*/  @!P0 FMUL R0, R0, 1.175494350822287508e-38 ;  /* 0x0080000000008820 */ /* 0x001fca0000400000 */
[----:B------:R-:W-:Y:S01]  /*a590*/  F2FP.PACK_AB R0, RZ, R0 ;  /* 0x00000000ff00723e */ /* 0x000fe200000000ff */
[----:B------:R-:W-:Y:S05]  /*a5a0*/  BRA `(.L_x_6164) ;  /* 0x00000b3000007947 */ /* 0x000fea0003800000 */
.L_x_6159:
        /* <DEDUP_REMOVED lines=13> */
.L_x_6173:
[----:B------:R-:W2:Y:S02]  /*a680*/  LDG.E.64 R2, [R2.64] ;  /* 0x0000002402027981 */ /* 0x000ea4000c1e1b00 */
[----:B--2---:R-:W0:Y:S01]  /*a690*/  F2F.F32.F64 R0, R2 ;  /* 0x0000000200007310 */ /* 0x004e220000301000 */
[----:B------:R-:W0:-:S14]  /*a6a0*/  DSETP.GEU.AND P0, PT, |R2|, c[0x2][0x0], PT ;  /* 0x008000000200762a */ /* 0x000e1c0003f0e200 */
[----:B0-----:R-:W-:-:S05]  /*a6b0*/  @!P0 FMUL R0, R0, 1.175494350822287508e-38 ;  /* 0x0080000000008820 */ /* 0x001fca0000400000 */
[----:B------:R-:W-:Y:S01]  /*a6c0*/  F2FP.PACK_AB R0, RZ, R0 ;  /* 0x00000000ff00723e */ /* 0x000fe200000000ff */
[----:B------:R-:W-:Y:S05]  /*a6d0*/  BRA `(.L_x_6164) ;  /* 0x00000a0000007947 */ /* 0x000fea0003800000 */
.L_x_6172:
        /* <DEDUP_REMOVED lines=28> */
.L_x_6175:
        /* <DEDUP_REMOVED lines=15> */
.L_x_6174:
[----:B------:R-:W2:Y:S02]  /*a990*/  LDG.E.U16 R0, [R2.64] ;  /* 0x0000002402007981 */ /* 0x000ea4000c1e1500 */
[----:B--2---:R-:W-:-:S04]  /*a9a0*/  PRMT R0, RZ, 0x5410, R0 ;  /* 0x00005410ff007816 */ /* 0x004fc80000000000 */
[----:B------:R-:W-:Y:S01]  /*a9b0*/  F2FP.PACK_AB R0, RZ, R0 ;  /* 0x00000000ff00723e */ /* 0x000fe200000000ff */
[----:B------:R-:W-:Y:S05]  /*a9c0*/  BRA `(.L_x_6164) ;  /* 0x0000071000007947 */ /* 0x000fea0003800000 */
.L_x_6171:
        /* <DEDUP_REMOVED lines=12> */
.L_x_6178:
        /* <DEDUP_REMOVED lines=21> */
.L_x_6182:
[----:B------:R-:W-:Y:S05]  /*abe0*/  BSYNC B1 ;  /* 0x0000000000017941 */ /* 0x000fea0003800000 */
.L_x_6181:
[----:B------:R-:W-:Y:S01]  /*abf0*/  LEA R3, R0, 0x3b800000, 0x17 ;  /* 0x3b80000000037811 */ /* 0x000fe200078eb8ff */
[----:B------:R-:W-:-:S05]  /*ac00*/  IMAD.SHL.U32 R0, R2, 0x100000, RZ ;  /* 0x0010000002007824 */ /* 0x000fca00078e00ff */
[----:B------:R-:W-:Y:S02]  /*ac10*/  LOP3.LUT R0, R3, R0, R4, 0xfe, !PT ;  /* 0x0000000003007212 */ /* 0x000fe400078efe04 */
.L_x_6180:
[----:B------:R-:W-:Y:S05]  /*ac20*/  BSYNC B0 ;  /* 0x0000000000007941 */ /* 0x000fea0003800000 */
.L_x_6179:
[----:B------:R-:W-:Y:S01]  /*ac30*/  F2FP.PACK_AB R0, RZ, R0 ;  /* 0x00000000ff00723e */ /* 0x000fe200000000ff */
[----:B------:R-:W-:Y:S05]  /*ac40*/  BRA `(.L_x_6164) ;  /* 0x0000049000007947 */ /* 0x000fea0003800000 */
.L_x_6177:
        /* <DEDUP_REMOVED lines=21> */
.L_x_6186:
[----:B------:R-:W-:Y:S05]  /*ada0*/  BSYNC B1 ;  /* 0x0000000000017941 */ /* 0x000fea0003800000 */
.L_x_6185:
[----:B------:R-:W-:Y:S01]  /*adb0*/  LEA R3, R0, 0x37800000, 0x17 ;  /* 0x3780000000037811 */ /* 0x000fe200078eb8ff */
[----:B------:R-:W-:-:S05]  /*adc0*/  IMAD.SHL.U32 R0, R2, 0x200000, RZ ;  /* 0x0020000002007824 */ /* 0x000fca00078e00ff */
[----:B------:R-:W-:Y:S02]  /*add0*/  LOP3.LUT R0, R3, R0, R4, 0xfe, !PT ;  /* 0x0000000003007212 */ /* 0x000fe400078efe04 */
.L_x_6184:
[----:B------:R-:W-:Y:S05]  /*ade0*/  BSYNC B0 ;  /* 0x0000000000007941 */ /* 0x000fea0003800000 */
.L_x_6183:
[----:B------:R-:W-:Y:S01]  /*adf0*/  F2FP.PACK_AB R0, RZ, R0 ;  /* 0x00000000ff00723e */ /* 0x000fe200000000ff */
[----:B------:R-:W-:Y:S05]  /*ae00*/  BRA `(.L_x_6164) ;  /* 0x000002d000007947 */ /* 0x000fea0003800000 */
.L_x_6176:
        /* <DEDUP_REMOVED lines=14> */
.L_x_6190:
[----:B------:R-:W-:Y:S05]  /*aef0*/  BSYNC B0 ;  /* 0x0000000000007941 */ /* 0x000fea0003800000 */
.L_x_6189:
[----:B------:R-:W-:Y:S01]  /*af00*/  F2FP.PACK_AB R0, RZ, R0 ;  /* 0x00000000ff00723e */ /* 0x000fe200000000ff */
[----:B------:R-:W-:Y:S05]  /*af10*/  BRA `(.L_x_6164) ;  /* 0x000001c000007947 */ /* 0x000fea0003800000 */
.L_x_6163:
        /* <DEDUP_REMOVED lines=21> */
.L_x_6188:
[----:B------:R-:W2:Y:S02]  /*b070*/  LDG.E.64 R2, [R2.64] ;  /* 0x0000002402027981 */ /* 0x000ea4000c1e1b00 */
[----:B--2---:R-:W0:Y:S02]  /*b080*/  I2F.U64 R0, R2 ;  /* 0x0000000200007312 */ /* 0x004e240000301000 */
[----:B0-----:R-:W-:Y:S01]  /*b090*/  F2FP.PACK_AB R0, RZ, R0 ;  /* 0x00000000ff00723e */ /* 0x001fe200000000ff */
[----:B------:R-:W-:Y:S05]  /*b0a0*/  BRA `(.L_x_6164) ;  /* 0x0000003000007947 */ /* 0x000fea0003800000 */
.L_x_6187:
[----:B------:R-:W2:Y:S02]  /*b0b0*/  LDG.E R2, [R2.64] ;  /* 0x0000002402027981 */ /* 0x000ea4000c1e1900 */
[----:B--2---:R-:W0:Y:S02]  /*b0c0*/  I2F.U32 R0, R2 ;  /* 0x0000000200007306 */ /* 0x004e240000201000 */
[----:B0-----:R-:W-:-:S06]  /*b0d0*/  F2FP.PACK_AB R0, RZ, R0 ;  /* 0x00000000ff00723e */ /* 0x001fcc00000000ff */
.L_x_6164:
        /* <DEDUP_REMOVED lines=27> */
.L_x_6194:
[----:B------:R-:W-:-:S06]  /*b290*/  HADD2.F32 R3, -RZ, R0.H0_H0 ;  /* 0x20000000ff037230 */ /* 0x000fcc0000004100 */
[----:B------:R-:W0:Y:S02]  /*b2a0*/  F2I.S64.TRUNC R2, R3 ;  /* 0x0000000300027311 */ /* 0x000e24000020d900 */
[----:B0-----:R0:W-:Y:S01]  /*b2b0*/  STG.E.U8 [R16.64], R2 ;  /* 0x0000000210007986 */ /* 0x0011e2000c101124 */
[----:B------:R-:W-:Y:S05]  /*b2c0*/  BRA `(.L_x_6196) ;  /* 0x00000e4000007947 */ /* 0x000fea0003800000 */
.L_x_6193:
        /* <DEDUP_REMOVED lines=10> */
.L_x_6198:
[----:B------:R-:W-:-:S04]  /*b370*/  HADD2.F32 R0, -RZ, R0.H0_H0 ;  /* 0x20000000ff007230 */ /* 0x000fc80000004100 */
[----:B------:R-:W0:Y:S02]  /*b380*/  F2I.FTZ.TRUNC.NTZ R3, R0 ;  /* 0x0000000000037305 */ /* 0x000e24000021f100 */
[----:B0-----:R0:W-:Y:S01]  /*b390*/  STG.E [R16.64], R3 ;  /* 0x0000000310007986 */ /* 0x0011e2000c101924 */
[----:B------:R-:W-:Y:S05]  /*b3a0*/  BRA `(.L_x_6196) ;  /* 0x00000d6000007947 */ /* 0x000fea0003800000 */
.L_x_6197:
[----:B------:R-:W-:-:S04]  /*b3b0*/  HADD2.F32 R0, -RZ, R0.H0_H0 ;  /* 0x20000000ff007230 */ /* 0x000fc80000004100 */
[----:B------:R-:W0:Y:S02]  /*b3c0*/  F2I.FTZ.TRUNC.NTZ R3, R0 ;  /* 0x0000000000037305 */ /* 0x000e24000021f100 */
[----:B0-----:R0:W-:Y:S01]  /*b3d0*/  STG.E.U16 [R16.64], R3 ;  /* 0x0000000310007986 */ /* 0x0011e2000c101524 */
[----:B------:R-:W-:Y:S05]  /*b3e0*/  BRA `(.L_x_6196) ;  /* 0x00000d2000007947 */ /* 0x000fea0003800000 */
.L_x_6192:
        /* <DEDUP_REMOVED lines=9> */
.L_x_6200:
[----:B------:R0:W-:Y:S01]  /*b480*/  STG.E.U16 [R16.64], R0 ;  /* 0x0000000010007986 */ /* 0x0001e2000c101524 */
[----:B------:R-:W-:Y:S05]  /*b490*/  BRA `(.L_x_6196) ;  /* 0x00000c7000007947 */ /* 0x000fea0003800000 */
.L_x_6199:
        /* <DEDUP_REMOVED lines=10> */
.L_x_6202:
[----:B------:R-:W-:-:S05]  /*b540*/  HADD2.F32 R0, -RZ, R0.H0_H0 ;  /* 0x20000000ff007230 */ /* 0x000fca0000004100 */
[----:B------:R-:W-:-:S04]  /*b550*/  F2FP.PACK_AB R0, RZ, R0 ;  /* 0x00000000ff00723e */ /* 0x000fc800000000ff */
[----:B------:R-:W-:-:S05]  /*b560*/  PRMT R0, R0, 0x5410, RZ ;  /* 0x0000541000007816 */ /* 0x000fca00000000ff */
[----:B------:R0:W-:Y:S01]  /*b570*/  STG.E [R16.64], R0 ;  /* 0x0000000010007986 */ /* 0x0001e2000c101924 */
[----:B------:R-:W-:Y:S05]  /*b580*/  BRA `(.L_x_6196) ;  /* 0x00000b8000007947 */ /* 0x000fea0003800000 */
.L_x_6201:
[----:B------:R-:W-:-:S05]  /*b590*/  HADD2.F32 R2, -RZ, R0.H0_H0 ;  /* 0x20000000ff027230 */ /* 0x000fca0000004100 */
[----:B------:R-:W-:-:S06]  /*b5a0*/  FMUL.FTZ R2, R2, 1 ;  /* 0x3f80000002027820 */ /* 0x000fcc0000410000 */
[----:B------:R-:W0:Y:S02]  /*b5b0*/  F2F.F64.F32 R2, R2 ;  /* 0x0000000200027310 */ /* 0x000e240000201800 */
[----:B0-----:R0:W-:Y:S01]  /*b5c0*/  STG.E.64 [R16.64], R2 ;  /* 0x0000000210007986 */ /* 0x0011e2000c101b24 */
[----:B------:R-:W-:Y:S05]  /*b5d0*/  BRA `(.L_x_6196) ;  /* 0x00000b3000007947 */ /* 0x000fea0003800000 */
.L_x_6191:
        /* <DEDUP_REMOVED lines=13> */
.L_x_6205:
[----:B------:R-:W-:Y:S01]  /*b6b0*/  HADD2.F32 R0, -RZ, R0.H0_H0 ;  /* 0x20000000ff007230 */ /* 0x000fe20000004100 */
[----:B------:R-:W-:-:S04]  /*b6c0*/  CS2R R6, SRZ ;  /* 0x0000000000067805 */ /* 0x000fc8000001ff00 */
[----:B------:R-:W-:-:S04]  /*b6d0*/  FMUL.FTZ R0, R0, 1 ;  /* 0x3f80000000007820 */ /* 0x000fc80000410000 */
[----:B------:R-:W0:Y:S02]  /*b6e0*/  F2F.F64.F32 R4, R0 ;  /* 0x0000000000047310 */ /* 0x000e240000201800 */
[----:B0-----:R0:W-:Y:S01]  /*b6f0*/  STG.E.128 [R16.64], R4 ;  /* 0x0000000410007986 */ /* 0x0011e2000c101d24 */
[----:B------:R-:W-:Y:S05]  /*b700*/  BRA `(.L_x_6196) ;  /* 0x00000a0000007947 */ /* 0x000fea0003800000 */
.L_x_6204:
        /* <DEDUP_REMOVED lines=21> */
.L_x_6209:
[----:B------:R-:W-:Y:S05]  /*b860*/  BSYNC B0 ;  /* 0x0000000000007941 */ /* 0x000fea0003800000 */
.L_x_6208:
[----:B------:R-:W-:-:S05]  /*b870*/  LOP3.LUT R3, R0, R3, RZ, 0xfc, !PT ;  /* 0x0000000300037212 */ /* 0x000fca00078efcff */
[----:B------:R0:W-:Y:S01]  /*b880*/  STG.E.U8 [R16.64], R3 ;  /* 0x0000000310007986 */ /* 0x0001e2000c101124 */
[----:B------:R-:W-:Y:S05]  /*b890*/  BRA `(.L_x_6196) ;  /* 0x0000087000007947 */ /* 0x000fea0003800000 */
.L_x_6207:
        /* <DEDUP_REMOVED lines=13> */
.L_x_6211:
[----:B------:R-:W-:Y:S01]  /*b970*/  IMAD.MOV.U32 R0, RZ, RZ, 0x7f ;  /* 0x0000007fff007424 */ /* 0x000fe200078e00ff */
[----:B------:R-:W-:-:S04]  /*b980*/  ISETP.GT.U32.AND P0, PT, R2, 0x7f800000, PT ;  /* 0x7f8000000200780c */ /* 0x000fc80003f04070 */
[----:B------:R-:W-:-:S04]  /*b990*/  SEL R0, R0, 0x7c, P0 ;  /* 0x0000007c00007807 */ /* 0x000fc80000000000 */
.L_x_6212:
[----:B------:R-:W-:Y:S05]  /*b9a0*/  BSYNC B0 ;  /* 0x0000000000007941 */ /* 0x000fea0003800000 */
.L_x_6210:
[----:B------:R-:W-:-:S04]  /*b9b0*/  LOP3.LUT R2, R3, 0x80000000, RZ, 0xc0, !PT ;  /* 0x8000000003027812 */ /* 0x000fc800078ec0ff */
[----:B------:R-:W-:-:S04]  /*b9c0*/  SHF.R.U32.HI R3, RZ, 0x18, R2 ;  /* 0x00000018ff037819 */ /* 0x000fc80000011602 */
[----:B------:R-:W-:-:S05]  /*b9d0*/  LOP3.LUT R3, R0, R3, RZ, 0xfc, !PT ;  /* 0x0000000300037212 */ /* 0x000fca00078efcff */
[----:B------:R0:W-:Y:S01]  /*b9e0*/  STG.E.U8 [R16.64], R3 ;  /* 0x0000000310007986 */ /* 0x0001e2000c101124 */
[----:B------:R-:W-:Y:S05]  /*b9f0*/  BRA `(.L_x_6196) ;  /* 0x0000071000007947 */ /* 0x000fea0003800000 */
.L_x_6206:
[----:B------:R-:W-:-:S05]  /*ba00*/  HADD2.F32 R0, -RZ, R0.H0_H0 ;  /* 0x20000000ff007230 */ /* 0x000fca0000004100 */
[----:B------:R-:W-:-:S05]  /*ba10*/  F2FP.BF16.PACK_AB R0, RZ, R0 ;  /* 0x00000000ff00723e */ /* 0x000fca00000010ff */
[----:B------:R0:W-:Y:S01]  /*ba20*/  STG.E.U16 [R16.64], R0 ;  /* 0x0000000010007986 */ /* 0x0001e2000c101524 */
[----:B------:R-:W-:Y:S05]  /*ba30*/  BRA `(.L_x_6196) ;  /* 0x000006d000007947 */ /* 0x000fea0003800000 */
.L_x_6203:
        /* <DEDUP_REMOVED lines=12> */
.L_x_6215:
        /* <DEDUP_REMOVED lines=17> */
.L_x_6218:
[----:B------:R-:W-:-:S04]  /*bc10*/  LOP3.LUT R2, R3, 0x80000000, RZ, 0xc0, !PT ;  /* 0x8000000003027812 */ /* 0x000fc800078ec0ff */
[----:B------:R-:W-:-:S04]  /*bc20*/  SHF.R.U32.HI R3, RZ, 0x18, R2 ;  /* 0x00000018ff037819 */ /* 0x000fc80000011602 */
[----:B------:R-:W-:-:S04]  /*bc30*/  LOP3.LUT R0, R0, R3, RZ, 0xfc, !PT ;  /* 0x0000000300007212 */ /* 0x000fc800078efcff */
[----:B------:R-:W-:Y:S02]  /*bc40*/  PRMT R8, R0, 0x7610, R8 ;  /* 0x0000761000087816 */ /* 0x000fe40000000008 */
.L_x_6217:
[----:B------:R-:W-:Y:S05]  /*bc50*/  BSYNC B0 ;  /* 0x0000000000007941 */ /* 0x000fea0003800000 */
.L_x_6216:
[----:B------:R0:W-:Y:S01]  /*bc60*/  STG.E.U8 [R16.64], R8 ;  /* 0x0000000810007986 */ /* 0x0001e2000c101124 */
[----:B------:R-:W-:Y:S05]  /*bc70*/  BRA `(.L_x_6196) ;  /* 0x0000049000007947 */ /* 0x000fea0003800000 */
.L_x_6214:
        /* <DEDUP_REMOVED lines=17> */
.L_x_6221:
[----:B------:R-:W-:-:S04]  /*bd90*/  LOP3.LUT R2, R3, 0x80000000, RZ, 0xc0, !PT ;  /* 0x8000000003027812 */ /* 0x000fc800078ec0ff */
[----:B------:R-:W-:-:S04]  /*bda0*/  SHF.R.U32.HI R3, RZ, 0x18, R2 ;  /* 0x00000018ff037819 */ /* 0x000fc80000011602 */
[----:B------:R-:W-:-:S04]  /*bdb0*/  LOP3.LUT R0, R0, R3, RZ, 0xfc, !PT ;  /* 0x0000000300007212 */ /* 0x000fc800078efcff */
[----:B------:R-:W-:Y:S02]  /*bdc0*/  PRMT R8, R0, 0x7610, R8 ;  /* 0x0000761000087816 */ /* 0x000fe40000000008 */
.L_x_6220:
[----:B------:R-:W-:Y:S05]  /*bdd0*/  BSYNC B0 ;  /* 0x0000000000007941 */ /* 0x000fea0003800000 */
.L_x_6219:
[----:B------:R0:W-:Y:S01]  /*bde0*/  STG.E.U8 [R16.64], R8 ;  /* 0x0000000810007986 */ /* 0x0001e2000c101124 */
[----:B------:R-:W-:Y:S05]  /*bdf0*/  BRA `(.L_x_6196) ;  /* 0x0000031000007947 */ /* 0x000fea0003800000 */
.L_x_6213:
        /* <DEDUP_REMOVED lines=22> */
.L_x_6195:
        /* <DEDUP_REMOVED lines=20> */
.L_x_6223:
[----:B------:R-:W-:-:S06]  /*c0a0*/  HADD2.F32 R2, -RZ, R0.H0_H0 ;  /* 0x20000000ff027230 */ /* 0x000fcc0000004100 */
[----:B------:R-:W0:Y:S02]  /*c0b0*/  F2I.U64.TRUNC R2, R2 ;  /* 0x0000000200027311 */ /* 0x000e24000020d800 */
[----:B0-----:R0:W-:Y:S01]  /*c0c0*/  STG.E.64 [R16.64], R2 ;  /* 0x0000000210007986 */ /* 0x0011e2000c101b24 */
[----:B------:R-:W-:Y:S05]  /*c0d0*/  BRA `(.L_x_6196) ;  /* 0x0000003000007947 */ /* 0x000fea0003800000 */
.L_x_6222:
[----:B------:R-:W-:-:S04]  /*c0e0*/  HADD2.F32 R0, -RZ, R0.H0_H0 ;  /* 0x20000000ff007230 */ /* 0x000fc80000004100 */
[----:B------:R-:W0:Y:S02]  /*c0f0*/  F2I.FTZ.U32.TRUNC.NTZ R3, R0 ;  /* 0x0000000000037305 */ /* 0x000e24000021f000 */
[----:B0-----:R0:W-:Y:S02]  /*c100*/  STG.E [R16.64], R3 ;  /* 0x0000000310007986 */ /* 0x0011e4000c101924 */
.L_x_6196:
[----:B------:R-:W-:Y:S02]  /*c110*/  IADD3 R23, R23, 0x80, RZ ;  /* 0x0000008017177810 */ /* 0x000fe40007ffe0ff */
.L_x_6027:
[----:B------:R-:W-:Y:S05]  /*c120*/  BSYNC B6 ;  /* 0x0000000000067941 */ /* 0x000fea0003800000 */
.L_x_6026:
        /* <DEDUP_REMOVED lines=257> */
.L_x_6224:
        /* <DEDUP_REMOVED lines=21> */
.L_x_6228:
[----:B------:R-:W2:Y:S02]  /*d290*/  LDG.E.U8 R2, [R2.64] ;  /* 0x0000002402027981 */ /* 0x000ea4000c1e1100 */
[----:B--2---:R-:W0:Y:S02]  /*d2a0*/  I2F.U16 R0, R2 ;  /* 0x0000000200007306 */ /* 0x004e240000101000 */
[----:B0-----:R-:W-:-:S04]  /*d2b0*/  F2FP.PACK_AB R0, RZ, R0 ;  /* 0x00000000ff00723e */ /* 0x001fc800000000ff */
[----:B------:R-:W-:Y:S01]  /*d2c0*/  PRMT R19, R0, 0x7610, R19 ;  /* 0x0000761000137816 */ /* 0x000fe20000000013 */
[----:B------:R-:W-:Y:S05]  /*d2d0*/  BRA `(.L_x_6230) ;  /* 0x00000ed000007947 */ /* 0x000fea0003800000 */
.L_x_6227:
        /* <DEDUP_REMOVED lines=11> */
.L_x_6232:
[----:B------:R-:W2:Y:S02]  /*d390*/  LDG.E R2, [R2.64] ;  /* 0x0000002402027981 */ /* 0x000ea4000c1e1900 */
[----:B--2---:R-:W0:Y:S02]  /*d3a0*/  I2F R0, R2 ;  /* 0x0000000200007306 */ /* 0x004e240000201400 */
[----:B0-----:R-:W-:-:S04]  /*d3b0*/  F2FP.PACK_AB R0, RZ, R0 ;  /* 0x00000000ff00723e */ /* 0x001fc800000000ff */
[----:B------:R-:W-:Y:S01]  /*d3c0*/  PRMT R19, R0, 0x7610, R19 ;  /* 0x0000761000137816 */ /* 0x000fe20000000013 */
[----:B------:R-:W-:Y:S05]  /*d3d0*/  BRA `(.L_x_6230) ;  /* 0x00000dd000007947 */ /* 0x000fea0003800000 */
.L_x_6231:
[----:B------:R-:W2:Y:S02]  /*d3e0*/  LDG.E.U16 R2, [R2.64] ;  /* 0x0000002402027981 */ /* 0x000ea4000c1e1500 */
[----:B--2---:R-:W0:Y:S02]  /*d3f0*/  I2F.S16 R0, R2 ;  /* 0x0000000200007306 */ /* 0x004e240000101400 */
[----:B0-----:R-:W-:-:S04]  /*d400*/  F2FP.PACK_AB R0, RZ, R0 ;  /* 0x00000000ff00723e */ /* 0x001fc800000000ff */
[----:B------:R-:W-:Y:S01]  /*d410*/  PRMT R19, R0, 0x7610, R19 ;  /* 0x0000761000137816 */ /* 0x000fe20000000013 */
[----:B------:R-:W-:Y:S05]  /*d420*/  BRA `(.L_x_6230) ;  /* 0x00000d8000007947 */ /* 0x000fea0003800000 */
.L_x_6226:
        /* <DEDUP_REMOVED lines=9> */
.L_x_6234:
[----:B------:R0:W5:Y:S01]  /*d4c0*/  LDG.E.U16 R19, [R2.64] ;  /* 0x0000002402137981 */ /* 0x000162000c1e1500 */
[----:B------:R-:W-:Y:S05]  /*d4d0*/  BRA `(.L_x_6230) ;  /* 0x00000cd000007947 */ /* 0x000fea0003800000 */
.L_x_6233:
        /* <DEDUP_REMOVED lines=9> */
.L_x_6236:
[----:B------:R0:W5:Y:S01]  /*d570*/  LDG.E.U16 R19, [R2.64] ;  /* 0x0000002402137981 */ /* 0x000162000c1e1500 */
[----:B------:R-:W-:Y:S05]  /*d580*/  BRA `(.L_x_6230) ;  /* 0x00000c2000007947 */ /* 0x000fea0003800000 */
.L_x_6235:
[----:B------:R-:W2:Y:S02]  /*d590*/  LDG.E.64 R2, [R2.64] ;  /* 0x0000002402027981 */ /* 0x000ea4000c1e1b00 */
[----:B--2---:R-:W0:Y:S01]  /*d5a0*/  F2F.F32.F64 R0, R2 ;  /* 0x0000000200007310 */ /* 0x004e220000301000 */
[----:B------:R-:W0:-:S14]  /*d5b0*/  DSETP.GEU.AND P0, PT, |R2|, c[0x2][0x0], PT ;  /* 0x008000000200762a */ /* 0x000e1c0003f0e200 */
[----:B0-----:R-:W-:-:S05]  /*d5c0*/  @!P0 FMUL R0, R0, 1.175494350822287508e-38 ;  /* 0x0080000000008820 */ /* 0x001fca0000400000 */
[----:B------:R-:W-:-:S04]  /*d5d0*/  F2FP.PACK_AB R0, RZ, R0 ;  /* 0x00000000ff00723e */ /* 0x000fc800000000ff */
[----:B------:R-:W-:Y:S01]  /*d5e0*/  PRMT R19, R0, 0x7610, R19 ;  /* 0x0000761000137816 */ /* 0x000fe20000000013 */
[----:B------:R-:W-:Y:S05]  /*d5f0*/  BRA `(.L_x_6230) ;  /* 0x00000bb000007947 */ /* 0x000fea0003800000 */
.L_x_6225:
        /* <DEDUP_REMOVED lines=14> */
.L_x_6239:
[----:B------:R-:W2:Y:S02]  /*d6e0*/  LDG.E.64 R2, [R2.64] ;  /* 0x0000002402027981 */ /* 0x000ea4000c1e1b00 */
[----:B--2---:R-:W0:Y:S01]  /*d6f0*/  F2F.F32.F64 R0, R2 ;  /* 0x0000000200007310 */ /* 0x004e220000301000 */
[----:B------:R-:W0:-:S14]  /*d700*/  DSETP.GEU.AND P0, PT, |R2|, c[0x2][0x0], PT ;  /* 0x008000000200762a */ /* 0x000e1c0003f0e200 */
[----:B0-----:R-:W-:-:S05]  /*d710*/  @!P0 FMUL R0, R0, 1.175494350822287508e-38 ;  /* 0x0080000000008820 */ /* 0x001fca0000400000 */
[----:B------:R-:W-:-:S04]  /*d720*/  F2FP.PACK_AB R0, RZ, R0 ;  /* 0x00000000ff00723e */ /* 0x000fc800000000ff */
[----:B------:R-:W-:Y:S01]  /*d730*/  PRMT R19, R0, 0x7610, R19 ;  /* 0x0000761000137816 */ /* 0x000fe20000000013 */
[----:B------:R-:W-:Y:S05]  /*d740*/  BRA `(.L_x_6230) ;  /* 0x00000a6000007947 */ /* 0x000fea0003800000 */
.L_x_6238:
        /* <DEDUP_REMOVED lines=28> */
.L_x_6241:
        /* <DEDUP_REMOVED lines=15> */
.L_x_6240:
[----:B------:R-:W2:Y:S02]  /*da00*/  LDG.E.U16 R0, [R2.64] ;  /* 0x0000002402007981 */ /* 0x000ea4000c1e1500 */
[----:B--2---:R-:W-:-:S04]  /*da10*/  PRMT R0, RZ, 0x5410, R0 ;  /* 0x00005410ff007816 */ /* 0x004fc80000000000 */
[----:B------:R-:W-:-:S04]  /*da20*/  F2FP.PACK_AB R0, RZ, R0 ;  /* 0x00000000ff00723e */ /* 0x000fc800000000ff */
[----:B------:R-:W-:Y:S01]  /*da30*/  PRMT R19, R0, 0x7610, R19 ;  /* 0x0000761000137816 */ /* 0x000fe20000000013 */
[----:B------:R-:W-:Y:S05]  /*da40*/  BRA `(.L_x_6230) ;  /* 0x0000076000007947 */ /* 0x000fea0003800000 */
.L_x_6237:
        /* <DEDUP_REMOVED lines=12> */
.L_x_6244:
        /* <DEDUP_REMOVED lines=21> */
.L_x_6248:
[----:B------:R-:W-:Y:S05]  /*dc60*/  BSYNC B1 ;  /* 0x0000000000017941 */ /* 0x000fea0003800000 */
.L_x_6247:
[----:B------:R-:W-:Y:S01]  /*dc70*/  LEA R3, R0, 0x3b800000, 0x17 ;  /* 0x3b80000000037811 */ /* 0x000fe200078eb8ff */
[----:B------:R-:W-:-:S05]  /*dc80*/  IMAD.SHL.U32 R0, R2, 0x100000, RZ ;  /* 0x0010000002007824 */ /* 0x000fca00078e00ff */
[----:B------:R-:W-:Y:S02]  /*dc90*/  LOP3.LUT R0, R3, R0, R4, 0xfe, !PT ;  /* 0x0000000003007212 */ /* 0x000fe400078efe04 */
.L_x_6246:
[----:B------:R-:W-:Y:S05]  /*dca0*/  BSYNC B0 ;  /* 0x0000000000007941 */ /* 0x000fea0003800000 */
.L_x_6245:
[----:B------:R-:W-:-:S04]  /*dcb0*/  F2FP.PACK_AB R0, RZ, R0 ;  /* 0x00000000ff00723e */ /* 0x000fc800000000ff */
[----:B------:R-:W-:Y:S01]  /*dcc0*/  PRMT R19, R0, 0x7610, R19 ;  /* 0x0000761000137816 */ /* 0x000fe20000000013 */
[----:B------:R-:W-:Y:S05]  /*dcd0*/  BRA `(.L_x_6230) ;  /* 0x000004d000007947 */ /* 0x000fea0003800000 */
.L_x_6243:
        /* <DEDUP_REMOVED lines=21> */
.L_x_6252:
[----:B------:R-:W-:Y:S05]  /*de30*/  BSYNC B1 ;  /* 0x0000000000017941 */ /* 0x000fea0003800000 */
.L_x_6251:
[----:B------:R-:W-:Y:S01]  /*de40*/  LEA R3, R0, 0x37800000, 0x17 ;  /* 0x3780000000037811 */ /* 0x000fe200078eb8ff */
[----:B------:R-:W-:-:S05]  /*de50*/  IMAD.SHL.U32 R0, R2, 0x200000, RZ ;  /* 0x0020000002007824 */ /* 0x000fca00078e00ff */
[----:B------:R-:W-:Y:S02]  /*de60*/  LOP3.LUT R0, R3, R0, R4, 0xfe, !PT ;  /* 0x0000000003007212 */ /* 0x000fe400078efe04 */
.L_x_6250:
[----:B------:R-:W-:Y:S05]  /*de70*/  BSYNC B0 ;  /* 0x0000000000007941 */ /* 0x000fea0003800000 */
.L_x_6249:
[----:B------:R-:W-:-:S04]  /*de80*/  F2FP.PACK_AB R0, RZ, R0 ;  /* 0x00000000ff00723e */ /* 0x000fc800000000ff */
[----:B------:R-:W-:Y:S01]  /*de90*/  PRMT R19, R0, 0x7610, R19 ;  /* 0x0000761000137816 */ /* 0x000fe20000000013 */
[----:B------:R-:W-:Y:S05]  /*dea0*/  BRA `(.L_x_6230) ;  /* 0x0000030000007947 */ /* 0x000fea0003800000 */
.L_x_6242:
        /* <DEDUP_REMOVED lines=14> */
.L_x_6256:
[----:B------:R-:W-:Y:S05]  /*df90*/  BSYNC B0 ;  /* 0x0000000000007941 */ /* 0x000fea0003800000 */
.L_x_6255:
[----:B------:R-:W-:-:S04]  /*dfa0*/  F2FP.PACK_AB R0, RZ, R0 ;  /* 0x00000000ff00723e */ /* 0x000fc800000000ff */
[----:B------:R-:W-:Y:S01]  /*dfb0*/  PRMT R19, R0, 0x7610, R19 ;  /* 0x0000761000137816 */ /* 0x000fe20000000013 */
[----:B------:R-:W-:Y:S05]  /*dfc0*/  BRA `(.L_x_6230) ;  /* 0x000001e000007947 */ /* 0x000fea0003800000 */
.L_x_6229:
        /* <DEDUP_REMOVED lines=21> */
.L_x_6254:
[----:B------:R-:W2:Y:S02]  /*e120*/  LDG.E.64 R2, [R2.64] ;  /* 0x0000002402027981 */ /* 0x000ea4000c1e1b00 */
[----:B--2---:R-:W0:Y:S02]  /*e130*/  I2F.U64 R0, R2 ;  /* 0x0000000200007312 */ /* 0x004e240000301000 */
[----:B0-----:R-:W-:-:S04]  /*e140*/  F2FP.PACK_AB R0, RZ, R0 ;  /* 0x00000000ff00723e */ /* 0x001fc800000000ff */
[----:B------:R-:W-:Y:S01]  /*e150*/  PRMT R19, R0, 0x7610, R19 ;  /* 0x0000761000137816 */ /* 0x000fe20000000013 */
[----:B------:R-:W-:Y:S05]  /*e160*/  BRA `(.L_x_6230) ;  /* 0x0000004000007947 */ /* 0x000fea0003800000 */
.L_x_6253:
[----:B------:R-:W2:Y:S02]  /*e170*/  LDG.E R2, [R2.64] ;  /* 0x0000002402027981 */ /* 0x000ea4000c1e1900 */
[----:B--2---:R-:W0:Y:S02]  /*e180*/  I2F.U32 R0, R2 ;  /* 0x0000000200007306 */ /* 0x004e240000201000 */
[----:B0-----:R-:W-:-:S04]  /*e190*/  F2FP.PACK_AB R0, RZ, R0 ;  /* 0x00000000ff00723e */ /* 0x001fc800000000ff */
[----:B------:R-:W-:Y:S02]  /*e1a0*/  PRMT R19, R0, 0x7610, R19 ;  /* 0x0000761000137816 */ /* 0x000fe40000000013 */
.L_x_6230:
        /* <DEDUP_REMOVED lines=18> */
.L_x_6260:
[----:B------:R-:W2:Y:S02]  /*e2d0*/  LDG.E.U8 R2, [R2.64] ;  /* 0x0000002402027981 */ /* 0x000ea4000c1e1100 */
[----:B--2---:R-:W0:Y:S02]  /*e2e0*/  I2F.U16 R0, R2 ;  /* 0x0000000200007306 */ /* 0x004e240000101000 */
[----:B0-----:R-:W-:Y:S01]  /*e2f0*/  F2FP.PACK_AB R0, RZ, R0 ;  /* 0x00000000ff00723e */ /* 0x001fe200000000ff */
[----:B------:R-:W-:Y:S05]  /*e300*/  BRA `(.L_x_6262) ;  /* 0x00000e1000007947 */ /* 0x000fea0003800000 */
.L_x_6259:
        /* <DEDUP_REMOVED lines=10> */
.L_x_6264:
[----:B------:R-:W2:Y:S02]  /*e3b0*/  LDG.E R2, [R2.64] ;  /* 0x0000002402027981 */ /* 0x000ea4000c1e1900 */
[----:B--2---:R-:W0:Y:S02]  /*e3c0*/  I2F R0, R2 ;  /* 0x0000000200007306 */ /* 0x004e240000201400 */
[----:B0-----:R-:W-:Y:S01]  /*e3d0*/  F2FP.PACK_AB R0, RZ, R0 ;  /* 0x00000000ff00723e */ /* 0x001fe200000000ff */
[----:B------:R-:W-:Y:S05]  /*e3e0*/  BRA `(.L_x_6262) ;  /* 0x00000d3000007947 */ /* 0x000fea0003800000 */
.L_x_6263:
[----:B------:R-:W2:Y:S02]  /*e3f0*/  LDG.E.U16 R2, [R2.64] ;  /* 0x0000002402027981 */ /* 0x000ea4000c1e1500 */
[----:B--2---:R-:W0:Y:S02]  /*e400*/  I2F.S16 R0, R2 ;  /* 0x0000000200007306 */ /* 0x004e240000101400 */
[----:B0-----:R-:W-:Y:S01]  /*e410*/  F2FP.PACK_AB R0, RZ, R0 ;  /* 0x00000000ff00723e */ /* 0x001fe200000000ff */
[----:B------:R-:W-:Y:S05]  /*e420*/  BRA `(.L_x_6262) ;  /* 0x00000cf000007947 */ /* 0x000fea0003800000 */
.L_x_6258:
        /* <DEDUP_REMOVED lines=9> */
.L_x_6266:
[----:B------:R0:W5:Y:S01]  /*e4c0*/  LDG.E.U16 R0, [R2.64] ;  /* 0x0000002402007981 */ /* 0x000162000c1e1500 */
[----:B------:R-:W-:Y:S05]  /*e4d0*/  BRA `(.L_x_6262) ;  /* 0x00000c4000007947 */ /* 0x000fea0003800000 */
.L_x_6265:
        /* <DEDUP_REMOVED lines=9> */
.L_x_6268:
[----:B------:R0:W5:Y:S01]  /*e570*/  LDG.E.U16 R0, [R2.64] ;  /* 0x0000002402007981 */ /* 0x000162000c1e1500 */
[----:B------:R-:W-:Y:S05]  /*e580*/  BRA `(.L_x_6262) ;  /* 0x00000b9000007947 */ /* 0x000fea0003800000 */
.L_x_6267:
[----:B------:R-:W2:Y:S02]  /*e590*/  LDG.E.64 R2, [R2.64] ;  /* 0x0000002402027981 */ /* 0x000ea4000c1e1b00 */
[----:B--2---:R-:W0:Y:S01]  /*e5a0*/  F2F.F32.F64 R0, R2 ;  /* 0x0000000200007310 */ /* 0x004e220000301000 */
[----:B------:R-:W0:-:S14]  /*e5b0*/  DSETP.GEU.AND P0, PT, |R2|, c[0x2][0x0], PT ;  /* 0x008000000200762a */ /* 0x000e1c0003f0e200 */
[----:B0-----:R-:W-:-:S05]  /*e5c0*/  @!P0 FMUL R0, R0, 1.175494350822287508e-38 ;  /* 0x0080000000008820 */ /* 0x001fca0000400000 */
[----:B------:R-:W-:Y:S01]  /*e5d0*/  F2FP.PACK_AB R0, RZ, R0 ;  /* 0x00000000ff00723e */ /* 0x000fe200000000ff */
[----:B------:R-:W-:Y:S05]  /*e5e0*/  BRA `(.L_x_6262) ;  /* 0x00000b3000007947 */ /* 0x000fea0003800000 */
.L_x_6257:
        /* <DEDUP_REMOVED lines=13> */
.L_x_6271:
[----:B------:R-:W2:Y:S02]  /*e6c0*/  LDG.E.64 R2, [R2.64] ;  /* 0x0000002402027981 */ /* 0x000ea4000c1e1b00 */
[----:B--2---:R-:W0:Y:S01]  /*e6d0*/  F2F.F32.F64 R0, R2 ;  /* 0x0000000200007310 */ /* 0x004e220000301000 */
[----:B------:R-:W0:-:S14]  /*e6e0*/  DSETP.GEU.AND P0, PT, |R2|, c[0x2][0x0], PT ;  /* 0x008000000200762a */ /* 0x000e1c0003f0e200 */
[----:B0-----:R-:W-:-:S05]  /*e6f0*/  @!P0 FMUL R0, R0, 1.175494350822287508e-38 ;  /* 0x0080000000008820 */ /* 0x001fca0000400000 */
[----:B------:R-:W-:Y:S01]  /*e700*/  F2FP.PACK_AB R0, RZ, R0 ;  /* 0x00000000ff00723e */ /* 0x000fe200000000ff */
[----:B------:R-:W-:Y:S05]  /*e710*/  BRA `(.L_x_6262) ;  /* 0x00000a0000007947 */ /* 0x000fea0003800000 */
.L_x_6270:
        /* <DEDUP_REMOVED lines=28> */
.L_x_6273:
        /* <DEDUP_REMOVED lines=15> */
.L_x_6272:
[----:B------:R-:W2:Y:S02]  /*e9d0*/  LDG.E.U16 R0, [R2.64] ;  /* 0x0000002402007981 */ /* 0x000ea4000c1e1500 */
[----:B--2---:R-:W-:-:S04]  /*e9e0*/  PRMT R0, RZ, 0x5410, R0 ;  /* 0x00005410ff007816 */ /* 0x004fc80000000000 */
[----:B------:R-:W-:Y:S01]  /*e9f0*/  F2FP.PACK_AB R0, RZ, R0 ;  /* 0x00000000ff00723e */ /* 0x000fe200000000ff */
[----:B------:R-:W-:Y:S05]  /*ea00*/  BRA `(.L_x_6262) ;  /* 0x0000071000007947 */ /* 0x000fea0003800000 */
.L_x_6269:
        /* <DEDUP_REMOVED lines=12> */
.L_x_6276:
        /* <DEDUP_REMOVED lines=21> */
.L_x_6280:
[----:B------:R-:W-:Y:S05]  /*ec20*/  BSYNC B1 ;  /* 0x0000000000017941 */ /* 0x000fea0003800000 */
.L_x_6279:
[----:B------:R-:W-:Y:S01]  /*ec30*/  LEA R3, R0, 0x3b800000, 0x17 ;  /* 0x3b80000000037811 */ /* 0x000fe200078eb8ff */
[----:B------:R-:W-:-:S05]  /*ec40*/  IMAD.SHL.U32 R0, R2, 0x100000, RZ ;  /* 0x0010000002007824 */ /* 0x000fca00078e00ff */
[----:B------:R-:W-:Y:S02]  /*ec50*/  LOP3.LUT R0, R3, R0, R4, 0xfe, !PT ;  /* 0x0000000003007212 */ /* 0x000fe400078efe04 */
.L_x_6278:
[----:B------:R-:W-:Y:S05]  /*ec60*/  BSYNC B0 ;  /* 0x0000000000007941 */ /* 0x000fea0003800000 */
.L_x_6277:
[----:B------:R-:W-:Y:S01]  /*ec70*/  F2FP.PACK_AB R0, RZ, R0 ;  /* 0x00000000ff00723e */ /* 0x000fe200000000ff */
[----:B------:R-:W-:Y:S05]  /*ec80*/  BRA `(.L_x_6262) ;  /* 0x0000049000007947 */ /* 0x000fea0003800000 */
.L_x_6275:
        /* <DEDUP_REMOVED lines=21> */
.L_x_6284:
[----:B------:R-:W-:Y:S05]  /*ede0*/  BSYNC B1 ;  /* 0x0000000000017941 */ /* 0x000fea0003800000 */
.L_x_6283:
[----:B------:R-:W-:Y:S01]  /*edf0*/  LEA R3, R0, 0x37800000, 0x17 ;  /* 0x3780000000037811 */ /* 0x000fe200078eb8ff */
[----:B------:R-:W-:-:S05]  /*ee00*/  IMAD.SHL.U32 R0, R2, 0x200000, RZ ;  /* 0x0020000002007824 */ /* 0x000fca00078e00ff */
[----:B------:R-:W-:Y:S02]  /*ee10*/  LOP3.LUT R0, R3, R0, R4, 0xfe, !PT ;  /* 0x0000000003007212 */ /* 0x000fe400078efe04 */
.L_x_6282:
[----:B------:R-:W-:Y:S05]  /*ee20*/  BSYNC B0 ;  /* 0x0000000000007941 */ /* 0x000fea0003800000 */
.L_x_6281:
[----:B------:R-:W-:Y:S01]  /*ee30*/  F2FP.PACK_AB R0, RZ, R0 ;  /* 0x00000000ff00723e */ /* 0x000fe200000000ff */
[----:B------:R-:W-:Y:S05]  /*ee40*/  BRA `(.L_x_6262) ;  /* 0x000002d000007947 */ /* 0x000fea0003800000 */
.L_x_6274:
        /* <DEDUP_REMOVED lines=14> */
.L_x_6288:
[----:B------:R-:W-:Y:S05]  /*ef30*/  BSYNC B0 ;  /* 0x0000000000007941 */ /* 0x000fea0003800000 */
.L_x_6287:
[----:B------:R-:W-:Y:S01]  /*ef40*/  F2FP.PACK_AB R0, RZ, R0 ;  /* 0x00000000ff00723e */ /* 0x000fe200000000ff */
[----:B------:R-:W-:Y:S05]  /*ef50*/  BRA `(.L_x_6262) ;  /* 0x000001c000007947 */ /* 0x000fea0003800000 */
.L_x_6261:
        /* <DEDUP_REMOVED lines=21> */
.L_x_6286:
[----:B------:R-:W2:Y:S02]  /*f0b0*/  LDG.E.64 R2, [R2.64] ;  /* 0x0000002402027981 */ /* 0x000ea4000c1e1b00 */
[----:B--2---:R-:W0:Y:S02]  /*f0c0*/  I2F.U64 R0, R2 ;  /* 0x0000000200007312 */ /* 0x004e240000301000 */
[----:B0-----:R-:W-:Y:S01]  /*f0d0*/  F2FP.PACK_AB R0, RZ, R0 ;  /* 0x00000000ff00723e */ /* 0x001fe200000000ff */
[----:B------:R-:W-:Y:S05]  /*f0e0*/  BRA `(.L_x_6262) ;  /* 0x0000003000007947 */ /* 0x000fea0003800000 */
.L_x_6285:
[----:B------:R-:W2:Y:S02]  /*f0f0*/  LDG.E R2, [R2.64] ;  /* 0x0000002402027981 */ /* 0x000ea4000c1e1900 */
[----:B--2---:R-:W0:Y:S02]  /*f100*/  I2F.U32 R0, R2 ;  /* 0x0000000200007306 */ /* 0x004e240000201000 */
[----:B0-----:R-:W-:-:S06]  /*f110*/  F2FP.PACK_AB R0, RZ, R0 ;  /* 0x00000000ff00723e */ /* 0x001fcc00000000ff */
.L_x_6262:
        /* <DEDUP_REMOVED lines=27> */
.L_x_6292:
[----:B------:R-:W-:-:S06]  /*f2d0*/  HADD2.F32 R3, -RZ, R0.H0_H0 ;  /* 0x20000000ff037230 */ /* 0x000fcc0000004100 */
[----:B------:R-:W0:Y:S02]  /*f2e0*/  F2I.S64.TRUNC R2, R3 ;  /* 0x0000000300027311 */ /* 0x000e24000020d900 */
[----:B0-----:R-:W-:Y:S01]  /*f2f0*/  STG.E.U8 [R16.64], R2 ;  /* 0x0000000210007986 */ /* 0x001fe2000c101124 */
[----:B------:R-:W-:Y:S05]  /*f300*/  EXIT ;  /* 0x000000000000794d */ /* 0x000fea0003800000 */
.L_x_6291:
        /* <DEDUP_REMOVED lines=10> */
.L_x_6295:
[----:B------:R-:W-:-:S04]  /*f3b0*/  HADD2.F32 R0, -RZ, R0.H0_H0 ;  /* 0x20000000ff007230 */ /* 0x000fc80000004100 */
[----:B------:R-:W0:Y:S02]  /*f3c0*/  F2I.FTZ.TRUNC.NTZ R3, R0 ;  /* 0x0000000000037305 */ /* 0x000e24000021f100 */
[----:B0-----:R-:W-:Y:S01]  /*f3d0*/  STG.E [R16.64], R3 ;  /* 0x0000000310007986 */ /* 0x001fe2000c101924 */
[----:B------:R-:W-:Y:S05]  /*f3e0*/  EXIT ;  /* 0x000000000000794d */ /* 0x000fea0003800000 */
.L_x_6294:
[----:B------:R-:W-:-:S04]  /*f3f0*/  HADD2.F32 R0, -RZ, R0.H0_H0 ;  /* 0x20000000ff007230 */ /* 0x000fc80000004100 */
[----:B------:R-:W0:Y:S02]  /*f400*/  F2I.FTZ.TRUNC.NTZ R3, R0 ;  /* 0x0000000000037305 */ /* 0x000e24000021f100 */
[----:B0-----:R-:W-:Y:S01]  /*f410*/  STG.E.U16 [R16.64], R3 ;  /* 0x0000000310007986 */ /* 0x001fe2000c101524 */
[----:B------:R-:W-:Y:S05]  /*f420*/  EXIT ;  /* 0x000000000000794d */ /* 0x000fea0003800000 */
.L_x_6290:
        /* <DEDUP_REMOVED lines=9> */
.L_x_6297:
[----:B------:R-:W-:Y:S01]  /*f4c0*/  STG.E.U16 [R16.64], R0 ;  /* 0x0000000010007986 */ /* 0x000fe2000c101524 */
[----:B------:R-:W-:Y:S05]  /*f4d0*/  EXIT ;  /* 0x000000000000794d */ /* 0x000fea0003800000 */
.L_x_6296:
        /* <DEDUP_REMOVED lines=10> */
.L_x_6299:
[----:B------:R-:W-:-:S05]  /*f580*/  HADD2.F32 R0, -RZ, R0.H0_H0 ;  /* 0x20000000ff007230 */ /* 0x000fca0000004100 */
[----:B------:R-:W-:-:S04]  /*f590*/  F2FP.PACK_AB R0, RZ, R0 ;  /* 0x00000000ff00723e */ /* 0x000fc800000000ff */
[----:B------:R-:W-:-:S05]  /*f5a0*/  PRMT R0, R0, 0x5410, RZ ;  /* 0x0000541000007816 */ /* 0x000fca00000000ff */
[----:B------:R-:W-:Y:S01]  /*f5b0*/  STG.E [R16.64], R0 ;  /* 0x0000000010007986 */ /* 0x000fe2000c101924 */
[----:B------:R-:W-:Y:S05]  /*f5c0*/  EXIT ;  /* 0x000000000000794d */ /* 0x000fea0003800000 */
.L_x_6298:
[----:B------:R-:W-:-:S05]  /*f5d0*/  HADD2.F32 R2, -RZ, R0.H0_H0 ;  /* 0x20000000ff027230 */ /* 0x000fca0000004100 */
[----:B------:R-:W-:-:S06]  /*f5e0*/  FMUL.FTZ R2, R2, 1 ;  /* 0x3f80000002027820 */ /* 0x000fcc0000410000 */
[----:B------:R-:W0:Y:S02]  /*f5f0*/  F2F.F64.F32 R2, R2 ;  /* 0x0000000200027310 */ /* 0x000e240000201800 */
[----:B0-----:R-:W-:Y:S01]  /*f600*/  STG.E.64 [R16.64], R2 ;  /* 0x0000000210007986 */ /* 0x001fe2000c101b24 */
[----:B------:R-:W-:Y:S05]  /*f610*/  EXIT ;  /* 0x000000000000794d */ /* 0x000fea0003800000 */
.L_x_6289:
        /* <DEDUP_REMOVED lines=13> */
.L_x_6302:
[----:B------:R-:W-:Y:S01]  /*f6f0*/  HADD2.F32 R0, -RZ, R0.H0_H0 ;  /* 0x20000000ff007230 */ /* 0x000fe20000004100 */
[----:B------:R-:W-:-:S04]  /*f700*/  CS2R R6, SRZ ;  /* 0x0000000000067805 */ /* 0x000fc8000001ff00 */
[----:B------:R-:W-:-:S04]  /*f710*/  FMUL.FTZ R0, R0, 1 ;  /* 0x3f80000000007820 */ /* 0x000fc80000410000 */
[----:B------:R-:W0:Y:S02]  /*f720*/  F2F.F64.F32 R4, R0 ;  /* 0x0000000000047310 */ /* 0x000e240000201800 */
[----:B0-----:R-:W-:Y:S01]  /*f730*/  STG.E.128 [R16.64], R4 ;  /* 0x0000000410007986 */ /* 0x001fe2000c101d24 */
[----:B------:R-:W-:Y:S05]  /*f740*/  EXIT ;  /* 0x000000000000794d */ /* 0x000fea0003800000 */
.L_x_6301:
        /* <DEDUP_REMOVED lines=21> */
.L_x_6306:
[----:B------:R-:W-:Y:S05]  /*f8a0*/  BSYNC B0 ;  /* 0x0000000000007941 */ /* 0x000fea0003800000 */
.L_x_6305:
[----:B------:R-:W-:-:S05]  /*f8b0*/  LOP3.LUT R3, R0, R3, RZ, 0xfc, !PT ;  /* 0x0000000300037212 */ /* 0x000fca00078efcff */
[----:B------:R-:W-:Y:S01]  /*f8c0*/  STG.E.U8 [R16.64], R3 ;  /* 0x0000000310007986 */ /* 0x000fe2000c101124 */
[----:B------:R-:W-:Y:S05]  /*f8d0*/  EXIT ;  /* 0x000000000000794d */ /* 0x000fea0003800000 */
.L_x_6304:
        /* <DEDUP_REMOVED lines=13> */
.L_x_6308:
[----:B------:R-:W-:Y:S01]  /*f9b0*/  IMAD.MOV.U32 R0, RZ, RZ, 0x7f ;  /* 0x0000007fff007424 */ /* 0x000fe200078e00ff */
[----:B------:R-:W-:-:S04]  /*f9c0*/  ISETP.GT.U32.AND P0, PT, R2, 0x7f800000, PT ;  /* 0x7f8000000200780c */ /* 0x000fc80003f04070 */
[----:B------:R-:W-:-:S04]  /*f9d0*/  SEL R0, R0, 0x7c, P0 ;  /* 0x0000007c00007807 */ /* 0x000fc80000000000 */
.L_x_6309:
[----:B------:R-:W-:Y:S05]  /*f9e0*/  BSYNC B0 ;  /* 0x0000000000007941 */ /* 0x000fea0003800000 */
.L_x_6307:
[----:B------:R-:W-:-:S04]  /*f9f0*/  LOP3.LUT R2, R3, 0x80000000, RZ, 0xc0, !PT ;  /* 0x8000000003027812 */ /* 0x000fc800078ec0ff */
[----:B------:R-:W-:-:S04]  /*fa00*/  SHF.R.U32.HI R3, RZ, 0x18, R2 ;  /* 0x00000018ff037819 */ /* 0x000fc80000011602 */
[----:B------:R-:W-:-:S05]  /*fa10*/  LOP3.LUT R3, R0, R3, RZ, 0xfc, !PT ;  /* 0x0000000300037212 */ /* 0x000fca00078efcff */
[----:B------:R-:W-:Y:S01]  /*fa20*/  STG.E.U8 [R16.64], R3 ;  /* 0x0000000310007986 */ /* 0x000fe2000c101124 */
[----:B------:R-:W-:Y:S05]  /*fa30*/  EXIT ;  /* 0x000000000000794d */ /* 0x000fea0003800000 */
.L_x_6303:
[----:B------:R-:W-:-:S05]  /*fa40*/  HADD2.F32 R0, -RZ, R0.H0_H0 ;  /* 0x20000000ff007230 */ /* 0x000fca0000004100 */
[----:B------:R-:W-:-:S05]  /*fa50*/  F2FP.BF16.PACK_AB R0, RZ, R0 ;  /* 0x00000000ff00723e */ /* 0x000fca00000010ff */
[----:B------:R-:W-:Y:S01]  /*fa60*/  STG.E.U16 [R16.64], R0 ;  /* 0x0000000010007986 */ /* 0x000fe2000c101524 */
[----:B------:R-:W-:Y:S05]  /*fa70*/  EXIT ;  /* 0x000000000000794d */ /* 0x000fea0003800000 */
.L_x_6300:
        /* <DEDUP_REMOVED lines=12> */
.L_x_6312:
        /* <DEDUP_REMOVED lines=17> */
.L_x_6315:
[----:B------:R-:W-:-:S04]  /*fc50*/  LOP3.LUT R2, R3, 0x80000000, RZ, 0xc0, !PT ;  /* 0x8000000003027812 */ /* 0x000fc800078ec0ff */
[----:B------:R-:W-:-:S04]  /*fc60*/  SHF.R.U32.HI R3, RZ, 0x18, R2 ;  /* 0x00000018ff037819 */ /* 0x000fc80000011602 */
[----:B------:R-:W-:-:S04]  /*fc70*/  LOP3.LUT R0, R0, R3, RZ, 0xfc, !PT ;  /* 0x0000000300007212 */ /* 0x000fc800078efcff */
[----:B------:R-:W-:Y:S02]  /*fc80*/  PRMT R8, R0, 0x7610, R8 ;  /* 0x0000761000087816 */ /* 0x000fe40000000008 */
.L_x_6314:
[----:B------:R-:W-:Y:S05]  /*fc90*/  BSYNC B0 ;  /* 0x0000000000007941 */ /* 0x000fea0003800000 */
.L_x_6313:
[----:B------:R-:W-:Y:S01]  /*fca0*/  STG.E.U8 [R16.64], R8 ;  /* 0x0000000810007986 */ /* 0x000fe2000c101124 */
[----:B------:R-:W-:Y:S05]  /*fcb0*/  EXIT ;  /* 0x000000000000794d */ /* 0x000fea0003800000 */
.L_x_6311:
        /* <DEDUP_REMOVED lines=17> */
.L_x_6318:
[----:B------:R-:W-:-:S04]  /*fdd0*/  LOP3.LUT R2, R3, 0x80000000, RZ, 0xc0, !PT ;  /* 0x8000000003027812 */ /* 0x000fc800078ec0ff */
[----:B------:R-:W-:-:S04]  /*fde0*/  SHF.R.U32.HI R3, RZ, 0x18, R2 ;  /* 0x00000018ff037819 */ /* 0x000fc80000011602 */
[----:B------:R-:W-:-:S04]  /*fdf0*/  LOP3.LUT R0, R0, R3, RZ, 0xfc, !PT ;  /* 0x0000000300007212 */ /* 0x000fc800078efcff */
[----:B------:R-:W-:Y:S02]  /*fe00*/  PRMT R8, R0, 0x7610, R8 ;  /* 0x0000761000087816 */ /* 0x000fe40000000008 */
.L_x_6317:
[----:B------:R-:W-:Y:S05]  /*fe10*/  BSYNC B0 ;  /* 0x0000000000007941 */ /* 0x000fea0003800000 */
.L_x_6316:
[----:B------:R-:W-:Y:S01]  /*fe20*/  STG.E.U8 [R16.64], R8 ;  /* 0x0000000810007986 */ /* 0x000fe2000c101124 */
[----:B------:R-:W-:Y:S05]  /*fe30*/  EXIT ;  /* 0x000000000000794d */ /* 0x000fea0003800000 */
.L_x_6310:
        /* <DEDUP_REMOVED lines=22> */
.L_x_6293:
        /* <DEDUP_REMOVED lines=20> */
.L_x_6320:
[----:B------:R-:W-:-:S06]  /*100e0*/  HADD2.F32 R2, -RZ, R0.H0_H0 ;  /* 0x20000000ff027230 */ /* 0x000fcc0000004100 */
[----:B------:R-:W0:Y:S02]  /*100f0*/  F2I.U64.TRUNC R2, R2 ;  /* 0x0000000200027311 */ /* 0x000e24000020d800 */
[----:B0-----:R-:W-:Y:S01]  /*10100*/  STG.E.64 [R16.64], R2 ;  /* 0x0000000210007986 */ /* 0x001fe2000c101b24 */
[----:B------:R-:W-:Y:S05]  /*10110*/  EXIT ;  /* 0x000000000000794d */ /* 0x000fea0003800000 */
.L_x_6319:
[----:B------:R-:W-:-:S04]  /*10120*/  HADD2.F32 R0, -RZ, R0.H0_H0 ;  /* 0x20000000ff007230 */ /* 0x000fc80000004100 */
[----:B------:R-:W0:Y:S02]  /*10130*/  F2I.FTZ.U32.TRUNC.NTZ R3, R0 ;  /* 0x0000000000037305 */ /* 0x000e24000021f000 */
[----:B0-----:R-:W-:Y:S01]  /*10140*/  STG.E [R16.64], R3 ;  /* 0x0000000310007986 */ /* 0x001fe2000c101924 */
[----:B------:R-:W-:Y:S05]  /*10150*/  EXIT ;  /* 0x000000000000794d */ /* 0x000fea0003800000 */
.L_x_6321:
        /* <DEDUP_REMOVED lines=10> */
.L_x_13791:


//--------------------- .text._ZN2at6native27unrolled_elementwise_kernelIZZZNS0_26logit_backward_kernel_cudaERNS_18TensorIteratorBaseERKN3c106ScalarEENKUlvE_clEvENKUlvE1_clEvEUlNS4_4HalfESA_E_St5arrayIPcLm3EELi4E23TrivialOffsetCalculatorILi2EjESF_ILi1EjENS0_6memory12LoadWithCastILi2EEENSI_13StoreWithCastILi1EEEEEviT_T0_T2_T3_T4_T5_ --------------------------
	.section	.text._ZN2at6native27unrolled_elementwise_kernelIZZZNS0_26logit_backward_kernel_cudaERNS_18TensorIteratorBaseERKN3c106ScalarEENKUlvE_clEvENKUlvE1_clEvEUlNS4_4HalfESA_E_St5arrayIPcLm3EELi4E23TrivialOffsetCalculatorILi2EjESF_ILi1EjENS0_6memory12LoadWithCastILi2EEENSI_13StoreWithCastILi1EEEEEviT_T0_T2_T3_T4_T5_,"ax",@progbits
	.sectioninfo	@"SHI_REGISTERS=32"
	.align	128
        .global         _ZN2at6native27unrolled_elementwise_kernelIZZZNS0_26logit_backward_kernel_cudaERNS_18TensorIteratorBaseERKN3c106ScalarEENKUlvE_clEvENKUlvE1_clEvEUlNS4_4HalfESA_E_St5arrayIPcLm3EELi4E23TrivialOffsetCalculatorILi2EjESF_ILi1EjENS0_6memory12LoadWithCastILi2EEENSI_13StoreWithCastILi1EEEEEviT_T0_T2_T3_T4_T5_
        .type           _ZN2at6native27unrolled_elementwise_kernelIZZZNS0_26logit_backward_kernel_cudaERNS_18TensorIteratorBaseERKN3c106ScalarEENKUlvE_clEvENKUlvE1_clEvEUlNS4_4HalfESA_E_St5arrayIPcLm3EELi4E23TrivialOffsetCalculatorILi2EjESF_ILi1EjENS0_6memory12LoadWithCastILi2EEENSI_13StoreWithCastILi1EEEEEviT_T0_T2_T3_T4_T5_,@function
        .size           _ZN2at6native27unrolled_elementwise_kernelIZZZNS0_26logit_backward_kernel_cudaERNS_18TensorIteratorBaseERKN3c106ScalarEENKUlvE_clEvENKUlvE1_clEvEUlNS4_4HalfESA_E_St5arrayIPcLm3EELi4E23TrivialOffsetCalculatorILi2EjESF_ILi1EjENS0_6memory12LoadWithCastILi2EEENSI_13StoreWithCastILi1EEEEEviT_T0_T2_T3_T4_T5_,(.L_x_13792 - _ZN2at6native27unrolled_elementwise_kernelIZZZNS0_26logit_backward_kernel_cudaERNS_18TensorIteratorBaseERKN3c106ScalarEENKUlvE_clEvENKUlvE1_clEvEUlNS4_4HalfESA_E_St5arrayIPcLm3EELi4E23TrivialOffsetCalculatorILi2EjESF_ILi1EjENS0_6memory12LoadWithCastILi2EEENSI_13StoreWithCastILi1EEEEEviT_T0_T2_T3_T4_T5_)
        .other          _ZN2at6native27unrolled_elementwise_kernelIZZZNS0_26logit_backward_kernel_cudaERNS_18TensorIteratorBaseERKN3c106ScalarEENKUlvE_clEvENKUlvE1_clEvEUlNS4_4HalfESA_E_St5arrayIPcLm3EELi4E23TrivialOffsetCalculatorILi2EjESF_ILi1EjENS0_6memory12LoadWithCastILi2EEENSI_13StoreWithCastILi1EEEEEviT_T0_T2_T3_T4_T5_,@"STO_CUDA_ENTRY STV_DEFAULT"
_ZN2at6native27unrolled_elementwise_kernelIZZZNS0_26logit_backward_kernel_cudaERNS_18TensorIteratorBaseERKN3c106ScalarEENKUlvE_clEvENKUlvE1_clEvEUlNS4_4HalfESA_E_St5arrayIPcLm3EELi4E23TrivialOffsetCalculatorILi2EjESF_ILi1EjENS0_6memory12LoadWithCastILi2EEENSI_13StoreWithCastILi1EEEEEviT_T0_T2_T3_T4_T5_:
.text._ZN2at6native27unrolled_elementwise_kernelIZZZNS0_26logit_backward_kernel_cudaERNS_18TensorIteratorBaseERKN3c106ScalarEENKUlvE_clEvENKUlvE1_clEvEUlNS4_4HalfESA_E_St5arrayIPcLm3EELi4E23TrivialOffsetCalculatorILi2EjESF_ILi1EjENS0_6memory12LoadWithCastILi2EEENSI_13StoreWithCastILi1EEEEEviT_T0_T2_T3_T4_T5_:
        /* <DEDUP_REMOVED lines=34> */
.L_x_6327:
[----:B------:R-:W2:Y:S02]  /*0220*/  LDG.E.U8 R2, [R2.64] ;  /* 0x0000002402027981 */ /* 0x000ea4000c1e1100 */
[----:B--2---:R-:W0:Y:S02]  /*0230*/  I2F.U16 R0, R2 ;  /* 0x0000000200007306 */ /* 0x004e240000101000 */
[----:B0-----:R-:W-:-:S04]  /*0240*/  F2FP.PACK_AB R0, RZ, R0 ;  /* 0x00000000ff00723e */ /* 0x001fc800000000ff */
[----:B------:R-:W-:Y:S01]  /*0250*/  PRMT R24, R0, 0x7610, R24 ;  /* 0x0000761000187816 */ /* 0x000fe20000000018 */
[----:B------:R-:W-:Y:S05]  /*0260*/  BRA `(.L_x_6329) ;  /* 0x00000ed000007947 */ /* 0x000fea0003800000 */
.L_x_6326:
        /* <DEDUP_REMOVED lines=11> */
.L_x_6331:
[----:B------:R-:W2:Y:S02]  /*0320*/  LDG.E R2, [R2.64] ;  /* 0x0000002402027981 */ /* 0x000ea4000c1e1900 */
[----:B--2---:R-:W0:Y:S02]  /*0330*/  I2F R0, R2 ;  /* 0x0000000200007306 */ /* 0x004e240000201400 */
[----:B0-----:R-:W-:-:S04]  /*0340*/  F2FP.PACK_AB R0, RZ, R0 ;  /* 0x00000000ff00723e */ /* 0x001fc800000000ff */
[----:B------:R-:W-:Y:S01]  /*0350*/  PRMT R24, R0, 0x7610, R24 ;  /* 0x0000761000187816 */ /* 0x000fe20000000018 */
[----:B------:R-:W-:Y:S05]  /*0360*/  BRA `(.L_x_6329) ;  /* 0x00000dd000007947 */ /* 0x000fea0003800000 */
.L_x_6330:
[----:B------:R-:W2:Y:S02]  /*0370*/  LDG.E.U16 R2, [R2.64] ;  /* 0x0000002402027981 */ /* 0x000ea4000c1e1500 */
[----:B--2---:R-:W0:Y:S02]  /*0380*/  I2F.S16 R0, R2 ;  /* 0x0000000200007306 */ /* 0x004e240000101400 */
[----:B0-----:R-:W-:-:S04]  /*0390*/  F2FP.PACK_AB R0, RZ, R0 ;  /* 0x00000000ff00723e */ /* 0x001fc800000000ff */
[----:B------:R-:W-:Y:S01]  /*03a0*/  PRMT R24, R0, 0x7610, R24 ;  /* 0x0000761000187816 */ /* 0x000fe20000000018 */
[----:B------:R-:W-:Y:S05]  /*03b0*/  BRA `(.L_x_6329) ;  /* 0x00000d8000007947 */ /* 0x000fea0003800000 */
.L_x_6325:
        /* <DEDUP_REMOVED lines=9> */
.L_x_6333:
[----:B------:R0:W5:Y:S01]  /*0450*/  LDG.E.U16 R24, [R2.64] ;  /* 0x0000002402187981 */ /* 0x000162000c1e1500 */
[----:B------:R-:W-:Y:S05]  /*0460*/  BRA `(.L_x_6329) ;  /* 0x00000cd000007947 */ /* 0x000fea0003800000 */
.L_x_6332:
        /* <DEDUP_REMOVED lines=9> */
.L_x_6335:
[----:B------:R0:W5:Y:S01]  /*0500*/  LDG.E.U16 R24, [R2.64] ;  /* 0x0000002402187981 */ /* 0x000162000c1e1500 */
[----:B------:R-:W-:Y:S05]  /*0510*/  BRA `(.L_x_6329) ;  /* 0x00000c2000007947 */ /* 0x000fea0003800000 */
.L_x_6334:
[----:B------:R-:W2:Y:S02]  /*0520*/  LDG.E.64 R2, [R2.64] ;  /* 0x0000002402027981 */ /* 0x000ea4000c1e1b00 */
[----:B--2---:R-:W0:Y:S01]  /*0530*/  F2F.F32.F64 R0, R2 ;  /* 0x0000000200007310 */ /* 0x004e220000301000 */
[----:B------:R-:W0:-:S14]  /*0540*/  DSETP.GEU.AND P0, PT, |R2|, c[0x2][0x0], PT ;  /* 0x008000000200762a */ /* 0x000e1c0003f0e200 */
[----:B0-----:R-:W-:-:S05]  /*0550*/  @!P0 FMUL R0, R0, 1.175494350822287508e-38 ;  /* 0x0080000000008820 */ /* 0x001fca0000400000 */
[----:B------:R-:W-:-:S04]  /*0560*/  F2FP.PACK_AB R0, RZ, R0 ;  /* 0x00000000ff00723e */ /* 0x000fc800000000ff */
[----:B------:R-:W-:Y:S01]  /*0570*/  PRMT R24, R0, 0x7610, R24 ;  /* 0x0000761000187816 */ /* 0x000fe20000000018 */
[----:B------:R-:W-:Y:S05]  /*0580*/  BRA `(.L_x_6329) ;  /* 0x00000bb000007947 */ /* 0x000fea0003800000 */
.L_x_6324:
        /* <DEDUP_REMOVED lines=14> */
.L_x_6338:
[----:B------:R-:W2:Y:S02]  /*0670*/  LDG.E.64 R2, [R2.64] ;  /* 0x0000002402027981 */ /* 0x000ea4000c1e1b00 */
[----:B--2---:R-:W0:Y:S01]  /*0680*/  F2F.F32.F64 R0, R2 ;  /* 0x0000000200007310 */ /* 0x004e220000301000 */
[----:B------:R-:W0:-:S14]  /*0690*/  DSETP.GEU.AND P0, PT, |R2|, c[0x2][0x0], PT ;  /* 0x008000000200762a */ /* 0x000e1c0003f0e200 */
[----:B0-----:R-:W-:-:S05]  /*06a0*/  @!P0 FMUL R0, R0, 1.175494350822287508e-38 ;  /* 0x0080000000008820 */ /* 0x001fca0000400000 */
[----:B------:R-:W-:-:S04]  /*06b0*/  F2FP.PACK_AB R0, RZ, R0 ;  /* 0x00000000ff00723e */ /* 0x000fc800000000ff */
[----:B------:R-:W-:Y:S01]  /*06c0*/  PRMT R24, R0, 0x7610, R24 ;  /* 0x0000761000187816 */ /* 0x000fe20000000018 */
[----:B------:R-:W-:Y:S05]  /*06d0*/  BRA `(.L_x_6329) ;  /* 0x00000a6000007947 */ /* 0x000fea0003800000 */
.L_x_6337:
        /* <DEDUP_REMOVED lines=28> */
.L_x_6340:
        /* <DEDUP_REMOVED lines=15> */
.L_x_6339:
[----:B------:R-:W2:Y:S02]  /*0990*/  LDG.E.U16 R0, [R2.64] ;  /* 0x0000002402007981 */ /* 0x000ea4000c1e1500 */
[----:B--2---:R-:W-:-:S04]  /*09a0*/  PRMT R0, RZ, 0x5410, R0 ;  /* 0x00005410ff007816 */ /* 0x004fc80000000000 */
[----:B------:R-:W-:-:S04]  /*09b0*/  F2FP.PACK_AB R0, RZ, R0 ;  /* 0x00000000ff00723e */ /* 0x000fc800000000ff */
[----:B------:R-:W-:Y:S01]  /*09c0*/  PRMT R24, R0, 0x7610, R24 ;  /* 0x0000761000187816 */ /* 0x000fe20000000018 */
[----:B------:R-:W-:Y:S05]  /*09d0*/  BRA `(.L_x_6329) ;  /* 0x0000076000007947 */ /* 0x000fea0003800000 */
.L_x_6336:
        /* <DEDUP_REMOVED lines=12> */
.L_x_6343:
        /* <DEDUP_REMOVED lines=21> */
.L_x_6347:
[----:B------:R-:W-:Y:S05]  /*0bf0*/  BSYNC B1 ;  /* 0x0000000000017941 */ /* 0x000fea0003800000 */
.L_x_6346:
[----:B------:R-:W-:Y:S01]  /*0c00*/  LEA R3, R0, 0x3b800000, 0x17 ;  /* 0x3b80000000037811 */ /* 0x000fe200078eb8ff */
[----:B------:R-:W-:-:S05]  /*0c10*/  IMAD.SHL.U32 R0, R2, 0x100000, RZ ;  /* 0x0010000002007824 */ /* 0x000fca00078e00ff */
[----:B------:R-:W-:Y:S02]  /*0c20*/  LOP3.LUT R0, R3, R0, R4, 0xfe, !PT ;  /* 0x0000000003007212 */ /* 0x000fe400078efe04 */
.L_x_6345:
[----:B------:R-:W-:Y:S05]  /*0c30*/  BSYNC B0 ;  /* 0x0000000000007941 */ /* 0x000fea0003800000 */
.L_x_6344:
[----:B------:R-:W-:-:S04]  /*0c40*/  F2FP.PACK_AB R0, RZ, R0 ;  /* 0x00000000ff00723e */ /* 0x000fc800000000ff */
[----:B------:R-:W-:Y:S01]  /*0c50*/  PRMT R24, R0, 0x7610, R24 ;  /* 0x0000761000187816 */ /* 0x000fe20000000018 */
[----:B------:R-:W-:Y:S05]  /*0c60*/  BRA `(.L_x_6329) ;  /* 0x000004d000007947 */ /* 0x000fea0003800000 */
.L_x_6342:
        /* <DEDUP_REMOVED lines=21> */
.L_x_6351:
[----:B------:R-:W-:Y:S05]  /*0dc0*/  BSYNC B1 ;  /* 0x0000000000017941 */ /* 0x000fea0003800000 */
.L_x_6350:
[----:B------:R-:W-:Y:S01]  /*0dd0*/  LEA R3, R0, 0x37800000, 0x17 ;  /* 0x3780000000037811 */ /* 0x000fe200078eb8ff */
[----:B------:R-:W-:-:S05]  /*0de0*/  IMAD.SHL.U32 R0, R2, 0x200000, RZ ;  /* 0x0020000002007824 */ /* 0x000fca00078e00ff */
[----:B------:R-:W-:Y:S02]  /*0df0*/  LOP3.LUT R0, R3, R0, R4, 0xfe, !PT ;  /* 0x0000000003007212 */ /* 0x000fe400078efe04 */
.L_x_6349:
[----:B------:R-:W-:Y:S05]  /*0e00*/  BSYNC B0 ;  /* 0x0000000000007941 */ /* 0x000fea0003800000 */
.L_x_6348:
[----:B------:R-:W-:-:S04]  /*0e10*/  F2FP.PACK_AB R0, RZ, R0 ;  /* 0x00000000ff00723e */ /* 0x000fc800000000ff */
[----:B------:R-:W-:Y:S01]  /*0e20*/  PRMT R24, R0, 0x7610, R24 ;  /* 0x0000761000187816 */ /* 0x000fe20000000018 */
[----:B------:R-:W-:Y:S05]  /*0e30*/  BRA `(.L_x_6329) ;  /* 0x0000030000007947 */ /* 0x000fea0003800000 */
.L_x_6341:
        /* <DEDUP_REMOVED lines=14> */
.L_x_6355:
[----:B------:R-:W-:Y:S05]  /*0f20*/  BSYNC B0 ;  /* 0x0000000000007941 */ /* 0x000fea0003800000 */
.L_x_6354:
[----:B------:R-:W-:-:S04]  /*0f30*/  F2FP.PACK_AB R0, RZ, R0 ;  /* 0x00000000ff00723e */ /* 0x000fc800000000ff */
[----:B------:R-:W-:Y:S01]  /*0f40*/  PRMT R24, R0, 0x7610, R24 ;  /* 0x0000761000187816 */ /* 0x000fe20000000018 */
[----:B------:R-:W-:Y:S05]  /*0f50*/  BRA `(.L_x_6329) ;  /* 0x000001e000007947 */ /* 0x000fea0003800000 */
.L_x_6328:
        /* <DEDUP_REMOVED lines=21> */
.L_x_6353:
[----:B------:R-:W2:Y:S02]  /*10b0*/  LDG.E.64 R2, [R2.64] ;  /* 0x0000002402027981 */ /* 0x000ea4000c1e1b00 */
[----:B--2---:R-:W0:Y:S02]  /*10c0*/  I2F.U64 R0, R2 ;  /* 0x0000000200007312 */ /* 0x004e240000301000 */
[----:B0-----:R-:W-:-:S04]  /*10d0*/  F2FP.PACK_AB R0, RZ, R0 ;  /* 0x00000000ff00723e */ /* 0x001fc800000000ff */
[----:B------:R-:W-:Y:S01]  /*10e0*/  PRMT R24, R0, 0x7610, R24 ;  /* 0x0000761000187816 */ /* 0x000fe20000000018 */
[----:B------:R-:W-:Y:S05]  /*10f0*/  BRA `(.L_x_6329) ;  /* 0x0000004000007947 */ /* 0x000fea0003800000 */
.L_x_6352:
[----:B------:R-:W2:Y:S02]  /*1100*/  LDG.E R2, [R2.64] ;  /* 0x0000002402027981 */ /* 0x000ea4000c1e1900 */
[----:B--2---:R-:W0:Y:S02]  /*1110*/  I2F.U32 R0, R2 ;  /* 0x0000000200007306 */ /* 0x004e240000201000 */
[----:B0-----:R-:W-:-:S04]  /*1120*/  F2FP.PACK_AB R0, RZ, R0 ;  /* 0x00000000ff00723e */ /* 0x001fc800000000ff */
[----:B------:R-:W-:Y:S02]  /*1130*/  PRMT R24, R0, 0x7610, R24 ;  /* 0x0000761000187816 */ /* 0x000fe40000000018 */
.L_x_6329:
        /* <DEDUP_REMOVED lines=19> */
.L_x_6359:
[----:B------:R-:W2:Y:S02]  /*1270*/  LDG.E.U8 R2, [R2.64] ;  /* 0x0000002402027981 */ /* 0x000ea4000c1e1100 */
[----:B--2---:R-:W0:Y:S02]  /*1280*/  I2F.U16 R0, R2 ;  /* 0x0000000200007306 */ /* 0x004e240000101000 */
[----:B0-----:R-:W-:-:S04]  /*1290*/  F2FP.PACK_AB R0, RZ, R0 ;  /* 0x00000000ff00723e */ /* 0x001fc800000000ff */
[----:B------:R-:W-:Y:S01]  /*12a0*/  PRMT R25, R0, 0x7610, R25 ;  /* 0x0000761000197816 */ /* 0x000fe20000000019 */
[----:B------:R-:W-:Y:S05]  /*12b0*/  BRA `(.L_x_6361) ;  /* 0x00000ed000007947 */ /* 0x000fea0003800000 */
.L_x_6358:
        /* <DEDUP_REMOVED lines=11> */
.L_x_6363:
[----:B------:R-:W2:Y:S02]  /*1370*/  LDG.E R2, [R2.64] ;  /* 0x0000002402027981 */ /* 0x000ea4000c1e1900 */
[----:B--2---:R-:W0:Y:S02]  /*1380*/  I2F R0, R2 ;  /* 0x0000000200007306 */ /* 0x004e240000201400 */
[----:B0-----:R-:W-:-:S04]  /*1390*/  F2FP.PACK_AB R0, RZ, R0 ;  /* 0x00000000ff00723e */ /* 0x001fc800000000ff */
[----:B------:R-:W-:Y:S01]  /*13a0*/  PRMT R25, R0, 0x7610, R25 ;  /* 0x0000761000197816 */ /* 0x000fe20000000019 */
[----:B------:R-:W-:Y:S05]  /*13b0*/  BRA `(.L_x_6361) ;  /* 0x00000dd000007947 */ /* 0x000fea0003800000 */
.L_x_6362:
[----:B------:R-:W2:Y:S02]  /*13c0*/  LDG.E.U16 R2, [R2.64] ;  /* 0x0000002402027981 */ /* 0x000ea4000c1e1500 */
[----:B--2---:R-:W0:Y:S02]  /*13d0*/  I2F.S16 R0, R2 ;  /* 0x0000000200007306 */ /* 0x004e240000101400 */
[----:B0-----:R-:W-:-:S04]  /*13e0*/  F2FP.PACK_AB R0, RZ, R0 ;  /* 0x00000000ff00723e */ /* 0x001fc800000000ff */
[----:B------:R-:W-:Y:S01]  /*13f0*/  PRMT R25, R0, 0x7610, R25 ;  /* 0x0000761000197816 */ /* 0x000fe20000000019 */
[----:B------:R-:W-:Y:S05]  /*1400*/  BRA `(.L_x_6361) ;  /* 0x00000d8000007947 */ /* 0x000fea0003800000 */
.L_x_6357:
        /* <DEDUP_REMOVED lines=9> */
.L_x_6365:
[----:B------:R0:W5:Y:S01]  /*14a0*/  LDG.E.U16 R25, [R2.64] ;  /* 0x0000002402197981 */ /* 0x000162000c1e1500 */
[----:B------:R-:W-:Y:S05]  /*14b0*/  BRA `(.L_x_6361) ;  /* 0x00000cd000007947 */ /* 0x000fea0003800000 */
.L_x_6364:
        /* <DEDUP_REMOVED lines=9> */
.L_x_6367:
[----:B------:R0:W5:Y:S01]  /*1550*/  LDG.E.U16 R25, [R2.64] ;  /* 0x0000002402197981 */ /* 0x000162000c1e1500 */
[----:B------:R-:W-:Y:S05]  /*1560*/  BRA `(.L_x_6361) ;  /* 0x00000c2000007947 */ /* 0x000fea0003800000 */
.L_x_6366:
[----:B------:R-:W2:Y:S02]  /*1570*/  LDG.E.64 R2, [R2.64] ;  /* 0x0000002402027981 */ /* 0x000ea4000c1e1b00 */
[----:B--2---:R-:W0:Y:S01]  /*1580*/  F2F.F32.F64 R0, R2 ;  /* 0x0000000200007310 */ /* 0x004e220000301000 */
[----:B------:R-:W0:-:S14]  /*1590*/  DSETP.GEU.AND P0, PT, |R2|, c[0x2][0x0], PT ;  /* 0x008000000200762a */ /* 0x000e1c0003f0e200 */
[----:B0-----:R-:W-:-:S05]  /*15a0*/  @!P0 FMUL R0, R0, 1.175494350822287508e-38 ;  /* 0x0080000000008820 */ /* 0x001fca0000400000 */
[----:B------:R-:W-:-:S04]  /*15b0*/  F2FP.PACK_AB R0, RZ, R0 ;  /* 0x00000000ff00723e */ /* 0x000fc800000000ff */
[----:B------:R-:W-:Y:S01]  /*15c0*/  PRMT R25, R0, 0x7610, R25 ;  /* 0x0000761000197816 */ /* 0x000fe20000000019 */
[----:B------:R-:W-:Y:S05]  /*15d0*/  BRA `(.L_x_6361) ;  /* 0x00000bb000007947 */ /* 0x000fea0003800000 */
.L_x_6356:
        /* <DEDUP_REMOVED lines=14> */
.L_x_6370:
[----:B------:R-:W2:Y:S02]  /*16c0*/  LDG.E.64 R2, [R2.64] ;  /* 0x0000002402027981 */ /* 0x000ea4000c1e1b00 */
[----:B--2---:R-:W0:Y:S01]  /*16d0*/  F2F.F32.F64 R0, R2 ;  /* 0x0000000200007310 */ /* 0x004e220000301000 */
[----:B------:R-:W0:-:S14]  /*16e0*/  DSETP.GEU.AND P0, PT, |R2|, c[0x2][0x0], PT ;  /* 0x008000000200762a */ /* 0x000e1c0003f0e200 */
[----:B0-----:R-:W-:-:S05]  /*16f0*/  @!P0 FMUL R0, R0, 1.175494350822287508e-38 ;  /* 0x0080000000008820 */ /* 0x001fca0000400000 */
[----:B------:R-:W-:-:S04]  /*1700*/  F2FP.PACK_AB R0, RZ, R0 ;  /* 0x00000000ff00723e */ /* 0x000fc800000000ff */
[----:B------:R-:W-:Y:S01]  /*1710*/  PRMT R25, R0, 0x7610, R25 ;  /* 0x0000761000197816 */ /* 0x000fe20000000019 */
[----:B------:R-:W-:Y:S05]  /*1720*/  BRA `(.L_x_6361) ;  /* 0x00000a6000007947 */ /* 0x000fea0003800000 */
.L_x_6369:
        /* <DEDUP_REMOVED lines=28> */
.L_x_6372:
        /* <DEDUP_REMOVED lines=15> */
.L_x_6371:
[----:B------:R-:W2:Y:S02]  /*19e0*/  LDG.E.U16 R0, [R2.64] ;  /* 0x0000002402007981 */ /* 0x000ea4000c1e1500 */
[----:B--2---:R-:W-:-:S04]  /*19f0*/  PRMT R0, RZ, 0x5410, R0 ;  /* 0x00005410ff007816 */ /* 0x004fc80000000000 */
[----:B------:R-:W-:-:S04]  /*1a00*/  F2FP.PACK_AB R0, RZ, R0 ;  /* 0x00000000ff00723e */ /* 0x000fc800000000ff */
[----:B------:R-:W-:Y:S01]  /*1a10*/  PRMT R25, R0, 0x7610, R25 ;  /* 0x0000761000197816 */ /* 0x000fe20000000019 */
[----:B------:R-:W-:Y:S05]  /*1a20*/  BRA `(.L_x_6361) ;  /* 0x0000076000007947 */ /* 0x000fea0003800000 */
.L_x_6368:
        /* <DEDUP_REMOVED lines=12> */
.L_x_6375:
        /* <DEDUP_REMOVED lines=21> */
.L_x_6379:
[----:B------:R-:W-:Y:S05]  /*1c40*/  BSYNC B1 ;  /* 0x0000000000017941 */ /* 0x000fea0003800000 */
.L_x_6378:
[----:B------:R-:W-:Y:S01]  /*1c50*/  LEA R3, R0, 0x3b800000, 0x17 ;  /* 0x3b80000000037811 */ /* 0x000fe200078eb8ff */
[----:B------:R-:W-:-:S05]  /*1c60*/  IMAD.SHL.U32 R0, R2, 0x100000, RZ ;  /* 0x0010000002007824 */ /* 0x000fca00078e00ff */
[----:B------:R-:W-:Y:S02]  /*1c70*/  LOP3.LUT R0, R3, R0, R4, 0xfe, !PT ;  /* 0x0000000003007212 */ /* 0x000fe400078efe04 */
.L_x_6377:
[----:B------:R-:W-:Y:S05]  /*1c80*/  BSYNC B0 ;  /* 0x0000000000007941 */ /* 0x000fea0003800000 */
.L_x_6376:
[----:B------:R-:W-:-:S04]  /*1c90*/  F2FP.PACK_AB R0, RZ, R0 ;  /* 0x00000000ff00723e */ /* 0x000fc800000000ff */
[----:B------:R-:W-:Y:S01]  /*1ca0*/  PRMT R25, R0, 0x7610, R25 ;  /* 0x0000761000197816 */ /* 0x000fe20000000019 */
[----:B------:R-:W-:Y:S05]  /*1cb0*/  BRA `(.L_x_6361) ;  /* 0x000004d000007947 */ /* 0x000fea0003800000 */
.L_x_6374:
        /* <DEDUP_REMOVED lines=21> */
.L_x_6383:
[----:B------:R-:W-:Y:S05]  /*1e10*/  BSYNC B1 ;  /* 0x0000000000017941 */ /* 0x000fea0003800000 */
.L_x_6382:
[----:B------:R-:W-:Y:S01]  /*1e20*/  LEA R3, R0, 0x37800000, 0x17 ;  /* 0x3780000000037811 */ /* 0x000fe200078eb8ff */
[----:B------:R-:W-:-:S05]  /*1e30*/  IMAD.SHL.U32 R0, R2, 0x200000, RZ ;  /* 0x0020000002007824 */ /* 0x000fca00078e00ff */
[----:B------:R-:W-:Y:S02]  /*1e40*/  LOP3.LUT R0, R3, R0, R4, 0xfe, !PT ;  /* 0x0000000003007212 */ /* 0x000fe400078efe04 */
.L_x_6381:
[----:B------:R-:W-:Y:S05]  /*1e50*/  BSYNC B0 ;  /* 0x0000000000007941 */ /* 0x000fea0003800000 */
.L_x_6380:
[----:B------:R-:W-:-:S04]  /*1e60*/  F2FP.PACK_AB R0, RZ, R0 ;  /* 0x00000000ff00723e */ /* 0x000fc800000000ff */
[----:B------:R-:W-:Y:S01]  /*1e70*/  PRMT R25, R0, 0x7610, R25 ;  /* 0x0000761000197816 */ /* 0x000fe20000000019 */
[----:B------:R-:W-:Y:S05]  /*1e80*/  BRA `(.L_x_6361) ;  /* 0x0000030000007947 */ /* 0x000fea0003800000 */
.L_x_6373:
        /* <DEDUP_REMOVED lines=14> */
.L_x_6387:
[----:B------:R-:W-:Y:S05]  /*1f70*/  BSYNC B0 ;  /* 0x0000000000007941 */ /* 0x000fea0003800000 */
.L_x_6386:
[----:B------:R-:W-:-:S04]  /*1f80*/  F2FP.PACK_AB R0, RZ, R0 ;  /* 0x00000000ff00723e */ /* 0x000fc800000000ff */
[----:B------:R-:W-:Y:S01]  /*1f90*/  PRMT R25, R0, 0x7610, R25 ;  /* 0x0000761000197816 */ /* 0x000fe20000000019 */
[----:B------:R-:W-:Y:S05]  /*1fa0*/  BRA `(.L_x_6361) ;  /* 0x000001e000007947 */ /* 0x000fea0003800000 */
.L_x_6360:
        /* <DEDUP_REMOVED lines=21> */
.L_x_6385:
[----:B------:R-:W2:Y:S02]  /*2100*/  LDG.E.64 R2, [R2.64] ;  /* 0x0000002402027981 */ /* 0x000ea4000c1e1b00 */
[----:B--2---:R-:W0:Y:S02]  /*2110*/  I2F.U64 R0, R2 ;  /* 0x0000000200007312 */ /* 0x004e240000301000 */
[----:B0-----:R-:W-:-:S04]  /*2120*/  F2FP.PACK_AB R0, RZ, R0 ;  /* 0x00000000ff00723e */ /* 0x001fc800000000ff */
[----:B------:R-:W-:Y:S01]  /*2130*/  PRMT R25, R0, 0x7610, R25 ;  /* 0x0000761000197816 */ /* 0x000fe20000000019 */
[----:B------:R-:W-:Y:S05]  /*2140*/  BRA `(.L_x_6361) ;  /* 0x0000004000007947 */ /* 0x000fea0003800000 */
.L_x_6384:
[----:B------:R-:W2:Y:S02]  /*2150*/  LDG.E R2, [R2.64] ;  /* 0x0000002402027981 */ /* 0x000ea4000c1e1900 */
[----:B--2---:R-:W0:Y:S02]  /*2160*/  I2F.U32 R0, R2 ;  /* 0x0000000200007306 */ /* 0x004e240000201000 */
[----:B0-----:R-:W-:-:S04]  /*2170*/  F2FP.PACK_AB R0, RZ, R0 ;  /* 0x00000000ff00723e */ /* 0x001fc800000000ff */
[----:B------:R-:W-:Y:S02]  /*2180*/  PRMT R25, R0, 0x7610, R25 ;  /* 0x0000761000197816 */ /* 0x000fe40000000019 */
.L_x_6361:
[----:B------:R-:W-:-:S05]  /*2190*/  IADD3 R17, R17, 0x80, RZ ;  /* 0x0000008011117810 */ /* 0x000fca0007ffe0ff */
.L_x_6323:
[----:B-1-3--:R-:W-:Y:S05]  /*21a0*/  BSYNC B6 ;  /* 0x0000000000067941 */ /* 0x00afea0003800000 */
.L_x_6322:
        /* <DEDUP_REMOVED lines=24> */
.L_x_6393:
[----:B------:R-:W2:Y:S02]  /*2330*/  LDG.E.U8 R2, [R2.64] ;  /* 0x0000002402027981 */ /* 0x000ea4000c1e1100 */
[----:B--2---:R-:W0:Y:S02]  /*2340*/  I2F.U16 R0, R2 ;  /* 0x0000000200007306 */ /* 0x004e240000101000 */
[----:B0-----:R-:W-:-:S04]  /*2350*/  F2FP.PACK_AB R0, RZ, R0 ;  /* 0x00000000ff00723e */ /* 0x001fc800000000ff */
[----:B------:R-:W-:Y:S01]  /*2360*/  PRMT R23, R0, 0x7610, R23 ;  /* 0x0000761000177816 */ /* 0x000fe20000000017 */
[----:B------:R-:W-:Y:S05]  /*2370*/  BRA `(.L_x_6395) ;  /* 0x00000ee000007947 */ /* 0x000fea0003800000 */
.L_x_6392:
        /* <DEDUP_REMOVED lines=11> */
.L_x_6397:
[----:B------:R-:W2:Y:S02]  /*2430*/  LDG.E R2, [R2.64] ;  /* 0x0000002402027981 */ /* 0x000ea4000c1e1900 */
[----:B--2---:R-:W0:Y:S02]  /*2440*/  I2F R0, R2 ;  /* 0x0000000200007306 */ /* 0x004e240000201400 */
[----:B0-----:R-:W-:-:S04]  /*2450*/  F2FP.PACK_AB R0, RZ, R0 ;  /* 0x00000000ff00723e */ /* 0x001fc800000000ff */
[----:B------:R-:W-:Y:S01]  /*2460*/  PRMT R23, R0, 0x7610, R23 ;  /* 0x0000761000177816 */ /* 0x000fe20000000017 */
[----:B------:R-:W-:Y:S05]  /*2470*/  BRA `(.L_x_6395) ;  /* 0x00000de000007947 */ /* 0x000fea0003800000 */
.L_x_6396:
[----:B------:R-:W2:Y:S02]  /*2480*/  LDG.E.U16 R2, [R2.64] ;  /* 0x0000002402027981 */ /* 0x000ea4000c1e1500 */
[----:B--2---:R-:W0:Y:S02]  /*2490*/  I2F.S16 R0, R2 ;  /* 0x0000000200007306 */ /* 0x004e240000101400 */
[----:B0-----:R-:W-:-:S04]  /*24a0*/  F2FP.PACK_AB R0, RZ, R0 ;  /* 0x00000000ff00723e */ /* 0x001fc800000000ff */
[----:B------:R-:W-:Y:S01]  /*24b0*/  PRMT R23, R0, 0x7610, R23 ;  /* 0x0000761000177816 */ /* 0x000fe20000000017 */
[----:B------:R-:W-:Y:S05]  /*24c0*/  BRA `(.L_x_6395) ;  /* 0x00000d9000007947 */ /* 0x000fea0003800000 */
.L_x_6391:
        /* <DEDUP_REMOVED lines=9> */
.L_x_6399:
[----:B------:R0:W5:Y:S01]  /*2560*/  LDG.E.U16 R23, [R2.64] ;  /* 0x0000002402177981 */ /* 0x000162000c1e1500 */
[----:B------:R-:W-:Y:S05]  /*2570*/  BRA `(.L_x_6395) ;  /* 0x00000ce000007947 */ /* 0x000fea0003800000 */
.L_x_6398:
        /* <DEDUP_REMOVED lines=9> */
.L_x_6401:
[----:B------:R0:W5:Y:S01]  /*2610*/  LDG.E.U16 R23, [R2.64] ;  /* 0x0000002402177981 */ /* 0x000162000c1e1500 */
[----:B------:R-:W-:Y:S05]  /*2620*/  BRA `(.L_x_6395) ;  /* 0x00000c3000007947 */ /* 0x000fea0003800000 */
.L_x_6400:
[----:B------:R-:W2:Y:S02]  /*2630*/  LDG.E.64 R2, [R2.64] ;  /* 0x0000002402027981 */ /* 0x000ea4000c1e1b00 */
[----:B--2---:R-:W0:Y:S01]  /*2640*/  F2F.F32.F64 R0, R2 ;  /* 0x0000000200007310 */ /* 0x004e220000301000 */
[----:B------:R-:W0:-:S14]  /*2650*/  DSETP.GEU.AND P0, PT, |R2|, c[0x2][0x0], PT ;  /* 0x008000000200762a */ /* 0x000e1c0003f0e200 */
[----:B0-----:R-:W-:-:S05]  /*2660*/  @!P0 FMUL R0, R0, 1.175494350822287508e-38 ;  /* 0x0080000000008820 */ /* 0x001fca0000400000 */
[----:B------:R-:W-:-:S04]  /*2670*/  F2FP.PACK_AB R0, RZ, R0 ;  /* 0x00000000ff00723e */ /* 0x000fc800000000ff */
[----:B------:R-:W-:Y:S01]  /*2680*/  PRMT R23, R0, 0x7610, R23 ;  /* 0x0000761000177816 */ /* 0x000fe20000000017 */
[----:B------:R-:W-:Y:S05]  /*2690*/  BRA `(.L_x_6395) ;  /* 0x00000bc000007947 */ /* 0x000fea0003800000 */
.L_x_6390:
        /* <DEDUP_REMOVED lines=14> */
.L_x_6404:
[----:B------:R-:W2:Y:S02]  /*2780*/  LDG.E.64 R2, [R2.64] ;  /* 0x0000002402027981 */ /* 0x000ea4000c1e1b00 */
[----:B--2---:R-:W0:Y:S01]  /*2790*/  F2F.F32.F64 R0, R2 ;  /* 0x0000000200007310 */ /* 0x004e220000301000 */
[----:B------:R-:W0:-:S14]  /*27a0*/  DSETP.GEU.AND P0, PT, |R2|, c[0x2][0x0], PT ;  /* 0x008000000200762a */ /* 0x000e1c0003f0e200 */
[----:B0-----:R-:W-:-:S05]  /*27b0*/  @!P0 FMUL R0, R0, 1.175494350822287508e-38 ;  /* 0x0080000000008820 */ /* 0x001fca0000400000 */
[----:B------:R-:W-:-:S04]  /*27c0*/  F2FP.PACK_AB R0, RZ, R0 ;  /* 0x00000000ff00723e */ /* 0x000fc800000000ff */
[----:B------:R-:W-:Y:S01]  /*27d0*/  PRMT R23, R0, 0x7610, R23 ;  /* 0x0000761000177816 */ /* 0x000fe20000000017 */
[----:B------:R-:W-:Y:S05]  /*27e0*/  BRA `(.L_x_6395) ;  /* 0x00000a7000007947 */ /* 0x000fea0003800000 */
.L_x_6403:
        /* <DEDUP_REMOVED lines=28> */
.L_x_6406:
        /* <DEDUP_REMOVED lines=16> */
.L_x_6405:
[----:B------:R-:W2:Y:S02]  /*2ab0*/  LDG.E.U16 R0, [R2.64] ;  /* 0x0000002402007981 */ /* 0x000ea4000c1e1500 */
[----:B--2---:R-:W-:-:S04]  /*2ac0*/  PRMT R0, RZ, 0x5410, R0 ;  /* 0x00005410ff007816 */ /* 0x004fc80000000000 */
[----:B------:R-:W-:-:S04]  /*2ad0*/  F2FP.PACK_AB R0, RZ, R0 ;  /* 0x00000000ff00723e */ /* 0x000fc800000000ff */
[----:B------:R-:W-:Y:S01]  /*2ae0*/  PRMT R23, R0, 0x7610, R23 ;  /* 0x0000761000177816 */ /* 0x000fe20000000017 */
[----:B------:R-:W-:Y:S05]  /*2af0*/  BRA `(.L_x_6395) ;  /* 0x0000076000007947 */ /* 0x000fea0003800000 */
.L_x_6402:
        /* <DEDUP_REMOVED lines=12> */
.L_x_6409:
        /* <DEDUP_REMOVED lines=21> */
.L_x_6413:
[----:B------:R-:W-:Y:S05]  /*2d10*/  BSYNC B1 ;  /* 0x0000000000017941 */ /* 0x000fea0003800000 */
.L_x_6412:
[----:B------:R-:W-:Y:S01]  /*2d20*/  LEA R3, R0, 0x3b800000, 0x17 ;  /* 0x3b80000000037811 */ /* 0x000fe200078eb8ff */
[----:B------:R-:W-:-:S05]  /*2d30*/  IMAD.SHL.U32 R0, R2, 0x100000, RZ ;  /* 0x0010000002007824 */ /* 0x000fca00078e00ff */
[----:B------:R-:W-:Y:S02]  /*2d40*/  LOP3.LUT R0, R3, R0, R4, 0xfe, !PT ;  /* 0x0000000003007212 */ /* 0x000fe400078efe04 */
.L_x_6411:
[----:B------:R-:W-:Y:S05]  /*2d50*/  BSYNC B0 ;  /* 0x0000000000007941 */ /* 0x000fea0003800000 */
.L_x_6410:
[----:B------:R-:W-:-:S04]  /*2d60*/  F2FP.PACK_AB R0, RZ, R0 ;  /* 0x00000000ff00723e */ /* 0x000fc800000000ff */
[----:B------:R-:W-:Y:S01]  /*2d70*/  PRMT R23, R0, 0x7610, R23 ;  /* 0x0000761000177816 */ /* 0x000fe20000000017 */
[----:B------:R-:W-:Y:S05]  /*2d80*/  BRA `(.L_x_6395) ;  /* 0x000004d000007947 */ /* 0x000fea0003800000 */
.L_x_6408:
        /* <DEDUP_REMOVED lines=21> */
.L_x_6417:
[----:B------:R-:W-:Y:S05]  /*2ee0*/  BSYNC B1 ;  /* 0x0000000000017941 */ /* 0x000fea0003800000 */
.L_x_6416:
[----:B------:R-:W-:Y:S01]  /*2ef0*/  LEA R3, R0, 0x37800000, 0x17 ;  /* 0x3780000000037811 */ /* 0x000fe200078eb8ff */
[----:B------:R-:W-:-:S05]  /*2f00*/  IMAD.SHL.U32 R0, R2, 0x200000, RZ ;  /* 0x0020000002007824 */ /* 0x000fca00078e00ff */
[----:B------:R-:W-:Y:S02]  /*2f10*/  LOP3.LUT R0, R3, R0, R4, 0xfe, !PT ;  /* 0x0000000003007212 */ /* 0x000fe400078efe04 */
.L_x_6415:
[----:B------:R-:W-:Y:S05]  /*2f20*/  BSYNC B0 ;  /* 0x0000000000007941 */ /* 0x000fea0003800000 */
.L_x_6414:
[----:B------:R-:W-:-:S04]  /*2f30*/  F2FP.PACK_AB R0, RZ, R0 ;  /* 0x00000000ff00723e */ /* 0x000fc800000000ff */
[----:B------:R-:W-:Y:S01]  /*2f40*/  PRMT R23, R0, 0x7610, R23 ;  /* 0x0000761000177816 */ /* 0x000fe20000000017 */
[----:B------:R-:W-:Y:S05]  /*2f50*/  BRA `(.L_x_6395) ;  /* 0x0000030000007947 */ /* 0x000fea0003800000 */
.L_x_6407:
        /* <DEDUP_REMOVED lines=14> */
.L_x_6421:
[----:B------:R-:W-:Y:S05]  /*3040*/  BSYNC B0 ;  /* 0x0000000000007941 */ /* 0x000fea0003800000 */
.L_x_6420:
[----:B------:R-:W-:-:S04]  /*3050*/  F2FP.PACK_AB R0, RZ, R0 ;  /* 0x00000000ff00723e */ /* 0x000fc800000000ff */
[----:B------:R-:W-:Y:S01]  /*3060*/  PRMT R23, R0, 0x7610, R23 ;  /* 0x0000761000177816 */ /* 0x000fe20000000017 */
[----:B------:R-:W-:Y:S05]  /*3070*/  BRA `(.L_x_6395) ;  /* 0x000001e000007947 */ /* 0x000fea0003800000 */
.L_x_6394:
        /* <DEDUP_REMOVED lines=21> */
.L_x_6419:
[----:B------:R-:W2:Y:S02]  /*31d0*/  LDG.E.64 R2, [R2.64] ;  /* 0x0000002402027981 */ /* 0x000ea4000c1e1b00 */
[----:B--2---:R-:W0:Y:S02]  /*31e0*/  I2F.U64 R0, R2 ;  /* 0x0000000200007312 */ /* 0x004e240000301000 */
[----:B0-----:R-:W-:-:S04]  /*31f0*/  F2FP.PACK_AB R0, RZ, R0 ;  /* 0x00000000ff00723e */ /* 0x001fc800000000ff */
[----:B------:R-:W-:Y:S01]  /*3200*/  PRMT R23, R0, 0x7610, R23 ;  /* 0x0000761000177816 */ /* 0x000fe20000000017 */
[----:B------:R-:W-:Y:S05]  /*3210*/  BRA `(.L_x_6395) ;  /* 0x0000004000007947 */ /* 0x000fea0003800000 */
.L_x_6418:
[----:B------:R-:W2:Y:S02]  /*3220*/  LDG.E R2, [R2.64] ;  /* 0x0000002402027981 */ /* 0x000ea4000c1e1900 */
[----:B--2---:R-:W0:Y:S02]  /*3230*/  I2F.U32 R0, R2 ;  /* 0x0000000200007306 */ /* 0x004e240000201000 */
[----:B0-----:R-:W-:-:S04]  /*3240*/  F2FP.PACK_AB R0, RZ, R0 ;  /* 0x00000000ff00723e */ /* 0x001fc800000000ff */
[----:B------:R-:W-:Y:S02]  /*3250*/  PRMT R23, R0, 0x7610, R23 ;  /* 0x0000761000177816 */ /* 0x000fe40000000017 */
.L_x_6395:
        /* <DEDUP_REMOVED lines=19> */
.L_x_6425:
[----:B------:R-:W2:Y:S02]  /*3390*/  LDG.E.U8 R2, [R2.64] ;  /* 0x0000002402027981 */ /* 0x000ea4000c1e1100 */
[----:B--2---:R-:W0:Y:S02]  /*33a0*/  I2F.U16 R0, R2 ;  /* 0x0000000200007306 */ /* 0x004e240000101000 */
[----:B0-----:R-:W-:-:S04]  /*33b0*/  F2FP.PACK_AB R0, RZ, R0 ;  /* 0x00000000ff00723e */ /* 0x001fc800000000ff */
[----:B------:R-:W-:Y:S01]  /*33c0*/  PRMT R26, R0, 0x7610, R26 ;  /* 0x00007610001a7816 */ /* 0x000fe2000000001a */
[----:B------:R-:W-:Y:S05]  /*33d0*/  BRA `(.L_x_6427) ;  /* 0x00000ed000007947 */ /* 0x000fea0003800000 */
.L_x_6424:
        /* <DEDUP_REMOVED lines=11> */
.L_x_6429:
[----:B------:R-:W2:Y:S02]  /*3490*/  LDG.E R2, [R2.64] ;  /* 0x0000002402027981 */ /* 0x000ea4000c1e1900 */
[----:B--2---:R-:W0:Y:S02]  /*34a0*/  I2F R0, R2 ;  /* 0x0000000200007306 */ /* 0x004e240000201400 */
[----:B0-----:R-:W-:-:S04]  /*34b0*/  F2FP.PACK_AB R0, RZ, R0 ;  /* 0x00000000ff00723e */ /* 0x001fc800000000ff */
[----:B------:R-:W-:Y:S01]  /*34c0*/  PRMT R26, R0, 0x7610, R26 ;  /* 0x00007610001a7816 */ /* 0x000fe2000000001a */
[----:B------:R-:W-:Y:S05]  /*34d0*/  BRA `(.L_x_6427) ;  /* 0x00000dd000007947 */ /* 0x000fea0003800000 */
.L_x_6428:
[----:B------:R-:W2:Y:S02]  /*34e0*/  LDG.E.U16 R2, [R2.64] ;  /* 0x0000002402027981 */ /* 0x000ea4000c1e1500 */
[----:B--2---:R-:W0:Y:S02]  /*34f0*/  I2F.S16 R0, R2 ;  /* 0x0000000200007306 */ /* 0x004e240000101400 */
[----:B0-----:R-:W-:-:S04]  /*3500*/  F2FP.PACK_AB R0, RZ, R0 ;  /* 0x00000000ff00723e */ /* 0x001fc800000000ff */
[----:B------:R-:W-:Y:S01]  /*3510*/  PRMT R26, R0, 0x7610, R26 ;  /* 0x00007610001a7816 */ /* 0x000fe2000000001a */
[----:B------:R-:W-:Y:S05]  /*3520*/  BRA `(.L_x_6427) ;  /* 0x00000d8000007947 */ /* 0x000fea0003800000 */
.L_x_6423:
        /* <DEDUP_REMOVED lines=9> */
.L_x_6431:
[----:B------:R0:W5:Y:S01]  /*35c0*/  LDG.E.U16 R26, [R2.64] ;  /* 0x00000024021a7981 */ /* 0x000162000c1e1500 */
[----:B------:R-:W-:Y:S05]  /*35d0*/  BRA `(.L_x_6427) ;  /* 0x00000cd000007947 */ /* 0x000fea0003800000 */
.L_x_6430:
        /* <DEDUP_REMOVED lines=9> */
.L_x_6433:
[----:B------:R0:W5:Y:S01]  /*3670*/  LDG.E.U16 R26, [R2.64] ;  /* 0x00000024021a7981 */ /* 0x000162000c1e1500 */
[----:B------:R-:W-:Y:S05]  /*3680*/  BRA `(.L_x_6427) ;  /* 0x00000c2000007947 */ /* 0x000fea0003800000 */
.L_x_6432:
[----:B------:R-:W2:Y:S02]  /*3690*/  LDG.E.64 R2, [R2.64] ;  /* 0x0000002402027981 */ /* 0x000ea4000c1e1b00 */
[----:B--2---:R-:W0:Y:S01]  /*36a0*/  F2F.F32.F64 R0, R2 ;  /* 0x0000000200007310 */ /* 0x004e220000301000 */
[----:B------:R-:W0:-:S14]  /*36b0*/  DSETP.GEU.AND P0, PT, |R2|, c[0x2][0x0], PT ;  /* 0x008000000200762a */ /* 0x000e1c0003f0e200 */
[----:B0-----:R-:W-:-:S05]  /*36c0*/  @!P0 FMUL R0, R0, 1.175494350822287508e-38 ;  /* 0x0080000000008820 */ /* 0x001fca0000400000 */
[----:B------:R-:W-:-:S04]  /*36d0*/  F2FP.PACK_AB R0, RZ, R0 ;  /* 0x00000000ff00723e */ /* 0x000fc800000000ff */
[----:B------:R-:W-:Y:S01]  /*36e0*/  PRMT R26, R0, 0x7610, R26 ;  /* 0x00007610001a7816 */ /* 0x000fe2000000001a */
[----:B------:R-:W-:Y:S05]  /*36f0*/  BRA `(.L_x_6427) ;  /* 0x00000bb000007947 */ /* 0x000fea0003800000 */
.L_x_6422:
        /* <DEDUP_REMOVED lines=14> */
.L_x_6436:
[----:B------:R-:W2:Y:S02]  /*37e0*/  LDG.E.64 R2, [R2.64] ;  /* 0x0000002402027981 */ /* 0x000ea4000c1e1b00 */
[----:B--2---:R-:W0:Y:S01]  /*37f0*/  F2F.F32.F64 R0, R2 ;  /* 0x0000000200007310 */ /* 0x004e220000301000 */
[----:B------:R-:W0:-:S14]  /*3800*/  DSETP.GEU.AND P0, PT, |R2|, c[0x2][0x0], PT ;  /* 0x008000000200762a */ /* 0x000e1c0003f0e200 */
[----:B0-----:R-:W-:-:S05]  /*3810*/  @!P0 FMUL R0, R0, 1.175494350822287508e-38 ;  /* 0x0080000000008820 */ /* 0x001fca0000400000 */
[----:B------:R-:W-:-:S04]  /*3820*/  F2FP.PACK_AB R0, RZ, R0 ;  /* 0x00000000ff00723e */ /* 0x000fc800000000ff */
[----:B------:R-:W-:Y:S01]  /*3830*/  PRMT R26, R0, 0x7610, R26 ;  /* 0x00007610001a7816 */ /* 0x000fe2000000001a */
[----:B------:R-:W-:Y:S05]  /*3840*/  BRA `(.L_x_6427) ;  /* 0x00000a6000007947 */ /* 0x000fea0003800000 */
.L_x_6435:
        /* <DEDUP_REMOVED lines=28> */
.L_x_6438:
        /* <DEDUP_REMOVED lines=15> */
.L_x_6437:
[----:B------:R-:W2:Y:S02]  /*3b00*/  LDG.E.U16 R0, [R2.64] ;  /* 0x0000002402007981 */ /* 0x000ea4000c1e1500 */
[----:B--2---:R-:W-:-:S04]  /*3b10*/  PRMT R0, RZ, 0x5410, R0 ;  /* 0x00005410ff007816 */ /* 0x004fc80000000000 */
[----:B------:R-:W-:-:S04]  /*3b20*/  F2FP.PACK_AB R0, RZ, R0 ;  /* 0x00000000ff00723e */ /* 0x000fc800000000ff */
[----:B------:R-:W-:Y:S01]  /*3b30*/  PRMT R26, R0, 0x7610, R26 ;  /* 0x00007610001a7816 */ /* 0x000fe2000000001a */
[----:B------:R-:W-:Y:S05]  /*3b40*/  BRA `(.L_x_6427) ;  /* 0x0000076000007947 */ /* 0x000fea0003800000 */
.L_x_6434:
        /* <DEDUP_REMOVED lines=12> */
.L_x_6441:
        /* <DEDUP_REMOVED lines=21> */
.L_x_6445:
[----:B------:R-:W-:Y:S05]  /*3d60*/  BSYNC B1 ;  /* 0x0000000000017941 */ /* 0x000fea0003800000 */
.L_x_6444:
[----:B------:R-:W-:Y:S01]  /*3d70*/  LEA R3, R0, 0x3b800000, 0x17 ;  /* 0x3b80000000037811 */ /* 0x000fe200078eb8ff */
[----:B------:R-:W-:-:S05]  /*3d80*/  IMAD.SHL.U32 R0, R2, 0x100000, RZ ;  /* 0x0010000002007824 */ /* 0x000fca00078e00ff */
[----:B------:R-:W-:Y:S02]  /*3d90*/  LOP3.LUT R0, R3, R0, R4, 0xfe, !PT ;  /* 0x0000000003007212 */ /* 0x000fe400078efe04 */
.L_x_6443:
[----:B------:R-:W-:Y:S05]  /*3da0*/  BSYNC B0 ;  /* 0x0000000000007941 */ /* 0x000fea0003800000 */
.L_x_6442:
[----:B------:R-:W-:-:S04]  /*3db0*/  F2FP.PACK_AB R0, RZ, R0 ;  /* 0x00000000ff00723e */ /* 0x000fc800000000ff */
[----:B------:R-:W-:Y:S01]  /*3dc0*/  PRMT R26, R0, 0x7610, R26 ;  /* 0x00007610001a7816 */ /* 0x000fe2000000001a */
[----:B------:R-:W-:Y:S05]  /*3dd0*/  BRA `(.L_x_6427) ;  /* 0x000004d000007947 */ /* 0x000fea0003800000 */
.L_x_6440:
        /* <DEDUP_REMOVED lines=21> */
.L_x_6449:
[----:B------:R-:W-:Y:S05]  /*3f30*/  BSYNC B1 ;  /* 0x0000000000017941 */ /* 0x000fea0003800000 */
.L_x_6448:
[----:B------:R-:W-:Y:S01]  /*3f40*/  LEA R3, R0, 0x37800000, 0x17 ;  /* 0x3780000000037811 */ /* 0x000fe200078eb8ff */
[----:B------:R-:W-:-:S05]  /*3f50*/  IMAD.SHL.U32 R0, R2, 0x200000, RZ ;  /* 0x0020000002007824 */ /* 0x000fca00078e00ff */
[----:B------:R-:W-:Y:S02]  /*3f60*/  LOP3.LUT R0, R3, R0, R4, 0xfe, !PT ;  /* 0x0000000003007212 */ /* 0x000fe400078efe04 */
.L_x_6447:
[----:B------:R-:W-:Y:S05]  /*3f70*/  BSYNC B0 ;  /* 0x0000000000007941 */ /* 0x000fea0003800000 */
.L_x_6446:
[----:B------:R-:W-:-:S04]  /*3f80*/  F2FP.PACK_AB R0, RZ, R0 ;  /* 0x00000000ff00723e */ /* 0x000fc800000000ff */
[----:B------:R-:W-:Y:S01]  /*3f90*/  PRMT R26, R0, 0x7610, R26 ;  /* 0x00007610001a7816 */ /* 0x000fe2000000001a */
[----:B------:R-:W-:Y:S05]  /*3fa0*/  BRA `(.L_x_6427) ;  /* 0x0000030000007947 */ /* 0x000fea0003800000 */
.L_x_6439:
        /* <DEDUP_REMOVED lines=14> */
.L_x_6453:
[----:B------:R-:W-:Y:S05]  /*4090*/  BSYNC B0 ;  /* 0x0000000000007941 */ /* 0x000fea0003800000 */
.L_x_6452:
[----:B------:R-:W-:-:S04]  /*40a0*/  F2FP.PACK_AB R0, RZ, R0 ;  /* 0x00000000ff00723e */ /* 0x000fc800000000ff */
[----:B------:R-:W-:Y:S01]  /*40b0*/  PRMT R26, R0, 0x7610, R26 ;  /* 0x00007610001a7816 */ /* 0x000fe2000000001a */
[----:B------:R-:W-:Y:S05]  /*40c0*/  BRA `(.L_x_6427) ;  /* 0x000001e000007947 */ /* 0x000fea0003800000 */
.L_x_6426:
        /* <DEDUP_REMOVED lines=21> */
.L_x_6451:
[----:B------:R-:W2:Y:S02]  /*4220*/  LDG.E.64 R2, [R2.64] ;  /* 0x0000002402027981 */ /* 0x000ea4000c1e1b00 */
[----:B--2---:R-:W0:Y:S02]  /*4230*/  I2F.U64 R0, R2 ;  /* 0x0000000200007312 */ /* 0x004e240000301000 */
[----:B0-----:R-:W-:-:S04]  /*4240*/  F2FP.PACK_AB R0, RZ, R0 ;  /* 0x00000000ff00723e */ /* 0x001fc800000000ff */
[----:B------:R-:W-:Y:S01]  /*4250*/  PRMT R26, R0, 0x7610, R26 ;  /* 0x00007610001a7816 */ /* 0x000fe2000000001a */
[----:B------:R-:W-:Y:S05]  /*4260*/  BRA `(.L_x_6427) ;  /* 0x0000004000007947 */ /* 0x000fea0003800000 */
.L_x_6450:
[----:B------:R-:W2:Y:S02]  /*4270*/  LDG.E R2, [R2.64] ;  /* 0x0000002402027981 */ /* 0x000ea4000c1e1900 */
[----:B--2---:R-:W0:Y:S02]  /*4280*/  I2F.U32 R0, R2 ;  /* 0x0000000200007306 */ /* 0x004e240000201000 */
[----:B0-----:R-:W-:-:S04]  /*4290*/  F2FP.PACK_AB R0, RZ, R0 ;  /* 0x00000000ff00723e */ /* 0x001fc800000000ff */
[----:B------:R-:W-:Y:S02]  /*42a0*/  PRMT R26, R0, 0x7610, R26 ;  /* 0x00007610001a7816 */ /* 0x000fe4000000001a */
.L_x_6427:
[----:B------:R-:W-:-:S05]  /*42b0*/  IADD3 R17, R17, 0x80, RZ ;  /* 0x0000008011117810 */ /* 0x000fca0007ffe0ff */
.L_x_6389:
[----:B------:R-:W-:Y:S05]  /*42c0*/  BSYNC B6 ;  /* 0x0000000000067941 */ /* 0x000fea0003800000 */
.L_x_6388:
        /* <DEDUP_REMOVED lines=26> */
.L_x_6459:
[----:B------:R-:W2:Y:S02]  /*4470*/  LDG.E.U8 R4, [R4.64] ;  /* 0x0000002404047981 */ /* 0x000ea4000c1e1100 */
[----:B--2---:R-:W0:Y:S02]  /*4480*/  I2F.U16 R0, R4 ;  /* 0x0000000400007306 */ /* 0x004e240000101000 */
[----:B0-----:R-:W-:-:S04]  /*4490*/  F2FP.PACK_AB R0, RZ, R0 ;  /* 0x00000000ff00723e */ /* 0x001fc800000000ff */
[----:B------:R-:W-:Y:S01]  /*44a0*/  PRMT R28, R0, 0x7610, R28 ;  /* 0x00007610001c7816 */ /* 0x000fe2000000001c */
[----:B------:R-:W-:Y:S05]  /*44b0*/  BRA `(.L_x_6461) ;  /* 0x00000ed000007947 */ /* 0x000fea0003800000 */
.L_x_6458:
        /* <DEDUP_REMOVED lines=11> */
.L_x_6463:
[----:B------:R-:W2:Y:S02]  /*4570*/  LDG.E R4, [R4.64] ;  /* 0x0000002404047981 */ /* 0x000ea4000c1e1900 */
[----:B--2---:R-:W0:Y:S02]  /*4580*/  I2F R0, R4 ;  /* 0x0000000400007306 */ /* 0x004e240000201400 */
[----:B0-----:R-:W-:-:S04]  /*4590*/  F2FP.PACK_AB R0, RZ, R0 ;  /* 0x00000000ff00723e */ /* 0x001fc800000000ff */
[----:B------:R-:W-:Y:S01]  /*45a0*/  PRMT R28, R0, 0x7610, R28 ;  /* 0x00007610001c7816 */ /* 0x000fe2000000001c */
[----:B------:R-:W-:Y:S05]  /*45b0*/  BRA `(.L_x_6461) ;  /* 0x00000dd000007947 */ /* 0x000fea0003800000 */
.L_x_6462:
[----:B------:R-:W2:Y:S02]  /*45c0*/  LDG.E.U16 R4, [R4.64] ;  /* 0x0000002404047981 */ /* 0x000ea4000c1e1500 */
[----:B--2---:R-:W0:Y:S02]  /*45d0*/  I2F.S16 R0, R4 ;  /* 0x0000000400007306 */ /* 0x004e240000101400 */
[----:B0-----:R-:W-:-:S04]  /*45e0*/  F2FP.PACK_AB R0, RZ, R0 ;  /* 0x00000000ff00723e */ /* 0x001fc800000000ff */
[----:B------:R-:W-:Y:S01]  /*45f0*/  PRMT R28, R0, 0x7610, R28 ;  /* 0x00007610001c7816 */ /* 0x000fe2000000001c */
[----:B------:R-:W-:Y:S05]  /*4600*/  BRA `(.L_x_6461) ;  /* 0x00000d8000007947 */ /* 0x000fea0003800000 */
.L_x_6457:
        /* <DEDUP_REMOVED lines=9> */
.L_x_6465:
[----:B------:R0:W5:Y:S01]  /*46a0*/  LDG.E.U16 R28, [R4.64] ;  /* 0x00000024041c7981 */ /* 0x000162000c1e1500 */
[----:B------:R-:W-:Y:S05]  /*46b0*/  BRA `(.L_x_6461) ;  /* 0x00000cd000007947 */ /* 0x000fea0003800000 */
.L_x_6464:
        /* <DEDUP_REMOVED lines=9> */
.L_x_6467:
[----:B------:R0:W5:Y:S01]  /*4750*/  LDG.E.U16 R28, [R4.64] ;  /* 0x00000024041c7981 */ /* 0x000162000c1e1500 */
[----:B------:R-:W-:Y:S05]  /*4760*/  BRA `(.L_x_6461) ;  /* 0x00000c2000007947 */ /* 0x000fea0003800000 */
.L_x_6466:
[----:B------:R-:W2:Y:S02]  /*4770*/  LDG.E.64 R4, [R4.64] ;  /* 0x0000002404047981 */ /* 0x000ea4000c1e1b00 */
[----:B--2---:R-:W0:Y:S01]  /*4780*/  F2F.F32.F64 R0, R4 ;  /* 0x0000000400007310 */ /* 0x004e220000301000 */
[----:B------:R-:W0:-:S14]  /*4790*/  DSETP.GEU.AND P0, PT, |R4|, c[0x2][0x0], PT ;  /* 0x008000000400762a */ /* 0x000e1c0003f0e200 */
[----:B0-----:R-:W-:-:S05]  /*47a0*/  @!P0 FMUL R0, R0, 1.175494350822287508e-38 ;  /* 0x0080000000008820 */ /* 0x001fca0000400000 */
[----:B------:R-:W-:-:S04]  /*47b0*/  F2FP.PACK_AB R0, RZ, R0 ;  /* 0x00000000ff00723e */ /* 0x000fc800000000ff */
[----:B------:R-:W-:Y:S01]  /*47c0*/  PRMT R28, R0, 0x7610, R28 ;  /* 0x00007610001c7816 */ /* 0x000fe2000000001c */
[----:B------:R-:W-:Y:S05]  /*47d0*/  BRA `(.L_x_6461) ;  /* 0x00000bb000007947 */ /* 0x000fea0003800000 */
.L_x_6456:
        /* <DEDUP_REMOVED lines=14> */
.L_x_6470:
[----:B------:R-:W2:Y:S02]  /*48c0*/  LDG.E.64 R4, [R4.64] ;  /* 0x0000002404047981 */ /* 0x000ea4000c1e1b00 */
[----:B--2---:R-:W0:Y:S01]  /*48d0*/  F2F.F32.F64 R0, R4 ;  /* 0x0000000400007310 */ /* 0x004e220000301000 */
[----:B------:R-:W0:-:S14]  /*48e0*/  DSETP.GEU.AND P0, PT, |R4|, c[0x2][0x0], PT ;  /* 0x008000000400762a */ /* 0x000e1c0003f0e200 */
[----:B0-----:R-:W-:-:S05]  /*48f0*/  @!P0 FMUL R0, R0, 1.175494350822287508e-38 ;  /* 0x0080000000008820 */ /* 0x001fca0000400000 */
[----:B------:R-:W-:-:S04]  /*4900*/  F2FP.PACK_AB R0, RZ, R0 ;  /* 0x00000000ff00723e */ /* 0x000fc800000000ff */
[----:B------:R-:W-:Y:S01]  /*4910*/  PRMT R28, R0, 0x7610, R28 ;  /* 0x00007610001c7816 */ /* 0x000fe2000000001c */
[----:B------:R-:W-:Y:S05]  /*4920*/  BRA `(.L_x_6461) ;  /* 0x00000a6000007947 */ /* 0x000fea0003800000 */
.L_x_6469:
        /* <DEDUP_REMOVED lines=28> */
.L_x_6472:
        /* <DEDUP_REMOVED lines=15> */
.L_x_6471:
[----:B------:R-:W2:Y:S02]  /*4be0*/  LDG.E.U16 R0, [R4.64] ;  /* 0x0000002404007981 */ /* 0x000ea4000c1e1500 */
[----:B--2---:R-:W-:-:S04]  /*4bf0*/  PRMT R0, RZ, 0x5410, R0 ;  /* 0x00005410ff007816 */ /* 0x004fc80000000000 */
[----:B------:R-:W-:-:S04]  /*4c00*/  F2FP.PACK_AB R0, RZ, R0 ;  /* 0x00000000ff00723e */ /* 0x000fc800000000ff */
[----:B------:R-:W-:Y:S01]  /*4c10*/  PRMT R28, R0, 0x7610, R28 ;  /* 0x00007610001c7816 */ /* 0x000fe2000000001c */
[----:B------:R-:W-:Y:S05]  /*4c20*/  BRA `(.L_x_6461) ;  /* 0x0000076000007947 */ /* 0x000fea0003800000 */
.L_x_6468:
        /* <DEDUP_REMOVED lines=12> */
.L_x_6475:
        /* <DEDUP_REMOVED lines=21> */
.L_x_6479:
[----:B------:R-:W-:Y:S05]  /*4e40*/  BSYNC B1 ;  /* 0x0000000000017941 */ /* 0x000fea0003800000 */
.L_x_6478:
[----:B------:R-:W-:Y:S01]  /*4e50*/  LEA R5, R0, 0x3b800000, 0x17 ;  /* 0x3b80000000057811 */ /* 0x000fe200078eb8ff */
[----:B------:R-:W-:-:S05]  /*4e60*/  IMAD.SHL.U32 R0, R3, 0x100000, RZ ;  /* 0x0010000003007824 */ /* 0x000fca00078e00ff */
[----:B------:R-:W-:Y:S02]  /*4e70*/  LOP3.LUT R0, R5, R0, R6, 0xfe, !PT ;  /* 0x0000000005007212 */ /* 0x000fe400078efe06 */
.L_x_6477:
[----:B------:R-:W-:Y:S05]  /*4e80*/  BSYNC B0 ;  /* 0x0000000000007941 */ /* 0x000fea0003800000 */
.L_x_6476:
[----:B------:R-:W-:-:S04]  /*4e90*/  F2FP.PACK_AB R0, RZ, R0 ;  /* 0x00000000ff00723e */ /* 0x000fc800000000ff */
[----:B------:R-:W-:Y:S01]  /*4ea0*/  PRMT R28, R0, 0x7610, R28 ;  /* 0x00007610001c7816 */ /* 0x000fe2000000001c */
[----:B------:R-:W-:Y:S05]  /*4eb0*/  BRA `(.L_x_6461) ;  /* 0x000004d000007947 */ /* 0x000fea0003800000 */
.L_x_6474:
        /* <DEDUP_REMOVED lines=21> */
.L_x_6483:
[----:B------:R-:W-:Y:S05]  /*5010*/  BSYNC B1 ;  /* 0x0000000000017941 */ /* 0x000fea0003800000 */
.L_x_6482:
[----:B------:R-:W-:Y:S01]  /*5020*/  LEA R5, R0, 0x37800000, 0x17 ;  /* 0x3780000000057811 */ /* 0x000fe200078eb8ff */
[----:B------:R-:W-:-:S05]  /*5030*/  IMAD.SHL.U32 R0, R3, 0x200000, RZ ;  /* 0x0020000003007824 */ /* 0x000fca00078e00ff */
[----:B------:R-:W-:Y:S02]  /*5040*/  LOP3.LUT R0, R5, R0, R6, 0xfe, !PT ;  /* 0x0000000005007212 */ /* 0x000fe400078efe06 */
.L_x_6481:
[----:B------:R-:W-:Y:S05]  /*5050*/  BSYNC B0 ;  /* 0x0000000000007941 */ /* 0x000fea0003800000 */
.L_x_6480:
[----:B------:R-:W-:-:S04]  /*5060*/  F2FP.PACK_AB R0, RZ, R0 ;  /* 0x00000000ff00723e */ /* 0x000fc800000000ff */
[----:B------:R-:W-:Y:S01]  /*5070*/  PRMT R28, R0, 0x7610, R28 ;  /* 0x00007610001c7816 */ /* 0x000fe2000000001c */
[----:B------:R-:W-:Y:S05]  /*5080*/  BRA `(.L_x_6461) ;  /* 0x0000030000007947 */ /* 0x000fea0003800000 */
.L_x_6473:
        /* <DEDUP_REMOVED lines=14> */
.L_x_6487:
[----:B------:R-:W-:Y:S05]  /*5170*/  BSYNC B0 ;  /* 0x0000000000007941 */ /* 0x000fea0003800000 */
.L_x_6486:
[----:B------:R-:W-:-:S04]  /*5180*/  F2FP.PACK_AB R0, RZ, R0 ;  /* 0x00000000ff00723e */ /* 0x000fc800000000ff */
[----:B------:R-:W-:Y:S01]  /*5190*/  PRMT R28, R0, 0x7610, R28 ;  /* 0x00007610001c7816 */ /* 0x000fe2000000001c */
[----:B------:R-:W-:Y:S05]  /*51a0*/  BRA `(.L_x_6461) ;  /* 0x000001e000007947 */ /* 0x000fea0003800000 */
.L_x_6460:
        /* <DEDUP_REMOVED lines=21> */
.L_x_6485:
[----:B------:R-:W2:Y:S02]  /*5300*/  LDG.E.64 R4, [R4.64] ;  /* 0x0000002404047981 */ /* 0x000ea4000c1e1b00 */
[----:B--2---:R-:W0:Y:S02]  /*5310*/  I2F.U64 R0, R4 ;  /* 0x0000000400007312 */ /* 0x004e240000301000 */
[----:B0-----:R-:W-:-:S04]  /*5320*/  F2FP.PACK_AB R0, RZ, R0 ;  /* 0x00000000ff00723e */ /* 0x001fc800000000ff */
[----:B------:R-:W-:Y:S01]  /*5330*/  PRMT R28, R0, 0x7610, R28 ;  /* 0x00007610001c7816 */ /* 0x000fe2000000001c */
[----:B------:R-:W-:Y:S05]  /*5340*/  BRA `(.L_x_6461) ;  /* 0x0000004000007947 */ /* 0x000fea0003800000 */
.L_x_6484:
[----:B------:R-:W2:Y:S02]  /*5350*/  LDG.E R4, [R4.64] ;  /* 0x0000002404047981 */ /* 0x000ea4000c1e1900 */
[----:B--2---:R-:W0:Y:S02]  /*5360*/  I2F.U32 R0, R4 ;  /* 0x0000000400007306 */ /* 0x004e240000201000 */
[----:B0-----:R-:W-:-:S04]  /*5370*/  F2FP.PACK_AB R0, RZ, R0 ;  /* 0x00000000ff00723e */ /* 0x001fc800000000ff */
[----:B------:R-:W-:Y:S02]  /*5380*/  PRMT R28, R0, 0x7610, R28 ;  /* 0x00007610001c7816 */ /* 0x000fe4000000001c */
.L_x_6461:
        /* <DEDUP_REMOVED lines=19> */
.L_x_6491:
[----:B------:R-:W2:Y:S02]  /*54c0*/  LDG.E.U8 R4, [R4.64] ;  /* 0x0000002404047981 */ /* 0x000ea4000c1e1100 */
[----:B--2---:R-:W0:Y:S02]  /*54d0*/  I2F.U16 R0, R4 ;  /* 0x0000000400007306 */ /* 0x004e240000101000 */
[----:B0-----:R-:W-:-:S04]  /*54e0*/  F2FP.PACK_AB R0, RZ, R0 ;  /* 0x00000000ff00723e */ /* 0x001fc800000000ff */
[----:B------:R-:W-:Y:S01]  /*54f0*/  PRMT R2, R0, 0x7610, R2 ;  /* 0x0000761000027816 */ /* 0x000fe20000000002 */
[----:B------:R-:W-:Y:S05]  /*5500*/  BRA `(.L_x_6493) ;  /* 0x00000ec000007947 */ /* 0x000fea0003800000 */
.L_x_6490:
        /* <DEDUP_REMOVED lines=11> */
.L_x_6495:
[----:B------:R-:W2:Y:S02]  /*55c0*/  LDG.E R4, [R4.64] ;  /* 0x0000002404047981 */ /* 0x000ea4000c1e1900 */
[----:B--2---:R-:W0:Y:S02]  /*55d0*/  I2F R0, R4 ;  /* 0x0000000400007306 */ /* 0x004e240000201400 */
[----:B0-----:R-:W-:-:S04]  /*55e0*/  F2FP.PACK_AB R0, RZ, R0 ;  /* 0x00000000ff00723e */ /* 0x001fc800000000ff */
[----:B------:R-:W-:Y:S01]  /*55f0*/  PRMT R2, R0, 0x7610, R2 ;  /* 0x0000761000027816 */ /* 0x000fe20000000002 */
[----:B------:R-:W-:Y:S05]  /*5600*/  BRA `(.L_x_6493) ;  /* 0x00000dc000007947 */ /* 0x000fea0003800000 */
.L_x_6494:
[----:B------:R-:W2:Y:S02]  /*5610*/  LDG.E.U16 R4, [R4.64] ;  /* 0x0000002404047981 */ /* 0x000ea4000c1e1500 */
[----:B--2---:R-:W0:Y:S02]  /*5620*/  I2F.S16 R0, R4 ;  /* 0x0000000400007306 */ /* 0x004e240000101400 */
[----:B0-----:R-:W-:-:S04]  /*5630*/  F2FP.PACK_AB R0, RZ, R0 ;  /* 0x00000000ff00723e */ /* 0x001fc800000000ff */
[----:B------:R-:W-:Y:S01]  /*5640*/  PRMT R2, R0, 0x7610, R2 ;  /* 0x0000761000027816 */ /* 0x000fe20000000002 */
[----:B------:R-:W-:Y:S05]  /*5650*/  BRA `(.L_x_6493) ;  /* 0x00000d7000007947 */ /* 0x000fea0003800000 */
.L_x_6489:
        /* <DEDUP_REMOVED lines=9> */
.L_x_6497:
[----:B------:R0:W5:Y:S01]  /*56f0*/  LDG.E.U16 R2, [R4.64] ;  /* 0x0000002404027981 */ /* 0x000162000c1e1500 */
[----:B------:R-:W-:Y:S05]  /*5700*/  BRA `(.L_x_6493) ;  /* 0x00000cc000007947 */ /* 0x000fea0003800000 */
.L_x_6496:
        /* <DEDUP_REMOVED lines=9> */
.L_x_6499:
[----:B------:R0:W5:Y:S01]  /*57a0*/  LDG.E.U16 R2, [R4.64] ;  /* 0x0000002404027981 */ /* 0x000162000c1e1500 */
[----:B------:R-:W-:Y:S05]  /*57b0*/  BRA `(.L_x_6493) ;  /* 0x00000c1000007947 */ /* 0x000fea0003800000 */
.L_x_6498:
[----:B------:R-:W2:Y:S02]  /*57c0*/  LDG.E.64 R4, [R4.64] ;  /* 0x0000002404047981 */ /* 0x000ea4000c1e1b00 */
[----:B--2---:R-:W0:Y:S01]  /*57d0*/  F2F.F32.F64 R0, R4 ;  /* 0x0000000400007310 */ /* 0x004e220000301000 */
[----:B------:R-:W0:-:S14]  /*57e0*/  DSETP.GEU.AND P0, PT, |R4|, c[0x2][0x0], PT ;  /* 0x008000000400762a */ /* 0x000e1c0003f0e200 */
[----:B0-----:R-:W-:-:S05]  /*57f0*/  @!P0 FMUL R0, R0, 1.175494350822287508e-38 ;  /* 0x0080000000008820 */ /* 0x001fca0000400000 */
[----:B------:R-:W-:-:S04]  /*5800*/  F2FP.PACK_AB R0, RZ, R0 ;  /* 0x00000000ff00723e */ /* 0x000fc800000000ff */
[----:B------:R-:W-:Y:S01]  /*5810*/  PRMT R2, R0, 0x7610, R2 ;  /* 0x0000761000027816 */ /* 0x000fe20000000002 */
[----:B------:R-:W-:Y:S05]  /*5820*/  BRA `(.L_x_6493) ;  /* 0x00000ba000007947 */ /* 0x000fea0003800000 */
.L_x_6488:
        /* <DEDUP_REMOVED lines=14> */
.L_x_6502:
[----:B------:R-:W2:Y:S02]  /*5910*/  LDG.E.64 R4, [R4.64] ;  /* 0x0000002404047981 */ /* 0x000ea4000c1e1b00 */
[----:B--2---:R-:W0:Y:S01]  /*5920*/  F2F.F32.F64 R0, R4 ;  /* 0x0000000400007310 */ /* 0x004e220000301000 */
[----:B------:R-:W0:-:S14]  /*5930*/  DSETP.GEU.AND P0, PT, |R4|, c[0x2][0x0], PT ;  /* 0x008000000400762a */ /* 0x000e1c0003f0e200 */
[----:B0-----:R-:W-:-:S05]  /*5940*/  @!P0 FMUL R0, R0, 1.175494350822287508e-38 ;  /* 0x0080000000008820 */ /* 0x001fca0000400000 */
[----:B------:R-:W-:-:S04]  /*5950*/  F2FP.PACK_AB R0, RZ, R0 ;  /* 0x00000000ff00723e */ /* 0x000fc800000000ff */
[----:B------:R-:W-:Y:S01]  /*5960*/  PRMT R2, R0, 0x7610, R2 ;  /* 0x0000761000027816 */ /* 0x000fe20000000002 */
[----:B------:R-:W-:Y:S05]  /*5970*/  BRA `(.L_x_6493) ;  /* 0x00000a5000007947 */ /* 0x000fea0003800000 */
.L_x_6501:
        /* <DEDUP_REMOVED lines=28> */
.L_x_6504:
        /* <DEDUP_REMOVED lines=14> */
.L_x_6503:
[----:B------:R-:W2:Y:S02]  /*5c20*/  LDG.E.U16 R0, [R4.64] ;  /* 0x0000002404007981 */ /* 0x000ea4000c1e1500 */
[----:B--2---:R-:W-:-:S04]  /*5c30*/  PRMT R0, RZ, 0x5410, R0 ;  /* 0x00005410ff007816 */ /* 0x004fc80000000000 */
[----:B------:R-:W-:-:S04]  /*5c40*/  F2FP.PACK_AB R0, RZ, R0 ;  /* 0x00000000ff00723e */ /* 0x000fc800000000ff */
[----:B------:R-:W-:Y:S01]  /*5c50*/  PRMT R2, R0, 0x7610, R2 ;  /* 0x0000761000027816 */ /* 0x000fe20000000002 */
[----:B------:R-:W-:Y:S05]  /*5c60*/  BRA `(.L_x_6493) ;  /* 0x0000076000007947 */ /* 0x000fea0003800000 */
.L_x_6500:
        /* <DEDUP_REMOVED lines=12> */
.L_x_6507:
        /* <DEDUP_REMOVED lines=21> */
.L_x_6511:
[----:B------:R-:W-:Y:S05]  /*5e80*/  BSYNC B1 ;  /* 0x0000000000017941 */ /* 0x000fea0003800000 */
.L_x_6510:
[----:B------:R-:W-:Y:S01]  /*5e90*/  LEA R3, R0, 0x3b800000, 0x17 ;  /* 0x3b80000000037811 */ /* 0x000fe200078eb8ff */
[----:B------:R-:W-:-:S05]  /*5ea0*/  IMAD.SHL.U32 R0, R2, 0x100000, RZ ;  /* 0x0010000002007824 */ /* 0x000fca00078e00ff */
[----:B------:R-:W-:Y:S02]  /*5eb0*/  LOP3.LUT R0, R3, R0, R4, 0xfe, !PT ;  /* 0x0000000003007212 */ /* 0x000fe400078efe04 */
.L_x_6509:
[----:B------:R-:W-:Y:S05]  /*5ec0*/  BSYNC B0 ;  /* 0x0000000000007941 */ /* 0x000fea0003800000 */
.L_x_6508:
[----:B------:R-:W-:-:S04]  /*5ed0*/  F2FP.PACK_AB R0, RZ, R0 ;  /* 0x00000000ff00723e */ /* 0x000fc800000000ff */
[----:B------:R-:W-:Y:S01]  /*5ee0*/  PRMT R2, R0, 0x7610, R2 ;  /* 0x0000761000027816 */ /* 0x000fe20000000002 */
[----:B------:R-:W-:Y:S05]  /*5ef0*/  BRA `(.L_x_6493) ;  /* 0x000004d000007947 */ /* 0x000fea0003800000 */
.L_x_6506:
        /* <DEDUP_REMOVED lines=21> */
.L_x_6515:
[----:B------:R-:W-:Y:S05]  /*6050*/  BSYNC B1 ;  /* 0x0000000000017941 */ /* 0x000fea0003800000 */
.L_x_6514:
[----:B------:R-:W-:Y:S01]  /*6060*/  LEA R3, R0, 0x37800000, 0x17 ;  /* 0x3780000000037811 */ /* 0x000fe200078eb8ff */
[----:B------:R-:W-:-:S05]  /*6070*/  IMAD.SHL.U32 R0, R2, 0x200000, RZ ;  /* 0x0020000002007824 */ /* 0x000fca00078e00ff */
[----:B------:R-:W-:Y:S02]  /*6080*/  LOP3.LUT R0, R3, R0, R4, 0xfe, !PT ;  /* 0x0000000003007212 */ /* 0x000fe400078efe04 */
.L_x_6513:
[----:B------:R-:W-:Y:S05]  /*6090*/  BSYNC B0 ;  /* 0x0000000000007941 */ /* 0x000fea0003800000 */
.L_x_6512:
[----:B------:R-:W-:-:S04]  /*60a0*/  F2FP.PACK_AB R0, RZ, R0 ;  /* 0x00000000ff00723e */ /* 0x000fc800000000ff */
[----:B------:R-:W-:Y:S01]  /*60b0*/  PRMT R2, R0, 0x7610, R2 ;  /* 0x0000761000027816 */ /* 0x000fe20000000002 */
[----:B------:R-:W-:Y:S05]  /*60c0*/  BRA `(.L_x_6493) ;  /* 0x0000030000007947 */ /* 0x000fea0003800000 */
.L_x_6505:
        /* <DEDUP_REMOVED lines=14> */
.L_x_6519:
[----:B------:R-:W-:Y:S05]  /*61b0*/  BSYNC B0 ;  /* 0x0000000000007941 */ /* 0x000fea0003800000 */
.L_x_6518:
[----:B------:R-:W-:-:S04]  /*61c0*/  F2FP.PACK_AB R0, RZ, R0 ;  /* 0x00000000ff00723e */ /* 0x000fc800000000ff */
[----:B------:R-:W-:Y:S01]  /*61d0*/  PRMT R2, R0, 0x7610, R2 ;  /* 0x0000761000027816 */ /* 0x000fe20000000002 */
[----:B------:R-:W-:Y:S05]  /*61e0*/  BRA `(.L_x_6493) ;  /* 0x000001e000007947 */ /* 0x000fea0003800000 */
.L_x_6492:
        /* <DEDUP_REMOVED lines=21> */
.L_x_6517:
[----:B------:R-:W2:Y:S02]  /*6340*/  LDG.E.64 R4, [R4.64] ;  /* 0x0000002404047981 */ /* 0x000ea4000c1e1b00 */
[----:B--2---:R-:W0:Y:S02]  /*6350*/  I2F.U64 R0, R4 ;  /* 0x0000000400007312 */ /* 0x004e240000301000 */
[----:B0-----:R-:W-:-:S04]  /*6360*/  F2FP.PACK_AB R0, RZ, R0 ;  /* 0x00000000ff00723e */ /* 0x001fc800000000ff */
[----:B------:R-:W-:Y:S01]  /*6370*/  PRMT R2, R0, 0x7610, R2 ;  /* 0x0000761000027816 */ /* 0x000fe20000000002 */
[----:B------:R-:W-:Y:S05]  /*6380*/  BRA `(.L_x_6493) ;  /* 0x0000004000007947 */ /* 0x000fea0003800000 */
.L_x_6516:
[----:B------:R-:W2:Y:S02]  /*6390*/  LDG.E R4, [R4.64] ;  /* 0x0000002404047981 */ /* 0x000ea4000c1e1900 */
[----:B--2---:R-:W0:Y:S02]  /*63a0*/  I2F.U32 R0, R4 ;  /* 0x0000000400007306 */ /* 0x004e240000201000 */
[----:B0-----:R-:W-:-:S04]  /*63b0*/  F2FP.PACK_AB R0, RZ, R0 ;  /* 0x00000000ff00723e */ /* 0x001fc800000000ff */
[----:B------:R-:W-:Y:S02]  /*63c0*/  PRMT R2, R0, 0x7610, R2 ;  /* 0x0000761000027816 */ /* 0x000fe40000000002 */
.L_x_6493:
[----:B------:R-:W-:-:S05]  /*63d0*/  IADD3 R17, R17, 0x80, RZ ;  /* 0x0000008011117810 */ /* 0x000fca0007ffe0ff */
.L_x_6455:
[----:B------:R-:W-:Y:S05]  /*63e0*/  BSYNC B6 ;  /* 0x0000000000067941 */ /* 0x000fea0003800000 */
.L_x_6454:
        /* <DEDUP_REMOVED lines=24> */
.L_x_6525:
[----:B------:R-:W2:Y:S02]  /*6570*/  LDG.E.U8 R4, [R4.64] ;  /* 0x0000002404047981 */ /* 0x000ea4000c1e1100 */
[----:B--2---:R-:W0:Y:S02]  /*6580*/  I2F.U16 R0, R4 ;  /* 0x0000000400007306 */ /* 0x004e240000101000 */
[----:B0-----:R-:W-:-:S04]  /*6590*/  F2FP.PACK_AB R0, RZ, R0 ;  /* 0x00000000ff00723e */ /* 0x001fc800000000ff */
[----:B------:R-:W-:Y:S01]  /*65a0*/  PRMT R27, R0, 0x7610, R27 ;  /* 0x00007610001b7816 */ /* 0x000fe2000000001b */
[----:B------:R-:W-:Y:S05]  /*65b0*/  BRA `(.L_x_6527) ;  /* 0x00000ed000007947 */ /* 0x000fea0003800000 */
.L_x_6524:
        /* <DEDUP_REMOVED lines=11> */
.L_x_6529:
[----:B------:R-:W2:Y:S02]  /*6670*/  LDG.E R4, [R4.64] ;  /* 0x0000002404047981 */ /* 0x000ea4000c1e1900 */
[----:B--2---:R-:W0:Y:S02]  /*6680*/  I2F R0, R4 ;  /* 0x0000000400007306 */ /* 0x004e240000201400 */
[----:B0-----:R-:W-:-:S04]  /*6690*/  F2FP.PACK_AB R0, RZ, R0 ;  /* 0x00000000ff00723e */ /* 0x001fc800000000ff */
[----:B------:R-:W-:Y:S01]  /*66a0*/  PRMT R27, R0, 0x7610, R27 ;  /* 0x00007610001b7816 */ /* 0x000fe2000000001b */
[----:B------:R-:W-:Y:S05]  /*66b0*/  BRA `(.L_x_6527) ;  /* 0x00000dd000007947 */ /* 0x000fea0003800000 */
.L_x_6528:
[----:B------:R-:W2:Y:S02]  /*66c0*/  LDG.E.U16 R4, [R4.64] ;  /* 0x0000002404047981 */ /* 0x000ea4000c1e1500 */
[----:B--2---:R-:W0:Y:S02]  /*66d0*/  I2F.S16 R0, R4 ;  /* 0x0000000400007306 */ /* 0x004e240000101400 */
[----:B0-----:R-:W-:-:S04]  /*66e0*/  F2FP.PACK_AB R0, RZ, R0 ;  /* 0x00000000ff00723e */ /* 0x001fc800000000ff */
[----:B------:R-:W-:Y:S01]  /*66f0*/  PRMT R27, R0, 0x7610, R27 ;  /* 0x00007610001b7816 */ /* 0x000fe2000000001b */
[----:B------:R-:W-:Y:S05]  /*6700*/  BRA `(.L_x_6527) ;  /* 0x00000d8000007947 */ /* 0x000fea0003800000 */
.L_x_6523:
        /* <DEDUP_REMOVED lines=9> */
.L_x_6531:
[----:B------:R0:W5:Y:S01]  /*67a0*/  LDG.E.U16 R27, [R4.64] ;  /* 0x00000024041b7981 */ /* 0x000162000c1e1500 */
[----:B------:R-:W-:Y:S05]  /*67b0*/  BRA `(.L_x_6527) ;  /* 0x00000cd000007947 */ /* 0x000fea0003800000 */
.L_x_6530:
        /* <DEDUP_REMOVED lines=9> */
.L_x_6533:
[----:B------:R0:W5:Y:S01]  /*6850*/  LDG.E.U16 R27, [R4.64] ;  /* 0x00000024041b7981 */ /* 0x000162000c1e1500 */
[----:B------:R-:W-:Y:S05]  /*6860*/  BRA `(.L_x_6527) ;  /* 0x00000c2000007947 */ /* 0x000fea0003800000 */
.L_x_6532:
[----:B------:R-:W2:Y:S02]  /*6870*/  LDG.E.64 R4, [R4.64] ;  /* 0x0000002404047981 */ /* 0x000ea4000c1e1b00 */
[----:B--2---:R-:W0:Y:S01]  /*6880*/  F2F.F32.F64 R0, R4 ;  /* 0x0000000400007310 */ /* 0x004e220000301000 */
[----:B------:R-:W0:-:S14]  /*6890*/  DSETP.GEU.AND P0, PT, |R4|, c[0x2][0x0], PT ;  /* 0x008000000400762a */ /* 0x000e1c0003f0e200 */
[----:B0-----:R-:W-:-:S05]  /*68a0*/  @!P0 FMUL R0, R0, 1.175494350822287508e-38 ;  /* 0x0080000000008820 */ /* 0x001fca0000400000 */
[----:B------:R-:W-:-:S04]  /*68b0*/  F2FP.PACK_AB R0, RZ, R0 ;  /* 0x00000000ff00723e */ /* 0x000fc800000000ff */
[----:B------:R-:W-:Y:S01]  /*68c0*/  PRMT R27, R0, 0x7610, R27 ;  /* 0x00007610001b7816 */ /* 0x000fe2000000001b */
[----:B------:R-:W-:Y:S05]  /*68d0*/  BRA `(.L_x_6527) ;  /* 0x00000bb000007947 */ /* 0x000fea0003800000 */
.L_x_6522:
        /* <DEDUP_REMOVED lines=14> */
.L_x_6536:
[----:B------:R-:W2:Y:S02]  /*69c0*/  LDG.E.64 R4, [R4.64] ;  /* 0x0000002404047981 */ /* 0x000ea4000c1e1b00 */
[----:B--2---:R-:W0:Y:S01]  /*69d0*/  F2F.F32.F64 R0, R4 ;  /* 0x0000000400007310 */ /* 0x004e220000301000 */
[----:B------:R-:W0:-:S14]  /*69e0*/  DSETP.GEU.AND P0, PT, |R4|, c[0x2][0x0], PT ;  /* 0x008000000400762a */ /* 0x000e1c0003f0e200 */
[----:B0-----:R-:W-:-:S05]  /*69f0*/  @!P0 FMUL R0, R0, 1.175494350822287508e-38 ;  /* 0x0080000000008820 */ /* 0x001fca0000400000 */
[----:B------:R-:W-:-:S04]  /*6a00*/  F2FP.PACK_AB R0, RZ, R0 ;  /* 0x00000000ff00723e */ /* 0x000fc800000000ff */
[----:B------:R-:W-:Y:S01]  /*6a10*/  PRMT R27, R0, 0x7610, R27 ;  /* 0x00007610001b7816 */ /* 0x000fe2000000001b */
[----:B------:R-:W-:Y:S05]  /*6a20*/  BRA `(.L_x_6527) ;  /* 0x00000a6000007947 */ /* 0x000fea0003800000 */
.L_x_6535:
        /* <DEDUP_REMOVED lines=28> */
.L_x_6538:
        /* <DEDUP_REMOVED lines=15> */
.L_x_6537:
[----:B------:R-:W2:Y:S02]  /*6ce0*/  LDG.E.U16 R0, [R4.64] ;  /* 0x0000002404007981 */ /* 0x000ea4000c1e1500 */
[----:B--2---:R-:W-:-:S04]  /*6cf0*/  PRMT R0, RZ, 0x5410, R0 ;  /* 0x00005410ff007816 */ /* 0x004fc80000000000 */
[----:B------:R-:W-:-:S04]  /*6d00*/  F2FP.PACK_AB R0, RZ, R0 ;  /* 0x00000000ff00723e */ /* 0x000fc800000000ff */
[----:B------:R-:W-:Y:S01]  /*6d10*/  PRMT R27, R0, 0x7610, R27 ;  /* 0x00007610001b7816 */ /* 0x000fe2000000001b */
[----:B------:R-:W-:Y:S05]  /*6d20*/  BRA `(.L_x_6527) ;  /* 0x0000076000007947 */ /* 0x000fea0003800000 */
.L_x_6534:
        /* <DEDUP_REMOVED lines=12> */
.L_x_6541:
        /* <DEDUP_REMOVED lines=21> */
.L_x_6545:
[----:B------:R-:W-:Y:S05]  /*6f40*/  BSYNC B1 ;  /* 0x0000000000017941 */ /* 0x000fea0003800000 */
.L_x_6544:
[----:B------:R-:W-:Y:S01]  /*6f50*/  LEA R5, R0, 0x3b800000, 0x17 ;  /* 0x3b80000000057811 */ /* 0x000fe200078eb8ff */
[----:B------:R-:W-:-:S05]  /*6f60*/  IMAD.SHL.U32 R0, R3, 0x100000, RZ ;  /* 0x0010000003007824 */ /* 0x000fca00078e00ff */
[----:B------:R-:W-:Y:S02]  /*6f70*/  LOP3.LUT R0, R5, R0, R6, 0xfe, !PT ;  /* 0x0000000005007212 */ /* 0x000fe400078efe06 */
.L_x_6543:
[----:B------:R-:W-:Y:S05]  /*6f80*/  BSYNC B0 ;  /* 0x0000000000007941 */ /* 0x000fea0003800000 */
.L_x_6542:
[----:B------:R-:W-:-:S04]  /*6f90*/  F2FP.PACK_AB R0, RZ, R0 ;  /* 0x00000000ff00723e */ /* 0x000fc800000000ff */
[----:B------:R-:W-:Y:S01]  /*6fa0*/  PRMT R27, R0, 0x7610, R27 ;  /* 0x00007610001b7816 */ /* 0x000fe2000000001b */
[----:B------:R-:W-:Y:S05]  /*6fb0*/  BRA `(.L_x_6527) ;  /* 0x000004d000007947 */ /* 0x000fea0003800000 */
.L_x_6540:
        /* <DEDUP_REMOVED lines=21> */
.L_x_6549:
[----:B------:R-:W-:Y:S05]  /*7110*/  BSYNC B1 ;  /* 0x0000000000017941 */ /* 0x000fea0003800000 */
.L_x_6548:
[----:B------:R-:W-:Y:S01]  /*7120*/  LEA R5, R0, 0x37800000, 0x17 ;  /* 0x3780000000057811 */ /* 0x000fe200078eb8ff */
[----:B------:R-:W-:-:S05]  /*7130*/  IMAD.SHL.U32 R0, R3, 0x200000, RZ ;  /* 0x0020000003007824 */ /* 0x000fca00078e00ff */
[----:B------:R-:W-:Y:S02]  /*7140*/  LOP3.LUT R0, R5, R0, R6, 0xfe, !PT ;  /* 0x0000000005007212 */ /* 0x000fe400078efe06 */
.L_x_6547:
[----:B------:R-:W-:Y:S05]  /*7150*/  BSYNC B0 ;  /* 0x0000000000007941 */ /* 0x000fea0003800000 */
.L_x_6546:
[----:B------:R-:W-:-:S04]  /*7160*/  F2FP.PACK_AB R0, RZ, R0 ;  /* 0x00000000ff00723e */ /* 0x000fc800000000ff */
[----:B------:R-:W-:Y:S01]  /*7170*/  PRMT R27, R0, 0x7610, R27 ;  /* 0x00007610001b7816 */ /* 0x000fe2000000001b */
[----:B------:R-:W-:Y:S05]  /*7180*/  BRA `(.L_x_6527) ;  /* 0x0000030000007947 */ /* 0x000fea0003800000 */
.L_x_6539:
        /* <DEDUP_REMOVED lines=14> */
.L_x_6553:
[----:B------:R-:W-:Y:S05]  /*7270*/  BSYNC B0 ;  /* 0x0000000000007941 */ /* 0x000fea0003800000 */
.L_x_6552:
[----:B------:R-:W-:-:S04]  /*7280*/  F2FP.PACK_AB R0, RZ, R0 ;  /* 0x00000000ff00723e */ /* 0x000fc800000000ff */
[----:B------:R-:W-:Y:S01]  /*7290*/  PRMT R27, R0, 0x7610, R27 ;  /* 0x00007610001b7816 */ /* 0x000fe2000000001b */
[----:B------:R-:W-:Y:S05]  /*72a0*/  BRA `(.L_x_6527) ;  /* 0x000001e000007947 */ /* 0x000fea0003800000 */
.L_x_6526:
        /* <DEDUP_REMOVED lines=21> */
.L_x_6551:
[----:B------:R-:W2:Y:S02]  /*7400*/  LDG.E.64 R4, [R4.64] ;  /* 0x0000002404047981 */ /* 0x000ea4000c1e1b00 */
[----:B--2---:R-:W0:Y:S02]  /*7410*/  I2F.U64 R0, R4 ;  /* 0x0000000400007312 */ /* 0x004e240000301000 */
[----:B0-----:R-:W-:-:S04]  /*7420*/  F2FP.PACK_AB R0, RZ, R0 ;  /* 0x00000000ff00723e */ /* 0x001fc800000000ff */
[----:B------:R-:W-:Y:S01]  /*7430*/  PRMT R27, R0, 0x7610, R27 ;  /* 0x00007610001b7816 */ /* 0x000fe2000000001b */
[----:B------:R-:W-:Y:S05]  /*7440*/  BRA `(.L_x_6527) ;  /* 0x0000004000007947 */ /* 0x000fea0003800000 */
.L_x_6550:
[----:B------:R-:W2:Y:S02]  /*7450*/  LDG.E R4, [R4.64] ;  /* 0x0000002404047981 */ /* 0x000ea4000c1e1900 */
[----:B--2---:R-:W0:Y:S02]  /*7460*/  I2F.U32 R0, R4 ;  /* 0x0000000400007306 */ /* 0x004e240000201000 */
[----:B0-----:R-:W-:-:S04]  /*7470*/  F2FP.PACK_AB R0, RZ, R0 ;  /* 0x00000000ff00723e */ /* 0x001fc800000000ff */
[----:B------:R-:W-:Y:S02]  /*7480*/  PRMT R27, R0, 0x7610, R27 ;  /* 0x00007610001b7816 */ /* 0x000fe4000000001b */
.L_x_6527:
        /* <DEDUP_REMOVED lines=18> */
.L_x_6557:
[----:B------:R-:W2:Y:S02]  /*75b0*/  LDG.E.U8 R4, [R4.64] ;  /* 0x0000002404047981 */ /* 0x000ea4000c1e1100 */
[----:B--2---:R-:W0:Y:S02]  /*75c0*/  I2F.U16 R0, R4 ;  /* 0x0000000400007306 */ /* 0x004e240000101000 */
[----:B0-----:R-:W-:Y:S01]  /*75d0*/  F2FP.PACK_AB R0, RZ, R0 ;  /* 0x00000000ff00723e */ /* 0x001fe200000000ff */
[----:B------:R-:W-:Y:S05]  /*75e0*/  BRA `(.L_x_6521) ;  /* 0x00000e0000007947 */ /* 0x000fea0003800000 */
.L_x_6556:
        /* <DEDUP_REMOVED lines=10> */
.L_x_6560:
[----:B------:R-:W2:Y:S02]  /*7690*/  LDG.E R4, [R4.64] ;  /* 0x0000002404047981 */ /* 0x000ea4000c1e1900 */
[----:B--2---:R-:W0:Y:S02]  /*76a0*/  I2F R0, R4 ;  /* 0x0000000400007306 */ /* 0x004e240000201400 */
[----:B0-----:R-:W-:Y:S01]  /*76b0*/  F2FP.PACK_AB R0, RZ, R0 ;  /* 0x00000000ff00723e */ /* 0x001fe200000000ff */
[----:B------:R-:W-:Y:S05]  /*76c0*/  BRA `(.L_x_6521) ;  /* 0x00000d2000007947 */ /* 0x000fea0003800000 */
.L_x_6559:
[----:B------:R-:W2:Y:S02]  /*76d0*/  LDG.E.U16 R4, [R4.64] ;  /* 0x0000002404047981 */ /* 0x000ea4000c1e1500 */
[----:B--2---:R-:W0:Y:S02]  /*76e0*/  I2F.S16 R0, R4 ;  /* 0x0000000400007306 */ /* 0x004e240000101400 */
[----:B0-----:R-:W-:Y:S01]  /*76f0*/  F2FP.PACK_AB R0, RZ, R0 ;  /* 0x00000000ff00723e */ /* 0x001fe200000000ff */
[----:B------:R-:W-:Y:S05]  /*7700*/  BRA `(.L_x_6521) ;  /* 0x00000ce000007947 */ /* 0x000fea0003800000 */
.L_x_6555:
        /* <DEDUP_REMOVED lines=9> */
.L_x_6562:
[----:B------:R0:W5:Y:S01]  /*77a0*/  LDG.E.U16 R0, [R4.64] ;  /* 0x0000002404007981 */ /* 0x000162000c1e1500 */
[----:B------:R-:W-:Y:S05]  /*77b0*/  BRA `(.L_x_6521) ;  /* 0x00000c3000007947 */ /* 0x000fea0003800000 */
.L_x_6561:
        /* <DEDUP_REMOVED lines=9> */
.L_x_6564:
[----:B------:R0:W5:Y:S01]  /*7850*/  LDG.E.U16 R0, [R4.64] ;  /* 0x0000002404007981 */ /* 0x000162000c1e1500 */
[----:B------:R-:W-:Y:S05]  /*7860*/  BRA `(.L_x_6521) ;  /* 0x00000b8000007947 */ /* 0x000fea0003800000 */
.L_x_6563:
[----:B------:R-:W2:Y:S02]  /*7870*/  LDG.E.64 R4, [R4.64] ;  /* 0x0000002404047981 */ /* 0x000ea4000c1e1b00 */
[----:B--2---:R-:W0:Y:S01]  /*7880*/  F2F.F32.F64 R0, R4 ;  /* 0x0000000400007310 */ /* 0x004e220000301000 */
[----:B------:R-:W0:-:S14]  /*7890*/  DSETP.GEU.AND P0, PT, |R4|, c[0x2][0x0], PT ;  /* 0x008000000400762a */ /* 0x000e1c0003f0e200 */
[----:B0-----:R-:W-:-:S05]  /*78a0*/  @!P0 FMUL R0, R0, 1.175494350822287508e-38 ;  /* 0x0080000000008820 */ /* 0x001fca0000400000 */
[----:B------:R-:W-:Y:S01]  /*78b0*/  F2FP.PACK_AB R0, RZ, R0 ;  /* 0x00000000ff00723e */ /* 0x000fe200000000ff */
[----:B------:R-:W-:Y:S05]  /*78c0*/  BRA `(.L_x_6521) ;  /* 0x00000b2000007947 */ /* 0x000fea0003800000 */
.L_x_6554:
        /* <DEDUP_REMOVED lines=13> */
.L_x_6567:
[----:B------:R-:W2:Y:S02]  /*79a0*/  LDG.E.64 R4, [R4.64] ;  /* 0x0000002404047981 */ /* 0x000ea4000c1e1b00 */
[----:B--2---:R-:W0:Y:S01]  /*79b0*/  F2F.F32.F64 R0, R4 ;  /* 0x0000000400007310 */ /* 0x004e220000301000 */
[----:B------:R-:W0:-:S14]  /*79c0*/  DSETP.GEU.AND P0, PT, |R4|, c[0x2][0x0], PT ;  /* 0x008000000400762a */ /* 0x000e1c0003f0e200 */
[----:B0-----:R-:W-:-:S05]  /*79d0*/  @!P0 FMUL R0, R0, 1.175494350822287508e-38 ;  /* 0x0080000000008820 */ /* 0x001fca0000400000 */
[----:B------:R-:W-:Y:S01]  /*79e0*/  F2FP.PACK_AB R0, RZ, R0 ;  /* 0x00000000ff00723e */ /* 0x000fe200000000ff */
[----:B------:R-:W-:Y:S05]  /*79f0*/  BRA `(.L_x_6521) ;  /* 0x000009f000007947 */ /* 0x000fea0003800000 */
.L_x_6566:
        /* <DEDUP_REMOVED lines=28> */
.L_x_6569:
        /* <DEDUP_REMOVED lines=14> */
.L_x_6568:
[----:B------:R-:W2:Y:S02]  /*7ca0*/  LDG.E.U16 R0, [R4.64] ;  /* 0x0000002404007981 */ /* 0x000ea4000c1e1500 */
[----:B--2---:R-:W-:-:S04]  /*7cb0*/  PRMT R0, RZ, 0x5410, R0 ;  /* 0x00005410ff007816 */ /* 0x004fc80000000000 */
[----:B------:R-:W-:Y:S01]  /*7cc0*/  F2FP.PACK_AB R0, RZ, R0 ;  /* 0x00000000ff00723e */ /* 0x000fe200000000ff */
[----:B------:R-:W-:Y:S05]  /*7cd0*/  BRA `(.L_x_6521) ;  /* 0x0000071000007947 */ /* 0x000fea0003800000 */
.L_x_6565:
        /* <DEDUP_REMOVED lines=12> */
.L_x_6572:
        /* <DEDUP_REMOVED lines=21> */
.L_x_6576:
[----:B------:R-:W-:Y:S05]  /*7ef0*/  BSYNC B1 ;  /* 0x0000000000017941 */ /* 0x000fea0003800000 */
.L_x_6575:
[----:B------:R-:W-:Y:S01]  /*7f00*/  LEA R5, R0, 0x3b800000, 0x17 ;  /* 0x3b80000000057811 */ /* 0x000fe200078eb8ff */
[----:B------:R-:W-:-:S05]  /*7f10*/  IMAD.SHL.U32 R0, R3, 0x100000, RZ ;  /* 0x0010000003007824 */ /* 0x000fca00078e00ff */
[----:B------:R-:W-:Y:S02]  /*7f20*/  LOP3.LUT R0, R5, R0, R6, 0xfe, !PT ;  /* 0x0000000005007212 */ /* 0x000fe400078efe06 */
.L_x_6574:
[----:B------:R-:W-:Y:S05]  /*7f30*/  BSYNC B0 ;  /* 0x0000000000007941 */ /* 0x000fea0003800000 */
.L_x_6573:
[----:B------:R-:W-:Y:S01]  /*7f40*/  F2FP.PACK_AB R0, RZ, R0 ;  /* 0x00000000ff00723e */ /* 0x000fe200000000ff */
[----:B------:R-:W-:Y:S05]  /*7f50*/  BRA `(.L_x_6521) ;  /* 0x0000049000007947 */ /* 0x000fea0003800000 */
.L_x_6571:
        /* <DEDUP_REMOVED lines=21> */
.L_x_6580:
[----:B------:R-:W-:Y:S05]  /*80b0*/  BSYNC B1 ;  /* 0x0000000000017941 */ /* 0x000fea0003800000 */
.L_x_6579:
[----:B------:R-:W-:Y:S01]  /*80c0*/  LEA R5, R0, 0x37800000, 0x17 ;  /* 0x3780000000057811 */ /* 0x000fe200078eb8ff */
[----:B------:R-:W-:-:S05]  /*80d0*/  IMAD.SHL.U32 R0, R3, 0x200000, RZ ;  /* 0x0020000003007824 */ /* 0x000fca00078e00ff */
[----:B------:R-:W-:Y:S02]  /*80e0*/  LOP3.LUT R0, R5, R0, R6, 0xfe, !PT ;  /* 0x0000000005007212 */ /* 0x000fe400078efe06 */
.L_x_6578:
[----:B------:R-:W-:Y:S05]  /*80f0*/  BSYNC B0 ;  /* 0x0000000000007941 */ /* 0x000fea0003800000 */
.L_x_6577:
[----:B------:R-:W-:Y:S01]  /*8100*/  F2FP.PACK_AB R0, RZ, R0 ;  /* 0x00000000ff00723e */ /* 0x000fe200000000ff */
[----:B------:R-:W-:Y:S05]  /*8110*/  BRA `(.L_x_6521) ;  /* 0x000002d000007947 */ /* 0x000fea0003800000 */
.L_x_6570:
        /* <DEDUP_REMOVED lines=14> */
.L_x_6584:
[----:B------:R-:W-:Y:S05]  /*8200*/  BSYNC B0 ;  /* 0x0000000000007941 */ /* 0x000fea0003800000 */
.L_x_6583:
[----:B------:R-:W-:Y:S01]  /*8210*/  F2FP.PACK_AB R0, RZ, R0 ;  /* 0x00000000ff00723e */ /* 0x000fe200000000ff */
[----:B------:R-:W-:Y:S05]  /*8220*/  BRA `(.L_x_6521) ;  /* 0x000001c000007947 */ /* 0x000fea0003800000 */
.L_x_6558:
        /* <DEDUP_REMOVED lines=21> */
.L_x_6582:
[----:B------:R-:W2:Y:S02]  /*8380*/  LDG.E.64 R4, [R4.64] ;  /* 0x0000002404047981 */ /* 0x000ea4000c1e1b00 */
[----:B--2---:R-:W0:Y:S02]  /*8390*/  I2F.U64 R0, R4 ;  /* 0x0000000400007312 */ /* 0x004e240000301000 */
[----:B0-----:R-:W-:Y:S01]  /*83a0*/  F2FP.PACK_AB R0, RZ, R0 ;  /* 0x00000000ff00723e */ /* 0x001fe200000000ff */
[----:B------:R-:W-:Y:S05]  /*83b0*/  BRA `(.L_x_6521) ;  /* 0x0000003000007947 */ /* 0x000fea0003800000 */
.L_x_6581:
[----:B------:R-:W2:Y:S02]  /*83c0*/  LDG.E R4, [R4.64] ;  /* 0x0000002404047981 */ /* 0x000ea4000c1e1900 */
[----:B--2---:R-:W0:Y:S02]  /*83d0*/  I2F.U32 R0, R4 ;  /* 0x0000000400007306 */ /* 0x004e240000201000 */
[----:B0-----:R-:W-:-:S06]  /*83e0*/  F2FP.PACK_AB R0, RZ, R0 ;  /* 0x00000000ff00723e */ /* 0x001fcc00000000ff */
.L_x_6521:
[----:B------:R-:W-:Y:S05]  /*83f0*/  BSYNC B6 ;  /* 0x0000000000067941 */ /* 0x000fea0003800000 */
.L_x_6520:
        /* <DEDUP_REMOVED lines=21> */
[----:B------:R-:W-:Y:S02]  /*8550*/  F2FP.PACK_AB R4, RZ, R4 ;  /* 0x00000004ff04723e */ /* 0x000fe400000000ff */
.L_x_6586:
[----:B--2---:R-:W-:Y:S05]  /*8560*/  BSYNC B0 ;  /* 0x0000000000007941 */ /* 0x004fea0003800000 */
.L_x_6585:
[----:B------:R-:W-:Y:S01]  /*8570*/  BSSY B0, `(.L_x_6587) ;  /* 0x000000d000007945 */ /* 0x000fe20003800000 */
[----:B------:R-:W-:Y:S05]  /*8580*/  @P4 BRA `(.L_x_6588) ;  /* 0x000000b000004947 */ /* 0x000fea0003800000 */
[----:B-----5:R-:W-:Y:S01]  /*8590*/  HADD2.F32 R26, -RZ, R26.H0_H0 ;  /* 0x2000001aff1a7230 */ /* 0x020fe20000004100 */
[----:B------:R-:W-:Y:S01]  /*85a0*/  IMAD.MOV.U32 R24, RZ, RZ, 0x7fc00000 ;  /* 0x7fc00000ff187424 */ /* 0x000fe200078e00ff */
[----:B------:R-:W-:-:S03]  /*85b0*/  HADD2.F32 R6, -RZ, R23.H0_H0 ;  /* 0x20000017ff067230 */ /* 0x000fc60000004100 */
[C---:B------:R-:W-:Y:S02]  /*85c0*/  FSETP.GEU.FTZ.AND P4, PT, R26.reuse, RZ, PT ;  /* 0x000000ff1a00720b */ /* 0x040fe40003f9e000 */
[----:B------:R-:W-:-:S04]  /*85d0*/  FSETP.GT.FTZ.AND P0, PT, R26, 1, PT ;  /* 0x3f8000001a00780b */ /* 0x000fc80003f14000 */
[----:B------:R-:W-:-:S13]  /*85e0*/  PLOP3.LUT P0, PT, P4, P0, PT, 0x8a, 0x0 ;  /* 0x000000000000781c */ /* 0x000fda0002701172 */
[----:B------:R-:W-:-:S04]  /*85f0*/  @!P0 FADD.FTZ R3, -R26, 1 ;  /* 0x3f8000001a038421 */ /* 0x000fc80000010100 */
[----:B------:R-:W-:-:S06]  /*8600*/  @!P0 FMUL.FTZ R3, R26, R3 ;  /* 0x000000031a038220 */ /* 0x000fcc0000410000 */
[----:B------:R-:W0:Y:S02]  /*8610*/  @!P0 MUFU.RCP R3, R3 ;  /* 0x0000000300038308 */ /* 0x000e240000001000 */
[----:B0-----:R-:W-:-:S05]  /*8620*/  @!P0 FMUL.FTZ R24, R6, R3 ;  /* 0x0000000306188220 */ /* 0x001fca0000410000 */
[----:B------:R-:W-:Y:S02]  /*8630*/  F2FP.PACK_AB R24, RZ, R24 ;  /* 0x00000018ff18723e */ /* 0x000fe400000000ff */
.L_x_6588:
[----:B------:R-:W-:Y:S05]  /*8640*/  BSYNC B0 ;  /* 0x0000000000007941 */ /* 0x000fea0003800000 */
.L_x_6587:
[----:B------:R-:W-:Y:S01]  /*8650*/  BSSY B0, `(.L_x_6589) ;  /* 0x000000d000007945 */ /* 0x000fe20003800000 */
[----:B------:R-:W-:Y:S05]  /*8660*/  @P1 BRA `(.L_x_6590) ;  /* 0x000000b000001947 */ /* 0x000fea0003800000 */
[----:B-----5:R-:W-:Y:S01]  /*8670*/  HADD2.F32 R3, -RZ, R2.H0_H0 ;  /* 0x20000002ff037230 */ /* 0x020fe20000004100 */
[----:B------:R-:W-:-:S04]  /*8680*/  IMAD.MOV.U32 R18, RZ, RZ, 0x7fc00000 ;  /* 0x7fc00000ff127424 */ /* 0x000fc800078e00ff */
[C---:B------:R-:W-:Y:S02]  /*8690*/  FSETP.GEU.FTZ.AND P1, PT, R3.reuse, RZ, PT ;  /* 0x000000ff0300720b */ /* 0x040fe40003f3e000 */
[----:B------:R-:W-:-:S04]  /*86a0*/  FSETP.GT.FTZ.AND P0, PT, R3, 1, PT ;  /* 0x3f8000000300780b */ /* 0x000fc80003f14000 */
[----:B------:R-:W-:-:S13]  /*86b0*/  PLOP3.LUT P0, PT, P1, P0, PT, 0x8a, 0x0 ;  /* 0x000000000000781c */ /* 0x000fda0000f01172 */
[----:B------:R-:W-:-:S04]  /*86c0*/  @!P0 FADD.FTZ R2, -R3, 1 ;  /* 0x3f80000003028421 */ /* 0x000fc80000010100 */
[----:B------:R-:W-:Y:S01]  /*86d0*/  @!P0 FMUL.FTZ R2, R3, R2 ;  /* 0x0000000203028220 */ /* 0x000fe20000410000 */
[----:B------:R-:W-:-:S05]  /*86e0*/  HADD2.F32 R3, -RZ, R28.H0_H0 ;  /* 0x2000001cff037230 */ /* 0x000fca0000004100 */
[----:B------:R-:W0:Y:S02]  /*86f0*/  @!P0 MUFU.RCP R2, R2 ;  /* 0x0000000200028308 */ /* 0x000e240000001000 */
[----:B0-----:R-:W-:-:S05]  /*8700*/  @!P0 FMUL.FTZ R18, R3, R2 ;  /* 0x0000000203128220 */ /* 0x001fca0000410000 */
[----:B------:R-:W-:Y:S02]  /*8710*/  F2FP.PACK_AB R18, RZ, R18 ;  /* 0x00000012ff12723e */ /* 0x000fe400000000ff */
.L_x_6590:
[----:B------:R-:W-:Y:S05]  /*8720*/  BSYNC B0 ;  /* 0x0000000000007941 */ /* 0x000fea0003800000 */
.L_x_6589:
        /* <DEDUP_REMOVED lines=13> */
.L_x_6592:
[----:B------:R-:W-:Y:S05]  /*8800*/  BSYNC B0 ;  /* 0x0000000000007941 */ /* 0x000fea0003800000 */
.L_x_6591:
        /* <DEDUP_REMOVED lines=22> */
.L_x_6598:
[----:B------:R-:W-:Y:S01]  /*8970*/  HADD2.F32 R5, -RZ, R4.H0_H0 ;  /* 0x20000004ff057230 */ /* 0x000fe20000004100 */
[----:B------:R-:W-:-:S05]  /*8980*/  IMAD.MOV.U32 R29, RZ, RZ, R19 ;  /* 0x000000ffff1d7224 */ /* 0x000fca00078e0013 */
[----:B------:R-:W0:Y:S02]  /*8990*/  F2I.S64.TRUNC R4, R5 ;  /* 0x0000000500047311 */ /* 0x000e24000020d900 */
[----:B0-----:R0:W-:Y:S01]  /*89a0*/  STG.E.U8 [R2.64], R4 ;  /* 0x0000000402007986 */ /* 0x0011e2000c101124 */
[----:B------:R-:W-:Y:S05]  /*89b0*/  BRA `(.L_x_6594) ;  /* 0x00000f8000007947 */ /* 0x000fea0003800000 */
.L_x_6597:
        /* <DEDUP_REMOVED lines=11> */
.L_x_6601:
[----:B------:R-:W-:Y:S01]  /*8a70*/  HADD2.F32 R4, -RZ, R4.H0_H0 ;  /* 0x20000004ff047230 */ /* 0x000fe20000004100 */
[----:B------:R-:W-:-:S03]  /*8a80*/  IMAD.MOV.U32 R29, RZ, RZ, R19 ;  /* 0x000000ffff1d7224 */ /* 0x000fc600078e0013 */
[----:B------:R-:W0:Y:S02]  /*8a90*/  F2I.FTZ.TRUNC.NTZ R5, R4 ;  /* 0x0000000400057305 */ /* 0x000e24000021f100 */
[----:B0-----:R0:W-:Y:S01]  /*8aa0*/  STG.E [R2.64], R5 ;  /* 0x0000000502007986 */ /* 0x0011e2000c101924 */
[----:B------:R-:W-:Y:S05]  /*8ab0*/  BRA `(.L_x_6594) ;  /* 0x00000e8000007947 */ /* 0x000fea0003800000 */
.L_x_6600:
[----:B------:R-:W-:Y:S01]  /*8ac0*/  HADD2.F32 R4, -RZ, R4.H0_H0 ;  /* 0x20000004ff047230 */ /* 0x000fe20000004100 */
[----:B------:R-:W-:-:S03]  /*8ad0*/  IMAD.MOV.U32 R29, RZ, RZ, R19 ;  /* 0x000000ffff1d7224 */ /* 0x000fc600078e0013 */
[----:B------:R-:W0:Y:S02]  /*8ae0*/  F2I.FTZ.TRUNC.NTZ R5, R4 ;  /* 0x0000000400057305 */ /* 0x000e24000021f100 */
[----:B0-----:R0:W-:Y:S01]  /*8af0*/  STG.E.U16 [R2.64], R5 ;  /* 0x0000000502007986 */ /* 0x0011e2000c101524 */
[----:B------:R-:W-:Y:S05]  /*8b00*/  BRA `(.L_x_6594) ;  /* 0x00000e3000007947 */ /* 0x000fea0003800000 */
.L_x_6596:
        /* <DEDUP_REMOVED lines=10> */
.L_x_6603:
[----:B------:R0:W-:Y:S01]  /*8bb0*/  STG.E.U16 [R2.64], R4 ;  /* 0x0000000402007986 */ /* 0x0001e2000c101524 */
[----:B------:R-:W-:Y:S01]  /*8bc0*/  IMAD.MOV.U32 R29, RZ, RZ, R19 ;  /* 0x000000ffff1d7224 */ /* 0x000fe200078e0013 */
[----:B------:R-:W-:Y:S05]  /*8bd0*/  BRA `(.L_x_6594) ;  /* 0x00000d6000007947 */ /* 0x000fea0003800000 */
.L_x_6602:
        /* <DEDUP_REMOVED lines=11> */
.L_x_6605:
[----:B------:R-:W-:Y:S01]  /*8c90*/  HADD2.F32 R0, -RZ, R4.H0_H0 ;  /* 0x20000004ff007230 */ /* 0x000fe20000004100 */
[----:B------:R-:W-:-:S04]  /*8ca0*/  IMAD.MOV.U32 R29, RZ, RZ, R19 ;  /* 0x000000ffff1d7224 */ /* 0x000fc800078e0013 */
[----:B------:R-:W-:-:S04]  /*8cb0*/  F2FP.PACK_AB R0, RZ, R0 ;  /* 0x00000000ff00723e */ /* 0x000fc800000000ff */
[----:B------:R-:W-:-:S05]  /*8cc0*/  PRMT R0, R0, 0x5410, RZ ;  /* 0x0000541000007816 */ /* 0x000fca00000000ff */
[----:B------:R0:W-:Y:S01]  /*8cd0*/  STG.E [R2.64], R0 ;  /* 0x0000000002007986 */ /* 0x0001e2000c101924 */
[----:B------:R-:W-:Y:S05]  /*8ce0*/  BRA `(.L_x_6594) ;  /* 0x00000c5000007947 */ /* 0x000fea0003800000 */
.L_x_6604:
[----:B------:R-:W-:Y:S01]  /*8cf0*/  HADD2.F32 R4, -RZ, R4.H0_H0 ;  /* 0x20000004ff047230 */ /* 0x000fe20000004100 */
[----:B------:R-:W-:-:S04]  /*8d00*/  IMAD.MOV.U32 R29, RZ, RZ, R19 ;  /* 0x000000ffff1d7224 */ /* 0x000fc800078e0013 */
[----:B------:R-:W-:-:S06]  /*8d10*/  FMUL.FTZ R4, R4, 1 ;  /* 0x3f80000004047820 */ /* 0x000fcc0000410000 */
[----:B------:R-:W0:Y:S02]  /*8d20*/  F2F.F64.F32 R4, R4 ;  /* 0x0000000400047310 */ /* 0x000e240000201800 */
[----:B0-----:R0:W-:Y:S01]  /*8d30*/  STG.E.64 [R2.64], R4 ;  /* 0x0000000402007986 */ /* 0x0011e2000c101b24 */
[----:B------:R-:W-:Y:S05]  /*8d40*/  BRA `(.L_x_6594) ;  /* 0x00000bf000007947 */ /* 0x000fea0003800000 */
.L_x_6595:
        /* <DEDUP_REMOVED lines=14> */
.L_x_6608:
[----:B------:R-:W-:Y:S01]  /*8e30*/  HADD2.F32 R4, -RZ, R4.H0_H0 ;  /* 0x20000004ff047230 */ /* 0x000fe20000004100 */
[----:B------:R-:W-:Y:S01]  /*8e40*/  CS2R R6, SRZ ;  /* 0x0000000000067805 */ /* 0x000fe2000001ff00 */
[----:B------:R-:W-:-:S03]  /*8e50*/  IMAD.MOV.U32 R29, RZ, RZ, R19 ;  /* 0x000000ffff1d7224 */ /* 0x000fc600078e0013 */
[----:B------:R-:W-:-:S06]  /*8e60*/  FMUL.FTZ R4, R4, 1 ;  /* 0x3f80000004047820 */ /* 0x000fcc0000410000 */
[----:B------:R-:W0:Y:S02]  /*8e70*/  F2F.F64.F32 R4, R4 ;  /* 0x0000000400047310 */ /* 0x000e240000201800 */
[----:B0-----:R0:W-:Y:S01]  /*8e80*/  STG.E.128 [R2.64], R4 ;  /* 0x0000000402007986 */ /* 0x0011e2000c101d24 */
[----:B------:R-:W-:Y:S05]  /*8e90*/  BRA `(.L_x_6594) ;  /* 0x00000aa000007947 */ /* 0x000fea0003800000 */
.L_x_6607:
        /* <DEDUP_REMOVED lines=21> */
.L_x_6612:
[----:B------:R-:W-:Y:S05]  /*8ff0*/  BSYNC B0 ;  /* 0x0000000000007941 */ /* 0x000fea0003800000 */
.L_x_6611:
[----:B------:R-:W-:Y:S01]  /*9000*/  LOP3.LUT R5, R0, R5, RZ, 0xfc, !PT ;  /* 0x0000000500057212 */ /* 0x000fe200078efcff */
[----:B------:R-:W-:-:S04]  /*9010*/  IMAD.MOV.U32 R29, RZ, RZ, R19 ;  /* 0x000000ffff1d7224 */ /* 0x000fc800078e0013 */
[----:B------:R0:W-:Y:S01]  /*9020*/  STG.E.U8 [R2.64], R5 ;  /* 0x0000000502007986 */ /* 0x0001e2000c101124 */
[----:B------:R-:W-:Y:S05]  /*9030*/  BRA `(.L_x_6594) ;  /* 0x0000090000007947 */ /* 0x000fea0003800000 */
.L_x_6610:
        /* <DEDUP_REMOVED lines=13> */
.L_x_6614:
[----:B------:R-:W-:Y:S01]  /*9110*/  IMAD.MOV.U32 R0, RZ, RZ, 0x7f ;  /* 0x0000007fff007424 */ /* 0x000fe200078e00ff */
[----:B------:R-:W-:-:S04]  /*9120*/  ISETP.GT.U32.AND P0, PT, R4, 0x7f800000, PT ;  /* 0x7f8000000400780c */ /* 0x000fc80003f04070 */
[----:B------:R-:W-:-:S04]  /*9130*/  SEL R0, R0, 0x7c, P0 ;  /* 0x0000007c00007807 */ /* 0x000fc80000000000 */
.L_x_6615:
[----:B------:R-:W-:Y:S05]  /*9140*/  BSYNC B0 ;  /* 0x0000000000007941 */ /* 0x000fea0003800000 */
.L_x_6613:
[----:B------:R-:W-:Y:S01]  /*9150*/  LOP3.LUT R4, R5, 0x80000000, RZ, 0xc0, !PT ;  /* 0x8000000005047812 */ /* 0x000fe200078ec0ff */
[----:B------:R-:W-:-:S03]  /*9160*/  IMAD.MOV.U32 R29, RZ, RZ, R19 ;  /* 0x000000ffff1d7224 */ /* 0x000fc600078e0013 */
[----:B------:R-:W-:-:S04]  /*9170*/  SHF.R.U32.HI R5, RZ, 0x18, R4 ;  /* 0x00000018ff057819 */ /* 0x000fc80000011604 */
[----:B------:R-:W-:-:S05]  /*9180*/  LOP3.LUT R5, R0, R5, RZ, 0xfc, !PT ;  /* 0x0000000500057212 */ /* 0x000fca00078efcff */
[----:B------:R0:W-:Y:S01]  /*9190*/  STG.E.U8 [R2.64], R5 ;  /* 0x0000000502007986 */ /* 0x0001e2000c101124 */
[----:B------:R-:W-:Y:S05]  /*91a0*/  BRA `(.L_x_6594) ;  /* 0x0000079000007947 */ /* 0x000fea0003800000 */
.L_x_6609:
[----:B------:R-:W-:Y:S01]  /*91b0*/  HADD2.F32 R0, -RZ, R4.H0_H0 ;  /* 0x20000004ff007230 */ /* 0x000fe20000004100 */
[----:B------:R-:W-:-:S04]  /*91c0*/  IMAD.MOV.U32 R29, RZ, RZ, R19 ;  /* 0x000000ffff1d7224 */ /* 0x000fc800078e0013 */
[----:B------:R-:W-:-:S05]  /*91d0*/  F2FP.BF16.PACK_AB R0, RZ, R0 ;  /* 0x00000000ff00723e */ /* 0x000fca00000010ff */
[----:B------:R0:W-:Y:S01]  /*91e0*/  STG.E.U16 [R2.64], R0 ;  /* 0x0000000002007986 */ /* 0x0001e2000c101524 */
[----:B------:R-:W-:Y:S05]  /*91f0*/  BRA `(.L_x_6594) ;  /* 0x0000074000007947 */ /* 0x000fea0003800000 */
.L_x_6606:
        /* <DEDUP_REMOVED lines=13> */
.L_x_6618:
        /* <DEDUP_REMOVED lines=17> */
.L_x_6621:
[----:B------:R-:W-:-:S04]  /*93e0*/  LOP3.LUT R0, R7, 0x80000000, RZ, 0xc0, !PT ;  /* 0x8000000007007812 */ /* 0x000fc800078ec0ff */
[----:B------:R-:W-:-:S04]  /*93f0*/  SHF.R.U32.HI R5, RZ, 0x18, R0 ;  /* 0x00000018ff057819 */ /* 0x000fc80000011600 */
[----:B------:R-:W-:-:S04]  /*9400*/  LOP3.LUT R4, R4, R5, RZ, 0xfc, !PT ;  /* 0x0000000504047212 */ /* 0x000fc800078efcff */
[----:B------:R-:W-:Y:S02]  /*9410*/  PRMT R0, R4, 0x7610, R0 ;  /* 0x0000761004007816 */ /* 0x000fe40000000000 */
.L_x_6620:
[----:B------:R-:W-:Y:S05]  /*9420*/  BSYNC B0 ;  /* 0x0000000000007941 */ /* 0x000fea0003800000 */
.L_x_6619:
[----:B------:R0:W-:Y:S01]  /*9430*/  STG.E.U8 [R2.64], R0 ;  /* 0x0000000002007986 */ /* 0x0001e2000c101124 */
[----:B------:R-:W-:Y:S01]  /*9440*/  IMAD.MOV.U32 R29, RZ, RZ, R19 ;  /* 0x000000ffff1d7224 */ /* 0x000fe200078e0013 */
[----:B------:R-:W-:Y:S05]  /*9450*/  BRA `(.L_x_6594) ;  /* 0x000004e000007947 */ /* 0x000fea0003800000 */
.L_x_6617:
        /* <DEDUP_REMOVED lines=17> */
.L_x_6624:
[----:B------:R-:W-:-:S04]  /*9570*/  LOP3.LUT R0, R7, 0x80000000, RZ, 0xc0, !PT ;  /* 0x8000000007007812 */ /* 0x000fc800078ec0ff */
[----:B------:R-:W-:-:S04]  /*9580*/  SHF.R.U32.HI R5, RZ, 0x18, R0 ;  /* 0x00000018ff057819 */ /* 0x000fc80000011600 */
[----:B------:R-:W-:-:S04]  /*9590*/  LOP3.LUT R4, R4, R5, RZ, 0xfc, !PT ;  /* 0x0000000504047212 */ /* 0x000fc800078efcff */
[----:B------:R-:W-:Y:S02]  /*95a0*/  PRMT R0, R4, 0x7610, R0 ;  /* 0x0000761004007816 */ /* 0x000fe40000000000 */
.L_x_6623:
[----:B------:R-:W-:Y:S05]  /*95b0*/  BSYNC B0 ;  /* 0x0000000000007941 */ /* 0x000fea0003800000 */
.L_x_6622:
[----:B------:R0:W-:Y:S01]  /*95c0*/  STG.E.U8 [R2.64], R0 ;  /* 0x0000000002007986 */ /* 0x0001e2000c101124 */
[----:B------:R-:W-:Y:S01]  /*95d0*/  IMAD.MOV.U32 R29, RZ, RZ, R19 ;  /* 0x000000ffff1d7224 */ /* 0x000fe200078e0013 */
[----:B------:R-:W-:Y:S05]  /*95e0*/  BRA `(.L_x_6594) ;  /* 0x0000035000007947 */ /* 0x000fea0003800000 */
.L_x_6616:
        /* <DEDUP_REMOVED lines=23> */
.L_x_6599:
        /* <DEDUP_REMOVED lines=21> */
.L_x_6626:
[----:B------:R-:W-:Y:S01]  /*98b0*/  HADD2.F32 R4, -RZ, R4.H0_H0 ;  /* 0x20000004ff047230 */ /* 0x000fe20000004100 */
[----:B------:R-:W-:-:S05]  /*98c0*/  IMAD.MOV.U32 R29, RZ, RZ, R19 ;  /* 0x000000ffff1d7224 */ /* 0x000fca00078e0013 */
[----:B------:R-:W0:Y:S02]  /*98d0*/  F2I.U64.TRUNC R4, R4 ;  /* 0x0000000400047311 */ /* 0x000e24000020d800 */
[----:B0-----:R0:W-:Y:S01]  /*98e0*/  STG.E.64 [R2.64], R4 ;  /* 0x0000000402007986 */ /* 0x0011e2000c101b24 */
[----:B------:R-:W-:Y:S05]  /*98f0*/  BRA `(.L_x_6594) ;  /* 0x0000004000007947 */ /* 0x000fea0003800000 */
.L_x_6625:
[----:B------:R-:W-:Y:S01]  /*9900*/  HADD2.F32 R4, -RZ, R4.H0_H0 ;  /* 0x20000004ff047230 */ /* 0x000fe20000004100 */
[----:B------:R-:W-:-:S03]  /*9910*/  IMAD.MOV.U32 R29, RZ, RZ, R19 ;  /* 0x000000ffff1d7224 */ /* 0x000fc600078e0013 */
[----:B------:R-:W0:Y:S02]  /*9920*/  F2I.FTZ.U32.TRUNC.NTZ R5, R4 ;  /* 0x0000000400057305 */ /* 0x000e24000021f000 */
[----:B0-----:R0:W-:Y:S02]  /*9930*/  STG.E [R2.64], R5 ;  /* 0x0000000502007986 */ /* 0x0011e4000c101924 */
.L_x_6594:
[----:B------:R-:W-:Y:S05]  /*9940*/  BSYNC B6 ;  /* 0x0000000000067941 */ /* 0x000fea0003800000 */
.L_x_6593:
        /* <DEDUP_REMOVED lines=23> */
.L_x_6632:
[----:B------:R-:W-:-:S06]  /*9ac0*/  HADD2.F32 R5, -RZ, R24.H0_H0 ;  /* 0x20000018ff057230 */ /* 0x000fcc0000004100 */
[----:B------:R-:W0:Y:S02]  /*9ad0*/  F2I.S64.TRUNC R4, R5 ;  /* 0x0000000500047311 */ /* 0x000e24000020d900 */
[----:B0-----:R0:W-:Y:S01]  /*9ae0*/  STG.E.U8 [R2.64], R4 ;  /* 0x0000000402007986 */ /* 0x0011e2000c101124 */
[----:B------:R-:W-:Y:S05]  /*9af0*/  BRA `(.L_x_6634) ;  /* 0x00000e4000007947 */ /* 0x000fea0003800000 */
.L_x_6631:
        /* <DEDUP_REMOVED lines=10> */
.L_x_6636:
[----:B------:R-:W-:-:S04]  /*9ba0*/  HADD2.F32 R24, -RZ, R24.H0_H0 ;  /* 0x20000018ff187230 */ /* 0x000fc80000004100 */
[----:B------:R-:W0:Y:S02]  /*9bb0*/  F2I.FTZ.TRUNC.NTZ R5, R24 ;  /* 0x0000001800057305 */ /* 0x000e24000021f100 */
[----:B0-----:R0:W-:Y:S01]  /*9bc0*/  STG.E [R2.64], R5 ;  /* 0x0000000502007986 */ /* 0x0011e2000c101924 */
[----:B------:R-:W-:Y:S05]  /*9bd0*/  BRA `(.L_x_6634) ;  /* 0x00000d6000007947 */ /* 0x000fea0003800000 */
.L_x_6635:
[----:B------:R-:W-:-:S04]  /*9be0*/  HADD2.F32 R24, -RZ, R24.H0_H0 ;  /* 0x20000018ff187230 */ /* 0x000fc80000004100 */
[----:B------:R-:W0:Y:S02]  /*9bf0*/  F2I.FTZ.TRUNC.NTZ R5, R24 ;  /* 0x0000001800057305 */ /* 0x000e24000021f100 */
[----:B0-----:R0:W-:Y:S01]  /*9c00*/  STG.E.U16 [R2.64], R5 ;  /* 0x0000000502007986 */ /* 0x0011e2000c101524 */
[----:B------:R-:W-:Y:S05]  /*9c10*/  BRA `(.L_x_6634) ;  /* 0x00000d2000007947 */ /* 0x000fea0003800000 */
.L_x_6630:
        /* <DEDUP_REMOVED lines=9> */
.L_x_6638:
[----:B------:R0:W-:Y:S01]  /*9cb0*/  STG.E.U16 [R2.64], R24 ;  /* 0x0000001802007986 */ /* 0x0001e2000c101524 */
[----:B------:R-:W-:Y:S05]  /*9cc0*/  BRA `(.L_x_6634) ;  /* 0x00000c7000007947 */ /* 0x000fea0003800000 */
.L_x_6637:
        /* <DEDUP_REMOVED lines=10> */
.L_x_6640:
[----:B------:R-:W-:-:S05]  /*9d70*/  HADD2.F32 R0, -RZ, R24.H0_H0 ;  /* 0x20000018ff007230 */ /* 0x000fca0000004100 */
[----:B------:R-:W-:-:S04]  /*9d80*/  F2FP.PACK_AB R0, RZ, R0 ;  /* 0x00000000ff00723e */ /* 0x000fc800000000ff */
[----:B------:R-:W-:-:S05]  /*9d90*/  PRMT R0, R0, 0x5410, RZ ;  /* 0x0000541000007816 */ /* 0x000fca00000000ff */
[----:B------:R0:W-:Y:S01]  /*9da0*/  STG.E [R2.64], R0 ;  /* 0x0000000002007986 */ /* 0x0001e2000c101924 */
[----:B------:R-:W-:Y:S05]  /*9db0*/  BRA `(.L_x_6634) ;  /* 0x00000b8000007947 */ /* 0x000fea0003800000 */
.L_x_6639:
[----:B------:R-:W-:-:S05]  /*9dc0*/  HADD2.F32 R4, -RZ, R24.H0_H0 ;  /* 0x20000018ff047230 */ /* 0x000fca0000004100 */
[----:B------:R-:W-:-:S06]  /*9dd0*/  FMUL.FTZ R4, R4, 1 ;  /* 0x3f80000004047820 */ /* 0x000fcc0000410000 */
[----:B------:R-:W0:Y:S02]  /*9de0*/  F2F.F64.F32 R4, R4 ;  /* 0x0000000400047310 */ /* 0x000e240000201800 */
[----:B0-----:R0:W-:Y:S01]  /*9df0*/  STG.E.64 [R2.64], R4 ;  /* 0x0000000402007986 */ /* 0x0011e2000c101b24 */
[----:B------:R-:W-:Y:S05]  /*9e00*/  BRA `(.L_x_6634) ;  /* 0x00000b3000007947 */ /* 0x000fea0003800000 */
.L_x_6629:
        /* <DEDUP_REMOVED lines=13> */
.L_x_6643:
[----:B------:R-:W-:Y:S01]  /*9ee0*/  HADD2.F32 R24, -RZ, R24.H0_H0 ;  /* 0x20000018ff187230 */ /* 0x000fe20000004100 */
[----:B------:R-:W-:-:S04]  /*9ef0*/  CS2R R6, SRZ ;  /* 0x0000000000067805 */ /* 0x000fc8000001ff00 */
[----:B------:R-:W-:-:S06]  /*9f00*/  FMUL.FTZ R4, R24, 1 ;  /* 0x3f80000018047820 */ /* 0x000fcc0000410000 */
[----:B------:R-:W0:Y:S02]  /*9f10*/  F2F.F64.F32 R4, R4 ;  /* 0x0000000400047310 */ /* 0x000e240000201800 */
[----:B0-----:R0:W-:Y:S01]  /*9f20*/  STG.E.128 [R2.64], R4 ;  /* 0x0000000402007986 */ /* 0x0011e2000c101d24 */
[----:B------:R-:W-:Y:S05]  /*9f30*/  BRA `(.L_x_6634) ;  /* 0x00000a0000007947 */ /* 0x000fea0003800000 */
.L_x_6642:
        /* <DEDUP_REMOVED lines=21> */
.L_x_6647:
[----:B------:R-:W-:Y:S05]  /*a090*/  BSYNC B0 ;  /* 0x0000000000007941 */ /* 0x000fea0003800000 */
.L_x_6646:
[----:B------:R-:W-:-:S05]  /*a0a0*/  LOP3.LUT R5, R0, R5, RZ, 0xfc, !PT ;  /* 0x0000000500057212 */ /* 0x000fca00078efcff */
[----:B------:R0:W-:Y:S01]  /*a0b0*/  STG.E.U8 [R2.64], R5 ;  /* 0x0000000502007986 */ /* 0x0001e2000c101124 */
[----:B------:R-:W-:Y:S05]  /*a0c0*/  BRA `(.L_x_6634) ;  /* 0x0000087000007947 */ /* 0x000fea0003800000 */
.L_x_6645:
        /* <DEDUP_REMOVED lines=13> */
.L_x_6649:
[----:B------:R-:W-:Y:S01]  /*a1a0*/  IMAD.MOV.U32 R0, RZ, RZ, 0x7f ;  /* 0x0000007fff007424 */ /* 0x000fe200078e00ff */
[----:B------:R-:W-:-:S04]  /*a1b0*/  ISETP.GT.U32.AND P0, PT, R4, 0x7f800000, PT ;  /* 0x7f8000000400780c */ /* 0x000fc80003f04070 */
[----:B------:R-:W-:-:S04]  /*a1c0*/  SEL R0, R0, 0x7c, P0 ;  /* 0x0000007c00007807 */ /* 0x000fc80000000000 */
.L_x_6650:
[----:B------:R-:W-:Y:S05]  /*a1d0*/  BSYNC B0 ;  /* 0x0000000000007941 */ /* 0x000fea0003800000 */
.L_x_6648:
[----:B------:R-:W-:-:S04]  /*a1e0*/  LOP3.LUT R4, R5, 0x80000000, RZ, 0xc0, !PT ;  /* 0x8000000005047812 */ /* 0x000fc800078ec0ff */
[----:B------:R-:W-:-:S04]  /*a1f0*/  SHF.R.U32.HI R5, RZ, 0x18, R4 ;  /* 0x00000018ff057819 */ /* 0x000fc80000011604 */
[----:B------:R-:W-:-:S05]  /*a200*/  LOP3.LUT R5, R0, R5, RZ, 0xfc, !PT ;  /* 0x0000000500057212 */ /* 0x000fca00078efcff */
[----:B------:R0:W-:Y:S01]  /*a210*/  STG.E.U8 [R2.64], R5 ;  /* 0x0000000502007986 */ /* 0x0001e2000c101124 */
[----:B------:R-:W-:Y:S05]  /*a220*/  BRA `(.L_x_6634) ;  /* 0x0000071000007947 */ /* 0x000fea0003800000 */
.L_x_6644:
[----:B------:R-:W-:-:S05]  /*a230*/  HADD2.F32 R0, -RZ, R24.H0_H0 ;  /* 0x20000018ff007230 */ /* 0x000fca0000004100 */
[----:B------:R-:W-:-:S05]  /*a240*/  F2FP.BF16.PACK_AB R0, RZ, R0 ;  /* 0x00000000ff00723e */ /* 0x000fca00000010ff */
[----:B------:R0:W-:Y:S01]  /*a250*/  STG.E.U16 [R2.64], R0 ;  /* 0x0000000002007986 */ /* 0x0001e2000c101524 */
[----:B------:R-:W-:Y:S05]  /*a260*/  BRA `(.L_x_6634) ;  /* 0x000006d000007947 */ /* 0x000fea0003800000 */
.L_x_6641:
        /* <DEDUP_REMOVED lines=12> */
.L_x_6653:
        /* <DEDUP_REMOVED lines=17> */
.L_x_6656:
[----:B------:R-:W-:-:S04]  /*a440*/  LOP3.LUT R0, R7, 0x80000000, RZ, 0xc0, !PT ;  /* 0x8000000007007812 */ /* 0x000fc800078ec0ff */
[----:B------:R-:W-:-:S04]  /*a450*/  SHF.R.U32.HI R5, RZ, 0x18, R0 ;  /* 0x00000018ff057819 */ /* 0x000fc80000011600 */
[----:B------:R-:W-:-:S04]  /*a460*/  LOP3.LUT R4, R4, R5, RZ, 0xfc, !PT ;  /* 0x0000000504047212 */ /* 0x000fc800078efcff */
[----:B------:R-:W-:Y:S02]  /*a470*/  PRMT R0, R4, 0x7610, R0 ;  /* 0x0000761004007816 */ /* 0x000fe40000000000 */
.L_x_6655:
[----:B------:R-:W-:Y:S05]  /*a480*/  BSYNC B0 ;  /* 0x0000000000007941 */ /* 0x000fea0003800000 */
.L_x_6654:
[----:B------:R0:W-:Y:S01]  /*a490*/  STG.E.U8 [R2.64], R0 ;  /* 0x0000000002007986 */ /* 0x0001e2000c101124 */
[----:B------:R-:W-:Y:S05]  /*a4a0*/  BRA `(.L_x_6634) ;  /* 0x0000049000007947 */ /* 0x000fea0003800000 */
.L_x_6652:
        /* <DEDUP_REMOVED lines=17> */
.L_x_6659:
[----:B------:R-:W-:-:S04]  /*a5c0*/  LOP3.LUT R0, R7, 0x80000000, RZ, 0xc0, !PT ;  /* 0x8000000007007812 */ /* 0x000fc800078ec0ff */
[----:B------:R-:W-:-:S04]  /*a5d0*/  SHF.R.U32.HI R5, RZ, 0x18, R0 ;  /* 0x00000018ff057819 */ /* 0x000fc80000011600 */
[----:B------:R-:W-:-:S04]  /*a5e0*/  LOP3.LUT R4, R4, R5, RZ, 0xfc, !PT ;  /* 0x0000000504047212 */ /* 0x000fc800078efcff */
[----:B------:R-:W-:Y:S02]  /*a5f0*/  PRMT R0, R4, 0x7610, R0 ;  /* 0x0000761004007816 */ /* 0x000fe40000000000 */
.L_x_6658:
[----:B------:R-:W-:Y:S05]  /*a600*/  BSYNC B0 ;  /* 0x0000000000007941 */ /* 0x000fea0003800000 */
.L_x_6657:
[----:B------:R0:W-:Y:S01]  /*a610*/  STG.E.U8 [R2.64], R0 ;  /* 0x0000000002007986 */ /* 0x0001e2000c101124 */
[----:B------:R-:W-:Y:S05]  /*a620*/  BRA `(.L_x_6634) ;  /* 0x0000031000007947 */ /* 0x000fea0003800000 */
.L_x_6651:
        /* <DEDUP_REMOVED lines=22> */
.L_x_6633:
        /* <DEDUP_REMOVED lines=20> */
.L_x_6661:
[----:B------:R-:W-:-:S06]  /*a8d0*/  HADD2.F32 R4, -RZ, R24.H0_H0 ;  /* 0x20000018ff047230 */ /* 0x000fcc0000004100 */
[----:B------:R-:W0:Y:S02]  /*a8e0*/  F2I.U64.TRUNC R4, R4 ;  /* 0x0000000400047311 */ /* 0x000e24000020d800 */
[----:B0-----:R0:W-:Y:S01]  /*a8f0*/  STG.E.64 [R2.64], R4 ;  /* 0x0000000402007986 */ /* 0x0011e2000c101b24 */
[----:B------:R-:W-:Y:S05]  /*a900*/  BRA `(.L_x_6634) ;  /* 0x0000003000007947 */ /* 0x000fea0003800000 */
.L_x_6660:
[----:B------:R-:W-:-:S04]  /*a910*/  HADD2.F32 R24, -RZ, R24.H0_H0 ;  /* 0x20000018ff187230 */ /* 0x000fc80000004100 */
[----:B------:R-:W0:Y:S02]  /*a920*/  F2I.FTZ.U32.TRUNC.NTZ R5, R24 ;  /* 0x0000001800057305 */ /* 0x000e24000021f000 */
[----:B0-----:R0:W-:Y:S02]  /*a930*/  STG.E [R2.64], R5 ;  /* 0x0000000502007986 */ /* 0x0011e4000c101924 */
.L_x_6634:
        /* <DEDUP_REMOVED lines=23> */
.L_x_6665:
[----:B------:R-:W-:-:S06]  /*aab0*/  HADD2.F32 R5, -RZ, R18.H0_H0 ;  /* 0x20000012ff057230 */ /* 0x000fcc0000004100 */
[----:B------:R-:W0:Y:S02]  /*aac0*/  F2I.S64.TRUNC R4, R5 ;  /* 0x0000000500047311 */ /* 0x000e24000020d900 */
[----:B0-----:R0:W-:Y:S01]  /*aad0*/  STG.E.U8 [R2.64], R4 ;  /* 0x0000000402007986 */ /* 0x0011e2000c101124 */
[----:B------:R-:W-:Y:S05]  /*aae0*/  BRA `(.L_x_6667) ;  /* 0x00000e4000007947 */ /* 0x000fea0003800000 */
.L_x_6664:
        /* <DEDUP_REMOVED lines=10> */
.L_x_6669:
[----:B------:R-:W-:-:S04]  /*ab90*/  HADD2.F32 R18, -RZ, R18.H0_H0 ;  /* 0x20000012ff127230 */ /* 0x000fc80000004100 */
[----:B------:R-:W0:Y:S02]  /*aba0*/  F2I.FTZ.TRUNC.NTZ R5, R18 ;  /* 0x0000001200057305 */ /* 0x000e24000021f100 */
[----:B0-----:R0:W-:Y:S01]  /*abb0*/  STG.E [R2.64], R5 ;  /* 0x0000000502007986 */ /* 0x0011e2000c101924 */
[----:B------:R-:W-:Y:S05]  /*abc0*/  BRA `(.L_x_6667) ;  /* 0x00000d6000007947 */ /* 0x000fea0003800000 */
.L_x_6668:
[----:B------:R-:W-:-:S04]  /*abd0*/  HADD2.F32 R18, -RZ, R18.H0_H0 ;  /* 0x20000012ff127230 */ /* 0x000fc80000004100 */
[----:B------:R-:W0:Y:S02]  /*abe0*/  F2I.FTZ.TRUNC.NTZ R5, R18 ;  /* 0x0000001200057305 */ /* 0x000e24000021f100 */
[----:B0-----:R0:W-:Y:S01]  /*abf0*/  STG.E.U16 [R2.64], R5 ;  /* 0x0000000502007986 */ /* 0x0011e2000c101524 */
[----:B------:R-:W-:Y:S05]  /*ac00*/  BRA `(.L_x_6667) ;  /* 0x00000d2000007947 */ /* 0x000fea0003800000 */
.L_x_6663:
        /* <DEDUP_REMOVED lines=9> */
.L_x_6671:
[----:B------:R0:W-:Y:S01]  /*aca0*/  STG.E.U16 [R2.64], R18 ;  /* 0x0000001202007986 */ /* 0x0001e2000c101524 */
[----:B------:R-:W-:Y:S05]  /*acb0*/  BRA `(.L_x_6667) ;  /* 0x00000c7000007947 */ /* 0x000fea0003800000 */
.L_x_6670:
        /* <DEDUP_REMOVED lines=10> */
.L_x_6673:
[----:B------:R-:W-:-:S05]  /*ad60*/  HADD2.F32 R0, -RZ, R18.H0_H0 ;  /* 0x20000012ff007230 */ /* 0x000fca0000004100 */
[----:B------:R-:W-:-:S04]  /*ad70*/  F2FP.PACK_AB R0, RZ, R0 ;  /* 0x00000000ff00723e */ /* 0x000fc800000000ff */
[----:B------:R-:W-:-:S05]  /*ad80*/  PRMT R0, R0, 0x5410, RZ ;  /* 0x0000541000007816 */ /* 0x000fca00000000ff */
[----:B------:R0:W-:Y:S01]  /*ad90*/  STG.E [R2.64], R0 ;  /* 0x0000000002007986 */ /* 0x0001e2000c101924 */
[----:B------:R-:W-:Y:S05]  /*ada0*/  BRA `(.L_x_6667) ;  /* 0x00000b8000007947 */ /* 0x000fea0003800000 */
.L_x_6672:
[----:B------:R-:W-:-:S05]  /*adb0*/  HADD2.F32 R4, -RZ, R18.H0_H0 ;  /* 0x20000012ff047230 */ /* 0x000fca0000004100 */
[----:B------:R-:W-:-:S06]  /*adc0*/  FMUL.FTZ R4, R4, 1 ;  /* 0x3f80000004047820 */ /* 0x000fcc0000410000 */
[----:B------:R-:W0:Y:S02]  /*add0*/  F2F.F64.F32 R4, R4 ;  /* 0x0000000400047310 */ /* 0x000e240000201800 */
[----:B0-----:R0:W-:Y:S01]  /*ade0*/  STG.E.64 [R2.64], R4 ;  /* 0x0000000402007986 */ /* 0x0011e2000c101b24 */
[----:B------:R-:W-:Y:S05]  /*adf0*/  BRA `(.L_x_6667) ;  /* 0x00000b3000007947 */ /* 0x000fea0003800000 */
.L_x_6662:
        /* <DEDUP_REMOVED lines=13> */
.L_x_6676:
[----:B------:R-:W-:Y:S01]  /*aed0*/  HADD2.F32 R18, -RZ, R18.H0_H0 ;  /* 0x20000012ff127230 */ /* 0x000fe20000004100 */
[----:B------:R-:W-:-:S04]  /*aee0*/  CS2R R6, SRZ ;  /* 0x0000000000067805 */ /* 0x000fc8000001ff00 */
[----:B------:R-:W-:-:S06]  /*aef0*/  FMUL.FTZ R4, R18, 1 ;  /* 0x3f80000012047820 */ /* 0x000fcc0000410000 */
[----:B------:R-:W0:Y:S02]  /*af00*/  F2F.F64.F32 R4, R4 ;  /* 0x0000000400047310 */ /* 0x000e240000201800 */
[----:B0-----:R0:W-:Y:S01]  /*af10*/  STG.E.128 [R2.64], R4 ;  /* 0x0000000402007986 */ /* 0x0011e2000c101d24 */
[----:B------:R-:W-:Y:S05]  /*af20*/  BRA `(.L_x_6667) ;  /* 0x00000a0000007947 */ /* 0x000fea0003800000 */
.L_x_6675:
        /* <DEDUP_REMOVED lines=21> */
.L_x_6680:
[----:B------:R-:W-:Y:S05]  /*b080*/  BSYNC B0 ;  /* 0x0000000000007941 */ /* 0x000fea0003800000 */
.L_x_6679:
[----:B------:R-:W-:-:S05]  /*b090*/  LOP3.LUT R5, R0, R5, RZ, 0xfc, !PT ;  /* 0x0000000500057212 */ /* 0x000fca00078efcff */
[----:B------:R0:W-:Y:S01]  /*b0a0*/  STG.E.U8 [R2.64], R5 ;  /* 0x0000000502007986 */ /* 0x0001e2000c101124 */
[----:B------:R-:W-:Y:S05]  /*b0b0*/  BRA `(.L_x_6667) ;  /* 0x0000087000007947 */ /* 0x000fea0003800000 */
.L_x_6678:
        /* <DEDUP_REMOVED lines=13> */
.L_x_6682:
[----:B------:R-:W-:Y:S01]  /*b190*/  IMAD.MOV.U32 R0, RZ, RZ, 0x7f ;  /* 0x0000007fff007424 */ /* 0x000fe200078e00ff */
[----:B------:R-:W-:-:S04]  /*b1a0*/  ISETP.GT.U32.AND P0, PT, R4, 0x7f800000, PT ;  /* 0x7f8000000400780c */ /* 0x000fc80003f04070 */
[----:B------:R-:W-:-:S04]  /*b1b0*/  SEL R0, R0, 0x7c, P0 ;  /* 0x0000007c00007807 */ /* 0x000fc80000000000 */
.L_x_6683:
[----:B------:R-:W-:Y:S05]  /*b1c0*/  BSYNC B0 ;  /* 0x0000000000007941 */ /* 0x000fea0003800000 */
.L_x_6681:
[----:B------:R-:W-:-:S04]  /*b1d0*/  LOP3.LUT R4, R5, 0x80000000, RZ, 0xc0, !PT ;  /* 0x8000000005047812 */ /* 0x000fc800078ec0ff */
[----:B------:R-:W-:-:S04]  /*b1e0*/  SHF.R.U32.HI R5, RZ, 0x18, R4 ;  /* 0x00000018ff057819 */ /* 0x000fc80000011604 */
[----:B------:R-:W-:-:S05]  /*b1f0*/  LOP3.LUT R5, R0, R5, RZ, 0xfc, !PT ;  /* 0x0000000500057212 */ /* 0x000fca00078efcff */
[----:B------:R0:W-:Y:S01]  /*b200*/  STG.E.U8 [R2.64], R5 ;  /* 0x0000000502007986 */ /* 0x0001e2000c101124 */
[----:B------:R-:W-:Y:S05]  /*b210*/  BRA `(.L_x_6667) ;  /* 0x0000071000007947 */ /* 0x000fea0003800000 */
.L_x_6677:
[----:B------:R-:W-:-:S05]  /*b220*/  HADD2.F32 R0, -RZ, R18.H0_H0 ;  /* 0x20000012ff007230 */ /* 0x000fca0000004100 */
[----:B------:R-:W-:-:S05]  /*b230*/  F2FP.BF16.PACK_AB R0, RZ, R0 ;  /* 0x00000000ff00723e */ /* 0x000fca00000010ff */
[----:B------:R0:W-:Y:S01]  /*b240*/  STG.E.U16 [R2.64], R0 ;  /* 0x0000000002007986 */ /* 0x0001e2000c101524 */
[----:B------:R-:W-:Y:S05]  /*b250*/  BRA `(.L_x_6667) ;  /* 0x000006d000007947 */ /* 0x000fea0003800000 */
.L_x_6674:
        /* <DEDUP_REMOVED lines=12> */
.L_x_6686:
        /* <DEDUP_REMOVED lines=17> */
.L_x_6689:
[----:B------:R-:W-:-:S04]  /*b430*/  LOP3.LUT R0, R7, 0x80000000, RZ, 0xc0, !PT ;  /* 0x8000000007007812 */ /* 0x000fc800078ec0ff */
[----:B------:R-:W-:-:S04]  /*b440*/  SHF.R.U32.HI R5, RZ, 0x18, R0 ;  /* 0x00000018ff057819 */ /* 0x000fc80000011600 */
[----:B------:R-:W-:-:S04]  /*b450*/  LOP3.LUT R4, R4, R5, RZ, 0xfc, !PT ;  /* 0x0000000504047212 */ /* 0x000fc800078efcff */
[----:B------:R-:W-:Y:S02]  /*b460*/  PRMT R0, R4, 0x7610, R0 ;  /* 0x0000761004007816 */ /* 0x000fe40000000000 */
.L_x_6688:
[----:B------:R-:W-:Y:S05]  /*b470*/  BSYNC B0 ;  /* 0x0000000000007941 */ /* 0x000fea0003800000 */
.L_x_6687:
[----:B------:R0:W-:Y:S01]  /*b480*/  STG.E.U8 [R2.64], R0 ;  /* 0x0000000002007986 */ /* 0x0001e2000c101124 */
[----:B------:R-:W-:Y:S05]  /*b490*/  BRA `(.L_x_6667) ;  /* 0x0000049000007947 */ /* 0x000fea0003800000 */
.L_x_6685:
        /* <DEDUP_REMOVED lines=17> */
.L_x_6692:
[----:B------:R-:W-:-:S04]  /*b5b0*/  LOP3.LUT R0, R7, 0x80000000, RZ, 0xc0, !PT ;  /* 0x8000000007007812 */ /* 0x000fc800078ec0ff */
[----:B------:R-:W-:-:S04]  /*b5c0*/  SHF.R.U32.HI R5, RZ, 0x18, R0 ;  /* 0x00000018ff057819 */ /* 0x000fc80000011600 */
[----:B------:R-:W-:-:S04]  /*b5d0*/  LOP3.LUT R4, R4, R5, RZ, 0xfc, !PT ;  /* 0x0000000504047212 */ /* 0x000fc800078efcff */
[----:B------:R-:W-:Y:S02]  /*b5e0*/  PRMT R0, R4, 0x7610, R0 ;  /* 0x0000761004007816 */ /* 0x000fe40000000000 */
.L_x_6691:
[----:B------:R-:W-:Y:S05]  /*b5f0*/  BSYNC B0 ;  /* 0x0000000000007941 */ /* 0x000fea0003800000 */
.L_x_6690:
[----:B------:R0:W-:Y:S01]  /*b600*/  STG.E.U8 [R2.64], R0 ;  /* 0x0000000002007986 */ /* 0x0001e2000c101124 */
[----:B------:R-:W-:Y:S05]  /*b610*/  BRA `(.L_x_6667) ;  /* 0x0000031000007947 */ /* 0x000fea0003800000 */
.L_x_6684:
        /* <DEDUP_REMOVED lines=22> */
.L_x_6666:
        /* <DEDUP_REMOVED lines=20> */
.L_x_6694:
[----:B------:R-:W-:-:S06]  /*b8c0*/  HADD2.F32 R4, -RZ, R18.H0_H0 ;  /* 0x20000012ff047230 */ /* 0x000fcc0000004100 */
[----:B------:R-:W0:Y:S02]  /*b8d0*/  F2I.U64.TRUNC R4, R4 ;  /* 0x0000000400047311 */ /* 0x000e24000020d800 */
[----:B0-----:R0:W-:Y:S01]  /*b8e0*/  STG.E.64 [R2.64], R4 ;  /* 0x0000000402007986 */ /* 0x0011e2000c101b24 */
[----:B------:R-:W-:Y:S05]  /*b8f0*/  BRA `(.L_x_6667) ;  /* 0x0000003000007947 */ /* 0x000fea0003800000 */
.L_x_6693:
[----:B------:R-:W-:-:S04]  /*b900*/  HADD2.F32 R18, -RZ, R18.H0_H0 ;  /* 0x20000012ff127230 */ /* 0x000fc80000004100 */
[----:B------:R-:W0:Y:S02]  /*b910*/  F2I.FTZ.U32.TRUNC.NTZ R5, R18 ;  /* 0x0000001200057305 */ /* 0x000e24000021f000 */
[----:B0-----:R0:W-:Y:S02]  /*b920*/  STG.E [R2.64], R5 ;  /* 0x0000000502007986 */ /* 0x0011e4000c101924 */
.L_x_6667:
[----:B------:R-:W-:Y:S02]  /*b930*/  IADD3 R29, R29, 0x80, RZ ;  /* 0x000000801d1d7810 */ /* 0x000fe40007ffe0ff */
.L_x_6628:
[----:B------:R-:W-:Y:S05]  /*b940*/  BSYNC B6 ;  /* 0x0000000000067941 */ /* 0x000fea0003800000 */
.L_x_6627:
        /* <DEDUP_REMOVED lines=21> */
.L_x_6698:
[----:B------:R-:W-:-:S06]  /*baa0*/  HADD2.F32 R5, -RZ, R23.H0_H0 ;  /* 0x20000017ff057230 */ /* 0x000fcc0000004100 */
[----:B------:R-:W0:Y:S02]  /*bab0*/  F2I.S64.TRUNC R4, R5 ;  /* 0x0000000500047311 */ /* 0x000e24000020d900 */
[----:B0-----:R-:W-:Y:S01]  /*bac0*/  STG.E.U8 [R2.64], R4 ;  /* 0x0000000402007986 */ /* 0x001fe2000c101124 */
[----:B------:R-:W-:Y:S05]  /*bad0*/  EXIT ;  /* 0x000000000000794d */ /* 0x000fea0003800000 */
.L_x_6697:
        /* <DEDUP_REMOVED lines=10> */
.L_x_6701:
[----:B------:R-:W-:-:S06]  /*bb80*/  HADD2.F32 R23, -RZ, R23.H0_H0 ;  /* 0x20000017ff177230 */ /* 0x000fcc0000004100 */
[----:B------:R-:W0:Y:S02]  /*bb90*/  F2I.FTZ.TRUNC.NTZ R23, R23 ;  /* 0x0000001700177305 */ /* 0x000e24000021f100 */
[----:B0-----:R-:W-:Y:S01]  /*bba0*/  STG.E [R2.64], R23 ;  /* 0x0000001702007986 */ /* 0x001fe2000c101924 */
[----:B------:R-:W-:Y:S05]  /*bbb0*/  EXIT ;  /* 0x000000000000794d */ /* 0x000fea0003800000 */
.L_x_6700:
[----:B------:R-:W-:-:S06]  /*bbc0*/  HADD2.F32 R23, -RZ, R23.H0_H0 ;  /* 0x20000017ff177230 */ /* 0x000fcc0000004100 */
[----:B------:R-:W0:Y:S02]  /*bbd0*/  F2I.FTZ.TRUNC.NTZ R23, R23 ;  /* 0x0000001700177305 */ /* 0x000e24000021f100 */
[----:B0-----:R-:W-:Y:S01]  /*bbe0*/  STG.E.U16 [R2.64], R23 ;  /* 0x0000001702007986 */ /* 0x001fe2000c101524 */
[----:B------:R-:W-:Y:S05]  /*bbf0*/  EXIT ;  /* 0x000000000000794d */ /* 0x000fea0003800000 */
.L_x_6696:
        /* <DEDUP_REMOVED lines=9> */
.L_x_6703:
[----:B------:R-:W-:Y:S01]  /*bc90*/  STG.E.U16 [R2.64], R23 ;  /* 0x0000001702007986 */ /* 0x000fe2000c101524 */
[----:B------:R-:W-:Y:S05]  /*bca0*/  EXIT ;  /* 0x000000000000794d */ /* 0x000fea0003800000 */
.L_x_6702:
        /* <DEDUP_REMOVED lines=10> */
.L_x_6705:
[----:B------:R-:W-:-:S05]  /*bd50*/  HADD2.F32 R0, -RZ, R23.H0_H0 ;  /* 0x20000017ff007230 */ /* 0x000fca0000004100 */
[----:B------:R-:W-:-:S04]  /*bd60*/  F2FP.PACK_AB R0, RZ, R0 ;  /* 0x00000000ff00723e */ /* 0x000fc800000000ff */
[----:B------:R-:W-:-:S05]  /*bd70*/  PRMT R0, R0, 0x5410, RZ ;  /* 0x0000541000007816 */ /* 0x000fca00000000ff */
[----:B------:R-:W-:Y:S01]  /*bd80*/  STG.E [R2.64], R0 ;  /* 0x0000000002007986 */ /* 0x000fe2000c101924 */
[----:B------:R-:W-:Y:S05]  /*bd90*/  EXIT ;  /* 0x000000000000794d */ /* 0x000fea0003800000 */
.L_x_6704:
[----:B------:R-:W-:-:S05]  /*bda0*/  HADD2.F32 R4, -RZ, R23.H0_H0 ;  /* 0x20000017ff047230 */ /* 0x000fca0000004100 */
[----:B------:R-:W-:-:S06]  /*bdb0*/  FMUL.FTZ R4, R4, 1 ;  /* 0x3f80000004047820 */ /* 0x000fcc0000410000 */
[----:B------:R-:W0:Y:S02]  /*bdc0*/  F2F.F64.F32 R4, R4 ;  /* 0x0000000400047310 */ /* 0x000e240000201800 */
[----:B0-----:R-:W-:Y:S01]  /*bdd0*/  STG.E.64 [R2.64], R4 ;  /* 0x0000000402007986 */ /* 0x001fe2000c101b24 */
[----:B------:R-:W-:Y:S05]  /*bde0*/  EXIT ;  /* 0x000000000000794d */ /* 0x000fea0003800000 */
.L_x_6695:
        /* <DEDUP_REMOVED lines=13> */
.L_x_6708:
[----:B------:R-:W-:Y:S01]  /*bec0*/  HADD2.F32 R23, -RZ, R23.H0_H0 ;  /* 0x20000017ff177230 */ /* 0x000fe20000004100 */
[----:B------:R-:W-:-:S04]  /*bed0*/  CS2R R6, SRZ ;  /* 0x0000000000067805 */ /* 0x000fc8000001ff00 */
[----:B------:R-:W-:-:S06]  /*bee0*/  FMUL.FTZ R4, R23, 1 ;  /* 0x3f80000017047820 */ /* 0x000fcc0000410000 */
[----:B------:R-:W0:Y:S02]  /*bef0*/  F2F.F64.F32 R4, R4 ;  /* 0x0000000400047310 */ /* 0x000e240000201800 */
[----:B0-----:R-:W-:Y:S01]  /*bf00*/  STG.E.128 [R2.64], R4 ;  /* 0x0000000402007986 */ /* 0x001fe2000c101d24 */
[----:B------:R-:W-:Y:S05]  /*bf10*/  EXIT ;  /* 0x000000000000794d */ /* 0x000fea0003800000 */
.L_x_6707:
        /* <DEDUP_REMOVED lines=21> */
.L_x_6712:
[----:B------:R-:W-:Y:S05]  /*c070*/  BSYNC B0 ;  /* 0x0000000000007941 */ /* 0x000fea0003800000 */
.L_x_6711:
[----:B------:R-:W-:-:S05]  /*c080*/  LOP3.LUT R5, R0, R5, RZ, 0xfc, !PT ;  /* 0x0000000500057212 */ /* 0x000fca00078efcff */
[----:B------:R-:W-:Y:S01]  /*c090*/  STG.E.U8 [R2.64], R5 ;  /* 0x0000000502007986 */ /* 0x000fe2000c101124 */
[----:B------:R-:W-:Y:S05]  /*c0a0*/  EXIT ;  /* 0x000000000000794d */ /* 0x000fea0003800000 */
.L_x_6710:
        /* <DEDUP_REMOVED lines=13> */
.L_x_6714:
[----:B------:R-:W-:Y:S01]  /*c180*/  IMAD.MOV.U32 R0, RZ, RZ, 0x7f ;  /* 0x0000007fff007424 */ /* 0x000fe200078e00ff */
[----:B------:R-:W-:-:S04]  /*c190*/  ISETP.GT.U32.AND P0, PT, R4, 0x7f800000, PT ;  /* 0x7f8000000400780c */ /* 0x000fc80003f04070 */
[----:B------:R-:W-:-:S04]  /*c1a0*/  SEL R0, R0, 0x7c, P0 ;  /* 0x0000007c00007807 */ /* 0x000fc80000000000 */
.L_x_6715:
[----:B------:R-:W-:Y:S05]  /*c1b0*/  BSYNC B0 ;  /* 0x0000000000007941 */ /* 0x000fea0003800000 */
.L_x_6713:
[----:B------:R-:W-:-:S04]  /*c1c0*/  LOP3.LUT R4, R23, 0x80000000, RZ, 0xc0, !PT ;  /* 0x8000000017047812 */ /* 0x000fc800078ec0ff */
[----:B------:R-:W-:-:S04]  /*c1d0*/  SHF.R.U32.HI R5, RZ, 0x18, R4 ;  /* 0x00000018ff057819 */ /* 0x000fc80000011604 */
[----:B------:R-:W-:-:S05]  /*c1e0*/  LOP3.LUT R5, R0, R5, RZ, 0xfc, !PT ;  /* 0x0000000500057212 */ /* 0x000fca00078efcff */
[----:B------:R-:W-:Y:S01]  /*c1f0*/  STG.E.U8 [R2.64], R5 ;  /* 0x0000000502007986 */ /* 0x000fe2000c101124 */
[----:B------:R-:W-:Y:S05]  /*c200*/  EXIT ;  /* 0x000000000000794d */ /* 0x000fea0003800000 */
.L_x_6709:
[----:B------:R-:W-:-:S05]  /*c210*/  HADD2.F32 R0, -RZ, R23.H0_H0 ;  /* 0x20000017ff007230 */ /* 0x000fca0000004100 */
[----:B------:R-:W-:-:S05]  /*c220*/  F2FP.BF16.PACK_AB R0, RZ, R0 ;  /* 0x00000000ff00723e */ /* 0x000fca00000010ff */
[----:B------:R-:W-:Y:S01]  /*c230*/  STG.E.U16 [R2.64], R0 ;  /* 0x0000000002007986 */ /* 0x000fe2000c101524 */
[----:B------:R-:W-:Y:S05]  /*c240*/  EXIT ;  /* 0x000000000000794d */ /* 0x000fea0003800000 */
.L_x_6706:
        /* <DEDUP_REMOVED lines=12> */
.L_x_6718:
        /* <DEDUP_REMOVED lines=17> */
.L_x_6721:
[----:B------:R-:W-:-:S04]  /*c420*/  LOP3.LUT R0, R23, 0x80000000, RZ, 0xc0, !PT ;  /* 0x8000000017007812 */ /* 0x000fc800078ec0ff */
[----:B------:R-:W-:-:S04]  /*c430*/  SHF.R.U32.HI R5, RZ, 0x18, R0 ;  /* 0x00000018ff057819 */ /* 0x000fc80000011600 */
[----:B------:R-:W-:-:S04]  /*c440*/  LOP3.LUT R4, R4, R5, RZ, 0xfc, !PT ;  /* 0x0000000504047212 */ /* 0x000fc800078efcff */
[----:B------:R-:W-:Y:S02]  /*c450*/  PRMT R0, R4, 0x7610, R0 ;  /* 0x0000761004007816 */ /* 0x000fe40000000000 */
.L_x_6720:
[----:B------:R-:W-:Y:S05]  /*c460*/  BSYNC B0 ;  /* 0x0000000000007941 */ /* 0x000fea0003800000 */
.L_x_6719:
[----:B------:R-:W-:Y:S01]  /*c470*/  STG.E.U8 [R2.64], R0 ;  /* 0x0000000002007986 */ /* 0x000fe2000c101124 */
[----:B------:R-:W-:Y:S05]  /*c480*/  EXIT ;  /* 0x000000000000794d */ /* 0x000fea0003800000 */
.L_x_6717:
        /* <DEDUP_REMOVED lines=17> */
.L_x_6724:
[----:B------:R-:W-:-:S04]  /*c5a0*/  LOP3.LUT R0, R23, 0x80000000, RZ, 0xc0, !PT ;  /* 0x8000000017007812 */ /* 0x000fc800078ec0ff */
[----:B------:R-:W-:-:S04]  /*c5b0*/  SHF.R.U32.HI R5, RZ, 0x18, R0 ;  /* 0x00000018ff057819 */ /* 0x000fc80000011600 */
[----:B------:R-:W-:-:S04]  /*c5c0*/  LOP3.LUT R4, R4, R5, RZ, 0xfc, !PT ;  /* 0x0000000504047212 */ /* 0x000fc800078efcff */
[----:B------:R-:W-:Y:S02]  /*c5d0*/  PRMT R0, R4, 0x7610, R0 ;  /* 0x0000761004007816 */ /* 0x000fe40000000000 */
.L_x_6723:
[----:B------:R-:W-:Y:S05]  /*c5e0*/  BSYNC B0 ;  /* 0x0000000000007941 */ /* 0x000fea0003800000 */
.L_x_6722:
[----:B------:R-:W-:Y:S01]  /*c5f0*/  STG.E.U8 [R2.64], R0 ;  /* 0x0000000002007986 */ /* 0x000fe2000c101124 */
[----:B------:R-:W-:Y:S05]  /*c600*/  EXIT ;  /* 0x000000000000794d */ /* 0x000fea0003800000 */
.L_x_6716:
        /* <DEDUP_REMOVED lines=22> */
.L_x_6699:
        /* <DEDUP_REMOVED lines=20> */
.L_x_6726:
[----:B------:R-:W-:-:S06]  /*c8b0*/  HADD2.F32 R4, -RZ, R23.H0_H0 ;  /* 0x20000017ff047230 */ /* 0x000fcc0000004100 */
[----:B------:R-:W0:Y:S02]  /*c8c0*/  F2I.U64.TRUNC R4, R4 ;  /* 0x0000000400047311 */ /* 0x000e24000020d800 */
[----:B0-----:R-:W-:Y:S01]  /*c8d0*/  STG.E.64 [R2.64], R4 ;  /* 0x0000000402007986 */ /* 0x001fe2000c101b24 */
[----:B------:R-:W-:Y:S05]  /*c8e0*/  EXIT ;  /* 0x000000000000794d */ /* 0x000fea0003800000 */
.L_x_6725:
[----:B------:R-:W-:-:S06]  /*c8f0*/  HADD2.F32 R23, -RZ, R23.H0_H0 ;  /* 0x20000017ff177230 */ /* 0x000fcc0000004100 */
[----:B------:R-:W0:Y:S02]  /*c900*/  F2I.FTZ.U32.TRUNC.NTZ R23, R23 ;  /* 0x0000001700177305 */ /* 0x000e24000021f000 */
[----:B0-----:R-:W-:Y:S01]  /*c910*/  STG.E [R2.64], R23 ;  /* 0x0000001702007986 */ /* 0x001fe2000c101924 */
[----:B------:R-:W-:Y:S05]  /*c920*/  EXIT ;  /* 0x000000000000794d */ /* 0x000fea0003800000 */
.L_x_6727:
        /* <DEDUP_REMOVED lines=13> */
.L_x_13792:


//--------------------- .text._ZN2at6native18elementwise_kernelILi128ELi4EZNS0_22gpu_kernel_impl_nocastIZZZNS0_26logit_backward_kernel_cudaERNS_18TensorIteratorBaseERKN3c106ScalarEENKUlvE_clEvENKUlvE1_clEvEUlNS5_4HalfESB_E_EEvS4_RKT_EUliE_EEviT1_ --------------------------
	.section	.text._ZN2at6native18elementwise_kernelILi128ELi4EZNS0_22gpu_kernel_impl_nocastIZZZNS0_26logit_backward_kernel_cudaERNS_18TensorIteratorBaseERKN3c106ScalarEENKUlvE_clEvENKUlvE1_clEvEUlNS5_4HalfESB_E_EEvS4_RKT_EUliE_EEviT1_,"ax",@progbits
	.sectioninfo	@"SHI_REGISTERS=12"
	.align	128
        .global         _ZN2at6native18elementwise_kernelILi128ELi4EZNS0_22gpu_kernel_impl_nocastIZZZNS0_26logit_backward_kernel_cudaERNS_18TensorIteratorBaseERKN3c106ScalarEENKUlvE_clEvENKUlvE1_clEvEUlNS5_4HalfESB_E_EEvS4_RKT_EUliE_EEviT1_
        .type           _ZN2at6native18elementwise_kernelILi128ELi4EZNS0_22gpu_kernel_impl_nocastIZZZNS0_26logit_backward_kernel_cudaERNS_18TensorIteratorBaseERKN3c106ScalarEENKUlvE_clEvENKUlvE1_clEvEUlNS5_4HalfESB_E_EEvS4_RKT_EUliE_EEviT1_,@function
        .size           _ZN2at6native18elementwise_kernelILi128ELi4EZNS0_22gpu_kernel_impl_nocastIZZZNS0_26logit_backward_kernel_cudaERNS_18TensorIteratorBaseERKN3c106ScalarEENKUlvE_clEvENKUlvE1_clEvEUlNS5_4HalfESB_E_EEvS4_RKT_EUliE_EEviT1_,(.L_x_13793 - _ZN2at6native18elementwise_kernelILi128ELi4EZNS0_22gpu_kernel_impl_nocastIZZZNS0_26logit_backward_kernel_cudaERNS_18TensorIteratorBaseERKN3c106ScalarEENKUlvE_clEvENKUlvE1_clEvEUlNS5_4HalfESB_E_EEvS4_RKT_EUliE_EEviT1_)
        .other          _ZN2at6native18elementwise_kernelILi128ELi4EZNS0_22gpu_kernel_impl_nocastIZZZNS0_26logit_backward_kernel_cudaERNS_18TensorIteratorBaseERKN3c106ScalarEENKUlvE_clEvENKUlvE1_clEvEUlNS5_4HalfESB_E_EEvS4_RKT_EUliE_EEviT1_,@"STO_CUDA_ENTRY STV_DEFAULT"
_ZN2at6native18elementwise_kernelILi128ELi4EZNS0_22gpu_kernel_impl_nocastIZZZNS0_26logit_backward_kernel_cudaERNS_18TensorIteratorBaseERKN3c106ScalarEENKUlvE_clEvENKUlvE1_clEvEUlNS5_4HalfESB_E_EEvS4_RKT_EUliE_EEviT1_:
.text._ZN2at6native18elementwise_kernelILi128ELi4EZNS0_22gpu_kernel_impl_nocastIZZZNS0_26logit_backward_kernel_cudaERNS_18TensorIteratorBaseERKN3c106ScalarEENKUlvE_clEvENKUlvE1_clEvEUlNS5_4HalfESB_E_EEvS4_RKT_EUliE_EEviT1_:
        /* <DEDUP_REMOVED lines=261> */
.L_x_6730:
        /* <DEDUP_REMOVED lines=8> */
[C---:B------:R-:W-:Y:S02]  /*10d0*/  FSETP.GEU.FTZ.AND P1, PT, R8.reuse, RZ, PT ;  /* 0x000000ff0800720b */ /* 0x040fe40003f3e000 */
[----:B------:R-:W-:Y:S01]  /*10e0*/  FSETP.GT.FTZ.AND P0, PT, R8, 1, PT ;  /* 0x3f8000000800780b */ /* 0x000fe20003f14000 */
[----:B---3--:R-:W-:-:S03]  /*10f0*/  HADD2.F32 R7, -RZ, R4.H0_H0 ;  /* 0x20000004ff077230 */ /* 0x008fc60000004100 */
[----:B------:R-:W-:-:S13]  /*1100*/  PLOP3.LUT P0, PT, P1, P0, PT, 0x8a, 0x0 ;  /* 0x000000000000781c */ /* 0x000fda0000f01172 */
[----:B------:R-:W-:-:S04]  /*1110*/  @!P0 FADD.FTZ R3, -R8, 1 ;  /* 0x3f80000008038421 */ /* 0x000fc80000010100 */
[----:B------:R-:W-:Y:S01]  /*1120*/  @!P0 FMUL.FTZ R8, R8, R3 ;  /* 0x0000000308088220 */ /* 0x000fe20000410000 */
[----:B------:R-:W-:-:S05]  /*1130*/  MOV R3, 0x7fc00000 ;  /* 0x7fc0000000037802 */ /* 0x000fca0000000f00 */
[----:B------:R-:W0:Y:S02]  /*1140*/  @!P0 MUFU.RCP R8, R8 ;  /* 0x0000000800088308 */ /* 0x000e240000001000 */
[----:B0-----:R-:W-:Y:S01]  /*1150*/  @!P0 FMUL.FTZ R3, R7, R8 ;  /* 0x0000000807038220 */ /* 0x001fe20000410000 */
[----:B------:R-:W-:-:S04]  /*1160*/  IADD3 R2, P0, R2, c[0x0][0x3c8], RZ ;  /* 0x0000f20002027a10 */ /* 0x000fc80007f1e0ff */
[----:B------:R-:W-:Y:S02]  /*1170*/  F2FP.PACK_AB R4, RZ, R3 ;  /* 0x00000003ff04723e */ /* 0x000fe400000000ff */
[----:B------:R-:W-:-:S05]  /*1180*/  IADD3.X R3, RZ, c[0x0][0x3cc], RZ, P0, !PT ;  /* 0x0000f300ff037a10 */ /* 0x000fca00007fe4ff */
[----:B------:R0:W-:Y:S02]  /*1190*/  STG.E.U16 [R2.64], R4 ;  /* 0x0000000402007986 */ /* 0x0001e4000c101504 */
.L_x_6729:
[----:B------:R-:W-:Y:S05]  /*11a0*/  BSYNC B0 ;  /* 0x0000000000007941 */ /* 0x000fea0003800000 */
.L_x_6728:
        /* <DEDUP_REMOVED lines=256> */
.L_x_6733:
        /* <DEDUP_REMOVED lines=276> */
.L_x_6734:
        /* <DEDUP_REMOVED lines=21> */
.L_x_6732:
[----:B------:R-:W-:Y:S05]  /*3440*/  BSYNC B0 ;  /* 0x0000000000007941 */ /* 0x000fea0003800000 */
.L_x_6731:
        /* <DEDUP_REMOVED lines=255> */
.L_x_6735:
[----:B------:R-:W-:-:S04]  /*4440*/  IADD3 R6, P0, R4, c[0x0][0x3d8], RZ ;  /* 0x0000f60004067a10 */ /* 0x000fc80007f1e0ff */
[----:B------:R-:W-:-:S05]  /*4450*/  IADD3.X R7, RZ, c[0x0][0x3dc], RZ, P0, !PT ;  /* 0x0000f700ff077a10 */ /* 0x000fca00007fe4ff */
[----:B------:R-:W2:Y:S01]  /*4460*/  LDG.E.U16 R6, [R6.64] ;  /* 0x0000000406067981 */ /* 0x000ea2000c1e1500 */
[----:B------:R-:W-:-:S04]  /*4470*/  IADD3 R4, P0, R3, c[0x0][0x3d0], RZ ;  /* 0x0000f40003047a10 */ /* 0x000fc80007f1e0ff */
[----:B------:R-:W-:-:S05]  /*4480*/  IADD3.X R5, RZ, c[0x0][0x3d4], RZ, P0, !PT ;  /* 0x0000f500ff057a10 */ /* 0x000fca00007fe4ff */
[----:B------:R-:W3:Y:S01]  /*4490*/  LDG.E.U16 R4, [R4.64] ;  /* 0x0000000404047981 */ /* 0x000ee2000c1e1500 */
[----:B--2---:R-:W-:-:S05]  /*44a0*/  HADD2.F32 R3, -RZ, R6.H0_H0 ;  /* 0x20000006ff037230 */ /* 0x004fca0000004100 */
[C---:B------:R-:W-:Y:S02]  /*44b0*/  FSETP.GEU.FTZ.AND P1, PT, R3.reuse, RZ, PT ;  /* 0x000000ff0300720b */ /* 0x040fe40003f3e000 */
[----:B------:R-:W-:-:S04]  /*44c0*/  FSETP.GT.FTZ.AND P0, PT, R3, 1, PT ;  /* 0x3f8000000300780b */ /* 0x000fc80003f14000 */
[----:B------:R-:W-:-:S13]  /*44d0*/  PLOP3.LUT P0, PT, P1, P0, PT, 0x8a, 0x0 ;  /* 0x000000000000781c */ /* 0x000fda0000f01172 */
[----:B------:R-:W-:-:S04]  /*44e0*/  @!P0 FADD.FTZ R0, -R3, 1 ;  /* 0x3f80000003008421 */ /* 0x000fc80000010100 */
[----:B------:R-:W-:Y:S01]  /*44f0*/  @!P0 FMUL.FTZ R8, R3, R0 ;  /* 0x0000000003088220 */ /* 0x000fe20000410000 */
[----:B---3--:R-:W-:Y:S01]  /*4500*/  HADD2.F32 R3, -RZ, R4.H0_H0 ;  /* 0x20000004ff037230 */ /* 0x008fe20000004100 */
[----:B------:R-:W-:-:S04]  /*4510*/  MOV R0, 0x7fc00000 ;  /* 0x7fc0000000007802 */ /* 0x000fc80000000f00 */
[----:B------:R-:W0:Y:S02]  /*4520*/  @!P0 MUFU.RCP R8, R8 ;  /* 0x0000000800088308 */ /* 0x000e240000001000 */
[----:B0-----:R-:W-:Y:S01]  /*4530*/  @!P0 FMUL.FTZ R0, R3, R8 ;  /* 0x0000000803008220 */ /* 0x001fe20000410000 */
[----:B------:R-:W-:-:S04]  /*4540*/  IADD3 R2, P0, R2, c[0x0][0x3c8], RZ ;  /* 0x0000f20002027a10 */ /* 0x000fc80007f1e0ff */
[----:B------:R-:W-:Y:S02]  /*4550*/  F2FP.PACK_AB R0, RZ, R0 ;  /* 0x00000000ff00723e */ /* 0x000fe400000000ff */
[----:B------:R-:W-:-:S05]  /*4560*/  IADD3.X R3, RZ, c[0x0][0x3cc], RZ, P0, !PT ;  /* 0x0000f300ff037a10 */ /* 0x000fca00007fe4ff */
[----:B------:R-:W-:Y:S01]  /*4570*/  STG.E.U16 [R2.64], R0 ;  /* 0x0000000002007986 */ /* 0x000fe2000c101504 */
[----:B------:R-:W-:Y:S05]  /*4580*/  EXIT ;  /* 0x000000000000794d */ /* 0x000fea0003800000 */
.L_x_6736:
        /* <DEDUP_REMOVED lines=15> */
.L_x_13793:


//--------------------- .text._ZN2at6native27unrolled_elementwise_kernelIZZZNS0_26logit_backward_kernel_cudaERNS_18TensorIteratorBaseERKN3c106ScalarEENKUlvE_clEvENKUlvE1_clEvEUlNS4_4HalfESA_E_St5arrayIPcLm3EELi4E23TrivialOffsetCalculatorILi2EjESF_ILi1EjENS0_6memory15LoadWithoutCastENSI_16StoreWithoutCastEEEviT_T0_T2_T3_T4_T5_ --------------------------
	.section	.text._ZN2at6native27unrolled_elementwise_kernelIZZZNS0_26logit_backward_kernel_cudaERNS_18TensorIteratorBaseERKN3c106ScalarEENKUlvE_clEvENKUlvE1_clEvEUlNS4_4HalfESA_E_St5arrayIPcLm3EELi4E23TrivialOffsetCalculatorILi2EjESF_ILi1EjENS0_6memory15LoadWithoutCastENSI_16StoreWithoutCastEEEviT_T0_T2_T3_T4_T5_,"ax",@progbits
	.sectioninfo	@"SHI_REGISTERS=30"
	.align	128
        .global         _ZN2at6native27unrolled_elementwise_kernelIZZZNS0_26logit_backward_kernel_cudaERNS_18TensorIteratorBaseERKN3c106ScalarEENKUlvE_clEvENKUlvE1_clEvEUlNS4_4HalfESA_E_St5arrayIPcLm3EELi4E23TrivialOffsetCalculatorILi2EjESF_ILi1EjENS0_6memory15LoadWithoutCastENSI_16StoreWithoutCastEEEviT_T0_T2_T3_T4_T5_
        .type           _ZN2at6native27unrolled_elementwise_kernelIZZZNS0_26logit_backward_kernel_cudaERNS_18TensorIteratorBaseERKN3c106ScalarEENKUlvE_clEvENKUlvE1_clEvEUlNS4_4HalfESA_E_St5arrayIPcLm3EELi4E23TrivialOffsetCalculatorILi2EjESF_ILi1EjENS0_6memory15LoadWithoutCastENSI_16StoreWithoutCastEEEviT_T0_T2_T3_T4_T5_,@function
        .size           _ZN2at6native27unrolled_elementwise_kernelIZZZNS0_26logit_backward_kernel_cudaERNS_18TensorIteratorBaseERKN3c106ScalarEENKUlvE_clEvENKUlvE1_clEvEUlNS4_4HalfESA_E_St5arrayIPcLm3EELi4E23TrivialOffsetCalculatorILi2EjESF_ILi1EjENS0_6memory15LoadWithoutCastENSI_16StoreWithoutCastEEEviT_T0_T2_T3_T4_T5_,(.L_x_13794 - _ZN2at6native27unrolled_elementwise_kernelIZZZNS0_26logit_backward_kernel_cudaERNS_18TensorIteratorBaseERKN3c106ScalarEENKUlvE_clEvENKUlvE1_clEvEUlNS4_4HalfESA_E_St5arrayIPcLm3EELi4E23TrivialOffsetCalculatorILi2EjESF_ILi1EjENS0_6memory15LoadWithoutCastENSI_16StoreWithoutCastEEEviT_T0_T2_T3_T4_T5_)
        .other          _ZN2at6native27unrolled_elementwise_kernelIZZZNS0_26logit_backward_kernel_cudaERNS_18TensorIteratorBaseERKN3c106ScalarEENKUlvE_clEvENKUlvE1_clEvEUlNS4_4HalfESA_E_St5arrayIPcLm3EELi4E23TrivialOffsetCalculatorILi2EjESF_ILi1EjENS0_6memory15LoadWithoutCastENSI_16StoreWithoutCastEEEviT_T0_T2_T3_T4_T5_,@"STO_CUDA_ENTRY STV_DEFAULT"
_ZN2at6native27unrolled_elementwise_kernelIZZZNS0_26logit_backward_kernel_cudaERNS_18TensorIteratorBaseERKN3c106ScalarEENKUlvE_clEvENKUlvE1_clEvEUlNS4_4HalfESA_E_St5arrayIPcLm3EELi4E23TrivialOffsetCalculatorILi2EjESF_ILi1EjENS0_6memory15LoadWithoutCastENSI_16StoreWithoutCastEEEviT_T0_T2_T3_T4_T5_:
.text._ZN2at6native27unrolled_elementwise_kernelIZZZNS0_26logit_backward_kernel_cudaERNS_18TensorIteratorBaseERKN3c106ScalarEENKUlvE_clEvENKUlvE1_clEvEUlNS4_4HalfESA_E_St5arrayIPcLm3EELi4E23TrivialOffsetCalculatorILi2EjESF_ILi1EjENS0_6memory15LoadWithoutCastENSI_16StoreWithoutCastEEEviT_T0_T2_T3_T4_T5_:
        /* <DEDUP_REMOVED lines=20> */
[----:B------:R-:W-:Y:S01]  /*0140*/  @!P0 LEA R2, R0, R3, 0x9 ;  /* 0x0000000300028211 */ /* 0x000fe200078e48ff */
[----:B------:R-:W-:Y:S01]  /*0150*/  @!P0 IMAD.MOV.U32 R5, RZ, RZ, 0x2 ;  /* 0x00000002ff058424 */ /* 0x000fe200078e00ff */
[----:B------:R-:W-:-:S02]  /*0160*/  @!P0 IADD3 R3, R3, 0x80, RZ ;  /* 0x0000008003038810 */ /* 0x000fc40007ffe0ff */
[----:B------:R-:W-:Y:S01]  /*0170*/  PRMT R17, RZ, 0x7610, R17 ;  /* 0x00007610ff117816 */ /* 0x000fe20000000011 */
[----:B------:R-:W-:Y:S01]  /*0180*/  @!P0 IMAD.WIDE.U32 R8, R2, R5, c[0x0][0x170] ;  /* 0x00005c0002088625 */ /* 0x000fe200078e0005 */
[C---:B------:R-:W-:Y:S02]  /*0190*/  ISETP.GE.AND P3, PT, R3.reuse, R12, PT ;  /* 0x0000000c0300720c */ /* 0x040fe40003f66270 */
[----:B------:R-:W-:Y:S02]  /*01a0*/  PRMT R16, RZ, 0x7610, R16 ;  /* 0x00007610ff107816 */ /* 0x000fe40000000010 */
[----:B------:R1:W5:Y:S09]  /*01b0*/  @!P0 LDG.E.U16 R14, [R8.64] ;  /* 0x00000004080e8981 */ /* 0x000372000c1e1500 */
        /* <DEDUP_REMOVED lines=43> */
.L_x_6738:
[----:B0-----:R-:W-:Y:S05]  /*0470*/  BSYNC B0 ;  /* 0x0000000000007941 */ /* 0x001fea0003800000 */
.L_x_6737:
[----:B------:R-:W-:Y:S01]  /*0480*/  BSSY B0, `(.L_x_6739) ;  /* 0x000000d000007945 */ /* 0x000fe20003800000 */
[----:B------:R-:W-:Y:S05]  /*0490*/  @P5 BRA `(.L_x_6740) ;  /* 0x000000b000005947 */ /* 0x000fea0003800000 */
[----:B-----5:R-:W-:Y:S02]  /*04a0*/  HADD2.F32 R13, -RZ, R13.H0_H0 ;  /* 0x2000000dff0d7230 */ /* 0x020fe40000004100 */
        /* <DEDUP_REMOVED lines=10> */
.L_x_6740:
[----:B------:R-:W-:Y:S05]  /*0550*/  BSYNC B0 ;  /* 0x0000000000007941 */ /* 0x000fea0003800000 */
.L_x_6739:
        /* <DEDUP_REMOVED lines=8> */
[----:B------:R-:W-:Y:S01]  /*05e0*/  @!P0 FMUL.FTZ R7, R7, R6 ;  /* 0x0000000607078220 */ /* 0x000fe20000410000 */
[----:B------:R-:W-:-:S05]  /*05f0*/  MOV R6, 0x7fc00000 ;  /* 0x7fc0000000067802 */ /* 0x000fca0000000f00 */
[----:B------:R-:W0:Y:S02]  /*0600*/  @!P0 MUFU.RCP R7, R7 ;  /* 0x0000000700078308 */ /* 0x000e240000001000 */
[----:B0-----:R-:W-:-:S05]  /*0610*/  @!P0 FMUL.FTZ R6, R10, R7 ;  /* 0x000000070a068220 */ /* 0x001fca0000410000 */
[----:B------:R-:W-:Y:S02]  /*0620*/  F2FP.PACK_AB R9, RZ, R6 ;  /* 0x00000006ff09723e */ /* 0x000fe400000000ff */
.L_x_6742:
[----:B------:R-:W-:Y:S05]  /*0630*/  BSYNC B0 ;  /* 0x0000000000007941 */ /* 0x000fea0003800000 */
.L_x_6741:
        /* <DEDUP_REMOVED lines=13> */
.L_x_6744:
[----:B------:R-:W-:Y:S05]  /*0710*/  BSYNC B0 ;  /* 0x0000000000007941 */ /* 0x000fea0003800000 */
.L_x_6743:
        /* <DEDUP_REMOVED lines=9> */
[----:B------:R-:W-:Y:S02]  /*07b0*/  @!P0 LEA R6, R0, R5, 0x9 ;  /* 0x0000000500068211 */ /* 0x000fe400078e48ff */
[----:B------:R-:W-:-:S03]  /*07c0*/  @!P0 IADD3 R5, R5, 0x80, RZ ;  /* 0x0000008005058810 */ /* 0x000fc60007ffe0ff */
[----:B------:R-:W-:-:S05]  /*07d0*/  @!P0 IMAD.WIDE.U32 R6, R6, R7, c[0x0][0x168] ;  /* 0x00005a0006068625 */ /* 0x000fca00078e0007 */
[----:B------:R0:W-:Y:S02]  /*07e0*/  @!P0 STG.E.U16 [R6.64], R9 ;  /* 0x0000000906008986 */ /* 0x0001e4000c101504 */
.L_x_6746:
[----:B------:R-:W-:Y:S05]  /*07f0*/  BSYNC B0 ;  /* 0x0000000000007941 */ /* 0x000fea0003800000 */
.L_x_6745:
[----:B------:R-:W-:-:S13]  /*0800*/  ISETP.GE.AND P0, PT, R5, R12, PT ;  /* 0x0000000c0500720c */ /* 0x000fda0003f06270 */
[----:B------:R-:W-:Y:S05]  /*0810*/  @P0 EXIT ;  /* 0x000000000000094d */ /* 0x000fea0003800000 */
[----:B0-----:R-:W-:Y:S02]  /*0820*/  IMAD R2, R0, 0x200, R5 ;  /* 0x0000020000027824 */ /* 0x001fe400078e0205 */
[----:B------:R-:W-:-:S04]  /*0830*/  IMAD.MOV.U32 R3, RZ, RZ, 0x2 ;  /* 0x00000002ff037424 */ /* 0x000fc800078e00ff */
[----:B------:R-:W-:-:S05]  /*0840*/  IMAD.WIDE.U32 R2, R2, R3, c[0x0][0x168] ;  /* 0x00005a0002027625 */ /* 0x000fca00078e0003 */
[----:B------:R-:W-:Y:S01]  /*0850*/  STG.E.U16 [R2.64], R10 ;  /* 0x0000000a02007986 */ /* 0x000fe2000c101504 */
[----:B------:R-:W-:Y:S05]  /*0860*/  EXIT ;  /* 0x000000000000794d */ /* 0x000fea0003800000 */
.L_x_6747:
        /* <DEDUP_REMOVED lines=9> */
.L_x_13794:


//--------------------- .text._ZN2at6native29vectorized_elementwise_kernelILi2EZZZNS0_26logit_backward_kernel_cudaERNS_18TensorIteratorBaseERKN3c106ScalarEENKUlvE_clEvENKUlvE1_clEvEUlNS4_4HalfESA_E_St5arrayIPcLm3EEEEviT0_T1_ --------------------------
	.section	.text._ZN2at6native29vectorized_elementwise_kernelILi2EZZZNS0_26logit_backward_kernel_cudaERNS_18TensorIteratorBaseERKN3c106ScalarEENKUlvE_clEvENKUlvE1_clEvEUlNS4_4HalfESA_E_St5arrayIPcLm3EEEEviT0_T1_,"ax",@progbits
	.sectioninfo	@"SHI_REGISTERS=32"
	.align	128
        .global         _ZN2at6native29vectorized_elementwise_kernelILi2EZZZNS0_26logit_backward_kernel_cudaERNS_18TensorIteratorBaseERKN3c106ScalarEENKUlvE_clEvENKUlvE1_clEvEUlNS4_4HalfESA_E_St5arrayIPcLm3EEEEviT0_T1_
        .type           _ZN2at6native29vectorized_elementwise_kernelILi2EZZZNS0_26logit_backward_kernel_cudaERNS_18TensorIteratorBaseERKN3c106ScalarEENKUlvE_clEvENKUlvE1_clEvEUlNS4_4HalfESA_E_St5arrayIPcLm3EEEEviT0_T1_,@function
        .size           _ZN2at6native29vectorized_elementwise_kernelILi2EZZZNS0_26logit_backward_kernel_cudaERNS_18TensorIteratorBaseERKN3c106ScalarEENKUlvE_clEvENKUlvE1_clEvEUlNS4_4HalfESA_E_St5arrayIPcLm3EEEEviT0_T1_,(.L_x_13795 - _ZN2at6native29vectorized_elementwise_kernelILi2EZZZNS0_26logit_backward_kernel_cudaERNS_18TensorIteratorBaseERKN3c106ScalarEENKUlvE_clEvENKUlvE1_clEvEUlNS4_4HalfESA_E_St5arrayIPcLm3EEEEviT0_T1_)
        .other          _ZN2at6native29vectorized_elementwise_kernelILi2EZZZNS0_26logit_backward_kernel_cudaERNS_18TensorIteratorBaseERKN3c106ScalarEENKUlvE_clEvENKUlvE1_clEvEUlNS4_4HalfESA_E_St5arrayIPcLm3EEEEviT0_T1_,@"STO_CUDA_ENTRY STV_DEFAULT"
_ZN2at6native29vectorized_elementwise_kernelILi2EZZZNS0_26logit_backward_kernel_cudaERNS_18TensorIteratorBaseERKN3c106ScalarEENKUlvE_clEvENKUlvE1_clEvEUlNS4_4HalfESA_E_St5arrayIPcLm3EEEEviT0_T1_:
.text._ZN2at6native29vectorized_elementwise_kernelILi2EZZZNS0_26logit_backward_kernel_cudaERNS_18TensorIteratorBaseERKN3c106ScalarEENKUlvE_clEvENKUlvE1_clEvEUlNS4_4HalfESA_E_St5arrayIPcLm3EEEEviT0_T1_:
        /* <DEDUP_REMOVED lines=20> */
[C---:B------:R-:W-:Y:S02]  /*0140*/  FSETP.GEU.FTZ.AND P1, PT, R4.reuse, RZ, PT ;  /* 0x000000ff0400720b */ /* 0x040fe40003f3e000 */
[----:B------:R-:W-:-:S04]  /*0150*/  FSETP.GT.FTZ.AND P0, PT, R4, 1, PT ;  /* 0x3f8000000400780b */ /* 0x000fc80003f14000 */
        /* <DEDUP_REMOVED lines=8> */
[----:B------:R-:W-:Y:S01]  /*01e0*/  IMAD.MOV.U32 R4, RZ, RZ, 0x7fc00000 ;  /* 0x7fc00000ff047424 */ /* 0x000fe200078e00ff */
[--C-:B----4-:R-:W-:Y:S01]  /*01f0*/  HADD2.F32 R13, -RZ, R16.reuse.H0_H0 ;  /* 0x20000010ff0d7230 */ /* 0x110fe20000004100 */
[----:B------:R-:W-:Y:S01]  /*0200*/  FSETP.GEU.FTZ.AND P1, PT, R12, RZ, PT ;  /* 0x000000ff0c00720b */ /* 0x000fe20003f3e000 */
[----:B------:R-:W-:Y:S01]  /*0210*/  HADD2.F32 R16, -RZ, R16.H1_H1 ;  /* 0x30000010ff107230 */ /* 0x000fe20000004100 */
[----:B------:R-:W-:-:S02]  /*0220*/  FSETP.GEU.FTZ.AND P5, PT, R17, RZ, PT ;  /* 0x000000ff1100720b */ /* 0x000fc40003fbe000 */
[----:B------:R-:W-:Y:S01]  /*0230*/  FSETP.GT.FTZ.AND P2, PT, R17, 1, PT ;  /* 0x3f8000001100780b */ /* 0x000fe20003f54000 */
[----:B-1----:R-:W-:Y:S01]  /*0240*/  @!P0 FMUL.FTZ R4, R10, R11 ;  /* 0x0000000b0a048220 */ /* 0x002fe20000410000 */
[----:B------:R-:W-:Y:S01]  /*0250*/  FSETP.GT.FTZ.AND P0, PT, R12, 1, PT ;  /* 0x3f8000000c00780b */ /* 0x000fe20003f14000 */
[----:B------:R-:W-:Y:S01]  /*0260*/  HADD2.F32 R14, -RZ, R15.H0_H0 ;  /* 0x2000000fff0e7230 */ /* 0x000fe20000004100 */
[C---:B------:R-:W-:Y:S01]  /*0270*/  FSETP.GEU.FTZ.AND P4, PT, R18.reuse, RZ, PT ;  /* 0x000000ff1200720b */ /* 0x040fe20003f9e000 */
[----:B------:R0:W2:Y:S01]  /*0280*/  LDG.E R10, [R6.64+0x600] ;  /* 0x00060004060a7981 */ /* 0x0000a2000c1e1900 */
[----:B------:R-:W-:Y:S02]  /*0290*/  FSETP.GT.FTZ.AND P6, PT, R18, 1, PT ;  /* 0x3f8000001200780b */ /* 0x000fe40003fd4000 */
[----:B------:R-:W-:Y:S02]  /*02a0*/  PLOP3.LUT P0, PT, P1, P0, PT, 0x8a, 0x0 ;  /* 0x000000000000781c */ /* 0x000fe40000f01172 */
[----:B------:R-:W-:-:S02]  /*02b0*/  PLOP3.LUT P5, PT, P5, P2, PT, 0x8a, 0x0 ;  /* 0x000000000000781c */ /* 0x000fc40002fa5172 */
[----:B------:R-:W-:Y:S02]  /*02c0*/  PLOP3.LUT P4, PT, P4, P6, PT, 0x8a, 0x0 ;  /* 0x000000000000781c */ /* 0x000fe4000278d172 */
[C---:B------:R-:W-:Y:S02]  /*02d0*/  FSETP.GEU.FTZ.AND P3, PT, R13.reuse, RZ, PT ;  /* 0x000000ff0d00720b */ /* 0x040fe40003f7e000 */
[----:B------:R-:W-:Y:S02]  /*02e0*/  FSETP.GT.FTZ.AND P1, PT, R13, 1, PT ;  /* 0x3f8000000d00780b */ /* 0x000fe40003f34000 */
[C---:B------:R-:W-:Y:S02]  /*02f0*/  FSETP.GEU.FTZ.AND P2, PT, R16.reuse, RZ, PT ;  /* 0x000000ff1000720b */ /* 0x040fe40003f5e000 */
[----:B------:R-:W-:Y:S01]  /*0300*/  FSETP.GT.FTZ.AND P6, PT, R16, 1, PT ;  /* 0x3f8000001000780b */ /* 0x000fe20003fd4000 */
[----:B------:R-:W-:Y:S01]  /*0310*/  HADD2.F32 R11, -RZ, R15.H1_H1 ;  /* 0x3000000fff0b7230 */ /* 0x000fe20000004100 */
[----:B------:R-:W-:-:S02]  /*0320*/  PLOP3.LUT P3, PT, P3, P1, PT, 0x8a, 0x0 ;  /* 0x000000000000781c */ /* 0x000fc40001f63172 */
[----:B------:R-:W-:Y:S02]  /*0330*/  PLOP3.LUT P2, PT, P2, P6, PT, 0x8a, 0x0 ;  /* 0x000000000000781c */ /* 0x000fe4000174d172 */
[C---:B------:R-:W-:Y:S02]  /*0340*/  FSETP.GEU.FTZ.AND P1, PT, R14.reuse, RZ, PT ;  /* 0x000000ff0e00720b */ /* 0x040fe40003f3e000 */
[----:B------:R-:W-:Y:S02]  /*0350*/  FSETP.GT.FTZ.AND P6, PT, R14, 1, PT ;  /* 0x3f8000000e00780b */ /* 0x000fe40003fd4000 */
[----:B------:R-:W-:Y:S02]  /*0360*/  P2R R8, PR, RZ, 0x1 ;  /* 0x00000001ff087803 */ /* 0x000fe40000000000 */
[----:B------:R-:W-:Y:S02]  /*0370*/  PLOP3.LUT P1, PT, P1, P6, PT, 0x8a, 0x0 ;  /* 0x000000000000781c */ /* 0x000fe40000f2d172 */
[----:B------:R-:W-:-:S02]  /*0380*/  FSETP.GEU.FTZ.AND P6, PT, R11, RZ, PT ;  /* 0x000000ff0b00720b */ /* 0x000fc40003fde000 */
[----:B------:R-:W-:-:S04]  /*0390*/  FSETP.GT.FTZ.AND P0, PT, R11, 1, PT ;  /* 0x3f8000000b00780b */ /* 0x000fc80003f14000 */
        /* <DEDUP_REMOVED lines=19> */
[----:B------:R-:W-:-:S07]  /*04d0*/  HADD2.F32 R2, -RZ, R2.H1_H1 ;  /* 0x30000002ff027230 */ /* 0x000fce0000004100 */
[----:B------:R-:W-:Y:S01]  /*04e0*/  @!P4 MUFU.RCP R12, R12 ;  /* 0x0000000c000cc308 */ /* 0x000fe20000001000 */
[----:B------:R-:W-:-:S07]  /*04f0*/  IMAD.MOV.U32 R7, RZ, RZ, 0x7fc00000 ;  /* 0x7fc00000ff077424 */ /* 0x000fce00078e00ff */
        /* <DEDUP_REMOVED lines=8> */
[----:B------:R-:W-:Y:S01]  /*0580*/  IMAD.MOV.U32 R6, RZ, RZ, 0x7fc00000 ;  /* 0x7fc00000ff067424 */ /* 0x000fe200078e00ff */
[----:B------:R-:W-:Y:S01]  /*0590*/  MOV R20, 0x7fc00000 ;  /* 0x7fc0000000147802 */ /* 0x000fe20000000f00 */
[----:B------:R-:W-:Y:S02]  /*05a0*/  IMAD.MOV.U32 R15, RZ, RZ, 0x7fc00000 ;  /* 0x7fc00000ff0f7424 */ /* 0x000fe400078e00ff */
[----:B------:R-:W-:Y:S02]  /*05b0*/  IMAD.MOV.U32 R11, RZ, RZ, 0x7fc00000 ;  /* 0x7fc00000ff0b7424 */ /* 0x000fe400078e00ff */
        /* <DEDUP_REMOVED lines=13> */
[----:B------:R-:W-:Y:S02]  /*0690*/  IMAD.MOV.U32 R17, RZ, RZ, 0x7fc00000 ;  /* 0x7fc00000ff117424 */ /* 0x000fe400078e00ff */
[----:B------:R-:W-:Y:S02]  /*06a0*/  IMAD.MOV.U32 R18, RZ, RZ, 0x7fc00000 ;  /* 0x7fc00000ff127424 */ /* 0x000fe400078e00ff */
[----:B------:R-:W-:Y:S02]  /*06b0*/  @!P4 FMUL.FTZ R17, R19, R12 ;  /* 0x0000000c1311c220 */ /* 0x000fe40000410000 */
[----:B------:R-:W-:-:S03]  /*06c0*/  @!P1 FMUL.FTZ R18, R21, R14 ;  /* 0x0000000e15129220 */ /* 0x000fc60000410000 */
[----:B------:R-:W-:Y:S02]  /*06d0*/  F2FP.PACK_AB R17, R17, R6 ;  /* 0x000000061111723e */ /* 0x000fe400000000ff */
[----:B------:R-:W-:-:S03]  /*06e0*/  F2FP.PACK_AB R11, R11, R18 ;  /* 0x000000120b0b723e */ /* 0x000fc600000000ff */
[----:B------:R-:W-:Y:S04]  /*06f0*/  STG.E [R2.64+0x200], R17 ;  /* 0x0002001102007986 */ /* 0x000fe8000c101904 */
[----:B------:R-:W-:Y:S01]  /*0700*/  STG.E [R2.64+0x600], R11 ;  /* 0x0006000b02007986 */ /* 0x000fe2000c101904 */
[----:B------:R-:W-:Y:S05]  /*0710*/  EXIT ;  /* 0x000000000000794d */ /* 0x000fea0003800000 */
.L_x_6748:
        /* <DEDUP_REMOVED lines=39> */
[----:B--2---:R-:W-:-:S04]  /*0990*/  @!P5 IMAD.WIDE.U32 R6, R18, R25, c[0x0][0x170] ;  /* 0x00005c001206d625 */ /* 0x004fc800078e0019 */
[----:B------:R-:W-:Y:S01]  /*09a0*/  @!P4 IMAD.MOV.U32 R22, RZ, RZ, 0x2 ;  /* 0x00000002ff16c424 */ /* 0x000fe200078e00ff */
[----:B------:R2:W5:Y:S03]  /*09b0*/  @!P5 LDG.E.U16 R16, [R6.64] ;  /* 0x000000040610d981 */ /* 0x000566000c1e1500 */
[----:B-1----:R-:W-:Y:S01]  /*09c0*/  @!P4 IMAD.WIDE.U32 R4, R19, R22, c[0x0][0x178] ;  /* 0x00005e001304c625 */ /* 0x002fe200078e0016 */
[----:B------:R-:W-:-:S03]  /*09d0*/  PRMT R26, RZ, 0x7610, R26 ;  /* 0x00007610ff1a7816 */ /* 0x000fc6000000001a */
[----:B0-----:R-:W-:Y:S01]  /*09e0*/  @!P4 IMAD.WIDE.U32 R2, R19, R22, c[0x0][0x170] ;  /* 0x00005c001302c625 */ /* 0x001fe200078e0016 */
[----:B------:R0:W5:Y:S01]  /*09f0*/  @!P4 LDG.E.U16 R15, [R4.64] ;  /* 0x00000004040fc981 */ /* 0x000162000c1e1500 */
[----:B--2---:R-:W-:Y:S02]  /*0a00*/  @!P2 MOV R6, 0x2 ;  /* 0x000000020006a802 */ /* 0x004fe40000000f00 */
[----:B------:R-:W-:Y:S01]  /*0a10*/  @!P2 IMAD.IADD R29, R0, 0x1, R23 ;  /* 0x00000001001da824 */ /* 0x000fe200078e0217 */
[----:B------:R1:W5:Y:S01]  /*0a20*/  @!P4 LDG.E.U16 R14, [R2.64] ;  /* 0x00000004020ec981 */ /* 0x000362000c1e1500 */
[----:B------:R-:W-:Y:S02]  /*0a30*/  @!P0 IMAD.MOV.U32 R28, RZ, RZ, 0x2 ;  /* 0x00000002ff1c8424 */ /* 0x000fe400078e00ff */
[----:B------:R-:W-:Y:S01]  /*0a40*/  @!P5 IMAD.WIDE.U32 R18, R18, R25, c[0x0][0x178] ;  /* 0x00005e001212d625 */ /* 0x000fe200078e0019 */
[----:B------:R-:W-:-:S03]  /*0a50*/  PRMT R25, RZ, 0x7610, R25 ;  /* 0x00007610ff197816 */ /* 0x000fc60000000019 */
[----:B0-----:R-:W-:-:S04]  /*0a60*/  @!P2 IMAD.WIDE.U32 R4, R29, R6, c[0x0][0x170] ;  /* 0x00005c001d04a625 */ /* 0x001fc800078e0006 */
[CC--:B---3--:R-:W-:Y:S01]  /*0a70*/  @!P0 IMAD.WIDE.U32 R20, R27.reuse, R28.reuse, c[0x0][0x170] ;  /* 0x00005c001b148625 */ /* 0x0c8fe200078e001c */
[----:B------:R0:W5:Y:S03]  /*0a80*/  @!P2 LDG.E.U16 R26, [R4.64] ;  /* 0x00000004041aa981 */ /* 0x000166000c1e1500 */
[----:B-1----:R-:W-:Y:S01]  /*0a90*/  @!P0 IMAD.WIDE.U32 R2, R27, R28, c[0x0][0x178] ;  /* 0x00005e001b028625 */ /* 0x002fe200078e001c */
        /* <DEDUP_REMOVED lines=42> */
.L_x_6750:
[----:B------:R-:W-:Y:S05]  /*0d40*/  BSYNC B0 ;  /* 0x0000000000007941 */ /* 0x000fea0003800000 */
.L_x_6749:
        /* <DEDUP_REMOVED lines=20> */
.L_x_6752:
[----:B------:R-:W-:Y:S05]  /*0e90*/  BSYNC B0 ;  /* 0x0000000000007941 */ /* 0x000fea0003800000 */
.L_x_6751:
[----:B------:R-:W-:Y:S01]  /*0ea0*/  BSSY B0, `(.L_x_6753) ;  /* 0x000000f000007945 */ /* 0x000fe20003800000 */
[----:B------:R-:W-:Y:S02]  /*0eb0*/  ISETP.GE.AND P6, PT, R3, R8, PT ;  /* 0x000000080300720c */ /* 0x000fe40003fc6270 */
[----:B------:R-:W-:Y:S01]  /*0ec0*/  IADD3 R3, R9, 0x380, RZ ;  /* 0x0000038009037810 */ /* 0x000fe20007ffe0ff */
        /* <DEDUP_REMOVED lines=12> */
.L_x_6754:
[----:B------:R-:W-:Y:S05]  /*0f90*/  BSYNC B0 ;  /* 0x0000000000007941 */ /* 0x000fea0003800000 */
.L_x_6753:
[----:B------:R-:W-:Y:S01]  /*0fa0*/  ISETP.GE.AND P2, PT, R3, R8, PT ;  /* 0x000000080300720c */ /* 0x000fe20003f46270 */
[----:B------:R-:W-:Y:S01]  /*0fb0*/  @!P3 IMAD.IADD R2, R0, 0x1, R9 ;  /* 0x000000010002b824 */ /* 0x000fe200078e0209 */
[----:B------:R-:W-:Y:S01]  /*0fc0*/  @!P3 MOV R3, 0x2 ;  /* 0x000000020003b802 */ /* 0x000fe20000000f00 */
[----:B------:R-:W-:Y:S04]  /*0fd0*/  BSSY B0, `(.L_x_6755) ;  /* 0x000000e000007945 */ /* 0x000fe80003800000 */
[----:B------:R-:W-:Y:S01]  /*0fe0*/  @!P3 IMAD.WIDE.U32 R2, R2, R3, c[0x0][0x168] ;  /* 0x00005a000202b625 */ /* 0x000fe200078e0003 */
        /* <DEDUP_REMOVED lines=12> */
.L_x_6756:
[----:B------:R-:W-:Y:S05]  /*10b0*/  BSYNC B0 ;  /* 0x0000000000007941 */ /* 0x000fea0003800000 */
.L_x_6755:
        /* <DEDUP_REMOVED lines=13> */
.L_x_6758:
[----:B------:R-:W-:Y:S05]  /*1190*/  BSYNC B0 ;  /* 0x0000000000007941 */ /* 0x000fea0003800000 */
.L_x_6757:
        /* <DEDUP_REMOVED lines=13> */
.L_x_6760:
[----:B------:R-:W-:Y:S05]  /*1270*/  BSYNC B0 ;  /* 0x0000000000007941 */ /* 0x000fea0003800000 */
.L_x_6759:
        /* <DEDUP_REMOVED lines=13> */
.L_x_6762:
[----:B------:R-:W-:Y:S05]  /*1350*/  BSYNC B0 ;  /* 0x0000000000007941 */ /* 0x000fea0003800000 */
.L_x_6761:
        /* <DEDUP_REMOVED lines=13> */
.L_x_6764:
[----:B------:R-:W-:Y:S05]  /*1430*/  BSYNC B0 ;  /* 0x0000000000007941 */ /* 0x000fea0003800000 */
.L_x_6763:
[----:B------:R0:W-:Y:S01]  /*1440*/  @!P3 STG.E.U16 [R2.64], R4 ;  /* 0x000000040200b986 */ /* 0x0001e2000c101504 */
[----:B------:R-:W-:Y:S01]  /*1450*/  @!P3 IMAD.MOV.U32 R9, RZ, RZ, R5 ;  /* 0x000000ffff09b224 */ /* 0x000fe200078e0005 */
[----:B------:R-:W-:Y:S01]  /*1460*/  BSSY B0, `(.L_x_6765) ;  /* 0x000002d000007945 */ /* 0x000fe20003800000 */
[----:B------:R-:W-:Y:S03]  /*1470*/  BSSY B1, `(.L_x_6766) ;  /* 0x0000025000017945 */ /* 0x000fe60003800000 */
[----:B------:R-:W-:-:S13]  /*1480*/  ISETP.GE.AND P0, PT, R9, R8, PT ;  /* 0x000000080900720c */ /* 0x000fda0003f06270 */
[----:B------:R-:W-:Y:S05]  /*1490*/  @P0 BRA `(.L_x_6767) ;  /* 0x000000c000000947 */ /* 0x000fea0003800000 */
[----:B0-----:R-:W-:Y:S01]  /*14a0*/  HFMA2.MMA R3, -RZ, RZ, 0, 1.1920928955078125e-07 ;  /* 0x00000002ff037435 */ /* 0x001fe200000001ff */
[----:B------:R-:W-:Y:S01]  /*14b0*/  IMAD.IADD R2, R0, 0x1, R9 ;  /* 0x0000000100027824 */ /* 0x000fe200078e0209 */
[----:B------:R-:W-:-:S04]  /*14c0*/  IADD3 R9, R9, 0x80, RZ ;  /* 0x0000008009097810 */ /* 0x000fc80007ffe0ff */
[----:B------:R-:W-:-:S04]  /*14d0*/  ISETP.GE.AND P0, PT, R9, R8, PT ;  /* 0x000000080900720c */ /* 0x000fc80003f06270 */
[----:B------:R-:W-:-:S05]  /*14e0*/  IMAD.WIDE.U32 R2, R2, R3, c[0x0][0x168] ;  /* 0x00005a0002027625 */ /* 0x000fca00078e0003 */
[----:B-----5:R0:W-:Y:S04]  /*14f0*/  STG.E.U16 [R2.64], R6 ;  /* 0x0000000602007986 */ /* 0x0201e8000c101504 */
[----:B------:R-:W-:Y:S05]  /*1500*/  @P0 BRA `(.L_x_6768) ;  /* 0x000000c000000947 */ /* 0x000fea0003800000 */
[----:B0-----:R-:W-:Y:S01]  /*1510*/  IMAD.IADD R2, R0, 0x1, R9 ;  /* 0x0000000100027824 */ /* 0x001fe200078e0209 */
[----:B------:R-:W-:Y:S01]  /*1520*/  IADD3 R9, R9, 0x80, RZ ;  /* 0x0000008009097810 */ /* 0x000fe20007ffe0ff */
[----:B------:R-:W-:-:S04]  /*1530*/  IMAD.MOV.U32 R3, RZ, RZ, 0x2 ;  /* 0x00000002ff037424 */ /* 0x000fc800078e00ff */
[----:B------:R-:W-:-:S05]  /*1540*/  IMAD.WIDE.U32 R2, R2, R3, c[0x0][0x168] ;  /* 0x00005a0002027625 */ /* 0x000fca00078e0003 */
[----:B------:R0:W-:Y:S02]  /*1550*/  STG.E.U16 [R2.64], R7 ;  /* 0x0000000702007986 */ /* 0x0001e4000c101504 */
.L_x_6767:
[----:B0-----:R-:W-:-:S13]  /*1560*/  ISETP.GE.AND P0, PT, R9, R8, PT ;  /* 0x000000080900720c */ /* 0x001fda0003f06270 */
[----:B------:R-:W-:Y:S05]  /*1570*/  @P0 BRA `(.L_x_6769) ;  /* 0x000000c000000947 */ /* 0x000fea0003800000 */
[----:B------:R-:W-:Y:S01]  /*1580*/  IMAD.IADD R2, R0, 0x1, R9 ;  /* 0x0000000100027824 */ /* 0x000fe200078e0209 */
[----:B------:R-:W-:Y:S01]  /*1590*/  IADD3 R9, R9, 0x80, RZ ;  /* 0x0000008009097810 */ /* 0x000fe20007ffe0ff */
[----:B------:R-:W-:-:S04]  /*15a0*/  IMAD.MOV.U32 R3, RZ, RZ, 0x2 ;  /* 0x00000002ff037424 */ /* 0x000fc800078e00ff */
[----:B------:R-:W-:-:S05]  /*15b0*/  IMAD.WIDE.U32 R2, R2, R3, c[0x0][0x168] ;  /* 0x00005a0002027625 */ /* 0x000fca00078e0003 */
[----:B-----5:R0:W-:Y:S02]  /*15c0*/  STG.E.U16 [R2.64], R10 ;  /* 0x0000000a02007986 */ /* 0x0201e4000c101504 */
.L_x_6768:
[----:B------:R-:W-:-:S13]  /*15d0*/  ISETP.GE.AND P0, PT, R9, R8, PT ;  /* 0x000000080900720c */ /* 0x000fda0003f06270 */
[----:B------:R-:W-:Y:S05]  /*15e0*/  @P0 BRA `(.L_x_6770) ;  /* 0x000000d000000947 */ /* 0x000fea0003800000 */
[----:B0-----:R-:W-:Y:S01]  /*15f0*/  IMAD.IADD R2, R0, 0x1, R9 ;  /* 0x0000000100027824 */ /* 0x001fe200078e0209 */
[----:B------:R-:W-:Y:S01]  /*1600*/  IADD3 R9, R9, 0x80, RZ ;  /* 0x0000008009097810 */ /* 0x000fe20007ffe0ff */
[----:B------:R-:W-:-:S04]  /*1610*/  IMAD.MOV.U32 R3, RZ, RZ, 0x2 ;  /* 0x00000002ff037424 */ /* 0x000fc800078e00ff */
[----:B------:R-:W-:-:S05]  /*1620*/  IMAD.WIDE.U32 R2, R2, R3, c[0x0][0x168] ;  /* 0x00005a0002027625 */ /* 0x000fca00078e0003 */
[----:B------:R0:W-:Y:S02]  /*1630*/  STG.E.U16 [R2.64], R11 ;  /* 0x0000000b02007986 */ /* 0x0001e4000c101504 */
.L_x_6769:
[----:B------:R-:W-:-:S13]  /*1640*/  ISETP.GE.AND P0, PT, R9, R8, PT ;  /* 0x000000080900720c */ /* 0x000fda0003f06270 */
[----:B------:R-:W-:Y:S01]  /*1650*/  @P0 BREAK B1 ;  /* 0x0000000000010942 */ /* 0x000fe20003800000 */
[----:B------:R-:W-:Y:S05]  /*1660*/  @P0 BRA `(.L_x_6771) ;  /* 0x000000c000000947 */ /* 0x000fea0003800000 */
[----:B0-----:R-:W-:Y:S01]  /*1670*/  IADD3 R2, R0, R9, RZ ;  /* 0x0000000900027210 */ /* 0x001fe20007ffe0ff */
[----:B------:R-:W-:Y:S01]  /*1680*/  IMAD.MOV.U32 R3, RZ, RZ, 0x2 ;  /* 0x00000002ff037424 */ /* 0x000fe200078e00ff */
[----:B------:R-:W-:-:S03]  /*1690*/  IADD3 R9, R9, 0x80, RZ ;  /* 0x0000008009097810 */ /* 0x000fc60007ffe0ff */
[----:B------:R-:W-:-:S05]  /*16a0*/  IMAD.WIDE.U32 R2, R2, R3, c[0x0][0x168] ;  /* 0x00005a0002027625 */ /* 0x000fca00078e0003 */
[----:B-----5:R0:W-:Y:S02]  /*16b0*/  STG.E.U16 [R2.64], R12 ;  /* 0x0000000c02007986 */ /* 0x0201e4000c101504 */
.L_x_6770:
[----:B------:R-:W-:Y:S05]  /*16c0*/  BSYNC B1 ;  /* 0x0000000000017941 */ /* 0x000fea0003800000 */
.L_x_6766:
[----:B------:R-:W-:-:S13]  /*16d0*/  ISETP.GE.AND P0, PT, R9, R8, PT ;  /* 0x000000080900720c */ /* 0x000fda0003f06270 */
[----:B0-----:R-:W-:Y:S01]  /*16e0*/  @!P0 IMAD.IADD R2, R0, 0x1, R9 ;  /* 0x0000000100028824 */ /* 0x001fe200078e0209 */
[----:B------:R-:W-:Y:S01]  /*16f0*/  @!P0 IADD3 R9, R9, 0x80, RZ ;  /* 0x0000008009098810 */ /* 0x000fe20007ffe0ff */
[----:B------:R-:W-:-:S04]  /*1700*/  @!P0 IMAD.MOV.U32 R3, RZ, RZ, 0x2 ;  /* 0x00000002ff038424 */ /* 0x000fc800078e00ff */
[----:B------:R-:W-:-:S05]  /*1710*/  @!P0 IMAD.WIDE.U32 R2, R2, R3, c[0x0][0x168] ;  /* 0x00005a0002028625 */ /* 0x000fca00078e0003 */
[----:B------:R0:W-:Y:S02]  /*1720*/  @!P0 STG.E.U16 [R2.64], R13 ;  /* 0x0000000d02008986 */ /* 0x0001e4000c101504 */
.L_x_6771:
[----:B------:R-:W-:Y:S05]  /*1730*/  BSYNC B0 ;  /* 0x0000000000007941 */ /* 0x000fea0003800000 */
.L_x_6765:
        /* <DEDUP_REMOVED lines=8> */
.L_x_6772:
        /* <DEDUP_REMOVED lines=12> */
.L_x_13795:


//--------------------- .text._ZN2at6native29vectorized_elementwise_kernelILi4EZZZNS0_26logit_backward_kernel_cudaERNS_18TensorIteratorBaseERKN3c106ScalarEENKUlvE_clEvENKUlvE1_clEvEUlNS4_4HalfESA_E_St5arrayIPcLm3EEEEviT0_T1_ --------------------------
	.section	.text._ZN2at6native29vectorized_elementwise_kernelILi4EZZZNS0_26logit_backward_kernel_cudaERNS_18TensorIteratorBaseERKN3c106ScalarEENKUlvE_clEvENKUlvE1_clEvEUlNS4_4HalfESA_E_St5arrayIPcLm3EEEEviT0_T1_,"ax",@progbits
	.sectioninfo	@"SHI_REGISTERS=32"
	.align	128
        .global         _ZN2at6native29vectorized_elementwise_kernelILi4EZZZNS0_26logit_backward_kernel_cudaERNS_18TensorIteratorBaseERKN3c106ScalarEENKUlvE_clEvENKUlvE1_clEvEUlNS4_4HalfESA_E_St5arrayIPcLm3EEEEviT0_T1_
        .type           _ZN2at6native29vectorized_elementwise_kernelILi4EZZZNS0_26logit_backward_kernel_cudaERNS_18TensorIteratorBaseERKN3c106ScalarEENKUlvE_clEvENKUlvE1_clEvEUlNS4_4HalfESA_E_St5arrayIPcLm3EEEEviT0_T1_,@function
        .size           _ZN2at6native29vectorized_elementwise_kernelILi4EZZZNS0_26logit_backward_kernel_cudaERNS_18TensorIteratorBaseERKN3c106ScalarEENKUlvE_clEvENKUlvE1_clEvEUlNS4_4HalfESA_E_St5arrayIPcLm3EEEEviT0_T1_,(.L_x_13796 - _ZN2at6native29vectorized_elementwise_kernelILi4EZZZNS0_26logit_backward_kernel_cudaERNS_18TensorIteratorBaseERKN3c106ScalarEENKUlvE_clEvENKUlvE1_clEvEUlNS4_4HalfESA_E_St5arrayIPcLm3EEEEviT0_T1_)
        .other          _ZN2at6native29vectorized_elementwise_kernelILi4EZZZNS0_26logit_backward_kernel_cudaERNS_18TensorIteratorBaseERKN3c106ScalarEENKUlvE_clEvENKUlvE1_clEvEUlNS4_4HalfESA_E_St5arrayIPcLm3EEEEviT0_T1_,@"STO_CUDA_ENTRY STV_DEFAULT"
_ZN2at6native29vectorized_elementwise_kernelILi4EZZZNS0_26logit_backward_kernel_cudaERNS_18TensorIteratorBaseERKN3c106ScalarEENKUlvE_clEvENKUlvE1_clEvEUlNS4_4HalfESA_E_St5arrayIPcLm3EEEEviT0_T1_:
.text._ZN2at6native29vectorized_elementwise_kernelILi4EZZZNS0_26logit_backward_kernel_cudaERNS_18TensorIteratorBaseERKN3c106ScalarEENKUlvE_clEvENKUlvE1_clEvEUlNS4_4HalfESA_E_St5arrayIPcLm3EEEEviT0_T1_:
        /* <DEDUP_REMOVED lines=17> */
[----:B------:R-:W-:Y:S02]  /*0110*/  IMAD.MOV.U32 R21, RZ, RZ, 0x7fc00000 ;  /* 0x7fc00000ff157424 */ /* 0x000fe400078e00ff */
[----:B------:R-:W-:Y:S01]  /*0120*/  IMAD.MOV.U32 R20, RZ, RZ, 0x7fc00000 ;  /* 0x7fc00000ff147424 */ /* 0x000fe200078e00ff */
[----:B--2---:R-:W-:-:S05]  /*0130*/  HADD2.F32 R8, -RZ, R12.H0_H0 ;  /* 0x2000000cff087230 */ /* 0x004fca0000004100 */
[C---:B------:R-:W-:Y:S02]  /*0140*/  FSETP.GEU.FTZ.AND P1, PT, R8.reuse, RZ, PT ;  /* 0x000000ff0800720b */ /* 0x040fe40003f3e000 */
[----:B------:R-:W-:-:S04]  /*0150*/  FSETP.GT.FTZ.AND P0, PT, R8, 1, PT ;  /* 0x3f8000000800780b */ /* 0x000fc80003f14000 */
        /* <DEDUP_REMOVED lines=8> */
[----:B------:R-:W-:Y:S01]  /*01e0*/  IMAD.MOV.U32 R8, RZ, RZ, 0x7fc00000 ;  /* 0x7fc00000ff087424 */ /* 0x000fe200078e00ff */
[--C-:B---3--:R-:W-:Y:S01]  /*01f0*/  HADD2.F32 R14, -RZ, R10.reuse.H0_H0 ;  /* 0x2000000aff0e7230 */ /* 0x108fe20000004100 */
[----:B------:R-:W-:Y:S01]  /*0200*/  FSETP.GEU.FTZ.AND P1, PT, R12, RZ, PT ;  /* 0x000000ff0c00720b */ /* 0x000fe20003f3e000 */
[----:B------:R-:W-:Y:S01]  /*0210*/  HADD2.F32 R13, -RZ, R10.H1_H1 ;  /* 0x3000000aff0d7230 */ /* 0x000fe20000004100 */
[----:B------:R-:W-:-:S02]  /*0220*/  FSETP.GEU.FTZ.AND P5, PT, R17, RZ, PT ;  /* 0x000000ff1100720b */ /* 0x000fc40003fbe000 */
[----:B------:R-:W-:Y:S01]  /*0230*/  FSETP.GT.FTZ.AND P2, PT, R17, 1, PT ;  /* 0x3f8000001100780b */ /* 0x000fe20003f54000 */
[----:B0-----:R-:W-:Y:S01]  /*0240*/  @!P0 FMUL.FTZ R8, R9, R16 ;  /* 0x0000001009088220 */ /* 0x001fe20000410000 */
[----:B------:R-:W-:Y:S02]  /*0250*/  FSETP.GT.FTZ.AND P0, PT, R12, 1, PT ;  /* 0x3f8000000c00780b */ /* 0x000fe40003f14000 */
[C---:B------:R-:W-:Y:S02]  /*0260*/  FSETP.GEU.FTZ.AND P4, PT, R18.reuse, RZ, PT ;  /* 0x000000ff1200720b */ /* 0x040fe40003f9e000 */
[----:B------:R-:W-:Y:S01]  /*0270*/  FSETP.GT.FTZ.AND P6, PT, R18, 1, PT ;  /* 0x3f8000001200780b */ /* 0x000fe20003fd4000 */
[----:B------:R-:W-:Y:S01]  /*0280*/  HADD2.F32 R9, -RZ, R11.H0_H0 ;  /* 0x2000000bff097230 */ /* 0x000fe20000004100 */
        /* <DEDUP_REMOVED lines=41> */
[----:B------:R-:W-:Y:S01]  /*0520*/  IMAD.MOV.U32 R9, RZ, RZ, 0x7fc00000 ;  /* 0x7fc00000ff097424 */ /* 0x000fe200078e00ff */
[----:B------:R-:W-:Y:S01]  /*0530*/  HADD2.F32 R11, -RZ, R3.H1_H1 ;  /* 0x30000003ff0b7230 */ /* 0x000fe20000004100 */
[----:B------:R-:W-:Y:S01]  /*0540*/  IMAD.MOV.U32 R13, RZ, RZ, 0x7fc00000 ;  /* 0x7fc00000ff0d7424 */ /* 0x000fe200078e00ff */
[--C-:B-----5:R-:W-:Y:S01]  /*0550*/  HADD2.F32 R18, -RZ, R4.reuse.H1_H1 ;  /* 0x30000004ff127230 */ /* 0x120fe20000004100 */
[----:B0-----:R-:W-:Y:S01]  /*0560*/  @!P0 FMUL.FTZ R9, R19, R12 ;  /* 0x0000000c13098220 */ /* 0x001fe20000410000 */
[----:B------:R-:W-:Y:S01]  /*0570*/  HADD2.F32 R19, -RZ, R5.H0_H0 ;  /* 0x20000005ff137230 */ /* 0x000fe20000004100 */
[----:B-1----:R-:W-:Y:S01]  /*0580*/  @!P5 FMUL.FTZ R13, R2, R17 ;  /* 0x00000011020dd220 */ /* 0x002fe20000410000 */
[----:B------:R-:W-:-:S02]  /*0590*/  HADD2.F32 R17, -RZ, R4.H0_H0 ;  /* 0x20000004ff117230 */ /* 0x000fc40000004100 */
[----:B------:R-:W-:Y:S01]  /*05a0*/  HADD2.F32 R22, -RZ, R5.H1_H1 ;  /* 0x30000005ff167230 */ /* 0x000fe20000004100 */
[----:B------:R-:W-:Y:S01]  /*05b0*/  IMAD.MOV.U32 R4, RZ, RZ, 0x7fc00000 ;  /* 0x7fc00000ff047424 */ /* 0x000fe200078e00ff */
[----:B------:R-:W-:Y:S01]  /*05c0*/  MOV R5, 0x7fc00000 ;  /* 0x7fc0000000057802 */ /* 0x000fe20000000f00 */
[----:B------:R-:W-:Y:S02]  /*05d0*/  IMAD.MOV.U32 R12, RZ, RZ, 0x7fc00000 ;  /* 0x7fc00000ff0c7424 */ /* 0x000fe400078e00ff */
        /* <DEDUP_REMOVED lines=14> */
.L_x_6773:
        /* <DEDUP_REMOVED lines=98> */
.L_x_6775:
[----:B------:R-:W-:Y:S05]  /*0ce0*/  BSYNC B0 ;  /* 0x0000000000007941 */ /* 0x000fea0003800000 */
.L_x_6774:
        /* <DEDUP_REMOVED lines=20> */
.L_x_6777:
[----:B------:R-:W-:Y:S05]  /*0e30*/  BSYNC B0 ;  /* 0x0000000000007941 */ /* 0x000fea0003800000 */
.L_x_6776:
        /* <DEDUP_REMOVED lines=15> */
.L_x_6779:
[----:B------:R-:W-:Y:S05]  /*0f30*/  BSYNC B0 ;  /* 0x0000000000007941 */ /* 0x000fea0003800000 */
.L_x_6778:
        /* <DEDUP_REMOVED lines=17> */
.L_x_6781:
[----:B------:R-:W-:Y:S05]  /*1050*/  BSYNC B0 ;  /* 0x0000000000007941 */ /* 0x000fea0003800000 */
.L_x_6780:
        /* <DEDUP_REMOVED lines=13> */
.L_x_6783:
[----:B------:R-:W-:Y:S05]  /*1130*/  BSYNC B0 ;  /* 0x0000000000007941 */ /* 0x000fea0003800000 */
.L_x_6782:
        /* <DEDUP_REMOVED lines=13> */
.L_x_6785:
[----:B------:R-:W-:Y:S05]  /*1210*/  BSYNC B0 ;  /* 0x0000000000007941 */ /* 0x000fea0003800000 */
.L_x_6784:
        /* <DEDUP_REMOVED lines=13> */
.L_x_6787:
[----:B------:R-:W-:Y:S05]  /*12f0*/  BSYNC B0 ;  /* 0x0000000000007941 */ /* 0x000fea0003800000 */
.L_x_6786:
        /* <DEDUP_REMOVED lines=13> */
.L_x_6789:
[----:B------:R-:W-:Y:S05]  /*13d0*/  BSYNC B0 ;  /* 0x0000000000007941 */ /* 0x000fea0003800000 */
.L_x_6788:
        /* <DEDUP_REMOVED lines=18> */
.L_x_6792:
[----:B0-----:R-:W-:-:S13]  /*1500*/  ISETP.GE.AND P0, PT, R9, R8, PT ;  /* 0x000000080900720c */ /* 0x001fda0003f06270 */
[----:B------:R-:W-:Y:S05]  /*1510*/  @P0 BRA `(.L_x_6794) ;  /* 0x000000c000000947 */ /* 0x000fea0003800000 */
[----:B------:R-:W-:Y:S01]  /*1520*/  IMAD.IADD R2, R0, 0x1, R9 ;  /* 0x0000000100027824 */ /* 0x000fe200078e0209 */
[----:B------:R-:W-:Y:S01]  /*1530*/  IADD3 R9, R9, 0x80, RZ ;  /* 0x0000008009097810 */ /* 0x000fe20007ffe0ff */
[----:B------:R-:W-:-:S04]  /*1540*/  IMAD.MOV.U32 R3, RZ, RZ, 0x2 ;  /* 0x00000002ff037424 */ /* 0x000fc800078e00ff */
[----:B------:R-:W-:-:S05]  /*1550*/  IMAD.WIDE.U32 R2, R2, R3, c[0x0][0x168] ;  /* 0x00005a0002027625 */ /* 0x000fca00078e0003 */
[----:B-----5:R0:W-:Y:S02]  /*1560*/  STG.E.U16 [R2.64], R10 ;  /* 0x0000000a02007986 */ /* 0x0201e4000c101504 */
.L_x_6793:
[----:B------:R-:W-:-:S13]  /*1570*/  ISETP.GE.AND P0, PT, R9, R8, PT ;  /* 0x000000080900720c */ /* 0x000fda0003f06270 */
[----:B------:R-:W-:Y:S05]  /*1580*/  @P0 BRA `(.L_x_6795) ;  /* 0x000000d000000947 */ /* 0x000fea0003800000 */
[----:B0-----:R-:W-:Y:S01]  /*1590*/  IMAD.IADD R2, R0, 0x1, R9 ;  /* 0x0000000100027824 */ /* 0x001fe200078e0209 */
[----:B------:R-:W-:Y:S01]  /*15a0*/  IADD3 R9, R9, 0x80, RZ ;  /* 0x0000008009097810 */ /* 0x000fe20007ffe0ff */
[----:B------:R-:W-:-:S04]  /*15b0*/  IMAD.MOV.U32 R3, RZ, RZ, 0x2 ;  /* 0x00000002ff037424 */ /* 0x000fc800078e00ff */
[----:B------:R-:W-:-:S05]  /*15c0*/  IMAD.WIDE.U32 R2, R2, R3, c[0x0][0x168] ;  /* 0x00005a0002027625 */ /* 0x000fca00078e0003 */
[----:B------:R0:W-:Y:S02]  /*15d0*/  STG.E.U16 [R2.64], R11 ;  /* 0x0000000b02007986 */ /* 0x0001e4000c101504 */
.L_x_6794:
        /* <DEDUP_REMOVED lines=8> */
.L_x_6795:
[----:B------:R-:W-:Y:S05]  /*1660*/  BSYNC B1 ;  /* 0x0000000000017941 */ /* 0x000fea0003800000 */
.L_x_6791:
[----:B------:R-:W-:-:S13]  /*1670*/  ISETP.GE.AND P0, PT, R9, R8, PT ;  /* 0x000000080900720c */ /* 0x000fda0003f06270 */
[----:B0-----:R-:W-:Y:S01]  /*1680*/  @!P0 IMAD.IADD R2, R0, 0x1, R9 ;  /* 0x0000000100028824 */ /* 0x001fe200078e0209 */
[----:B------:R-:W-:Y:S01]  /*1690*/  @!P0 IADD3 R9, R9, 0x80, RZ ;  /* 0x0000008009098810 */ /* 0x000fe20007ffe0ff */
[----:B------:R-:W-:-:S04]  /*16a0*/  @!P0 IMAD.MOV.U32 R3, RZ, RZ, 0x2 ;  /* 0x00000002ff038424 */ /* 0x000fc800078e00ff */
[----:B------:R-:W-:-:S05]  /*16b0*/  @!P0 IMAD.WIDE.U32 R2, R2, R3, c[0x0][0x168] ;  /* 0x00005a0002028625 */ /* 0x000fca00078e0003 */
[----:B------:R0:W-:Y:S02]  /*16c0*/  @!P0 STG.E.U16 [R2.64], R13 ;  /* 0x0000000d02008986 */ /* 0x0001e4000c101504 */
.L_x_6796:
[----:B------:R-:W-:Y:S05]  /*16d0*/  BSYNC B0 ;  /* 0x0000000000007941 */ /* 0x000fea0003800000 */
.L_x_6790:
        /* <DEDUP_REMOVED lines=8> */
.L_x_6797:
        /* <DEDUP_REMOVED lines=10> */
.L_x_13796:


//--------------------- .text._ZN2at6native29vectorized_elementwise_kernelILi8EZZZNS0_26logit_backward_kernel_cudaERNS_18TensorIteratorBaseERKN3c106ScalarEENKUlvE_clEvENKUlvE1_clEvEUlNS4_4HalfESA_E_St5arrayIPcLm3EEEEviT0_T1_ --------------------------
	.section	.text._ZN2at6native29vectorized_elementwise_kernelILi8EZZZNS0_26logit_backward_kernel_cudaERNS_18TensorIteratorBaseERKN3c106ScalarEENKUlvE_clEvENKUlvE1_clEvEUlNS4_4HalfESA_E_St5arrayIPcLm3EEEEviT0_T1_,"ax",@progbits
	.sectioninfo	@"SHI_REGISTERS=4"
	.align	128
        .global         _ZN2at6native29vectorized_elementwise_kernelILi8EZZZNS0_26logit_backward_kernel_cudaERNS_18TensorIteratorBaseERKN3c106ScalarEENKUlvE_clEvENKUlvE1_clEvEUlNS4_4HalfESA_E_St5arrayIPcLm3EEEEviT0_T1_
        .type           _ZN2at6native29vectorized_elementwise_kernelILi8EZZZNS0_26logit_backward_kernel_cudaERNS_18TensorIteratorBaseERKN3c106ScalarEENKUlvE_clEvENKUlvE1_clEvEUlNS4_4HalfESA_E_St5arrayIPcLm3EEEEviT0_T1_,@function
        .size           _ZN2at6native29vectorized_elementwise_kernelILi8EZZZNS0_26logit_backward_kernel_cudaERNS_18TensorIteratorBaseERKN3c106ScalarEENKUlvE_clEvENKUlvE1_clEvEUlNS4_4HalfESA_E_St5arrayIPcLm3EEEEviT0_T1_,(.L_x_13797 - _ZN2at6native29vectorized_elementwise_kernelILi8EZZZNS0_26logit_backward_kernel_cudaERNS_18TensorIteratorBaseERKN3c106ScalarEENKUlvE_clEvENKUlvE1_clEvEUlNS4_4HalfESA_E_St5arrayIPcLm3EEEEviT0_T1_)
        .other          _ZN2at6native29vectorized_elementwise_kernelILi8EZZZNS0_26logit_backward_kernel_cudaERNS_18TensorIteratorBaseERKN3c106ScalarEENKUlvE_clEvENKUlvE1_clEvEUlNS4_4HalfESA_E_St5arrayIPcLm3EEEEviT0_T1_,@"STO_CUDA_ENTRY STV_DEFAULT"
_ZN2at6native29vectorized_elementwise_kernelILi8EZZZNS0_26logit_backward_kernel_cudaERNS_18TensorIteratorBaseERKN3c106ScalarEENKUlvE_clEvENKUlvE1_clEvEUlNS4_4HalfESA_E_St5arrayIPcLm3EEEEviT0_T1_:
.text._ZN2at6native29vectorized_elementwise_kernelILi8EZZZNS0_26logit_backward_kernel_cudaERNS_18TensorIteratorBaseERKN3c106ScalarEENKUlvE_clEvENKUlvE1_clEvEUlNS4_4HalfESA_E_St5arrayIPcLm3EEEEviT0_T1_:
[----:B------:R-:W-:Y:S02]  /*0000*/  MOV R1, c[0x0][0x28] ;  /* 0x00000a0000017a02 */ /* 0x000fe40000000f00 */
[----:B------:R-:W-:Y:S05]  /*0010*/  EXIT ;  /* 0x000000000000794d */ /* 0x000fea0003800000 */
.L_x_6798:
        /* <DEDUP_REMOVED lines=14> */
.L_x_13797:


//--------------------- .text._ZN2at6native18elementwise_kernelILi128ELi4EZNS0_15gpu_kernel_implIZZZNS0_26logit_backward_kernel_cudaERNS_18TensorIteratorBaseERKN3c106ScalarEENKUlvE_clEvENKUlvE0_clEvEUlffE0_EEvS4_RKT_EUliE_EEviT1_ --------------------------
	.section	.text._ZN2at6native18elementwise_kernelILi128ELi4EZNS0_15gpu_kernel_implIZZZNS0_26logit_backward_kernel_cudaERNS_18TensorIteratorBaseERKN3c106ScalarEENKUlvE_clEvENKUlvE0_clEvEUlffE0_EEvS4_RKT_EUliE_EEviT1_,"ax",@progbits
	.sectioninfo	@"SHI_REGISTERS=26"
	.align	128
        .global         _ZN2at6native18elementwise_kernelILi128ELi4EZNS0_15gpu_kernel_implIZZZNS0_26logit_backward_kernel_cudaERNS_18TensorIteratorBaseERKN3c106ScalarEENKUlvE_clEvENKUlvE0_clEvEUlffE0_EEvS4_RKT_EUliE_EEviT1_
        .type           _ZN2at6native18elementwise_kernelILi128ELi4EZNS0_15gpu_kernel_implIZZZNS0_26logit_backward_kernel_cudaERNS_18TensorIteratorBaseERKN3c106ScalarEENKUlvE_clEvENKUlvE0_clEvEUlffE0_EEvS4_RKT_EUliE_EEviT1_,@function
        .size           _ZN2at6native18elementwise_kernelILi128ELi4EZNS0_15gpu_kernel_implIZZZNS0_26logit_backward_kernel_cudaERNS_18TensorIteratorBaseERKN3c106ScalarEENKUlvE_clEvENKUlvE0_clEvEUlffE0_EEvS4_RKT_EUliE_EEviT1_,(.L_x_13798 - _ZN2at6native18elementwise_kernelILi128ELi4EZNS0_15gpu_kernel_implIZZZNS0_26logit_backward_kernel_cudaERNS_18TensorIteratorBaseERKN3c106ScalarEENKUlvE_clEvENKUlvE0_clEvEUlffE0_EEvS4_RKT_EUliE_EEviT1_)
        .other          _ZN2at6native18elementwise_kernelILi128ELi4EZNS0_15gpu_kernel_implIZZZNS0_26logit_backward_kernel_cudaERNS_18TensorIteratorBaseERKN3c106ScalarEENKUlvE_clEvENKUlvE0_clEvEUlffE0_EEvS4_RKT_EUliE_EEviT1_,@"STO_CUDA_ENTRY STV_DEFAULT"
_ZN2at6native18elementwise_kernelILi128ELi4EZNS0_15gpu_kernel_implIZZZNS0_26logit_backward_kernel_cudaERNS_18TensorIteratorBaseERKN3c106ScalarEENKUlvE_clEvENKUlvE0_clEvEUlffE0_EEvS4_RKT_EUliE_EEviT1_:
.text._ZN2at6native18elementwise_kernelILi128ELi4EZNS0_15gpu_kernel_implIZZZNS0_26logit_backward_kernel_cudaERNS_18TensorIteratorBaseERKN3c106ScalarEENKUlvE_clEvENKUlvE0_clEvEUlffE0_EEvS4_RKT_EUliE_EEviT1_:
        /* <DEDUP_REMOVED lines=263> */
.L_x_6801:
        /* <DEDUP_REMOVED lines=20> */
.L_x_6806:
[----:B------:R-:W2:Y:S02]  /*11b0*/  LDG.E.U8 R2, [R2.64] ;  /* 0x0000002402027981 */ /* 0x000ea4000c1e1100 */
[----:B--2---:R0:W1:Y:S01]  /*11c0*/  I2F.U16 R23, R2 ;  /* 0x0000000200177306 */ /* 0x0040620000101000 */
[----:B------:R-:W-:Y:S05]  /*11d0*/  BRA `(.L_x_6808) ;  /* 0x00000ca000007947 */ /* 0x000fea0003800000 */
.L_x_6805:
        /* <DEDUP_REMOVED lines=9> */
.L_x_6810:
[----:B------:R-:W2:Y:S02]  /*1270*/  LDG.E R2, [R2.64] ;  /* 0x0000002402027981 */ /* 0x000ea4000c1e1900 */
[----:B--2---:R0:W1:Y:S01]  /*1280*/  I2F R23, R2 ;  /* 0x0000000200177306 */ /* 0x0040620000201400 */
[----:B------:R-:W-:Y:S05]  /*1290*/  BRA `(.L_x_6808) ;  /* 0x00000be000007947 */ /* 0x000fea0003800000 */
.L_x_6809:
[----:B------:R-:W2:Y:S02]  /*12a0*/  LDG.E.U16 R2, [R2.64] ;  /* 0x0000002402027981 */ /* 0x000ea4000c1e1500 */
[----:B--2---:R0:W1:Y:S01]  /*12b0*/  I2F.S16 R23, R2 ;  /* 0x0000000200177306 */ /* 0x0040620000101400 */
[----:B------:R-:W-:Y:S05]  /*12c0*/  BRA `(.L_x_6808) ;  /* 0x00000bb000007947 */ /* 0x000fea0003800000 */
.L_x_6804:
        /* <DEDUP_REMOVED lines=8> */
.L_x_6812:
[----:B------:R-:W2:Y:S02]  /*1350*/  LDG.E.U16 R2, [R2.64] ;  /* 0x0000002402027981 */ /* 0x000ea4000c1e1500 */
[----:B--2---:R-:W-:Y:S01]  /*1360*/  HADD2.F32 R23, -RZ, R2.H0_H0 ;  /* 0x20000002ff177230 */ /* 0x004fe20000004100 */
[----:B------:R-:W-:Y:S05]  /*1370*/  BRA `(.L_x_6808) ;  /* 0x00000b0000007947 */ /* 0x000fea0003800000 */
.L_x_6811:
        /* <DEDUP_REMOVED lines=8> */
.L_x_6814:
[----:B------:R-:W2:Y:S02]  /*1400*/  LDG.E.U16 R2, [R2.64] ;  /* 0x0000002402027981 */ /* 0x000ea4000c1e1500 */
[----:B--2---:R-:W-:Y:S01]  /*1410*/  HADD2.F32 R23, -RZ, R2.H0_H0 ;  /* 0x20000002ff177230 */ /* 0x004fe20000004100 */
[----:B------:R-:W-:Y:S05]  /*1420*/  BRA `(.L_x_6808) ;  /* 0x00000a5000007947 */ /* 0x000fea0003800000 */
.L_x_6813:
[----:B------:R-:W2:Y:S02]  /*1430*/  LDG.E.64 R2, [R2.64] ;  /* 0x0000002402027981 */ /* 0x000ea4000c1e1b00 */
[----:B--2---:R-:W0:Y:S01]  /*1440*/  F2F.F32.F64 R23, R2 ;  /* 0x0000000200177310 */ /* 0x004e220000301000 */
[----:B------:R-:W0:-:S14]  /*1450*/  DSETP.GEU.AND P0, PT, |R2|, c[0x2][0x0], PT ;  /* 0x008000000200762a */ /* 0x000e1c0003f0e200 */
[----:B0-----:R-:W-:Y:S01]  /*1460*/  @!P0 FMUL R23, R23, 1.175494350822287508e-38 ;  /* 0x0080000017178820 */ /* 0x001fe20000400000 */
[----:B------:R-:W-:Y:S05]  /*1470*/  BRA `(.L_x_6808) ;  /* 0x00000a0000007947 */ /* 0x000fea0003800000 */
.L_x_6803:
        /* <DEDUP_REMOVED lines=12> */
.L_x_6817:
[----:B------:R-:W2:Y:S02]  /*1540*/  LDG.E.64 R2, [R2.64] ;  /* 0x0000002402027981 */ /* 0x000ea4000c1e1b00 */
[----:B--2---:R-:W0:Y:S01]  /*1550*/  F2F.F32.F64 R23, R2 ;  /* 0x0000000200177310 */ /* 0x004e220000301000 */
[----:B------:R-:W0:-:S14]  /*1560*/  DSETP.GEU.AND P0, PT, |R2|, c[0x2][0x0], PT ;  /* 0x008000000200762a */ /* 0x000e1c0003f0e200 */
[----:B0-----:R-:W-:Y:S01]  /*1570*/  @!P0 FMUL R23, R23, 1.175494350822287508e-38 ;  /* 0x0080000017178820 */ /* 0x001fe20000400000 */
[----:B------:R-:W-:Y:S05]  /*1580*/  BRA `(.L_x_6808) ;  /* 0x000008f000007947 */ /* 0x000fea0003800000 */
.L_x_6816:
        /* <DEDUP_REMOVED lines=26> */
.L_x_6819:
        /* <DEDUP_REMOVED lines=13> */
.L_x_6818:
[----:B------:R-:W2:Y:S02]  /*1800*/  LDG.E.U16 R2, [R2.64] ;  /* 0x0000002402027981 */ /* 0x000ea4000c1e1500 */
[----:B--2---:R-:W-:Y:S01]  /*1810*/  PRMT R23, RZ, 0x5410, R2 ;  /* 0x00005410ff177816 */ /* 0x004fe20000000002 */
[----:B------:R-:W-:Y:S05]  /*1820*/  BRA `(.L_x_6808) ;  /* 0x0000065000007947 */ /* 0x000fea0003800000 */
.L_x_6815:
        /* <DEDUP_REMOVED lines=11> */
.L_x_6822:
        /* <DEDUP_REMOVED lines=20> */
.L_x_6824:
[----:B------:R-:W-:Y:S05]  /*1a20*/  BSYNC B0 ;  /* 0x0000000000007941 */ /* 0x000fea0003800000 */
.L_x_6823:
[----:B------:R-:W-:Y:S01]  /*1a30*/  IMAD.SHL.U32 R2, R2, 0x100000, RZ ;  /* 0x0010000002027824 */ /* 0x000fe200078e00ff */
[----:B------:R-:W-:-:S04]  /*1a40*/  LEA R0, R0, 0x3b800000, 0x17 ;  /* 0x3b80000000007811 */ /* 0x000fc800078eb8ff */
[----:B------:R-:W-:Y:S01]  /*1a50*/  LOP3.LUT R23, R0, R2, R23, 0xfe, !PT ;  /* 0x0000000200177212 */ /* 0x000fe200078efe17 */
[----:B------:R-:W-:Y:S05]  /*1a60*/  BRA `(.L_x_6808) ;  /* 0x0000041000007947 */ /* 0x000fea0003800000 */
.L_x_6821:
        /* <DEDUP_REMOVED lines=20> */
.L_x_6826:
[----:B------:R-:W-:Y:S05]  /*1bb0*/  BSYNC B0 ;  /* 0x0000000000007941 */ /* 0x000fea0003800000 */
.L_x_6825:
[----:B------:R-:W-:Y:S01]  /*1bc0*/  IMAD.SHL.U32 R2, R2, 0x200000, RZ ;  /* 0x0020000002027824 */ /* 0x000fe200078e00ff */
[----:B------:R-:W-:-:S04]  /*1bd0*/  LEA R0, R0, 0x37800000, 0x17 ;  /* 0x3780000000007811 */ /* 0x000fc800078eb8ff */
[----:B------:R-:W-:Y:S01]  /*1be0*/  LOP3.LUT R23, R0, R2, R23, 0xfe, !PT ;  /* 0x0000000200177212 */ /* 0x000fe200078efe17 */
[----:B------:R-:W-:Y:S05]  /*1bf0*/  BRA `(.L_x_6808) ;  /* 0x0000028000007947 */ /* 0x000fea0003800000 */
.L_x_6820:
        /* <DEDUP_REMOVED lines=14> */
.L_x_6807:
        /* <DEDUP_REMOVED lines=21> */
.L_x_6828:
[----:B------:R-:W2:Y:S02]  /*1e30*/  LDG.E.64 R2, [R2.64] ;  /* 0x0000002402027981 */ /* 0x000ea4000c1e1b00 */
[----:B--2---:R0:W1:Y:S01]  /*1e40*/  I2F.U64 R23, R2 ;  /* 0x0000000200177312 */ /* 0x0040620000301000 */
[----:B------:R-:W-:Y:S05]  /*1e50*/  BRA `(.L_x_6808) ;  /* 0x0000002000007947 */ /* 0x000fea0003800000 */
.L_x_6827:
[----:B------:R-:W2:Y:S02]  /*1e60*/  LDG.E R2, [R2.64] ;  /* 0x0000002402027981 */ /* 0x000ea4000c1e1900 */
[----:B--2---:R0:W1:Y:S02]  /*1e70*/  I2F.U32 R23, R2 ;  /* 0x0000000200177306 */ /* 0x0040640000201000 */
.L_x_6808:
[----:B------:R-:W-:Y:S05]  /*1e80*/  BSYNC B6 ;  /* 0x0000000000067941 */ /* 0x000fea0003800000 */
.L_x_6802:
        /* <DEDUP_REMOVED lines=18> */
.L_x_6833:
[----:B------:R-:W2:Y:S02]  /*1fb0*/  LDG.E.U8 R0, [R2.64] ;  /* 0x0000002402007981 */ /* 0x000ea4000c1e1100 */
[----:B--2---:R-:W0:Y:S01]  /*1fc0*/  I2F.U16 R0, R0 ;  /* 0x0000000000007306 */ /* 0x004e220000101000 */
[----:B------:R-:W-:Y:S05]  /*1fd0*/  BRA `(.L_x_6835) ;  /* 0x00000ca000007947 */ /* 0x000fea0003800000 */
.L_x_6832:
        /* <DEDUP_REMOVED lines=9> */
.L_x_6837:
[----:B------:R-:W2:Y:S02]  /*2070*/  LDG.E R0, [R2.64] ;  /* 0x0000002402007981 */ /* 0x000ea4000c1e1900 */
[----:B--2---:R-:W0:Y:S01]  /*2080*/  I2F R0, R0 ;  /* 0x0000000000007306 */ /* 0x004e220000201400 */
[----:B------:R-:W-:Y:S05]  /*2090*/  BRA `(.L_x_6835) ;  /* 0x00000be000007947 */ /* 0x000fea0003800000 */
.L_x_6836:
[----:B------:R-:W2:Y:S02]  /*20a0*/  LDG.E.U16 R0, [R2.64] ;  /* 0x0000002402007981 */ /* 0x000ea4000c1e1500 */
[----:B--2---:R-:W0:Y:S01]  /*20b0*/  I2F.S16 R0, R0 ;  /* 0x0000000000007306 */ /* 0x004e220000101400 */
[----:B------:R-:W-:Y:S05]  /*20c0*/  BRA `(.L_x_6835) ;  /* 0x00000bb000007947 */ /* 0x000fea0003800000 */
.L_x_6831:
        /* <DEDUP_REMOVED lines=8> */
.L_x_6839:
[----:B------:R-:W2:Y:S02]  /*2150*/  LDG.E.U16 R0, [R2.64] ;  /* 0x0000002402007981 */ /* 0x000ea4000c1e1500 */
[----:B--2---:R-:W-:Y:S01]  /*2160*/  HADD2.F32 R0, -RZ, R0.H0_H0 ;  /* 0x20000000ff007230 */ /* 0x004fe20000004100 */
[----:B------:R-:W-:Y:S05]  /*2170*/  BRA `(.L_x_6835) ;  /* 0x00000b0000007947 */ /* 0x000fea0003800000 */
.L_x_6838:
        /* <DEDUP_REMOVED lines=8> */
.L_x_6841:
[----:B------:R-:W2:Y:S02]  /*2200*/  LDG.E.U16 R0, [R2.64] ;  /* 0x0000002402007981 */ /* 0x000ea4000c1e1500 */
[----:B--2---:R-:W-:Y:S01]  /*2210*/  HADD2.F32 R0, -RZ, R0.H0_H0 ;  /* 0x20000000ff007230 */ /* 0x004fe20000004100 */
[----:B------:R-:W-:Y:S05]  /*2220*/  BRA `(.L_x_6835) ;  /* 0x00000a5000007947 */ /* 0x000fea0003800000 */
.L_x_6840:
[----:B------:R-:W2:Y:S02]  /*2230*/  LDG.E.64 R2, [R2.64] ;  /* 0x0000002402027981 */ /* 0x000ea4000c1e1b00 */
[----:B--2---:R-:W0:Y:S01]  /*2240*/  F2F.F32.F64 R0, R2 ;  /* 0x0000000200007310 */ /* 0x004e220000301000 */
[----:B------:R-:W0:-:S14]  /*2250*/  DSETP.GEU.AND P0, PT, |R2|, c[0x2][0x0], PT ;  /* 0x008000000200762a */ /* 0x000e1c0003f0e200 */
[----:B0-----:R-:W-:Y:S01]  /*2260*/  @!P0 FMUL R0, R0, 1.175494350822287508e-38 ;  /* 0x0080000000008820 */ /* 0x001fe20000400000 */
[----:B------:R-:W-:Y:S05]  /*2270*/  BRA `(.L_x_6835) ;  /* 0x00000a0000007947 */ /* 0x000fea0003800000 */
.L_x_6830:
        /* <DEDUP_REMOVED lines=12> */
.L_x_6844:
[----:B------:R-:W2:Y:S02]  /*2340*/  LDG.E.64 R2, [R2.64] ;  /* 0x0000002402027981 */ /* 0x000ea4000c1e1b00 */
[----:B--2---:R-:W0:Y:S01]  /*2350*/  F2F.F32.F64 R0, R2 ;  /* 0x0000000200007310 */ /* 0x004e220000301000 */
[----:B------:R-:W0:-:S14]  /*2360*/  DSETP.GEU.AND P0, PT, |R2|, c[0x2][0x0], PT ;  /* 0x008000000200762a */ /* 0x000e1c0003f0e200 */
[----:B0-----:R-:W-:Y:S01]  /*2370*/  @!P0 FMUL R0, R0, 1.175494350822287508e-38 ;  /* 0x0080000000008820 */ /* 0x001fe20000400000 */
[----:B------:R-:W-:Y:S05]  /*2380*/  BRA `(.L_x_6835) ;  /* 0x000008f000007947 */ /* 0x000fea0003800000 */
.L_x_6843:
        /* <DEDUP_REMOVED lines=26> */
.L_x_6846:
        /* <DEDUP_REMOVED lines=13> */
.L_x_6845:
[----:B------:R-:W2:Y:S02]  /*2600*/  LDG.E.U16 R0, [R2.64] ;  /* 0x0000002402007981 */ /* 0x000ea4000c1e1500 */
[----:B--2---:R-:W-:Y:S01]  /*2610*/  PRMT R0, RZ, 0x5410, R0 ;  /* 0x00005410ff007816 */ /* 0x004fe20000000000 */
[----:B------:R-:W-:Y:S05]  /*2620*/  BRA `(.L_x_6835) ;  /* 0x0000065000007947 */ /* 0x000fea0003800000 */
.L_x_6842:
        /* <DEDUP_REMOVED lines=11> */
.L_x_6849:
        /* <DEDUP_REMOVED lines=20> */
.L_x_6851:
[----:B------:R-:W-:Y:S05]  /*2820*/  BSYNC B0 ;  /* 0x0000000000007941 */ /* 0x000fea0003800000 */
.L_x_6850:
[----:B------:R-:W-:Y:S01]  /*2830*/  LEA R3, R0, 0x3b800000, 0x17 ;  /* 0x3b80000000037811 */ /* 0x000fe200078eb8ff */
[----:B------:R-:W-:-:S05]  /*2840*/  IMAD.SHL.U32 R0, R2, 0x100000, RZ ;  /* 0x0010000002007824 */ /* 0x000fca00078e00ff */
[----:B------:R-:W-:Y:S01]  /*2850*/  LOP3.LUT R0, R3, R0, R4, 0xfe, !PT ;  /* 0x0000000003007212 */ /* 0x000fe200078efe04 */
[----:B------:R-:W-:Y:S05]  /*2860*/  BRA `(.L_x_6835) ;  /* 0x0000041000007947 */ /* 0x000fea0003800000 */
.L_x_6848:
        /* <DEDUP_REMOVED lines=20> */
.L_x_6853:
[----:B------:R-:W-:Y:S05]  /*29b0*/  BSYNC B0 ;  /* 0x0000000000007941 */ /* 0x000fea0003800000 */
.L_x_6852:
[----:B------:R-:W-:Y:S01]  /*29c0*/  LEA R3, R0, 0x37800000, 0x17 ;  /* 0x3780000000037811 */ /* 0x000fe200078eb8ff */
[----:B------:R-:W-:-:S05]  /*29d0*/  IMAD.SHL.U32 R0, R2, 0x200000, RZ ;  /* 0x0020000002007824 */ /* 0x000fca00078e00ff */
[----:B------:R-:W-:Y:S01]  /*29e0*/  LOP3.LUT R0, R3, R0, R4, 0xfe, !PT ;  /* 0x0000000003007212 */ /* 0x000fe200078efe04 */
[----:B------:R-:W-:Y:S05]  /*29f0*/  BRA `(.L_x_6835) ;  /* 0x0000028000007947 */ /* 0x000fea0003800000 */
.L_x_6847:
        /* <DEDUP_REMOVED lines=14> */
.L_x_6834:
        /* <DEDUP_REMOVED lines=21> */
.L_x_6855:
[----:B------:R-:W2:Y:S02]  /*2c30*/  LDG.E.64 R2, [R2.64] ;  /* 0x0000002402027981 */ /* 0x000ea4000c1e1b00 */
[----:B--2---:R0:W2:Y:S01]  /*2c40*/  I2F.U64 R0, R2 ;  /* 0x0000000200007312 */ /* 0x0040a20000301000 */
[----:B------:R-:W-:Y:S05]  /*2c50*/  BRA `(.L_x_6835) ;  /* 0x0000002000007947 */ /* 0x000fea0003800000 */
.L_x_6854:
[----:B------:R-:W2:Y:S02]  /*2c60*/  LDG.E R0, [R2.64] ;  /* 0x0000002402007981 */ /* 0x000ea4000c1e1900 */
[----:B--2---:R-:W0:Y:S02]  /*2c70*/  I2F.U32 R0, R0 ;  /* 0x0000000000007306 */ /* 0x004e240000201000 */
.L_x_6835:
[----:B------:R-:W-:Y:S05]  /*2c80*/  BSYNC B6 ;  /* 0x0000000000067941 */ /* 0x000fea0003800000 */
.L_x_6829:
[----:B------:R-:W3:Y:S01]  /*2c90*/  LDC.U8 R5, c[0x0][0x3f0] ;  /* 0x0000fc00ff057b82 */ /* 0x000ee20000000000 */
[C---:B0-2--5:R-:W-:Y:S01]  /*2ca0*/  FSETP.GEU.FTZ.AND P1, PT, R0.reuse, c[0x0][0x3e0], PT ;  /* 0x0000f80000007a0b */ /* 0x065fe20003f3e000 */
[----:B------:R-:W-:Y:S01]  /*2cb0*/  IMAD.MOV.U32 R2, RZ, RZ, RZ ;  /* 0x000000ffff027224 */ /* 0x000fe200078e00ff */
[----:B------:R-:W-:-:S04]  /*2cc0*/  FSETP.GT.FTZ.AND P0, PT, R0, c[0x0][0x3e4], PT ;  /* 0x0000f90000007a0b */ /* 0x000fc80003f14000 */
[----:B------:R-:W-:-:S13]  /*2cd0*/  PLOP3.LUT P0, PT, P1, P0, PT, 0x8a, 0x0 ;  /* 0x000000000000781c */ /* 0x000fda0000f01172 */
[----:B------:R-:W-:-:S04]  /*2ce0*/  @!P0 FADD.FTZ R3, -R0, 1 ;  /* 0x3f80000000038421 */ /* 0x000fc80000010100 */
[----:B------:R-:W-:Y:S01]  /*2cf0*/  @!P0 FMUL.FTZ R3, R3, R0 ;  /* 0x0000000003038220 */ /* 0x000fe20000410000 */
[----:B---3--:R-:W-:-:S03]  /*2d00*/  PRMT R4, R5, 0x9910, RZ ;  /* 0x0000991005047816 */ /* 0x008fc600000000ff */
[----:B------:R-:W0:Y:S01]  /*2d10*/  @!P0 MUFU.RCP R0, R3 ;  /* 0x0000000300008308 */ /* 0x000e220000001000 */
[----:B------:R-:W-:Y:S01]  /*2d20*/  ISETP.GT.AND P1, PT, R4, 0x9, PT ;  /* 0x000000090400780c */ /* 0x000fe20003f24270 */
[----:B01----:R-:W-:-:S12]  /*2d30*/  @!P0 FMUL.FTZ R2, R0, R23 ;  /* 0x0000001700028220 */ /* 0x003fd80000410000 */
        /* <DEDUP_REMOVED lines=12> */
.L_x_6859:
[----:B------:R-:W0:Y:S02]  /*2e00*/  F2I.S64.TRUNC R2, R2 ;  /* 0x0000000200027311 */ /* 0x000e24000020d900 */
[----:B0-----:R-:W-:-:S05]  /*2e10*/  IMAD.MOV.U32 R5, RZ, RZ, R2 ;  /* 0x000000ffff057224 */ /* 0x001fca00078e0002 */
[----:B------:R0:W-:Y:S01]  /*2e20*/  STG.E.U8 [R16.64], R5 ;  /* 0x0000000510007986 */ /* 0x0001e2000c101124 */
[----:B------:R-:W-:Y:S05]  /*2e30*/  BRA `(.L_x_6861) ;  /* 0x00000d3000007947 */ /* 0x000fea0003800000 */
.L_x_6858:
        /* <DEDUP_REMOVED lines=9> */
.L_x_6863:
[----:B------:R-:W0:Y:S02]  /*2ed0*/  F2I.FTZ.TRUNC.NTZ R3, R2 ;  /* 0x0000000200037305 */ /* 0x000e24000021f100 */
[----:B0-----:R0:W-:Y:S01]  /*2ee0*/  STG.E [R16.64], R3 ;  /* 0x0000000310007986 */ /* 0x0011e2000c101924 */
[----:B------:R-:W-:Y:S05]  /*2ef0*/  BRA `(.L_x_6861) ;  /* 0x00000c7000007947 */ /* 0x000fea0003800000 */
.L_x_6862:
[----:B------:R-:W0:Y:S02]  /*2f00*/  F2I.FTZ.TRUNC.NTZ R3, R2 ;  /* 0x0000000200037305 */ /* 0x000e24000021f100 */
[----:B0-----:R0:W-:Y:S01]  /*2f10*/  STG.E.U16 [R16.64], R3 ;  /* 0x0000000310007986 */ /* 0x0011e2000c101524 */
[----:B------:R-:W-:Y:S05]  /*2f20*/  BRA `(.L_x_6861) ;  /* 0x00000c4000007947 */ /* 0x000fea0003800000 */
.L_x_6857:
        /* <DEDUP_REMOVED lines=8> */
.L_x_6865:
[----:B------:R-:W-:-:S05]  /*2fb0*/  F2FP.PACK_AB R2, RZ, R2 ;  /* 0x00000002ff02723e */ /* 0x000fca00000000ff */
[----:B------:R0:W-:Y:S01]  /*2fc0*/  STG.E.U16 [R16.64], R2 ;  /* 0x0000000210007986 */ /* 0x0001e2000c101524 */
[----:B------:R-:W-:Y:S05]  /*2fd0*/  BRA `(.L_x_6861) ;  /* 0x00000b9000007947 */ /* 0x000fea0003800000 */
.L_x_6864:
        /* <DEDUP_REMOVED lines=9> */
.L_x_6867:
[----:B------:R-:W-:-:S04]  /*3070*/  F2FP.PACK_AB R3, RZ, R2 ;  /* 0x00000002ff03723e */ /* 0x000fc800000000ff */
[----:B------:R-:W-:-:S05]  /*3080*/  PRMT R3, R3, 0x5410, RZ ;  /* 0x0000541003037816 */ /* 0x000fca00000000ff */
[----:B------:R0:W-:Y:S01]  /*3090*/  STG.E [R16.64], R3 ;  /* 0x0000000310007986 */ /* 0x0001e2000c101924 */
[----:B------:R-:W-:Y:S05]  /*30a0*/  BRA `(.L_x_6861) ;  /* 0x00000ac000007947 */ /* 0x000fea0003800000 */
.L_x_6866:
[----:B------:R-:W-:-:S06]  /*30b0*/  FMUL.FTZ R2, R2, 1 ;  /* 0x3f80000002027820 */ /* 0x000fcc0000410000 */
[----:B------:R-:W0:Y:S02]  /*30c0*/  F2F.F64.F32 R2, R2 ;  /* 0x0000000200027310 */ /* 0x000e240000201800 */
[----:B0-----:R0:W-:Y:S01]  /*30d0*/  STG.E.64 [R16.64], R2 ;  /* 0x0000000210007986 */ /* 0x0011e2000c101b24 */
[----:B------:R-:W-:Y:S05]  /*30e0*/  BRA `(.L_x_6861) ;  /* 0x00000a8000007947 */ /* 0x000fea0003800000 */
.L_x_6856:
        /* <DEDUP_REMOVED lines=12> */
.L_x_6870:
[----:B------:R-:W-:Y:S01]  /*31b0*/  FMUL.FTZ R4, R2, 1 ;  /* 0x3f80000002047820 */ /* 0x000fe20000410000 */
[----:B------:R-:W-:-:S05]  /*31c0*/  CS2R R6, SRZ ;  /* 0x0000000000067805 */ /* 0x000fca000001ff00 */
[----:B------:R-:W0:Y:S02]  /*31d0*/  F2F.F64.F32 R4, R4 ;  /* 0x0000000400047310 */ /* 0x000e240000201800 */
[----:B0-----:R0:W-:Y:S01]  /*31e0*/  STG.E.128 [R16.64], R4 ;  /* 0x0000000410007986 */ /* 0x0011e2000c101d24 */
[----:B------:R-:W-:Y:S05]  /*31f0*/  BRA `(.L_x_6861) ;  /* 0x0000097000007947 */ /* 0x000fea0003800000 */
.L_x_6869:
        /* <DEDUP_REMOVED lines=20> */
.L_x_6874:
[----:B------:R-:W-:Y:S05]  /*3340*/  BSYNC B0 ;  /* 0x0000000000007941 */ /* 0x000fea0003800000 */
.L_x_6873:
[----:B------:R-:W-:-:S05]  /*3350*/  LOP3.LUT R5, R0, R5, RZ, 0xfc, !PT ;  /* 0x0000000500057212 */ /* 0x000fca00078efcff */
[----:B------:R0:W-:Y:S01]  /*3360*/  STG.E.U8 [R16.64], R5 ;  /* 0x0000000510007986 */ /* 0x0001e2000c101124 */
[----:B------:R-:W-:Y:S05]  /*3370*/  BRA `(.L_x_6861) ;  /* 0x000007f000007947 */ /* 0x000fea0003800000 */
.L_x_6872:
        /* <DEDUP_REMOVED lines=12> */
.L_x_6876:
[----:B------:R-:W-:Y:S01]  /*3440*/  IMAD.MOV.U32 R0, RZ, RZ, 0x7f ;  /* 0x0000007fff007424 */ /* 0x000fe200078e00ff */
[----:B------:R-:W-:-:S04]  /*3450*/  ISETP.GT.U32.AND P0, PT, R4, 0x7f800000, PT ;  /* 0x7f8000000400780c */ /* 0x000fc80003f04070 */
[----:B------:R-:W-:-:S04]  /*3460*/  SEL R0, R0, 0x7c, P0 ;  /* 0x0000007c00007807 */ /* 0x000fc80000000000 */
.L_x_6877:
[----:B------:R-:W-:Y:S05]  /*3470*/  BSYNC B0 ;  /* 0x0000000000007941 */ /* 0x000fea0003800000 */
.L_x_6875:
[----:B------:R-:W-:-:S04]  /*3480*/  LOP3.LUT R2, R2, 0x80000000, RZ, 0xc0, !PT ;  /* 0x8000000002027812 */ /* 0x000fc800078ec0ff */
[----:B------:R-:W-:-:S04]  /*3490*/  SHF.R.U32.HI R3, RZ, 0x18, R2 ;  /* 0x00000018ff037819 */ /* 0x000fc80000011602 */
[----:B------:R-:W-:-:S05]  /*34a0*/  LOP3.LUT R3, R0, R3, RZ, 0xfc, !PT ;  /* 0x0000000300037212 */ /* 0x000fca00078efcff */
[----:B------:R0:W-:Y:S01]  /*34b0*/  STG.E.U8 [R16.64], R3 ;  /* 0x0000000310007986 */ /* 0x0001e2000c101124 */
[----:B------:R-:W-:Y:S05]  /*34c0*/  BRA `(.L_x_6861) ;  /* 0x000006a000007947 */ /* 0x000fea0003800000 */
.L_x_6871:
[----:B------:R-:W-:-:S05]  /*34d0*/  F2FP.BF16.PACK_AB R2, RZ, R2 ;  /* 0x00000002ff02723e */ /* 0x000fca00000010ff */
[----:B------:R0:W-:Y:S01]  /*34e0*/  STG.E.U16 [R16.64], R2 ;  /* 0x0000000210007986 */ /* 0x0001e2000c101524 */
[----:B------:R-:W-:Y:S05]  /*34f0*/  BRA `(.L_x_6861) ;  /* 0x0000067000007947 */ /* 0x000fea0003800000 */
.L_x_6868:
        /* <DEDUP_REMOVED lines=11> */
.L_x_6880:
        /* <DEDUP_REMOVED lines=16> */
.L_x_6883:
[----:B------:R-:W-:-:S04]  /*36b0*/  LOP3.LUT R2, R2, 0x80000000, RZ, 0xc0, !PT ;  /* 0x8000000002027812 */ /* 0x000fc800078ec0ff */
[----:B------:R-:W-:-:S04]  /*36c0*/  SHF.R.U32.HI R3, RZ, 0x18, R2 ;  /* 0x00000018ff037819 */ /* 0x000fc80000011602 */
[----:B------:R-:W-:-:S04]  /*36d0*/  LOP3.LUT R0, R0, R3, RZ, 0xfc, !PT ;  /* 0x0000000300007212 */ /* 0x000fc800078efcff */
[----:B------:R-:W-:Y:S02]  /*36e0*/  PRMT R8, R0, 0x7610, R8 ;  /* 0x0000761000087816 */ /* 0x000fe40000000008 */
.L_x_6882:
[----:B------:R-:W-:Y:S05]  /*36f0*/  BSYNC B0 ;  /* 0x0000000000007941 */ /* 0x000fea0003800000 */
.L_x_6881:
[----:B------:R0:W-:Y:S01]  /*3700*/  STG.E.U8 [R16.64], R8 ;  /* 0x0000000810007986 */ /* 0x0001e2000c101124 */
[----:B------:R-:W-:Y:S05]  /*3710*/  BRA `(.L_x_6861) ;  /* 0x0000045000007947 */ /* 0x000fea0003800000 */
.L_x_6879:
        /* <DEDUP_REMOVED lines=16> */
.L_x_6886:
[----:B------:R-:W-:-:S04]  /*3820*/  LOP3.LUT R2, R2, 0x80000000, RZ, 0xc0, !PT ;  /* 0x8000000002027812 */ /* 0x000fc800078ec0ff */
[----:B------:R-:W-:-:S04]  /*3830*/  SHF.R.U32.HI R3, RZ, 0x18, R2 ;  /* 0x00000018ff037819 */ /* 0x000fc80000011602 */
[----:B------:R-:W-:-:S04]  /*3840*/  LOP3.LUT R0, R0, R3, RZ, 0xfc, !PT ;  /* 0x0000000300007212 */ /* 0x000fc800078efcff */
[----:B------:R-:W-:Y:S02]  /*3850*/  PRMT R8, R0, 0x7610, R8 ;  /* 0x0000761000087816 */ /* 0x000fe40000000008 */
.L_x_6885:
[----:B------:R-:W-:Y:S05]  /*3860*/  BSYNC B0 ;  /* 0x0000000000007941 */ /* 0x000fea0003800000 */
.L_x_6884:
[----:B------:R0:W-:Y:S01]  /*3870*/  STG.E.U8 [R16.64], R8 ;  /* 0x0000000810007986 */ /* 0x0001e2000c101124 */
[----:B------:R-:W-:Y:S05]  /*3880*/  BRA `(.L_x_6861) ;  /* 0x000002e000007947 */ /* 0x000fea0003800000 */
.L_x_6878:
        /* <DEDUP_REMOVED lines=21> */
.L_x_6860:
        /* <DEDUP_REMOVED lines=20> */
.L_x_6888:
[----:B------:R-:W0:Y:S02]  /*3b20*/  F2I.U64.TRUNC R2, R2 ;  /* 0x0000000200027311 */ /* 0x000e24000020d800 */
[----:B0-----:R0:W-:Y:S01]  /*3b30*/  STG.E.64 [R16.64], R2 ;  /* 0x0000000210007986 */ /* 0x0011e2000c101b24 */
[----:B------:R-:W-:Y:S05]  /*3b40*/  BRA `(.L_x_6861) ;  /* 0x0000002000007947 */ /* 0x000fea0003800000 */
.L_x_6887:
[----:B------:R-:W0:Y:S02]  /*3b50*/  F2I.FTZ.U32.TRUNC.NTZ R3, R2 ;  /* 0x0000000200037305 */ /* 0x000e24000021f000 */
[----:B0-----:R0:W-:Y:S02]  /*3b60*/  STG.E [R16.64], R3 ;  /* 0x0000000310007986 */ /* 0x0011e4000c101924 */
.L_x_6861:
[----:B------:R-:W-:-:S05]  /*3b70*/  IMAD R18, R19, 0x200, R18 ;  /* 0x0000020013127824 */ /* 0x000fca00078e0212 */
[----:B------:R-:W-:Y:S02]  /*3b80*/  IADD3 R23, R18, 0x80, RZ ;  /* 0x0000008012177810 */ /* 0x000fe40007ffe0ff */
.L_x_6800:
[----:B------:R-:W-:Y:S05]  /*3b90*/  BSYNC B7 ;  /* 0x0000000000077941 */ /* 0x000fea0003800000 */
.L_x_6799:
        /* <DEDUP_REMOVED lines=258> */
.L_x_6891:
        /* <DEDUP_REMOVED lines=20> */
.L_x_6896:
[----:B------:R-:W2:Y:S02]  /*4d00*/  LDG.E.U8 R2, [R2.64] ;  /* 0x0000002402027981 */ /* 0x000ea4000c1e1100 */
[----:B--2---:R0:W1:Y:S01]  /*4d10*/  I2F.U16 R19, R2 ;  /* 0x0000000200137306 */ /* 0x0040620000101000 */
[----:B------:R-:W-:Y:S05]  /*4d20*/  BRA `(.L_x_6898) ;  /* 0x00000ca000007947 */ /* 0x000fea0003800000 */
.L_x_6895:
        /* <DEDUP_REMOVED lines=9> */
.L_x_6900:
[----:B------:R-:W2:Y:S02]  /*4dc0*/  LDG.E R2, [R2.64] ;  /* 0x0000002402027981 */ /* 0x000ea4000c1e1900 */
[----:B--2---:R0:W1:Y:S01]  /*4dd0*/  I2F R19, R2 ;  /* 0x0000000200137306 */ /* 0x0040620000201400 */
[----:B------:R-:W-:Y:S05]  /*4de0*/  BRA `(.L_x_6898) ;  /* 0x00000be000007947 */ /* 0x000fea0003800000 */
.L_x_6899:
[----:B------:R-:W2:Y:S02]  /*4df0*/  LDG.E.U16 R2, [R2.64] ;  /* 0x0000002402027981 */ /* 0x000ea4000c1e1500 */
[----:B--2---:R0:W1:Y:S01]  /*4e00*/  I2F.S16 R19, R2 ;  /* 0x0000000200137306 */ /* 0x0040620000101400 */
[----:B------:R-:W-:Y:S05]  /*4e10*/  BRA `(.L_x_6898) ;  /* 0x00000bb000007947 */ /* 0x000fea0003800000 */
.L_x_6894:
        /* <DEDUP_REMOVED lines=8> */
.L_x_6902:
[----:B------:R-:W2:Y:S02]  /*4ea0*/  LDG.E.U16 R2, [R2.64] ;  /* 0x0000002402027981 */ /* 0x000ea4000c1e1500 */
[----:B--2---:R-:W-:Y:S01]  /*4eb0*/  HADD2.F32 R19, -RZ, R2.H0_H0 ;  /* 0x20000002ff137230 */ /* 0x004fe20000004100 */
[----:B------:R-:W-:Y:S05]  /*4ec0*/  BRA `(.L_x_6898) ;  /* 0x00000b0000007947 */ /* 0x000fea0003800000 */
.L_x_6901:
        /* <DEDUP_REMOVED lines=8> */
.L_x_6904:
[----:B------:R-:W2:Y:S02]  /*4f50*/  LDG.E.U16 R2, [R2.64] ;  /* 0x0000002402027981 */ /* 0x000ea4000c1e1500 */
[----:B--2---:R-:W-:Y:S01]  /*4f60*/  HADD2.F32 R19, -RZ, R2.H0_H0 ;  /* 0x20000002ff137230 */ /* 0x004fe20000004100 */
[----:B------:R-:W-:Y:S05]  /*4f70*/  BRA `(.L_x_6898) ;  /* 0x00000a5000007947 */ /* 0x000fea0003800000 */
.L_x_6903:
[----:B------:R-:W2:Y:S02]  /*4f80*/  LDG.E.64 R2, [R2.64] ;  /* 0x0000002402027981 */ /* 0x000ea4000c1e1b00 */
[----:B--2---:R-:W0:Y:S01]  /*4f90*/  F2F.F32.F64 R19, R2 ;  /* 0x0000000200137310 */ /* 0x004e220000301000 */
[----:B------:R-:W0:-:S14]  /*4fa0*/  DSETP.GEU.AND P0, PT, |R2|, c[0x2][0x0], PT ;  /* 0x008000000200762a */ /* 0x000e1c0003f0e200 */
[----:B0-----:R-:W-:Y:S01]  /*4fb0*/  @!P0 FMUL R19, R19, 1.175494350822287508e-38 ;  /* 0x0080000013138820 */ /* 0x001fe20000400000 */
[----:B------:R-:W-:Y:S05]  /*4fc0*/  BRA `(.L_x_6898) ;  /* 0x00000a0000007947 */ /* 0x000fea0003800000 */
.L_x_6893:
        /* <DEDUP_REMOVED lines=12> */
.L_x_6907:
[----:B------:R-:W2:Y:S02]  /*5090*/  LDG.E.64 R2, [R2.64] ;  /* 0x0000002402027981 */ /* 0x000ea4000c1e1b00 */
[----:B--2---:R-:W0:Y:S01]  /*50a0*/  F2F.F32.F64 R19, R2 ;  /* 0x0000000200137310 */ /* 0x004e220000301000 */
[----:B------:R-:W0:-:S14]  /*50b0*/  DSETP.GEU.AND P0, PT, |R2|, c[0x2][0x0], PT ;  /* 0x008000000200762a */ /* 0x000e1c0003f0e200 */
[----:B0-----:R-:W-:Y:S01]  /*50c0*/  @!P0 FMUL R19, R19, 1.175494350822287508e-38 ;  /* 0x0080000013138820 */ /* 0x001fe20000400000 */
[----:B------:R-:W-:Y:S05]  /*50d0*/  BRA `(.L_x_6898) ;  /* 0x000008f000007947 */ /* 0x000fea0003800000 */
.L_x_6906:
        /* <DEDUP_REMOVED lines=26> */
.L_x_6909:
        /* <DEDUP_REMOVED lines=13> */
.L_x_6908:
[----:B------:R-:W2:Y:S02]  /*5350*/  LDG.E.U16 R2, [R2.64] ;  /* 0x0000002402027981 */ /* 0x000ea4000c1e1500 */
[----:B--2---:R-:W-:Y:S01]  /*5360*/  PRMT R19, RZ, 0x5410, R2 ;  /* 0x00005410ff137816 */ /* 0x004fe20000000002 */
[----:B------:R-:W-:Y:S05]  /*5370*/  BRA `(.L_x_6898) ;  /* 0x0000065000007947 */ /* 0x000fea0003800000 */
.L_x_6905:
        /* <DEDUP_REMOVED lines=11> */
.L_x_6912:
        /* <DEDUP_REMOVED lines=20> */
.L_x_6914:
[----:B------:R-:W-:Y:S05]  /*5570*/  BSYNC B0 ;  /* 0x0000000000007941 */ /* 0x000fea0003800000 */
.L_x_6913:
[----:B------:R-:W-:Y:S01]  /*5580*/  IMAD.SHL.U32 R2, R2, 0x100000, RZ ;  /* 0x0010000002027824 */ /* 0x000fe200078e00ff */
[----:B------:R-:W-:-:S04]  /*5590*/  LEA R0, R0, 0x3b800000, 0x17 ;  /* 0x3b80000000007811 */ /* 0x000fc800078eb8ff */
[----:B------:R-:W-:Y:S01]  /*55a0*/  LOP3.LUT R19, R0, R2, R19, 0xfe, !PT ;  /* 0x0000000200137212 */ /* 0x000fe200078efe13 */
[----:B------:R-:W-:Y:S05]  /*55b0*/  BRA `(.L_x_6898) ;  /* 0x0000041000007947 */ /* 0x000fea0003800000 */
.L_x_6911:
        /* <DEDUP_REMOVED lines=20> */
.L_x_6916:
[----:B------:R-:W-:Y:S05]  /*5700*/  BSYNC B0 ;  /* 0x0000000000007941 */ /* 0x000fea0003800000 */
.L_x_6915:
[----:B------:R-:W-:Y:S01]  /*5710*/  IMAD.SHL.U32 R2, R2, 0x200000, RZ ;  /* 0x0020000002027824 */ /* 0x000fe200078e00ff */
[----:B------:R-:W-:-:S04]  /*5720*/  LEA R0, R0, 0x37800000, 0x17 ;  /* 0x3780000000007811 */ /* 0x000fc800078eb8ff */
[----:B------:R-:W-:Y:S01]  /*5730*/  LOP3.LUT R19, R0, R2, R19, 0xfe, !PT ;  /* 0x0000000200137212 */ /* 0x000fe200078efe13 */
[----:B------:R-:W-:Y:S05]  /*5740*/  BRA `(.L_x_6898) ;  /* 0x0000028000007947 */ /* 0x000fea0003800000 */
.L_x_6910:
        /* <DEDUP_REMOVED lines=14> */
.L_x_6897:
        /* <DEDUP_REMOVED lines=21> */
.L_x_6918:
[----:B------:R-:W2:Y:S02]  /*5980*/  LDG.E.64 R2, [R2.64] ;  /* 0x0000002402027981 */ /* 0x000ea4000c1e1b00 */
[----:B--2---:R0:W1:Y:S01]  /*5990*/  I2F.U64 R19, R2 ;  /* 0x0000000200137312 */ /* 0x0040620000301000 */
[----:B------:R-:W-:Y:S05]  /*59a0*/  BRA `(.L_x_6898) ;  /* 0x0000002000007947 */ /* 0x000fea0003800000 */
.L_x_6917:
[----:B------:R-:W2:Y:S02]  /*59b0*/  LDG.E R2, [R2.64] ;  /* 0x0000002402027981 */ /* 0x000ea4000c1e1900 */
[----:B--2---:R0:W1:Y:S02]  /*59c0*/  I2F.U32 R19, R2 ;  /* 0x0000000200137306 */ /* 0x0040640000201000 */
.L_x_6898:
[----:B------:R-:W-:Y:S05]  /*59d0*/  BSYNC B6 ;  /* 0x0000000000067941 */ /* 0x000fea0003800000 */
.L_x_6892:
        /* <DEDUP_REMOVED lines=18> */
.L_x_6923:
[----:B------:R-:W2:Y:S02]  /*5b00*/  LDG.E.U8 R0, [R2.64] ;  /* 0x0000002402007981 */ /* 0x000ea4000c1e1100 */
[----:B--2---:R-:W0:Y:S01]  /*5b10*/  I2F.U16 R0, R0 ;  /* 0x0000000000007306 */ /* 0x004e220000101000 */
[----:B------:R-:W-:Y:S05]  /*5b20*/  BRA `(.L_x_6925) ;  /* 0x00000ca000007947 */ /* 0x000fea0003800000 */
.L_x_6922:
        /* <DEDUP_REMOVED lines=9> */
.L_x_6927:
[----:B------:R-:W2:Y:S02]  /*5bc0*/  LDG.E R0, [R2.64] ;  /* 0x0000002402007981 */ /* 0x000ea4000c1e1900 */
[----:B--2---:R-:W0:Y:S01]  /*5bd0*/  I2F R0, R0 ;  /* 0x0000000000007306 */ /* 0x004e220000201400 */
[----:B------:R-:W-:Y:S05]  /*5be0*/  BRA `(.L_x_6925) ;  /* 0x00000be000007947 */ /* 0x000fea0003800000 */
.L_x_6926:
[----:B------:R-:W2:Y:S02]  /*5bf0*/  LDG.E.U16 R0, [R2.64] ;  /* 0x0000002402007981 */ /* 0x000ea4000c1e1500 */
[----:B--2---:R-:W0:Y:S01]  /*5c00*/  I2F.S16 R0, R0 ;  /* 0x0000000000007306 */ /* 0x004e220000101400 */
[----:B------:R-:W-:Y:S05]  /*5c10*/  BRA `(.L_x_6925) ;  /* 0x00000bb000007947 */ /* 0x000fea0003800000 */
.L_x_6921:
        /* <DEDUP_REMOVED lines=8> */
.L_x_6929:
[----:B------:R-:W2:Y:S02]  /*5ca0*/  LDG.E.U16 R0, [R2.64] ;  /* 0x0000002402007981 */ /* 0x000ea4000c1e1500 */
[----:B--2---:R-:W-:Y:S01]  /*5cb0*/  HADD2.F32 R0, -RZ, R0.H0_H0 ;  /* 0x20000000ff007230 */ /* 0x004fe20000004100 */
[----:B------:R-:W-:Y:S05]  /*5cc0*/  BRA `(.L_x_6925) ;  /* 0x00000b0000007947 */ /* 0x000fea0003800000 */
.L_x_6928:
        /* <DEDUP_REMOVED lines=8> */
.L_x_6931:
[----:B------:R-:W2:Y:S02]  /*5d50*/  LDG.E.U16 R0, [R2.64] ;  /* 0x0000002402007981 */ /* 0x000ea4000c1e1500 */
[----:B--2---:R-:W-:Y:S01]  /*5d60*/  HADD2.F32 R0, -RZ, R0.H0_H0 ;  /* 0x20000000ff007230 */ /* 0x004fe20000004100 */
[----:B------:R-:W-:Y:S05]  /*5d70*/  BRA `(.L_x_6925) ;  /* 0x00000a5000007947 */ /* 0x000fea0003800000 */
.L_x_6930:
[----:B------:R-:W2:Y:S02]  /*5d80*/  LDG.E.64 R2, [R2.64] ;  /* 0x0000002402027981 */ /* 0x000ea4000c1e1b00 */
[----:B--2---:R-:W0:Y:S01]  /*5d90*/  F2F.F32.F64 R0, R2 ;  /* 0x0000000200007310 */ /* 0x004e220000301000 */
[----:B------:R-:W0:-:S14]  /*5da0*/  DSETP.GEU.AND P0, PT, |R2|, c[0x2][0x0], PT ;  /* 0x008000000200762a */ /* 0x000e1c0003f0e200 */
[----:B0-----:R-:W-:Y:S01]  /*5db0*/  @!P0 FMUL R0, R0, 1.175494350822287508e-38 ;  /* 0x0080000000008820 */ /* 0x001fe20000400000 */
[----:B------:R-:W-:Y:S05]  /*5dc0*/  BRA `(.L_x_6925) ;  /* 0x00000a0000007947 */ /* 0x000fea0003800000 */
.L_x_6920:
        /* <DEDUP_REMOVED lines=12> */
.L_x_6934:
[----:B------:R-:W2:Y:S02]  /*5e90*/  LDG.E.64 R2, [R2.64] ;  /* 0x0000002402027981 */ /* 0x000ea4000c1e1b00 */
[----:B--2---:R-:W0:Y:S01]  /*5ea0*/  F2F.F32.F64 R0, R2 ;  /* 0x0000000200007310 */ /* 0x004e220000301000 */
[----:B------:R-:W0:-:S14]  /*5eb0*/  DSETP.GEU.AND P0, PT, |R2|, c[0x2][0x0], PT ;  /* 0x008000000200762a */ /* 0x000e1c0003f0e200 */
[----:B0-----:R-:W-:Y:S01]  /*5ec0*/  @!P0 FMUL R0, R0, 1.175494350822287508e-38 ;  /* 0x0080000000008820 */ /* 0x001fe20000400000 */
[----:B------:R-:W-:Y:S05]  /*5ed0*/  BRA `(.L_x_6925) ;  /* 0x000008f000007947 */ /* 0x000fea0003800000 */
.L_x_6933:
        /* <DEDUP_REMOVED lines=26> */
.L_x_6936:
        /* <DEDUP_REMOVED lines=13> */
.L_x_6935:
[----:B------:R-:W2:Y:S02]  /*6150*/  LDG.E.U16 R0, [R2.64] ;  /* 0x0000002402007981 */ /* 0x000ea4000c1e1500 */
[----:B--2---:R-:W-:Y:S01]  /*6160*/  PRMT R0, RZ, 0x5410, R0 ;  /* 0x00005410ff007816 */ /* 0x004fe20000000000 */
[----:B------:R-:W-:Y:S05]  /*6170*/  BRA `(.L_x_6925) ;  /* 0x0000065000007947 */ /* 0x000fea0003800000 */
.L_x_6932:
        /* <DEDUP_REMOVED lines=11> */
.L_x_6939:
        /* <DEDUP_REMOVED lines=20> */
.L_x_6941:
[----:B------:R-:W-:Y:S05]  /*6370*/  BSYNC B0 ;  /* 0x0000000000007941 */ /* 0x000fea0003800000 */
.L_x_6940:
[----:B------:R-:W-:Y:S01]  /*6380*/  LEA R3, R0, 0x3b800000, 0x17 ;  /* 0x3b80000000037811 */ /* 0x000fe200078eb8ff */
[----:B------:R-:W-:-:S05]  /*6390*/  IMAD.SHL.U32 R0, R2, 0x100000, RZ ;  /* 0x0010000002007824 */ /* 0x000fca00078e00ff */
[----:B------:R-:W-:Y:S01]  /*63a0*/  LOP3.LUT R0, R3, R0, R4, 0xfe, !PT ;  /* 0x0000000003007212 */ /* 0x000fe200078efe04 */
[----:B------:R-:W-:Y:S05]  /*63b0*/  BRA `(.L_x_6925) ;  /* 0x0000041000007947 */ /* 0x000fea0003800000 */
.L_x_6938:
        /* <DEDUP_REMOVED lines=20> */
.L_x_6943:
[----:B------:R-:W-:Y:S05]  /*6500*/  BSYNC B0 ;  /* 0x0000000000007941 */ /* 0x000fea0003800000 */
.L_x_6942:
[----:B------:R-:W-:Y:S01]  /*6510*/  LEA R3, R0, 0x37800000, 0x17 ;  /* 0x3780000000037811 */ /* 0x000fe200078eb8ff */
[----:B------:R-:W-:-:S05]  /*6520*/  IMAD.SHL.U32 R0, R2, 0x200000, RZ ;  /* 0x0020000002007824 */ /* 0x000fca00078e00ff */
[----:B------:R-:W-:Y:S01]  /*6530*/  LOP3.LUT R0, R3, R0, R4, 0xfe, !PT ;  /* 0x0000000003007212 */ /* 0x000fe200078efe04 */
[----:B------:R-:W-:Y:S05]  /*6540*/  BRA `(.L_x_6925) ;  /* 0x0000028000007947 */ /* 0x000fea0003800000 */
.L_x_6937:
        /* <DEDUP_REMOVED lines=14> */
.L_x_6924:
        /* <DEDUP_REMOVED lines=21> */
.L_x_6945:
[----:B------:R-:W2:Y:S02]  /*6780*/  LDG.E.64 R2, [R2.64] ;  /* 0x0000002402027981 */ /* 0x000ea4000c1e1b00 */
[----:B--2---:R0:W2:Y:S01]  /*6790*/  I2F.U64 R0, R2 ;  /* 0x0000000200007312 */ /* 0x0040a20000301000 */
[----:B------:R-:W-:Y:S05]  /*67a0*/  BRA `(.L_x_6925) ;  /* 0x0000002000007947 */ /* 0x000fea0003800000 */
.L_x_6944:
[----:B------:R-:W2:Y:S02]  /*67b0*/  LDG.E R0, [R2.64] ;  /* 0x0000002402007981 */ /* 0x000ea4000c1e1900 */
[----:B--2---:R-:W0:Y:S02]  /*67c0*/  I2F.U32 R0, R0 ;  /* 0x0000000000007306 */ /* 0x004e240000201000 */
.L_x_6925:
[----:B------:R-:W-:Y:S05]  /*67d0*/  BSYNC B6 ;  /* 0x0000000000067941 */ /* 0x000fea0003800000 */
.L_x_6919:
        /* <DEDUP_REMOVED lines=23> */
.L_x_6949:
[----:B------:R-:W0:Y:S02]  /*6950*/  F2I.S64.TRUNC R2, R2 ;  /* 0x0000000200027311 */ /* 0x000e24000020d900 */
[----:B0-----:R-:W-:-:S05]  /*6960*/  IMAD.MOV.U32 R5, RZ, RZ, R2 ;  /* 0x000000ffff057224 */ /* 0x001fca00078e0002 */
[----:B------:R0:W-:Y:S01]  /*6970*/  STG.E.U8 [R16.64], R5 ;  /* 0x0000000510007986 */ /* 0x0001e2000c101124 */
[----:B------:R-:W-:Y:S05]  /*6980*/  BRA `(.L_x_6951) ;  /* 0x00000d3000007947 */ /* 0x000fea0003800000 */
.L_x_6948:
        /* <DEDUP_REMOVED lines=9> */
.L_x_6953:
[----:B------:R-:W0:Y:S02]  /*6a20*/  F2I.FTZ.TRUNC.NTZ R3, R2 ;  /* 0x0000000200037305 */ /* 0x000e24000021f100 */
[----:B0-----:R0:W-:Y:S01]  /*6a30*/  STG.E [R16.64], R3 ;  /* 0x0000000310007986 */ /* 0x0011e2000c101924 */
[----:B------:R-:W-:Y:S05]  /*6a40*/  BRA `(.L_x_6951) ;  /* 0x00000c7000007947 */ /* 0x000fea0003800000 */
.L_x_6952:
[----:B------:R-:W0:Y:S02]  /*6a50*/  F2I.FTZ.TRUNC.NTZ R3, R2 ;  /* 0x0000000200037305 */ /* 0x000e24000021f100 */
[----:B0-----:R0:W-:Y:S01]  /*6a60*/  STG.E.U16 [R16.64], R3 ;  /* 0x0000000310007986 */ /* 0x0011e2000c101524 */
[----:B------:R-:W-:Y:S05]  /*6a70*/  BRA `(.L_x_6951) ;  /* 0x00000c4000007947 */ /* 0x000fea0003800000 */
.L_x_6947:
        /* <DEDUP_REMOVED lines=8> */
.L_x_6955:
[----:B------:R-:W-:-:S05]  /*6b00*/  F2FP.PACK_AB R2, RZ, R2 ;  /* 0x00000002ff02723e */ /* 0x000fca00000000ff */
[----:B------:R0:W-:Y:S01]  /*6b10*/  STG.E.U16 [R16.64], R2 ;  /* 0x0000000210007986 */ /* 0x0001e2000c101524 */
[----:B------:R-:W-:Y:S05]  /*6b20*/  BRA `(.L_x_6951) ;  /* 0x00000b9000007947 */ /* 0x000fea0003800000 */
.L_x_6954:
        /* <DEDUP_REMOVED lines=9> */
.L_x_6957:
[----:B------:R-:W-:-:S04]  /*6bc0*/  F2FP.PACK_AB R3, RZ, R2 ;  /* 0x00000002ff03723e */ /* 0x000fc800000000ff */
[----:B------:R-:W-:-:S05]  /*6bd0*/  PRMT R3, R3, 0x5410, RZ ;  /* 0x0000541003037816 */ /* 0x000fca00000000ff */
[----:B------:R0:W-:Y:S01]  /*6be0*/  STG.E [R16.64], R3 ;  /* 0x0000000310007986 */ /* 0x0001e2000c101924 */
[----:B------:R-:W-:Y:S05]  /*6bf0*/  BRA `(.L_x_6951) ;  /* 0x00000ac000007947 */ /* 0x000fea0003800000 */
.L_x_6956:
[----:B------:R-:W-:-:S06]  /*6c00*/  FMUL.FTZ R2, R2, 1 ;  /* 0x3f80000002027820 */ /* 0x000fcc0000410000 */
[----:B------:R-:W0:Y:S02]  /*6c10*/  F2F.F64.F32 R2, R2 ;  /* 0x0000000200027310 */ /* 0x000e240000201800 */
[----:B0-----:R0:W-:Y:S01]  /*6c20*/  STG.E.64 [R16.64], R2 ;  /* 0x0000000210007986 */ /* 0x0011e2000c101b24 */
[----:B------:R-:W-:Y:S05]  /*6c30*/  BRA `(.L_x_6951) ;  /* 0x00000a8000007947 */ /* 0x000fea0003800000 */
.L_x_6946:
        /* <DEDUP_REMOVED lines=12> */
.L_x_6960:
[----:B------:R-:W-:Y:S01]  /*6d00*/  FMUL.FTZ R4, R2, 1 ;  /* 0x3f80000002047820 */ /* 0x000fe20000410000 */
[----:B------:R-:W-:-:S05]  /*6d10*/  CS2R R6, SRZ ;  /* 0x0000000000067805 */ /* 0x000fca000001ff00 */
[----:B------:R-:W0:Y:S02]  /*6d20*/  F2F.F64.F32 R4, R4 ;  /* 0x0000000400047310 */ /* 0x000e240000201800 */
[----:B0-----:R0:W-:Y:S01]  /*6d30*/  STG.E.128 [R16.64], R4 ;  /* 0x0000000410007986 */ /* 0x0011e2000c101d24 */
[----:B------:R-:W-:Y:S05]  /*6d40*/  BRA `(.L_x_6951) ;  /* 0x0000097000007947 */ /* 0x000fea0003800000 */
.L_x_6959:
        /* <DEDUP_REMOVED lines=20> */
.L_x_6964:
[----:B------:R-:W-:Y:S05]  /*6e90*/  BSYNC B0 ;  /* 0x0000000000007941 */ /* 0x000fea0003800000 */
.L_x_6963:
[----:B------:R-:W-:-:S05]  /*6ea0*/  LOP3.LUT R5, R0, R5, RZ, 0xfc, !PT ;  /* 0x0000000500057212 */ /* 0x000fca00078efcff */
[----:B------:R0:W-:Y:S01]  /*6eb0*/  STG.E.U8 [R16.64], R5 ;  /* 0x0000000510007986 */ /* 0x0001e2000c101124 */
[----:B------:R-:W-:Y:S05]  /*6ec0*/  BRA `(.L_x_6951) ;  /* 0x000007f000007947 */ /* 0x000fea0003800000 */
.L_x_6962:
        /* <DEDUP_REMOVED lines=12> */
.L_x_6966:
[----:B------:R-:W-:Y:S01]  /*6f90*/  IMAD.MOV.U32 R0, RZ, RZ, 0x7f ;  /* 0x0000007fff007424 */ /* 0x000fe200078e00ff */
[----:B------:R-:W-:-:S04]  /*6fa0*/  ISETP.GT.U32.AND P0, PT, R4, 0x7f800000, PT ;  /* 0x7f8000000400780c */ /* 0x000fc80003f04070 */
[----:B------:R-:W-:-:S04]  /*6fb0*/  SEL R0, R0, 0x7c, P0 ;  /* 0x0000007c00007807 */ /* 0x000fc80000000000 */
.L_x_6967:
[----:B------:R-:W-:Y:S05]  /*6fc0*/  BSYNC B0 ;  /* 0x0000000000007941 */ /* 0x000fea0003800000 */
.L_x_6965:
[----:B------:R-:W-:-:S04]  /*6fd0*/  LOP3.LUT R2, R2, 0x80000000, RZ, 0xc0, !PT ;  /* 0x8000000002027812 */ /* 0x000fc800078ec0ff */
[----:B------:R-:W-:-:S04]  /*6fe0*/  SHF.R.U32.HI R3, RZ, 0x18, R2 ;  /* 0x00000018ff037819 */ /* 0x000fc80000011602 */
[----:B------:R-:W-:-:S05]  /*6ff0*/  LOP3.LUT R3, R0, R3, RZ, 0xfc, !PT ;  /* 0x0000000300037212 */ /* 0x000fca00078efcff */
[----:B------:R0:W-:Y:S01]  /*7000*/  STG.E.U8 [R16.64], R3 ;  /* 0x0000000310007986 */ /* 0x0001e2000c101124 */
[----:B------:R-:W-:Y:S05]  /*7010*/  BRA `(.L_x_6951) ;  /* 0x000006a000007947 */ /* 0x000fea0003800000 */
.L_x_6961:
[----:B------:R-:W-:-:S05]  /*7020*/  F2FP.BF16.PACK_AB R2, RZ, R2 ;  /* 0x00000002ff02723e */ /* 0x000fca00000010ff */
[----:B------:R0:W-:Y:S01]  /*7030*/  STG.E.U16 [R16.64], R2 ;  /* 0x0000000210007986 */ /* 0x0001e2000c101524 */
[----:B------:R-:W-:Y:S05]  /*7040*/  BRA `(.L_x_6951) ;  /* 0x0000067000007947 */ /* 0x000fea0003800000 */
.L_x_6958:
        /* <DEDUP_REMOVED lines=11> */
.L_x_6970:
        /* <DEDUP_REMOVED lines=16> */
.L_x_6973:
[----:B------:R-:W-:-:S04]  /*7200*/  LOP3.LUT R2, R2, 0x80000000, RZ, 0xc0, !PT ;  /* 0x8000000002027812 */ /* 0x000fc800078ec0ff */
[----:B------:R-:W-:-:S04]  /*7210*/  SHF.R.U32.HI R3, RZ, 0x18, R2 ;  /* 0x00000018ff037819 */ /* 0x000fc80000011602 */
[----:B------:R-:W-:-:S04]  /*7220*/  LOP3.LUT R0, R0, R3, RZ, 0xfc, !PT ;  /* 0x0000000300007212 */ /* 0x000fc800078efcff */
[----:B------:R-:W-:Y:S02]  /*7230*/  PRMT R8, R0, 0x7610, R8 ;  /* 0x0000761000087816 */ /* 0x000fe40000000008 */
.L_x_6972:
[----:B------:R-:W-:Y:S05]  /*7240*/  BSYNC B0 ;  /* 0x0000000000007941 */ /* 0x000fea0003800000 */
.L_x_6971:
[----:B------:R0:W-:Y:S01]  /*7250*/  STG.E.U8 [R16.64], R8 ;  /* 0x0000000810007986 */ /* 0x0001e2000c101124 */
[----:B------:R-:W-:Y:S05]  /*7260*/  BRA `(.L_x_6951) ;  /* 0x0000045000007947 */ /* 0x000fea0003800000 */
.L_x_6969:
        /* <DEDUP_REMOVED lines=16> */
.L_x_6976:
[----:B------:R-:W-:-:S04]  /*7370*/  LOP3.LUT R2, R2, 0x80000000, RZ, 0xc0, !PT ;  /* 0x8000000002027812 */ /* 0x000fc800078ec0ff */
[----:B------:R-:W-:-:S04]  /*7380*/  SHF.R.U32.HI R3, RZ, 0x18, R2 ;  /* 0x00000018ff037819 */ /* 0x000fc80000011602 */
[----:B------:R-:W-:-:S04]  /*7390*/  LOP3.LUT R0, R0, R3, RZ, 0xfc, !PT ;  /* 0x0000000300007212 */ /* 0x000fc800078efcff */
[----:B------:R-:W-:Y:S02]  /*73a0*/  PRMT R8, R0, 0x7610, R8 ;  /* 0x0000761000087816 */ /* 0x000fe40000000008 */
.L_x_6975:
[----:B------:R-:W-:Y:S05]  /*73b0*/  BSYNC B0 ;  /* 0x0000000000007941 */ /* 0x000fea0003800000 */
.L_x_6974:
[----:B------:R0:W-:Y:S01]  /*73c0*/  STG.E.U8 [R16.64], R8 ;  /* 0x0000000810007986 */ /* 0x0001e2000c101124 */
[----:B------:R-:W-:Y:S05]  /*73d0*/  BRA `(.L_x_6951) ;  /* 0x000002e000007947 */ /* 0x000fea0003800000 */
.L_x_6968:
        /* <DEDUP_REMOVED lines=21> */
.L_x_6950:
        /* <DEDUP_REMOVED lines=20> */
.L_x_6978:
[----:B------:R-:W0:Y:S02]  /*7670*/  F2I.U64.TRUNC R2, R2 ;  /* 0x0000000200027311 */ /* 0x000e24000020d800 */
[----:B0-----:R0:W-:Y:S01]  /*7680*/  STG.E.64 [R16.64], R2 ;  /* 0x0000000210007986 */ /* 0x0011e2000c101b24 */
[----:B------:R-:W-:Y:S05]  /*7690*/  BRA `(.L_x_6951) ;  /* 0x0000002000007947 */ /* 0x000fea0003800000 */
.L_x_6977:
[----:B------:R-:W0:Y:S02]  /*76a0*/  F2I.FTZ.U32.TRUNC.NTZ R3, R2 ;  /* 0x0000000200037305 */ /* 0x000e24000021f000 */
[----:B0-----:R0:W-:Y:S02]  /*76b0*/  STG.E [R16.64], R3 ;  /* 0x0000000310007986 */ /* 0x0011e4000c101924 */
.L_x_6951:
        /* <DEDUP_REMOVED lines=258> */
.L_x_6979:
        /* <DEDUP_REMOVED lines=20> */
.L_x_6984:
[----:B------:R-:W2:Y:S02]  /*8820*/  LDG.E.U8 R2, [R2.64] ;  /* 0x0000002402027981 */ /* 0x000ea4000c1e1100 */
[----:B--2---:R0:W1:Y:S01]  /*8830*/  I2F.U16 R19, R2 ;  /* 0x0000000200137306 */ /* 0x0040620000101000 */
[----:B------:R-:W-:Y:S05]  /*8840*/  BRA `(.L_x_6986) ;  /* 0x00000ca000007947 */ /* 0x000fea0003800000 */
.L_x_6983:
        /* <DEDUP_REMOVED lines=9> */
.L_x_6988:
[----:B------:R-:W2:Y:S02]  /*88e0*/  LDG.E R2, [R2.64] ;  /* 0x0000002402027981 */ /* 0x000ea4000c1e1900 */
[----:B--2---:R0:W1:Y:S01]  /*88f0*/  I2F R19, R2 ;  /* 0x0000000200137306 */ /* 0x0040620000201400 */
[----:B------:R-:W-:Y:S05]  /*8900*/  BRA `(.L_x_6986) ;  /* 0x00000be000007947 */ /* 0x000fea0003800000 */
.L_x_6987:
[----:B------:R-:W2:Y:S02]  /*8910*/  LDG.E.U16 R2, [R2.64] ;  /* 0x0000002402027981 */ /* 0x000ea4000c1e1500 */
[----:B--2---:R0:W1:Y:S01]  /*8920*/  I2F.S16 R19, R2 ;  /* 0x0000000200137306 */ /* 0x0040620000101400 */
[----:B------:R-:W-:Y:S05]  /*8930*/  BRA `(.L_x_6986) ;  /* 0x00000bb000007947 */ /* 0x000fea0003800000 */
.L_x_6982:
        /* <DEDUP_REMOVED lines=8> */
.L_x_6990:
[----:B------:R-:W2:Y:S02]  /*89c0*/  LDG.E.U16 R2, [R2.64] ;  /* 0x0000002402027981 */ /* 0x000ea4000c1e1500 */
[----:B--2---:R-:W-:Y:S01]  /*89d0*/  HADD2.F32 R19, -RZ, R2.H0_H0 ;  /* 0x20000002ff137230 */ /* 0x004fe20000004100 */
[----:B------:R-:W-:Y:S05]  /*89e0*/  BRA `(.L_x_6986) ;  /* 0x00000b0000007947 */ /* 0x000fea0003800000 */
.L_x_6989:
        /* <DEDUP_REMOVED lines=8> */
.L_x_6992:
[----:B------:R-:W2:Y:S02]  /*8a70*/  LDG.E.U16 R2, [R2.64] ;  /* 0x0000002402027981 */ /* 0x000ea4000c1e1500 */
[----:B--2---:R-:W-:Y:S01]  /*8a80*/  HADD2.F32 R19, -RZ, R2.H0_H0 ;  /* 0x20000002ff137230 */ /* 0x004fe20000004100 */
[----:B------:R-:W-:Y:S05]  /*8a90*/  BRA `(.L_x_6986) ;  /* 0x00000a5000007947 */ /* 0x000fea0003800000 */
.L_x_6991:
[----:B------:R-:W2:Y:S02]  /*8aa0*/  LDG.E.64 R2, [R2.64] ;  /* 0x0000002402027981 */ /* 0x000ea4000c1e1b00 */
[----:B--2---:R-:W0:Y:S01]  /*8ab0*/  F2F.F32.F64 R19, R2 ;  /* 0x0000000200137310 */ /* 0x004e220000301000 */
[----:B------:R-:W0:-:S14]  /*8ac0*/  DSETP.GEU.AND P0, PT, |R2|, c[0x2][0x0], PT ;  /* 0x008000000200762a */ /* 0x000e1c0003f0e200 */
[----:B0-----:R-:W-:Y:S01]  /*8ad0*/  @!P0 FMUL R19, R19, 1.175494350822287508e-38 ;  /* 0x0080000013138820 */ /* 0x001fe20000400000 */
[----:B------:R-:W-:Y:S05]  /*8ae0*/  BRA `(.L_x_6986) ;  /* 0x00000a0000007947 */ /* 0x000fea0003800000 */
.L_x_6981:
        /* <DEDUP_REMOVED lines=12> */
.L_x_6995:
[----:B------:R-:W2:Y:S02]  /*8bb0*/  LDG.E.64 R2, [R2.64] ;  /* 0x0000002402027981 */ /* 0x000ea4000c1e1b00 */
[----:B--2---:R-:W0:Y:S01]  /*8bc0*/  F2F.F32.F64 R19, R2 ;  /* 0x0000000200137310 */ /* 0x004e220000301000 */
[----:B------:R-:W0:-:S14]  /*8bd0*/  DSETP.GEU.AND P0, PT, |R2|, c[0x2][0x0], PT ;  /* 0x008000000200762a */ /* 0x000e1c0003f0e200 */
[----:B0-----:R-:W-:Y:S01]  /*8be0*/  @!P0 FMUL R19, R19, 1.175494350822287508e-38 ;  /* 0x0080000013138820 */ /* 0x001fe20000400000 */
[----:B------:R-:W-:Y:S05]  /*8bf0*/  BRA `(.L_x_6986) ;  /* 0x000008f000007947 */ /* 0x000fea0003800000 */
.L_x_6994:
        /* <DEDUP_REMOVED lines=26> */
.L_x_6997:
        /* <DEDUP_REMOVED lines=13> */
.L_x_6996:
[----:B------:R-:W2:Y:S02]  /*8e70*/  LDG.E.U16 R2, [R2.64] ;  /* 0x0000002402027981 */ /* 0x000ea4000c1e1500 */
[----:B--2---:R-:W-:Y:S01]  /*8e80*/  PRMT R19, RZ, 0x5410, R2 ;  /* 0x00005410ff137816 */ /* 0x004fe20000000002 */
[----:B------:R-:W-:Y:S05]  /*8e90*/  BRA `(.L_x_6986) ;  /* 0x0000065000007947 */ /* 0x000fea0003800000 */
.L_x_6993:
        /* <DEDUP_REMOVED lines=11> */
.L_x_7000:
        /* <DEDUP_REMOVED lines=20> */
.L_x_7002:
[----:B------:R-:W-:Y:S05]  /*9090*/  BSYNC B0 ;  /* 0x0000000000007941 */ /* 0x000fea0003800000 */
.L_x_7001:
[----:B------:R-:W-:Y:S01]  /*90a0*/  IMAD.SHL.U32 R2, R2, 0x100000, RZ ;  /* 0x0010000002027824 */ /* 0x000fe200078e00ff */
[----:B------:R-:W-:-:S04]  /*90b0*/  LEA R0, R0, 0x3b800000, 0x17 ;  /* 0x3b80000000007811 */ /* 0x000fc800078eb8ff */
[----:B------:R-:W-:Y:S01]  /*90c0*/  LOP3.LUT R19, R0, R2, R19, 0xfe, !PT ;  /* 0x0000000200137212 */ /* 0x000fe200078efe13 */
[----:B------:R-:W-:Y:S05]  /*90d0*/  BRA `(.L_x_6986) ;  /* 0x0000041000007947 */ /* 0x000fea0003800000 */
.L_x_6999:
        /* <DEDUP_REMOVED lines=20> */
.L_x_7004:
[----:B------:R-:W-:Y:S05]  /*9220*/  BSYNC B0 ;  /* 0x0000000000007941 */ /* 0x000fea0003800000 */
.L_x_7003:
[----:B------:R-:W-:Y:S01]  /*9230*/  IMAD.SHL.U32 R2, R2, 0x200000, RZ ;  /* 0x0020000002027824 */ /* 0x000fe200078e00ff */
[----:B------:R-:W-:-:S04]  /*9240*/  LEA R0, R0, 0x37800000, 0x17 ;  /* 0x3780000000007811 */ /* 0x000fc800078eb8ff */
[----:B------:R-:W-:Y:S01]  /*9250*/  LOP3.LUT R19, R0, R2, R19, 0xfe, !PT ;  /* 0x0000000200137212 */ /* 0x000fe200078efe13 */
[----:B------:R-:W-:Y:S05]  /*9260*/  BRA `(.L_x_6986) ;  /* 0x0000028000007947 */ /* 0x000fea0003800000 */
.L_x_6998:
        /* <DEDUP_REMOVED lines=14> */
.L_x_6985:
        /* <DEDUP_REMOVED lines=21> */
.L_x_7006:
[----:B------:R-:W2:Y:S02]  /*94a0*/  LDG.E.64 R2, [R2.64] ;  /* 0x0000002402027981 */ /* 0x000ea4000c1e1b00 */
[----:B--2---:R0:W1:Y:S01]  /*94b0*/  I2F.U64 R19, R2 ;  /* 0x0000000200137312 */ /* 0x0040620000301000 */
[----:B------:R-:W-:Y:S05]  /*94c0*/  BRA `(.L_x_6986) ;  /* 0x0000002000007947 */ /* 0x000fea0003800000 */
.L_x_7005:
[----:B------:R-:W2:Y:S02]  /*94d0*/  LDG.E R2, [R2.64] ;  /* 0x0000002402027981 */ /* 0x000ea4000c1e1900 */
[----:B--2---:R0:W1:Y:S02]  /*94e0*/  I2F.U32 R19, R2 ;  /* 0x0000000200137306 */ /* 0x0040640000201000 */
.L_x_6986:
[----:B------:R-:W-:Y:S05]  /*94f0*/  BSYNC B6 ;  /* 0x0000000000067941 */ /* 0x000fea0003800000 */
.L_x_6980:
        /* <DEDUP_REMOVED lines=18> */
.L_x_7011:
[----:B------:R-:W2:Y:S02]  /*9620*/  LDG.E.U8 R0, [R2.64] ;  /* 0x0000002402007981 */ /* 0x000ea4000c1e1100 */
[----:B--2---:R-:W0:Y:S01]  /*9630*/  I2F.U16 R0, R0 ;  /* 0x0000000000007306 */ /* 0x004e220000101000 */
[----:B------:R-:W-:Y:S05]  /*9640*/  BRA `(.L_x_7013) ;  /* 0x00000ca000007947 */ /* 0x000fea0003800000 */
.L_x_7010:
        /* <DEDUP_REMOVED lines=9> */
.L_x_7015:
[----:B------:R-:W2:Y:S02]  /*96e0*/  LDG.E R0, [R2.64] ;  /* 0x0000002402007981 */ /* 0x000ea4000c1e1900 */
[----:B--2---:R-:W0:Y:S01]  /*96f0*/  I2F R0, R0 ;  /* 0x0000000000007306 */ /* 0x004e220000201400 */
[----:B------:R-:W-:Y:S05]  /*9700*/  BRA `(.L_x_7013) ;  /* 0x00000be000007947 */ /* 0x000fea0003800000 */
.L_x_7014:
[----:B------:R-:W2:Y:S02]  /*9710*/  LDG.E.U16 R0, [R2.64] ;  /* 0x0000002402007981 */ /* 0x000ea4000c1e1500 */
[----:B--2---:R-:W0:Y:S01]  /*9720*/  I2F.S16 R0, R0 ;  /* 0x0000000000007306 */ /* 0x004e220000101400 */
[----:B------:R-:W-:Y:S05]  /*9730*/  BRA `(.L_x_7013) ;  /* 0x00000bb000007947 */ /* 0x000fea0003800000 */
.L_x_7009:
        /* <DEDUP_REMOVED lines=8> */
.L_x_7017:
[----:B------:R-:W2:Y:S02]  /*97c0*/  LDG.E.U16 R0, [R2.64] ;  /* 0x0000002402007981 */ /* 0x000ea4000c1e1500 */
[----:B--2---:R-:W-:Y:S01]  /*97d0*/  HADD2.F32 R0, -RZ, R0.H0_H0 ;  /* 0x20000000ff007230 */ /* 0x004fe20000004100 */
[----:B------:R-:W-:Y:S05]  /*97e0*/  BRA `(.L_x_7013) ;  /* 0x00000b0000007947 */ /* 0x000fea0003800000 */
.L_x_7016:
        /* <DEDUP_REMOVED lines=8> */
.L_x_7019:
[----:B------:R-:W2:Y:S02]  /*9870*/  LDG.E.U16 R0, [R2.64] ;  /* 0x0000002402007981 */ /* 0x000ea4000c1e1500 */
[----:B--2---:R-:W-:Y:S01]  /*9880*/  HADD2.F32 R0, -RZ, R0.H0_H0 ;  /* 0x20000000ff007230 */ /* 0x004fe20000004100 */
[----:B------:R-:W-:Y:S05]  /*9890*/  BRA `(.L_x_7013) ;  /* 0x00000a5000007947 */ /* 0x000fea0003800000 */
.L_x_7018:
[----:B------:R-:W2:Y:S02]  /*98a0*/  LDG.E.64 R2, [R2.64] ;  /* 0x0000002402027981 */ /* 0x000ea4000c1e1b00 */
[----:B--2---:R-:W0:Y:S01]  /*98b0*/  F2F.F32.F64 R0, R2 ;  /* 0x0000000200007310 */ /* 0x004e220000301000 */
[----:B------:R-:W0:-:S14]  /*98c0*/  DSETP.GEU.AND P0, PT, |R2|, c[0x2][0x0], PT ;  /* 0x008000000200762a */ /* 0x000e1c0003f0e200 */
[----:B0-----:R-:W-:Y:S01]  /*98d0*/  @!P0 FMUL R0, R0, 1.175494350822287508e-38 ;  /* 0x0080000000008820 */ /* 0x001fe20000400000 */
[----:B------:R-:W-:Y:S05]  /*98e0*/  BRA `(.L_x_7013) ;  /* 0x00000a0000007947 */ /* 0x000fea0003800000 */
.L_x_7008:
        /* <DEDUP_REMOVED lines=12> */
.L_x_7022:
[----:B------:R-:W2:Y:S02]  /*99b0*/  LDG.E.64 R2, [R2.64] ;  /* 0x0000002402027981 */ /* 0x000ea4000c1e1b00 */
[----:B--2---:R-:W0:Y:S01]  /*99c0*/  F2F.F32.F64 R0, R2 ;  /* 0x0000000200007310 */ /* 0x004e220000301000 */
[----:B------:R-:W0:-:S14]  /*99d0*/  DSETP.GEU.AND P0, PT, |R2|, c[0x2][0x0], PT ;  /* 0x008000000200762a */ /* 0x000e1c0003f0e200 */
[----:B0-----:R-:W-:Y:S01]  /*99e0*/  @!P0 FMUL R0, R0, 1.175494350822287508e-38 ;  /* 0x0080000000008820 */ /* 0x001fe20000400000 */
[----:B------:R-:W-:Y:S05]  /*99f0*/  BRA `(.L_x_7013) ;  /* 0x000008f000007947 */ /* 0x000fea0003800000 */
.L_x_7021:
        /* <DEDUP_REMOVED lines=26> */
.L_x_7024:
        /* <DEDUP_REMOVED lines=13> */
.L_x_7023:
[----:B------:R-:W2:Y:S02]  /*9c70*/  LDG.E.U16 R0, [R2.64] ;  /* 0x0000002402007981 */ /* 0x000ea4000c1e1500 */
[----:B--2---:R-:W-:Y:S01]  /*9c80*/  PRMT R0, RZ, 0x5410, R0 ;  /* 0x00005410ff007816 */ /* 0x004fe20000000000 */
[----:B------:R-:W-:Y:S05]  /*9c90*/  BRA `(.L_x_7013) ;  /* 0x0000065000007947 */ /* 0x000fea0003800000 */
.L_x_7020:
        /* <DEDUP_REMOVED lines=11> */
.L_x_7027:
        /* <DEDUP_REMOVED lines=20> */
.L_x_7029:
[----:B------:R-:W-:Y:S05]  /*9e90*/  BSYNC B0 ;  /* 0x0000000000007941 */ /* 0x000fea0003800000 */
.L_x_7028:
[----:B------:R-:W-:Y:S01]  /*9ea0*/  LEA R3, R0, 0x3b800000, 0x17 ;  /* 0x3b80000000037811 */ /* 0x000fe200078eb8ff */
[----:B------:R-:W-:-:S05]  /*9eb0*/  IMAD.SHL.U32 R0, R2, 0x100000, RZ ;  /* 0x0010000002007824 */ /* 0x000fca00078e00ff */
[----:B------:R-:W-:Y:S01]  /*9ec0*/  LOP3.LUT R0, R3, R0, R4, 0xfe, !PT ;  /* 0x0000000003007212 */ /* 0x000fe200078efe04 */
[----:B------:R-:W-:Y:S05]  /*9ed0*/  BRA `(.L_x_7013) ;  /* 0x0000041000007947 */ /* 0x000fea0003800000 */
.L_x_7026:
        /* <DEDUP_REMOVED lines=20> */
.L_x_7031:
[----:B------:R-:W-:Y:S05]  /*a020*/  BSYNC B0 ;  /* 0x0000000000007941 */ /* 0x000fea0003800000 */
.L_x_7030:
[----:B------:R-:W-:Y:S01]  /*a030*/  LEA R3, R0, 0x37800000, 0x17 ;  /* 0x3780000000037811 */ /* 0x000fe200078eb8ff */
[----:B------:R-:W-:-:S05]  /*a040*/  IMAD.SHL.U32 R0, R2, 0x200000, RZ ;  /* 0x0020000002007824 */ /* 0x000fca00078e00ff */
[----:B------:R-:W-:Y:S01]  /*a050*/  LOP3.LUT R0, R3, R0, R4, 0xfe, !PT ;  /* 0x0000000003007212 */ /* 0x000fe200078efe04 */
[----:B------:R-:W-:Y:S05]  /*a060*/  BRA `(.L_x_7013) ;  /* 0x0000028000007947 */ /* 0x000fea0003800000 */
.L_x_7025:
        /* <DEDUP_REMOVED lines=14> */
.L_x_7012:
        /* <DEDUP_REMOVED lines=21> */
.L_x_7033:
[----:B------:R-:W2:Y:S02]  /*a2a0*/  LDG.E.64 R2, [R2.64] ;  /* 0x0000002402027981 */ /* 0x000ea4000c1e1b00 */
[----:B--2---:R0:W2:Y:S01]  /*a2b0*/  I2F.U64 R0, R2 ;  /* 0x0000000200007312 */ /* 0x0040a20000301000 */
[----:B------:R-:W-:Y:S05]  /*a2c0*/  BRA `(.L_x_7013) ;  /* 0x0000002000007947 */ /* 0x000fea0003800000 */
.L_x_7032:
[----:B------:R-:W2:Y:S02]  /*a2d0*/  LDG.E R0, [R2.64] ;  /* 0x0000002402007981 */ /* 0x000ea4000c1e1900 */
[----:B--2---:R-:W0:Y:S02]  /*a2e0*/  I2F.U32 R0, R0 ;  /* 0x0000000000007306 */ /* 0x004e240000201000 */
.L_x_7013:
[----:B------:R-:W-:Y:S05]  /*a2f0*/  BSYNC B6 ;  /* 0x0000000000067941 */ /* 0x000fea0003800000 */
.L_x_7007:
        /* <DEDUP_REMOVED lines=23> */
.L_x_7037:
[----:B------:R-:W0:Y:S02]  /*a470*/  F2I.S64.TRUNC R2, R2 ;  /* 0x0000000200027311 */ /* 0x000e24000020d900 */
[----:B0-----:R-:W-:-:S05]  /*a480*/  IMAD.MOV.U32 R5, RZ, RZ, R2 ;  /* 0x000000ffff057224 */ /* 0x001fca00078e0002 */
[----:B------:R0:W-:Y:S01]  /*a490*/  STG.E.U8 [R16.64], R5 ;  /* 0x0000000510007986 */ /* 0x0001e2000c101124 */
[----:B------:R-:W-:Y:S05]  /*a4a0*/  BRA `(.L_x_7039) ;  /* 0x00000d3000007947 */ /* 0x000fea0003800000 */
.L_x_7036:
        /* <DEDUP_REMOVED lines=9> */
.L_x_7041:
[----:B------:R-:W0:Y:S02]  /*a540*/  F2I.FTZ.TRUNC.NTZ R3, R2 ;  /* 0x0000000200037305 */ /* 0x000e24000021f100 */
[----:B0-----:R0:W-:Y:S01]  /*a550*/  STG.E [R16.64], R3 ;  /* 0x0000000310007986 */ /* 0x0011e2000c101924 */
[----:B------:R-:W-:Y:S05]  /*a560*/  BRA `(.L_x_7039) ;  /* 0x00000c7000007947 */ /* 0x000fea0003800000 */
.L_x_7040:
[----:B------:R-:W0:Y:S02]  /*a570*/  F2I.FTZ.TRUNC.NTZ R3, R2 ;  /* 0x0000000200037305 */ /* 0x000e24000021f100 */
[----:B0-----:R0:W-:Y:S01]  /*a580*/  STG.E.U16 [R16.64], R3 ;  /* 0x0000000310007986 */ /* 0x0011e2000c101524 */
[----:B------:R-:W-:Y:S05]  /*a590*/  BRA `(.L_x_7039) ;  /* 0x00000c4000007947 */ /* 0x000fea0003800000 */
.L_x_7035:
        /* <DEDUP_REMOVED lines=8> */
.L_x_7043:
[----:B------:R-:W-:-:S05]  /*a620*/  F2FP.PACK_AB R2, RZ, R2 ;  /* 0x00000002ff02723e */ /* 0x000fca00000000ff */
[----:B------:R0:W-:Y:S01]  /*a630*/  STG.E.U16 [R16.64], R2 ;  /* 0x0000000210007986 */ /* 0x0001e2000c101524 */
[----:B------:R-:W-:Y:S05]  /*a640*/  BRA `(.L_x_7039) ;  /* 0x00000b9000007947 */ /* 0x000fea0003800000 */
.L_x_7042:
        /* <DEDUP_REMOVED lines=9> */
.L_x_7045:
[----:B------:R-:W-:-:S04]  /*a6e0*/  F2FP.PACK_AB R3, RZ, R2 ;  /* 0x00000002ff03723e */ /* 0x000fc800000000ff */
[----:B------:R-:W-:-:S05]  /*a6f0*/  PRMT R3, R3, 0x5410, RZ ;  /* 0x0000541003037816 */ /* 0x000fca00000000ff */
[----:B------:R0:W-:Y:S01]  /*a700*/  STG.E [R16.64], R3 ;  /* 0x0000000310007986 */ /* 0x0001e2000c101924 */
[----:B------:R-:W-:Y:S05]  /*a710*/  BRA `(.L_x_7039) ;  /* 0x00000ac000007947 */ /* 0x000fea0003800000 */
.L_x_7044:
[----:B------:R-:W-:-:S06]  /*a720*/  FMUL.FTZ R2, R2, 1 ;  /* 0x3f80000002027820 */ /* 0x000fcc0000410000 */
[----:B------:R-:W0:Y:S02]  /*a730*/  F2F.F64.F32 R2, R2 ;  /* 0x0000000200027310 */ /* 0x000e240000201800 */
[----:B0-----:R0:W-:Y:S01]  /*a740*/  STG.E.64 [R16.64], R2 ;  /* 0x0000000210007986 */ /* 0x0011e2000c101b24 */
[----:B------:R-:W-:Y:S05]  /*a750*/  BRA `(.L_x_7039) ;  /* 0x00000a8000007947 */ /* 0x000fea0003800000 */
.L_x_7034:
        /* <DEDUP_REMOVED lines=12> */
.L_x_7048:
[----:B------:R-:W-:Y:S01]  /*a820*/  FMUL.FTZ R4, R2, 1 ;  /* 0x3f80000002047820 */ /* 0x000fe20000410000 */
[----:B------:R-:W-:-:S05]  /*a830*/  CS2R R6, SRZ ;  /* 0x0000000000067805 */ /* 0x000fca000001ff00 */
[----:B------:R-:W0:Y:S02]  /*a840*/  F2F.F64.F32 R4, R4 ;  /* 0x0000000400047310 */ /* 0x000e240000201800 */
[----:B0-----:R0:W-:Y:S01]  /*a850*/  STG.E.128 [R16.64], R4 ;  /* 0x0000000410007986 */ /* 0x0011e2000c101d24 */
[----:B------:R-:W-:Y:S05]  /*a860*/  BRA `(.L_x_7039) ;  /* 0x0000097000007947 */ /* 0x000fea0003800000 */
.L_x_7047:
        /* <DEDUP_REMOVED lines=20> */
.L_x_7052:
[----:B------:R-:W-:Y:S05]  /*a9b0*/  BSYNC B0 ;  /* 0x0000000000007941 */ /* 0x000fea0003800000 */
.L_x_7051:
[----:B------:R-:W-:-:S05]  /*a9c0*/  LOP3.LUT R5, R0, R5, RZ, 0xfc, !PT ;  /* 0x0000000500057212 */ /* 0x000fca00078efcff */
[----:B------:R0:W-:Y:S01]  /*a9d0*/  STG.E.U8 [R16.64], R5 ;  /* 0x0000000510007986 */ /* 0x0001e2000c101124 */
[----:B------:R-:W-:Y:S05]  /*a9e0*/  BRA `(.L_x_7039) ;  /* 0x000007f000007947 */ /* 0x000fea0003800000 */
.L_x_7050:
        /* <DEDUP_REMOVED lines=12> */
.L_x_7054:
[----:B------:R-:W-:Y:S01]  /*aab0*/  IMAD.MOV.U32 R0, RZ, RZ, 0x7f ;  /* 0x0000007fff007424 */ /* 0x000fe200078e00ff */
[----:B------:R-:W-:-:S04]  /*aac0*/  ISETP.GT.U32.AND P0, PT, R4, 0x7f800000, PT ;  /* 0x7f8000000400780c */ /* 0x000fc80003f04070 */
[----:B------:R-:W-:-:S04]  /*aad0*/  SEL R0, R0, 0x7c, P0 ;  /* 0x0000007c00007807 */ /* 0x000fc80000000000 */
.L_x_7055:
[----:B------:R-:W-:Y:S05]  /*aae0*/  BSYNC B0 ;  /* 0x0000000000007941 */ /* 0x000fea0003800000 */
.L_x_7053:
[----:B------:R-:W-:-:S04]  /*aaf0*/  LOP3.LUT R2, R2, 0x80000000, RZ, 0xc0, !PT ;  /* 0x8000000002027812 */ /* 0x000fc800078ec0ff */
[----:B------:R-:W-:-:S04]  /*ab00*/  SHF.R.U32.HI R3, RZ, 0x18, R2 ;  /* 0x00000018ff037819 */ /* 0x000fc80000011602 */
[----:B------:R-:W-:-:S05]  /*ab10*/  LOP3.LUT R3, R0, R3, RZ, 0xfc, !PT ;  /* 0x0000000300037212 */ /* 0x000fca00078efcff */
[----:B------:R0:W-:Y:S01]  /*ab20*/  STG.E.U8 [R16.64], R3 ;  /* 0x0000000310007986 */ /* 0x0001e2000c101124 */
[----:B------:R-:W-:Y:S05]  /*ab30*/  BRA `(.L_x_7039) ;  /* 0x000006a000007947 */ /* 0x000fea0003800000 */
.L_x_7049:
[----:B------:R-:W-:-:S05]  /*ab40*/  F2FP.BF16.PACK_AB R2, RZ, R2 ;  /* 0x00000002ff02723e */ /* 0x000fca00000010ff */
[----:B------:R0:W-:Y:S01]  /*ab50*/  STG.E.U16 [R16.64], R2 ;  /* 0x0000000210007986 */ /* 0x0001e2000c101524 */
[----:B------:R-:W-:Y:S05]  /*ab60*/  BRA `(.L_x_7039) ;  /* 0x0000067000007947 */ /* 0x000fea0003800000 */
.L_x_7046:
        /* <DEDUP_REMOVED lines=11> */
.L_x_7058:
        /* <DEDUP_REMOVED lines=16> */
.L_x_7061:
[----:B------:R-:W-:-:S04]  /*ad20*/  LOP3.LUT R2, R2, 0x80000000, RZ, 0xc0, !PT ;  /* 0x8000000002027812 */ /* 0x000fc800078ec0ff */
[----:B------:R-:W-:-:S04]  /*ad30*/  SHF.R.U32.HI R3, RZ, 0x18, R2 ;  /* 0x00000018ff037819 */ /* 0x000fc80000011602 */
[----:B------:R-:W-:-:S04]  /*ad40*/  LOP3.LUT R0, R0, R3, RZ, 0xfc, !PT ;  /* 0x0000000300007212 */ /* 0x000fc800078efcff */
[----:B------:R-:W-:Y:S02]  /*ad50*/  PRMT R8, R0, 0x7610, R8 ;  /* 0x0000761000087816 */ /* 0x000fe40000000008 */
.L_x_7060:
[----:B------:R-:W-:Y:S05]  /*ad60*/  BSYNC B0 ;  /* 0x0000000000007941 */ /* 0x000fea0003800000 */
.L_x_7059:
[----:B------:R0:W-:Y:S01]  /*ad70*/  STG.E.U8 [R16.64], R8 ;  /* 0x0000000810007986 */ /* 0x0001e2000c101124 */
[----:B------:R-:W-:Y:S05]  /*ad80*/  BRA `(.L_x_7039) ;  /* 0x0000045000007947 */ /* 0x000fea0003800000 */
.L_x_7057:
        /* <DEDUP_REMOVED lines=16> */
.L_x_7064:
[----:B------:R-:W-:-:S04]  /*ae90*/  LOP3.LUT R2, R2, 0x80000000, RZ, 0xc0, !PT ;  /* 0x8000000002027812 */ /* 0x000fc800078ec0ff */
[----:B------:R-:W-:-:S04]  /*aea0*/  SHF.R.U32.HI R3, RZ, 0x18, R2 ;  /* 0x00000018ff037819 */ /* 0x000fc80000011602 */
[----:B------:R-:W-:-:S04]  /*aeb0*/  LOP3.LUT R0, R0, R3, RZ, 0xfc, !PT ;  /* 0x0000000300007212 */ /* 0x000fc800078efcff */
[----:B------:R-:W-:Y:S02]  /*aec0*/  PRMT R8, R0, 0x7610, R8 ;  /* 0x0000761000087816 */ /* 0x000fe40000000008 */
.L_x_7063:
[----:B------:R-:W-:Y:S05]  /*aed0*/  BSYNC B0 ;  /* 0x0000000000007941 */ /* 0x000fea0003800000 */
.L_x_7062:
[----:B------:R0:W-:Y:S01]  /*aee0*/  STG.E.U8 [R16.64], R8 ;  /* 0x0000000810007986 */ /* 0x0001e2000c101124 */
[----:B------:R-:W-:Y:S05]  /*aef0*/  BRA `(.L_x_7039) ;  /* 0x000002e000007947 */ /* 0x000fea0003800000 */
.L_x_7056:
        /* <DEDUP_REMOVED lines=21> */
.L_x_7038:
        /* <DEDUP_REMOVED lines=20> */
.L_x_7066:
[----:B------:R-:W0:Y:S02]  /*b190*/  F2I.U64.TRUNC R2, R2 ;  /* 0x0000000200027311 */ /* 0x000e24000020d800 */
[----:B0-----:R0:W-:Y:S01]  /*b1a0*/  STG.E.64 [R16.64], R2 ;  /* 0x0000000210007986 */ /* 0x0011e2000c101b24 */
[----:B------:R-:W-:Y:S05]  /*b1b0*/  BRA `(.L_x_7039) ;  /* 0x0000002000007947 */ /* 0x000fea0003800000 */
.L_x_7065:
[----:B------:R-:W0:Y:S02]  /*b1c0*/  F2I.FTZ.U32.TRUNC.NTZ R3, R2 ;  /* 0x0000000200037305 */ /* 0x000e24000021f000 */
[----:B0-----:R0:W-:Y:S02]  /*b1d0*/  STG.E [R16.64], R3 ;  /* 0x0000000310007986 */ /* 0x0011e4000c101924 */
.L_x_7039:
[----:B------:R-:W-:Y:S02]  /*b1e0*/  IADD3 R23, R23, 0x80, RZ ;  /* 0x0000008017177810 */ /* 0x000fe40007ffe0ff */
.L_x_6890:
[----:B------:R-:W-:Y:S05]  /*b1f0*/  BSYNC B7 ;  /* 0x0000000000077941 */ /* 0x000fea0003800000 */
.L_x_6889:
        /* <DEDUP_REMOVED lines=257> */
.L_x_7067:
        /* <DEDUP_REMOVED lines=20> */
.L_x_7072:
[----:B------:R-:W2:Y:S02]  /*c350*/  LDG.E.U8 R2, [R2.64] ;  /* 0x0000002402027981 */ /* 0x000ea4000c1e1100 */
[----:B--2---:R0:W1:Y:S01]  /*c360*/  I2F.U16 R19, R2 ;  /* 0x0000000200137306 */ /* 0x0040620000101000 */
[----:B------:R-:W-:Y:S05]  /*c370*/  BRA `(.L_x_7074) ;  /* 0x00000ca000007947 */ /* 0x000fea0003800000 */
.L_x_7071:
        /* <DEDUP_REMOVED lines=9> */
.L_x_7076:
[----:B------:R-:W2:Y:S02]  /*c410*/  LDG.E R2, [R2.64] ;  /* 0x0000002402027981 */ /* 0x000ea4000c1e1900 */
[----:B--2---:R0:W1:Y:S01]  /*c420*/  I2F R19, R2 ;  /* 0x0000000200137306 */ /* 0x0040620000201400 */
[----:B------:R-:W-:Y:S05]  /*c430*/  BRA `(.L_x_7074) ;  /* 0x00000be000007947 */ /* 0x000fea0003800000 */
.L_x_7075:
[----:B------:R-:W2:Y:S02]  /*c440*/  LDG.E.U16 R2, [R2.64] ;  /* 0x0000002402027981 */ /* 0x000ea4000c1e1500 */
[----:B--2---:R0:W1:Y:S01]  /*c450*/  I2F.S16 R19, R2 ;  /* 0x0000000200137306 */ /* 0x0040620000101400 */
[----:B------:R-:W-:Y:S05]  /*c460*/  BRA `(.L_x_7074) ;  /* 0x00000bb000007947 */ /* 0x000fea0003800000 */
.L_x_7070:
        /* <DEDUP_REMOVED lines=8> */
.L_x_7078:
[----:B------:R-:W2:Y:S02]  /*c4f0*/  LDG.E.U16 R2, [R2.64] ;  /* 0x0000002402027981 */ /* 0x000ea4000c1e1500 */
[----:B--2---:R-:W-:Y:S01]  /*c500*/  HADD2.F32 R19, -RZ, R2.H0_H0 ;  /* 0x20000002ff137230 */ /* 0x004fe20000004100 */
[----:B------:R-:W-:Y:S05]  /*c510*/  BRA `(.L_x_7074) ;  /* 0x00000b0000007947 */ /* 0x000fea0003800000 */
.L_x_7077:
        /* <DEDUP_REMOVED lines=8> */
.L_x_7080:
[----:B------:R-:W2:Y:S02]  /*c5a0*/  LDG.E.U16 R2, [R2.64] ;  /* 0x0000002402027981 */ /* 0x000ea4000c1e1500 */
[----:B--2---:R-:W-:Y:S01]  /*c5b0*/  HADD2.F32 R19, -RZ, R2.H0_H0 ;  /* 0x20000002ff137230 */ /* 0x004fe20000004100 */
[----:B------:R-:W-:Y:S05]  /*c5c0*/  BRA `(.L_x_7074) ;  /* 0x00000a5000007947 */ /* 0x000fea0003800000 */
.L_x_7079:
[----:B------:R-:W2:Y:S02]  /*c5d0*/  LDG.E.64 R2, [R2.64] ;  /* 0x0000002402027981 */ /* 0x000ea4000c1e1b00 */
[----:B--2---:R-:W0:Y:S01]  /*c5e0*/  F2F.F32.F64 R19, R2 ;  /* 0x0000000200137310 */ /* 0x004e220000301000 */
[----:B------:R-:W0:-:S14]  /*c5f0*/  DSETP.GEU.AND P0, PT, |R2|, c[0x2][0x0], PT ;  /* 0x008000000200762a */ /* 0x000e1c0003f0e200 */
[----:B0-----:R-:W-:Y:S01]  /*c600*/  @!P0 FMUL R19, R19, 1.175494350822287508e-38 ;  /* 0x0080000013138820 */ /* 0x001fe20000400000 */
[----:B------:R-:W-:Y:S05]  /*c610*/  BRA `(.L_x_7074) ;  /* 0x00000a0000007947 */ /* 0x000fea0003800000 */
.L_x_7069:
        /* <DEDUP_REMOVED lines=12> */
.L_x_7083:
[----:B------:R-:W2:Y:S02]  /*c6e0*/  LDG.E.64 R2, [R2.64] ;  /* 0x0000002402027981 */ /* 0x000ea4000c1e1b00 */
[----:B--2---:R-:W0:Y:S01]  /*c6f0*/  F2F.F32.F64 R19, R2 ;  /* 0x0000000200137310 */ /* 0x004e220000301000 */
[----:B------:R-:W0:-:S14]  /*c700*/  DSETP.GEU.AND P0, PT, |R2|, c[0x2][0x0], PT ;  /* 0x008000000200762a */ /* 0x000e1c0003f0e200 */
[----:B0-----:R-:W-:Y:S01]  /*c710*/  @!P0 FMUL R19, R19, 1.175494350822287508e-38 ;  /* 0x0080000013138820 */ /* 0x001fe20000400000 */
[----:B------:R-:W-:Y:S05]  /*c720*/  BRA `(.L_x_7074) ;  /* 0x000008f000007947 */ /* 0x000fea0003800000 */
.L_x_7082:
        /* <DEDUP_REMOVED lines=26> */
.L_x_7085:
        /* <DEDUP_REMOVED lines=13> */
.L_x_7084:
[----:B------:R-:W2:Y:S02]  /*c9a0*/  LDG.E.U16 R2, [R2.64] ;  /* 0x0000002402027981 */ /* 0x000ea4000c1e1500 */
[----:B--2---:R-:W-:Y:S01]  /*c9b0*/  PRMT R19, RZ, 0x5410, R2 ;  /* 0x00005410ff137816 */ /* 0x004fe20000000002 */
[----:B------:R-:W-:Y:S05]  /*c9c0*/  BRA `(.L_x_7074) ;  /* 0x0000065000007947 */ /* 0x000fea0003800000 */
.L_x_7081:
        /* <DEDUP_REMOVED lines=11> */
.L_x_7088:
        /* <DEDUP_REMOVED lines=20> */
.L_x_7090:
[----:B------:R-:W-:Y:S05]  /*cbc0*/  BSYNC B0 ;  /* 0x0000000000007941 */ /* 0x000fea0003800000 */
.L_x_7089:
[----:B------:R-:W-:Y:S01]  /*cbd0*/  IMAD.SHL.U32 R2, R2, 0x100000, RZ ;  /* 0x0010000002027824 */ /* 0x000fe200078e00ff */
[----:B------:R-:W-:-:S04]  /*cbe0*/  LEA R0, R0, 0x3b800000, 0x17 ;  /* 0x3b80000000007811 */ /* 0x000fc800078eb8ff */
[----:B------:R-:W-:Y:S01]  /*cbf0*/  LOP3.LUT R19, R0, R2, R19, 0xfe, !PT ;  /* 0x0000000200137212 */ /* 0x000fe200078efe13 */
[----:B------:R-:W-:Y:S05]  /*cc00*/  BRA `(.L_x_7074) ;  /* 0x0000041000007947 */ /* 0x000fea0003800000 */
.L_x_7087:
        /* <DEDUP_REMOVED lines=20> */
.L_x_7092:
[----:B------:R-:W-:Y:S05]  /*cd50*/  BSYNC B0 ;  /* 0x0000000000007941 */ /* 0x000fea0003800000 */
.L_x_7091:
[----:B------:R-:W-:Y:S01]  /*cd60*/  IMAD.SHL.U32 R2, R2, 0x200000, RZ ;  /* 0x0020000002027824 */ /* 0x000fe200078e00ff */
[----:B------:R-:W-:-:S04]  /*cd70*/  LEA R0, R0, 0x37800000, 0x17 ;  /* 0x3780000000007811 */ /* 0x000fc800078eb8ff */
[----:B------:R-:W-:Y:S01]  /*cd80*/  LOP3.LUT R19, R0, R2, R19, 0xfe, !PT ;  /* 0x0000000200137212 */ /* 0x000fe200078efe13 */
[----:B------:R-:W-:Y:S05]  /*cd90*/  BRA `(.L_x_7074) ;  /* 0x0000028000007947 */ /* 0x000fea0003800000 */
.L_x_7086:
        /* <DEDUP_REMOVED lines=14> */
.L_x_7073:
        /* <DEDUP_REMOVED lines=21> */
.L_x_7094:
[----:B------:R-:W2:Y:S02]  /*cfd0*/  LDG.E.64 R2, [R2.64] ;  /* 0x0000002402027981 */ /* 0x000ea4000c1e1b00 */
[----:B--2---:R0:W1:Y:S01]  /*cfe0*/  I2F.U64 R19, R2 ;  /* 0x0000000200137312 */ /* 0x0040620000301000 */
[----:B------:R-:W-:Y:S05]  /*cff0*/  BRA `(.L_x_7074) ;  /* 0x0000002000007947 */ /* 0x000fea0003800000 */
.L_x_7093:
[----:B------:R-:W2:Y:S02]  /*d000*/  LDG.E R2, [R2.64] ;  /* 0x0000002402027981 */ /* 0x000ea4000c1e1900 */
[----:B--2---:R0:W1:Y:S02]  /*d010*/  I2F.U32 R19, R2 ;  /* 0x0000000200137306 */ /* 0x0040640000201000 */
.L_x_7074:
[----:B------:R-:W-:Y:S05]  /*d020*/  BSYNC B6 ;  /* 0x0000000000067941 */ /* 0x000fea0003800000 */
.L_x_7068:
        /* <DEDUP_REMOVED lines=18> */
.L_x_7099:
[----:B------:R-:W2:Y:S02]  /*d150*/  LDG.E.U8 R0, [R2.64] ;  /* 0x0000002402007981 */ /* 0x000ea4000c1e1100 */
[----:B--2---:R-:W0:Y:S01]  /*d160*/  I2F.U16 R0, R0 ;  /* 0x0000000000007306 */ /* 0x004e220000101000 */
[----:B------:R-:W-:Y:S05]  /*d170*/  BRA `(.L_x_7101) ;  /* 0x00000ca000007947 */ /* 0x000fea0003800000 */
.L_x_7098:
        /* <DEDUP_REMOVED lines=9> */
.L_x_7103:
[----:B------:R-:W2:Y:S02]  /*d210*/  LDG.E R0, [R2.64] ;  /* 0x0000002402007981 */ /* 0x000ea4000c1e1900 */
[----:B--2---:R-:W0:Y:S01]  /*d220*/  I2F R0, R0 ;  /* 0x0000000000007306 */ /* 0x004e220000201400 */
[----:B------:R-:W-:Y:S05]  /*d230*/  BRA `(.L_x_7101) ;  /* 0x00000be000007947 */ /* 0x000fea0003800000 */
.L_x_7102:
[----:B------:R-:W2:Y:S02]  /*d240*/  LDG.E.U16 R0, [R2.64] ;  /* 0x0000002402007981 */ /* 0x000ea4000c1e1500 */
[----:B--2---:R-:W0:Y:S01]  /*d250*/  I2F.S16 R0, R0 ;  /* 0x0000000000007306 */ /* 0x004e220000101400 */
[----:B------:R-:W-:Y:S05]  /*d260*/  BRA `(.L_x_7101) ;  /* 0x00000bb000007947 */ /* 0x000fea0003800000 */
.L_x_7097:
        /* <DEDUP_REMOVED lines=8> */
.L_x_7105:
[----:B------:R-:W2:Y:S02]  /*d2f0*/  LDG.E.U16 R0, [R2.64] ;  /* 0x0000002402007981 */ /* 0x000ea4000c1e1500 */
[----:B--2---:R-:W-:Y:S01]  /*d300*/  HADD2.F32 R0, -RZ, R0.H0_H0 ;  /* 0x20000000ff007230 */ /* 0x004fe20000004100 */
[----:B------:R-:W-:Y:S05]  /*d310*/  BRA `(.L_x_7101) ;  /* 0x00000b0000007947 */ /* 0x000fea0003800000 */
.L_x_7104:
        /* <DEDUP_REMOVED lines=8> */
.L_x_7107:
[----:B------:R-:W2:Y:S02]  /*d3a0*/  LDG.E.U16 R0, [R2.64] ;  /* 0x0000002402007981 */ /* 0x000ea4000c1e1500 */
[----:B--2---:R-:W-:Y:S01]  /*d3b0*/  HADD2.F32 R0, -RZ, R0.H0_H0 ;  /* 0x20000000ff007230 */ /* 0x004fe20000004100 */
[----:B------:R-:W-:Y:S05]  /*d3c0*/  BRA `(.L_x_7101) ;  /* 0x00000a5000007947 */ /* 0x000fea0003800000 */
.L_x_7106:
[----:B------:R-:W2:Y:S02]  /*d3d0*/  LDG.E.64 R2, [R2.64] ;  /* 0x0000002402027981 */ /* 0x000ea4000c1e1b00 */
[----:B--2---:R-:W0:Y:S01]  /*d3e0*/  F2F.F32.F64 R0, R2 ;  /* 0x0000000200007310 */ /* 0x004e220000301000 */
[----:B------:R-:W0:-:S14]  /*d3f0*/  DSETP.GEU.AND P0, PT, |R2|, c[0x2][0x0], PT ;  /* 0x008000000200762a */ /* 0x000e1c0003f0e200 */
[----:B0-----:R-:W-:Y:S01]  /*d400*/  @!P0 FMUL R0, R0, 1.175494350822287508e-38 ;  /* 0x0080000000008820 */ /* 0x001fe20000400000 */
[----:B------:R-:W-:Y:S05]  /*d410*/  BRA `(.L_x_7101) ;  /* 0x00000a0000007947 */ /* 0x000fea0003800000 */
.L_x_7096:
        /* <DEDUP_REMOVED lines=12> */
.L_x_7110:
[----:B------:R-:W2:Y:S02]  /*d4e0*/  LDG.E.64 R2, [R2.64] ;  /* 0x0000002402027981 */ /* 0x000ea4000c1e1b00 */
[----:B--2---:R-:W0:Y:S01]  /*d4f0*/  F2F.F32.F64 R0, R2 ;  /* 0x0000000200007310 */ /* 0x004e220000301000 */
[----:B------:R-:W0:-:S14]  /*d500*/  DSETP.GEU.AND P0, PT, |R2|, c[0x2][0x0], PT ;  /* 0x008000000200762a */ /* 0x000e1c0003f0e200 */
[----:B0-----:R-:W-:Y:S01]  /*d510*/  @!P0 FMUL R0, R0, 1.175494350822287508e-38 ;  /* 0x0080000000008820 */ /* 0x001fe20000400000 */
[----:B------:R-:W-:Y:S05]  /*d520*/  BRA `(.L_x_7101) ;  /* 0x000008f000007947 */ /* 0x000fea0003800000 */
.L_x_7109:
        /* <DEDUP_REMOVED lines=26> */
.L_x_7112:
        /* <DEDUP_REMOVED lines=13> */
.L_x_7111:
[----:B------:R-:W2:Y:S02]  /*d7a0*/  LDG.E.U16 R0, [R2.64] ;  /* 0x0000002402007981 */ /* 0x000ea4000c1e1500 */
[----:B--2---:R-:W-:Y:S01]  /*d7b0*/  PRMT R0, RZ, 0x5410, R0 ;  /* 0x00005410ff007816 */ /* 0x004fe20000000000 */
[----:B------:R-:W-:Y:S05]  /*d7c0*/  BRA `(.L_x_7101) ;  /* 0x0000065000007947 */ /* 0x000fea0003800000 */
.L_x_7108:
        /* <DEDUP_REMOVED lines=11> */
.L_x_7115:
        /* <DEDUP_REMOVED lines=20> */
.L_x_7117:
[----:B------:R-:W-:Y:S05]  /*d9c0*/  BSYNC B0 ;  /* 0x0000000000007941 */ /* 0x000fea0003800000 */
.L_x_7116:
[----:B------:R-:W-:Y:S01]  /*d9d0*/  LEA R3, R0, 0x3b800000, 0x17 ;  /* 0x3b80000000037811 */ /* 0x000fe200078eb8ff */
[----:B------:R-:W-:-:S05]  /*d9e0*/  IMAD.SHL.U32 R0, R2, 0x100000, RZ ;  /* 0x0010000002007824 */ /* 0x000fca00078e00ff */
[----:B------:R-:W-:Y:S01]  /*d9f0*/  LOP3.LUT R0, R3, R0, R4, 0xfe, !PT ;  /* 0x0000000003007212 */ /* 0x000fe200078efe04 */
[----:B------:R-:W-:Y:S05]  /*da00*/  BRA `(.L_x_7101) ;  /* 0x0000041000007947 */ /* 0x000fea0003800000 */
.L_x_7114:
        /* <DEDUP_REMOVED lines=20> */
.L_x_7119:
[----:B------:R-:W-:Y:S05]  /*db50*/  BSYNC B0 ;  /* 0x0000000000007941 */ /* 0x000fea0003800000 */
.L_x_7118:
[----:B------:R-:W-:Y:S01]  /*db60*/  LEA R3, R0, 0x37800000, 0x17 ;  /* 0x3780000000037811 */ /* 0x000fe200078eb8ff */
[----:B------:R-:W-:-:S05]  /*db70*/  IMAD.SHL.U32 R0, R2, 0x200000, RZ ;  /* 0x0020000002007824 */ /* 0x000fca00078e00ff */
[----:B------:R-:W-:Y:S01]  /*db80*/  LOP3.LUT R0, R3, R0, R4, 0xfe, !PT ;  /* 0x0000000003007212 */ /* 0x000fe200078efe04 */
[----:B------:R-:W-:Y:S05]  /*db90*/  BRA `(.L_x_7101) ;  /* 0x0000028000007947 */ /* 0x000fea0003800000 */
.L_x_7113:
        /* <DEDUP_REMOVED lines=14> */
.L_x_7100:
        /* <DEDUP_REMOVED lines=21> */
.L_x_7121:
[----:B------:R-:W2:Y:S02]  /*ddd0*/  LDG.E.64 R2, [R2.64] ;  /* 0x0000002402027981 */ /* 0x000ea4000c1e1b00 */
[----:B--2---:R0:W2:Y:S01]  /*dde0*/  I2F.U64 R0, R2 ;  /* 0x0000000200007312 */ /* 0x0040a20000301000 */
[----:B------:R-:W-:Y:S05]  /*ddf0*/  BRA `(.L_x_7101) ;  /* 0x0000002000007947 */ /* 0x000fea0003800000 */
.L_x_7120:
[----:B------:R-:W2:Y:S02]  /*de00*/  LDG.E R0, [R2.64] ;  /* 0x0000002402007981 */ /* 0x000ea4000c1e1900 */
[----:B--2---:R-:W0:Y:S02]  /*de10*/  I2F.U32 R0, R0 ;  /* 0x0000000000007306 */ /* 0x004e240000201000 */
.L_x_7101:
[----:B------:R-:W-:Y:S05]  /*de20*/  BSYNC B6 ;  /* 0x0000000000067941 */ /* 0x000fea0003800000 */
.L_x_7095:
        /* <DEDUP_REMOVED lines=23> */
.L_x_7125:
[----:B------:R-:W0:Y:S02]  /*dfa0*/  F2I.S64.TRUNC R2, R2 ;  /* 0x0000000200027311 */ /* 0x000e24000020d900 */
[----:B0-----:R-:W-:-:S05]  /*dfb0*/  IMAD.MOV.U32 R5, RZ, RZ, R2 ;  /* 0x000000ffff057224 */ /* 0x001fca00078e0002 */
[----:B------:R-:W-:Y:S01]  /*dfc0*/  STG.E.U8 [R16.64], R5 ;  /* 0x0000000510007986 */ /* 0x000fe2000c101124 */
[----:B------:R-:W-:Y:S05]  /*dfd0*/  EXIT ;  /* 0x000000000000794d */ /* 0x000fea0003800000 */
.L_x_7124:
        /* <DEDUP_REMOVED lines=9> */
.L_x_7128:
[----:B------:R-:W0:Y:S02]  /*e070*/  F2I.FTZ.TRUNC.NTZ R3, R2 ;  /* 0x0000000200037305 */ /* 0x000e24000021f100 */
[----:B0-----:R-:W-:Y:S01]  /*e080*/  STG.E [R16.64], R3 ;  /* 0x0000000310007986 */ /* 0x001fe2000c101924 */
[----:B------:R-:W-:Y:S05]  /*e090*/  EXIT ;  /* 0x000000000000794d */ /* 0x000fea0003800000 */
.L_x_7127:
[----:B------:R-:W0:Y:S02]  /*e0a0*/  F2I.FTZ.TRUNC.NTZ R3, R2 ;  /* 0x0000000200037305 */ /* 0x000e24000021f100 */
[----:B0-----:R-:W-:Y:S01]  /*e0b0*/  STG.E.U16 [R16.64], R3 ;  /* 0x0000000310007986 */ /* 0x001fe2000c101524 */
[----:B------:R-:W-:Y:S05]  /*e0c0*/  EXIT ;  /* 0x000000000000794d */ /* 0x000fea0003800000 */
.L_x_7123:
        /* <DEDUP_REMOVED lines=8> */
.L_x_7130:
[----:B------:R-:W-:-:S05]  /*e150*/  F2FP.PACK_AB R2, RZ, R2 ;  /* 0x00000002ff02723e */ /* 0x000fca00000000ff */
[----:B------:R-:W-:Y:S01]  /*e160*/  STG.E.U16 [R16.64], R2 ;  /* 0x0000000210007986 */ /* 0x000fe2000c101524 */
[----:B------:R-:W-:Y:S05]  /*e170*/  EXIT ;  /* 0x000000000000794d */ /* 0x000fea0003800000 */
.L_x_7129:
        /* <DEDUP_REMOVED lines=9> */
.L_x_7132:
[----:B------:R-:W-:-:S04]  /*e210*/  F2FP.PACK_AB R3, RZ, R2 ;  /* 0x00000002ff03723e */ /* 0x000fc800000000ff */
[----:B------:R-:W-:-:S05]  /*e220*/  PRMT R3, R3, 0x5410, RZ ;  /* 0x0000541003037816 */ /* 0x000fca00000000ff */
[----:B------:R-:W-:Y:S01]  /*e230*/  STG.E [R16.64], R3 ;  /* 0x0000000310007986 */ /* 0x000fe2000c101924 */
[----:B------:R-:W-:Y:S05]  /*e240*/  EXIT ;  /* 0x000000000000794d */ /* 0x000fea0003800000 */
.L_x_7131:
[----:B------:R-:W-:-:S06]  /*e250*/  FMUL.FTZ R2, R2, 1 ;  /* 0x3f80000002027820 */ /* 0x000fcc0000410000 */
[----:B------:R-:W0:Y:S02]  /*e260*/  F2F.F64.F32 R2, R2 ;  /* 0x0000000200027310 */ /* 0x000e240000201800 */
[----:B0-----:R-:W-:Y:S01]  /*e270*/  STG.E.64 [R16.64], R2 ;  /* 0x0000000210007986 */ /* 0x001fe2000c101b24 */
[----:B------:R-:W-:Y:S05]  /*e280*/  EXIT ;  /* 0x000000000000794d */ /* 0x000fea0003800000 */
.L_x_7122:
        /* <DEDUP_REMOVED lines=12> */
.L_x_7135:
[----:B------:R-:W-:Y:S01]  /*e350*/  FMUL.FTZ R4, R2, 1 ;  /* 0x3f80000002047820 */ /* 0x000fe20000410000 */
[----:B------:R-:W-:-:S05]  /*e360*/  CS2R R6, SRZ ;  /* 0x0000000000067805 */ /* 0x000fca000001ff00 */
[----:B------:R-:W0:Y:S02]  /*e370*/  F2F.F64.F32 R4, R4 ;  /* 0x0000000400047310 */ /* 0x000e240000201800 */
[----:B0-----:R-:W-:Y:S01]  /*e380*/  STG.E.128 [R16.64], R4 ;  /* 0x0000000410007986 */ /* 0x001fe2000c101d24 */
[----:B------:R-:W-:Y:S05]  /*e390*/  EXIT ;  /* 0x000000000000794d */ /* 0x000fea0003800000 */
.L_x_7134:
        /* <DEDUP_REMOVED lines=20> */
.L_x_7139:
[----:B------:R-:W-:Y:S05]  /*e4e0*/  BSYNC B0 ;  /* 0x0000000000007941 */ /* 0x000fea0003800000 */
.L_x_7138:
[----:B------:R-:W-:-:S05]  /*e4f0*/  LOP3.LUT R5, R0, R5, RZ, 0xfc, !PT ;  /* 0x0000000500057212 */ /* 0x000fca00078efcff */
[----:B------:R-:W-:Y:S01]  /*e500*/  STG.E.U8 [R16.64], R5 ;  /* 0x0000000510007986 */ /* 0x000fe2000c101124 */
[----:B------:R-:W-:Y:S05]  /*e510*/  EXIT ;  /* 0x000000000000794d */ /* 0x000fea0003800000 */
.L_x_7137:
        /* <DEDUP_REMOVED lines=12> */
.L_x_7141:
[----:B------:R-:W-:Y:S01]  /*e5e0*/  IMAD.MOV.U32 R0, RZ, RZ, 0x7f ;  /* 0x0000007fff007424 */ /* 0x000fe200078e00ff */
[----:B------:R-:W-:-:S04]  /*e5f0*/  ISETP.GT.U32.AND P0, PT, R4, 0x7f800000, PT ;  /* 0x7f8000000400780c */ /* 0x000fc80003f04070 */
[----:B------:R-:W-:-:S04]  /*e600*/  SEL R0, R0, 0x7c, P0 ;  /* 0x0000007c00007807 */ /* 0x000fc80000000000 */
.L_x_7142:
[----:B------:R-:W-:Y:S05]  /*e610*/  BSYNC B0 ;  /* 0x0000000000007941 */ /* 0x000fea0003800000 */
.L_x_7140:
[----:B------:R-:W-:-:S04]  /*e620*/  LOP3.LUT R2, R2, 0x80000000, RZ, 0xc0, !PT ;  /* 0x8000000002027812 */ /* 0x000fc800078ec0ff */
[----:B------:R-:W-:-:S04]  /*e630*/  SHF.R.U32.HI R3, RZ, 0x18, R2 ;  /* 0x00000018ff037819 */ /* 0x000fc80000011602 */
[----:B------:R-:W-:-:S05]  /*e640*/  LOP3.LUT R3, R0, R3, RZ, 0xfc, !PT ;  /* 0x0000000300037212 */ /* 0x000fca00078efcff */
[----:B------:R-:W-:Y:S01]  /*e650*/  STG.E.U8 [R16.64], R3 ;  /* 0x0000000310007986 */ /* 0x000fe2000c101124 */
[----:B------:R-:W-:Y:S05]  /*e660*/  EXIT ;  /* 0x000000000000794d */ /* 0x000fea0003800000 */
.L_x_7136:
[----:B------:R-:W-:-:S05]  /*e670*/  F2FP.BF16.PACK_AB R2, RZ, R2 ;  /* 0x00000002ff02723e */ /* 0x000fca00000010ff */
[----:B------:R-:W-:Y:S01]  /*e680*/  STG.E.U16 [R16.64], R2 ;  /* 0x0000000210007986 */ /* 0x000fe2000c101524 */
[----:B------:R-:W-:Y:S05]  /*e690*/  EXIT ;  /* 0x000000000000794d */ /* 0x000fea0003800000 */
.L_x_7133:
        /* <DEDUP_REMOVED lines=11> */
.L_x_7145:
        /* <DEDUP_REMOVED lines=16> */
.L_x_7148:
[----:B------:R-:W-:-:S04]  /*e850*/  LOP3.LUT R2, R2, 0x80000000, RZ, 0xc0, !PT ;  /* 0x8000000002027812 */ /* 0x000fc800078ec0ff */
[----:B------:R-:W-:-:S04]  /*e860*/  SHF.R.U32.HI R3, RZ, 0x18, R2 ;  /* 0x00000018ff037819 */ /* 0x000fc80000011602 */
[----:B------:R-:W-:-:S04]  /*e870*/  LOP3.LUT R0, R0, R3, RZ, 0xfc, !PT ;  /* 0x0000000300007212 */ /* 0x000fc800078efcff */
[----:B------:R-:W-:Y:S02]  /*e880*/  PRMT R8, R0, 0x7610, R8 ;  /* 0x0000761000087816 */ /* 0x000fe40000000008 */
.L_x_7147:
[----:B------:R-:W-:Y:S05]  /*e890*/  BSYNC B0 ;  /* 0x0000000000007941 */ /* 0x000fea0003800000 */
.L_x_7146:
[----:B------:R-:W-:Y:S01]  /*e8a0*/  STG.E.U8 [R16.64], R8 ;  /* 0x0000000810007986 */ /* 0x000fe2000c101124 */
[----:B------:R-:W-:Y:S05]  /*e8b0*/  EXIT ;  /* 0x000000000000794d */ /* 0x000fea0003800000 */
.L_x_7144:
        /* <DEDUP_REMOVED lines=16> */
.L_x_7151:
[----:B------:R-:W-:-:S04]  /*e9c0*/  LOP3.LUT R2, R2, 0x80000000, RZ, 0xc0, !PT ;  /* 0x8000000002027812 */ /* 0x000fc800078ec0ff */
[----:B------:R-:W-:-:S04]  /*e9d0*/  SHF.R.U32.HI R3, RZ, 0x18, R2 ;  /* 0x00000018ff037819 */ /* 0x000fc80000011602 */
[----:B------:R-:W-:-:S04]  /*e9e0*/  LOP3.LUT R0, R0, R3, RZ, 0xfc, !PT ;  /* 0x0000000300007212 */ /* 0x000fc800078efcff */
[----:B------:R-:W-:Y:S02]  /*e9f0*/  PRMT R8, R0, 0x7610, R8 ;  /* 0x0000761000087816 */ /* 0x000fe40000000008 */
.L_x_7150:
[----:B------:R-:W-:Y:S05]  /*ea00*/  BSYNC B0 ;  /* 0x0000000000007941 */ /* 0x000fea0003800000 */
.L_x_7149:
[----:B------:R-:W-:Y:S01]  /*ea10*/  STG.E.U8 [R16.64], R8 ;  /* 0x0000000810007986 */ /* 0x000fe2000c101124 */
[----:B------:R-:W-:Y:S05]  /*ea20*/  EXIT ;  /* 0x000000000000794d */ /* 0x000fea0003800000 */
.L_x_7143:
        /* <DEDUP_REMOVED lines=21> */
.L_x_7126:
        /* <DEDUP_REMOVED lines=20> */
.L_x_7153:
[----:B------:R-:W0:Y:S02]  /*ecc0*/  F2I.U64.TRUNC R2, R2 ;  /* 0x0000000200027311 */ /* 0x000e24000020d800 */
[----:B0-----:R-:W-:Y:S01]  /*ecd0*/  STG.E.64 [R16.64], R2 ;  /* 0x0000000210007986 */ /* 0x001fe2000c101b24 */
[----:B------:R-:W-:Y:S05]  /*ece0*/  EXIT ;  /* 0x000000000000794d */ /* 0x000fea0003800000 */
.L_x_7152:
[----:B------:R-:W0:Y:S02]  /*ecf0*/  F2I.FTZ.U32.TRUNC.NTZ R3, R2 ;  /* 0x0000000200037305 */ /* 0x000e24000021f000 */
[----:B0-----:R-:W-:Y:S01]  /*ed00*/  STG.E [R16.64], R3 ;  /* 0x0000000310007986 */ /* 0x001fe2000c101924 */
[----:B------:R-:W-:Y:S05]  /*ed10*/  EXIT ;  /* 0x000000000000794d */ /* 0x000fea0003800000 */
.L_x_7154:
        /* <DEDUP_REMOVED lines=14> */
.L_x_13798:


//--------------------- .text._ZN2at6native27unrolled_elementwise_kernelIZZZNS0_26logit_backward_kernel_cudaERNS_18TensorIteratorBaseERKN3c106ScalarEENKUlvE_clEvENKUlvE0_clEvEUlffE0_St5arrayIPcLm3EELi4E23TrivialOffsetCalculatorILi2EjESE_ILi1EjENS0_6memory12LoadWithCastILi2EEENSH_13StoreWithCastILi1EEEEEviT_T0_T2_T3_T4_T5_ --------------------------
	.section	.text._ZN2at6native27unrolled_elementwise_kernelIZZZNS0_26logit_backward_kernel_cudaERNS_18TensorIteratorBaseERKN3c106ScalarEENKUlvE_clEvENKUlvE0_clEvEUlffE0_St5arrayIPcLm3EELi4E23TrivialOffsetCalculatorILi2EjESE_ILi1EjENS0_6memory12LoadWithCastILi2EEENSH_13StoreWithCastILi1EEEEEviT_T0_T2_T3_T4_T5_,"ax",@progbits
	.sectioninfo	@"SHI_REGISTERS=32"
	.align	128
        .global         _ZN2at6native27unrolled_elementwise_kernelIZZZNS0_26logit_backward_kernel_cudaERNS_18TensorIteratorBaseERKN3c106ScalarEENKUlvE_clEvENKUlvE0_clEvEUlffE0_St5arrayIPcLm3EELi4E23TrivialOffsetCalculatorILi2EjESE_ILi1EjENS0_6memory12LoadWithCastILi2EEENSH_13StoreWithCastILi1EEEEEviT_T0_T2_T3_T4_T5_
        .type           _ZN2at6native27unrolled_elementwise_kernelIZZZNS0_26logit_backward_kernel_cudaERNS_18TensorIteratorBaseERKN3c106ScalarEENKUlvE_clEvENKUlvE0_clEvEUlffE0_St5arrayIPcLm3EELi4E23TrivialOffsetCalculatorILi2EjESE_ILi1EjENS0_6memory12LoadWithCastILi2EEENSH_13StoreWithCastILi1EEEEEviT_T0_T2_T3_T4_T5_,@function
        .size           _ZN2at6native27unrolled_elementwise_kernelIZZZNS0_26logit_backward_kernel_cudaERNS_18TensorIteratorBaseERKN3c106ScalarEENKUlvE_clEvENKUlvE0_clEvEUlffE0_St5arrayIPcLm3EELi4E23TrivialOffsetCalculatorILi2EjESE_ILi1EjENS0_6memory12LoadWithCastILi2EEENSH_13StoreWithCastILi1EEEEEviT_T0_T2_T3_T4_T5_,(.L_x_13799 - _ZN2at6native27unrolled_elementwise_kernelIZZZNS0_26logit_backward_kernel_cudaERNS_18TensorIteratorBaseERKN3c106ScalarEENKUlvE_clEvENKUlvE0_clEvEUlffE0_St5arrayIPcLm3EELi4E23TrivialOffsetCalculatorILi2EjESE_ILi1EjENS0_6memory12LoadWithCastILi2EEENSH_13StoreWithCastILi1EEEEEviT_T0_T2_T3_T4_T5_)
        .other          _ZN2at6native27unrolled_elementwise_kernelIZZZNS0_26logit_backward_kernel_cudaERNS_18TensorIteratorBaseERKN3c106ScalarEENKUlvE_clEvENKUlvE0_clEvEUlffE0_St5arrayIPcLm3EELi4E23TrivialOffsetCalculatorILi2EjESE_ILi1EjENS0_6memory12LoadWithCastILi2EEENSH_13StoreWithCastILi1EEEEEviT_T0_T2_T3_T4_T5_,@"STO_CUDA_ENTRY STV_DEFAULT"
_ZN2at6native27unrolled_elementwise_kernelIZZZNS0_26logit_backward_kernel_cudaERNS_18TensorIteratorBaseERKN3c106ScalarEENKUlvE_clEvENKUlvE0_clEvEUlffE0_St5arrayIPcLm3EELi4E23TrivialOffsetCalculatorILi2EjESE_ILi1EjENS0_6memory12LoadWithCastILi2EEENSH_13StoreWithCastILi1EEEEEviT_T0_T2_T3_T4_T5_:
.text._ZN2at6native27unrolled_elementwise_kernelIZZZNS0_26logit_backward_kernel_cudaERNS_18TensorIteratorBaseERKN3c106ScalarEENKUlvE_clEvENKUlvE0_clEvEUlffE0_St5arrayIPcLm3EELi4E23TrivialOffsetCalculatorILi2EjESE_ILi1EjENS0_6memory12LoadWithCastILi2EEENSH_13StoreWithCastILi1EEEEEviT_T0_T2_T3_T4_T5_:
[----:B------:R-:W-:Y:S02]  /*0000*/  IMAD.MOV.U32 R1, RZ, RZ, c[0x0][0x28] ;  /* 0x00000a00ff017624 */ /* 0x000fe400078e00ff */
[----:B------:R-:W0:Y:S01]  /*0010*/  S2R R2, SR_CTAID.X ;  /* 0x0000000000027919 */ /* 0x000e220000002500 */
[----:B------:R-:W-:Y:S01]  /*0020*/  IMAD.MOV.U32 R3, RZ, RZ, -0x200 ;  /* 0xfffffe00ff037424 */ /* 0x000fe200078e00ff */
[----:B------:R-:W1:Y:S01]  /*0030*/  LDC.U8 R23, c[0x0][0x194] ;  /* 0x00006500ff177b82 */ /* 0x000e620000000000 */
[----:B------:R-:W-:Y:S01]  /*0040*/  ULDC.64 UR36, c[0x0][0x118] ;  /* 0x0000460000247ab9 */ /* 0x000fe20000000a00 */
[----:B------:R-:W2:Y:S01]  /*0050*/  S2R R17, SR_TID.X ;  /* 0x0000000000117919 */ /* 0x000ea20000002100 */
[----:B------:R-:W-:Y:S01]  /*0060*/  BSSY B7, `(.L_x_7155) ;  /* 0x00001cc000077945 */ /* 0x000fe20003800000 */
[----:B------:R-:W-:Y:S02]  /*0070*/  IMAD.MOV.U32 R24, RZ, RZ, RZ ;  /* 0x000000ffff187224 */ /* 0x000fe400078e00ff */
[----:B------:R-:W-:Y:S02]  /*0080*/  IMAD.MOV.U32 R22, RZ, RZ, RZ ;  /* 0x000000ffff167224 */ /* 0x000fe400078e00ff */
[----:B------:R-:W3:Y:S01]  /*0090*/  LDC.U8 R19, c[0x0][0x195] ;  /* 0x00006540ff137b82 */ /* 0x000ee20000000000 */
[----:B------:R-:W-:-:S02]  /*00a0*/  IMAD.MOV.U32 R29, RZ, RZ, RZ ;  /* 0x000000ffff1d7224 */ /* 0x000fc400078e00ff */
        /* <DEDUP_REMOVED lines=22> */
.L_x_7161:
[----:B------:R-:W2:Y:S02]  /*0210*/  LDG.E.U8 R4, [R4.64] ;  /* 0x0000002404047981 */ /* 0x000ea4000c1e1100 */
[----:B--2---:R0:W1:Y:S01]  /*0220*/  I2F.U16 R22, R4 ;  /* 0x0000000400167306 */ /* 0x0040620000101000 */
[----:B------:R-:W-:Y:S05]  /*0230*/  BRA `(.L_x_7163) ;  /* 0x00000cb000007947 */ /* 0x000fea0003800000 */
.L_x_7160:
        /* <DEDUP_REMOVED lines=9> */
.L_x_7165:
[----:B------:R-:W2:Y:S02]  /*02d0*/  LDG.E R4, [R4.64] ;  /* 0x0000002404047981 */ /* 0x000ea4000c1e1900 */
[----:B--2---:R0:W1:Y:S01]  /*02e0*/  I2F R22, R4 ;  /* 0x0000000400167306 */ /* 0x0040620000201400 */
[----:B------:R-:W-:Y:S05]  /*02f0*/  BRA `(.L_x_7163) ;  /* 0x00000bf000007947 */ /* 0x000fea0003800000 */
.L_x_7164:
[----:B------:R-:W2:Y:S02]  /*0300*/  LDG.E.U16 R4, [R4.64] ;  /* 0x0000002404047981 */ /* 0x000ea4000c1e1500 */
[----:B--2---:R0:W1:Y:S01]  /*0310*/  I2F.S16 R22, R4 ;  /* 0x0000000400167306 */ /* 0x0040620000101400 */
[----:B------:R-:W-:Y:S05]  /*0320*/  BRA `(.L_x_7163) ;  /* 0x00000bc000007947 */ /* 0x000fea0003800000 */
.L_x_7159:
        /* <DEDUP_REMOVED lines=8> */
.L_x_7167:
[----:B------:R-:W2:Y:S02]  /*03b0*/  LDG.E.U16 R4, [R4.64] ;  /* 0x0000002404047981 */ /* 0x000ea4000c1e1500 */
[----:B--2---:R-:W-:Y:S01]  /*03c0*/  HADD2.F32 R22, -RZ, R4.H0_H0 ;  /* 0x20000004ff167230 */ /* 0x004fe20000004100 */
[----:B------:R-:W-:Y:S05]  /*03d0*/  BRA `(.L_x_7163) ;  /* 0x00000b1000007947 */ /* 0x000fea0003800000 */
.L_x_7166:
        /* <DEDUP_REMOVED lines=8> */
.L_x_7169:
[----:B------:R-:W2:Y:S02]  /*0460*/  LDG.E.U16 R4, [R4.64] ;  /* 0x0000002404047981 */ /* 0x000ea4000c1e1500 */
[----:B--2---:R-:W-:Y:S01]  /*0470*/  HADD2.F32 R22, -RZ, R4.H0_H0 ;  /* 0x20000004ff167230 */ /* 0x004fe20000004100 */
[----:B------:R-:W-:Y:S05]  /*0480*/  BRA `(.L_x_7163) ;  /* 0x00000a6000007947 */ /* 0x000fea0003800000 */
.L_x_7168:
[----:B------:R-:W2:Y:S02]  /*0490*/  LDG.E.64 R4, [R4.64] ;  /* 0x0000002404047981 */ /* 0x000ea4000c1e1b00 */
[----:B--2---:R-:W0:Y:S01]  /*04a0*/  F2F.F32.F64 R22, R4 ;  /* 0x0000000400167310 */ /* 0x004e220000301000 */
[----:B------:R-:W0:-:S14]  /*04b0*/  DSETP.GEU.AND P0, PT, |R4|, c[0x2][0x0], PT ;  /* 0x008000000400762a */ /* 0x000e1c0003f0e200 */
[----:B0-----:R-:W-:Y:S01]  /*04c0*/  @!P0 FMUL R22, R22, 1.175494350822287508e-38 ;  /* 0x0080000016168820 */ /* 0x001fe20000400000 */
[----:B------:R-:W-:Y:S05]  /*04d0*/  BRA `(.L_x_7163) ;  /* 0x00000a1000007947 */ /* 0x000fea0003800000 */
.L_x_7158:
        /* <DEDUP_REMOVED lines=12> */
.L_x_7172:
[----:B------:R-:W2:Y:S02]  /*05a0*/  LDG.E.64 R4, [R4.64] ;  /* 0x0000002404047981 */ /* 0x000ea4000c1e1b00 */
[----:B--2---:R-:W0:Y:S01]  /*05b0*/  F2F.F32.F64 R22, R4 ;  /* 0x0000000400167310 */ /* 0x004e220000301000 */
[----:B------:R-:W0:-:S14]  /*05c0*/  DSETP.GEU.AND P0, PT, |R4|, c[0x2][0x0], PT ;  /* 0x008000000400762a */ /* 0x000e1c0003f0e200 */
[----:B0-----:R-:W-:Y:S01]  /*05d0*/  @!P0 FMUL R22, R22, 1.175494350822287508e-38 ;  /* 0x0080000016168820 */ /* 0x001fe20000400000 */
[----:B------:R-:W-:Y:S05]  /*05e0*/  BRA `(.L_x_7163) ;  /* 0x0000090000007947 */ /* 0x000fea0003800000 */
.L_x_7171:
        /* <DEDUP_REMOVED lines=26> */
.L_x_7174:
        /* <DEDUP_REMOVED lines=14> */
.L_x_7173:
[----:B------:R-:W2:Y:S02]  /*0870*/  LDG.E.U16 R4, [R4.64] ;  /* 0x0000002404047981 */ /* 0x000ea4000c1e1500 */
[----:B--2---:R-:W-:Y:S01]  /*0880*/  PRMT R22, RZ, 0x5410, R4 ;  /* 0x00005410ff167816 */ /* 0x004fe20000000004 */
[----:B------:R-:W-:Y:S05]  /*0890*/  BRA `(.L_x_7163) ;  /* 0x0000065000007947 */ /* 0x000fea0003800000 */
.L_x_7170:
        /* <DEDUP_REMOVED lines=11> */
.L_x_7177:
        /* <DEDUP_REMOVED lines=20> */
.L_x_7179:
[----:B------:R-:W-:Y:S05]  /*0a90*/  BSYNC B0 ;  /* 0x0000000000007941 */ /* 0x000fea0003800000 */
.L_x_7178:
[----:B------:R-:W-:Y:S01]  /*0aa0*/  IMAD.SHL.U32 R3, R3, 0x100000, RZ ;  /* 0x0010000003037824 */ /* 0x000fe200078e00ff */
[----:B------:R-:W-:-:S04]  /*0ab0*/  LEA R5, R0, 0x3b800000, 0x17 ;  /* 0x3b80000000057811 */ /* 0x000fc800078eb8ff */
[----:B------:R-:W-:Y:S01]  /*0ac0*/  LOP3.LUT R22, R5, R3, R22, 0xfe, !PT ;  /* 0x0000000305167212 */ /* 0x000fe200078efe16 */
[----:B------:R-:W-:Y:S05]  /*0ad0*/  BRA `(.L_x_7163) ;  /* 0x0000041000007947 */ /* 0x000fea0003800000 */
.L_x_7176:
        /* <DEDUP_REMOVED lines=20> */
.L_x_7181:
[----:B------:R-:W-:Y:S05]  /*0c20*/  BSYNC B0 ;  /* 0x0000000000007941 */ /* 0x000fea0003800000 */
.L_x_7180:
[----:B------:R-:W-:Y:S01]  /*0c30*/  IMAD.SHL.U32 R3, R3, 0x200000, RZ ;  /* 0x0020000003037824 */ /* 0x000fe200078e00ff */
[----:B------:R-:W-:-:S04]  /*0c40*/  LEA R5, R0, 0x37800000, 0x17 ;  /* 0x3780000000057811 */ /* 0x000fc800078eb8ff */
[----:B------:R-:W-:Y:S01]  /*0c50*/  LOP3.LUT R22, R5, R3, R22, 0xfe, !PT ;  /* 0x0000000305167212 */ /* 0x000fe200078efe16 */
[----:B------:R-:W-:Y:S05]  /*0c60*/  BRA `(.L_x_7163) ;  /* 0x0000028000007947 */ /* 0x000fea0003800000 */
.L_x_7175:
        /* <DEDUP_REMOVED lines=14> */
.L_x_7162:
        /* <DEDUP_REMOVED lines=21> */
.L_x_7183:
[----:B------:R-:W2:Y:S02]  /*0ea0*/  LDG.E.64 R4, [R4.64] ;  /* 0x0000002404047981 */ /* 0x000ea4000c1e1b00 */
[----:B--2---:R0:W1:Y:S01]  /*0eb0*/  I2F.U64 R22, R4 ;  /* 0x0000000400167312 */ /* 0x0040620000301000 */
[----:B------:R-:W-:Y:S05]  /*0ec0*/  BRA `(.L_x_7163) ;  /* 0x0000002000007947 */ /* 0x000fea0003800000 */
.L_x_7182:
[----:B------:R-:W2:Y:S02]  /*0ed0*/  LDG.E R4, [R4.64] ;  /* 0x0000002404047981 */ /* 0x000ea4000c1e1900 */
[----:B--2---:R0:W1:Y:S02]  /*0ee0*/  I2F.U32 R22, R4 ;  /* 0x0000000400167306 */ /* 0x0040640000201000 */
.L_x_7163:
[----:B------:R-:W-:Y:S05]  /*0ef0*/  BSYNC B6 ;  /* 0x0000000000067941 */ /* 0x000fea0003800000 */
.L_x_7157:
        /* <DEDUP_REMOVED lines=18> */
.L_x_7188:
[----:B------:R-:W2:Y:S02]  /*1020*/  LDG.E.U8 R4, [R4.64] ;  /* 0x0000002404047981 */ /* 0x000ea4000c1e1100 */
[----:B--2---:R0:W2:Y:S01]  /*1030*/  I2F.U16 R29, R4 ;  /* 0x00000004001d7306 */ /* 0x0040a20000101000 */
[----:B------:R-:W-:Y:S05]  /*1040*/  BRA `(.L_x_7190) ;  /* 0x00000ca000007947 */ /* 0x000fea0003800000 */
.L_x_7187:
        /* <DEDUP_REMOVED lines=9> */
.L_x_7192:
[----:B------:R-:W2:Y:S02]  /*10e0*/  LDG.E R4, [R4.64] ;  /* 0x0000002404047981 */ /* 0x000ea4000c1e1900 */
[----:B--2---:R0:W2:Y:S01]  /*10f0*/  I2F R29, R4 ;  /* 0x00000004001d7306 */ /* 0x0040a20000201400 */
[----:B------:R-:W-:Y:S05]  /*1100*/  BRA `(.L_x_7190) ;  /* 0x00000be000007947 */ /* 0x000fea0003800000 */
.L_x_7191:
[----:B------:R-:W2:Y:S02]  /*1110*/  LDG.E.U16 R4, [R4.64] ;  /* 0x0000002404047981 */ /* 0x000ea4000c1e1500 */
[----:B--2---:R0:W2:Y:S01]  /*1120*/  I2F.S16 R29, R4 ;  /* 0x00000004001d7306 */ /* 0x0040a20000101400 */
[----:B------:R-:W-:Y:S05]  /*1130*/  BRA `(.L_x_7190) ;  /* 0x00000bb000007947 */ /* 0x000fea0003800000 */
.L_x_7186:
        /* <DEDUP_REMOVED lines=8> */
.L_x_7194:
[----:B------:R-:W2:Y:S02]  /*11c0*/  LDG.E.U16 R4, [R4.64] ;  /* 0x0000002404047981 */ /* 0x000ea4000c1e1500 */
[----:B--2---:R-:W-:Y:S01]  /*11d0*/  HADD2.F32 R29, -RZ, R4.H0_H0 ;  /* 0x20000004ff1d7230 */ /* 0x004fe20000004100 */
[----:B------:R-:W-:Y:S05]  /*11e0*/  BRA `(.L_x_7190) ;  /* 0x00000b0000007947 */ /* 0x000fea0003800000 */
.L_x_7193:
        /* <DEDUP_REMOVED lines=8> */
.L_x_7196:
[----:B------:R-:W2:Y:S02]  /*1270*/  LDG.E.U16 R4, [R4.64] ;  /* 0x0000002404047981 */ /* 0x000ea4000c1e1500 */
[----:B--2---:R-:W-:Y:S01]  /*1280*/  HADD2.F32 R29, -RZ, R4.H0_H0 ;  /* 0x20000004ff1d7230 */ /* 0x004fe20000004100 */
[----:B------:R-:W-:Y:S05]  /*1290*/  BRA `(.L_x_7190) ;  /* 0x00000a5000007947 */ /* 0x000fea0003800000 */
.L_x_7195:
[----:B------:R-:W2:Y:S02]  /*12a0*/  LDG.E.64 R4, [R4.64] ;  /* 0x0000002404047981 */ /* 0x000ea4000c1e1b00 */
[----:B--2---:R-:W0:Y:S01]  /*12b0*/  F2F.F32.F64 R29, R4 ;  /* 0x00000004001d7310 */ /* 0x004e220000301000 */
[----:B------:R-:W0:-:S14]  /*12c0*/  DSETP.GEU.AND P0, PT, |R4|, c[0x2][0x0], PT ;  /* 0x008000000400762a */ /* 0x000e1c0003f0e200 */
[----:B0-----:R-:W-:Y:S01]  /*12d0*/  @!P0 FMUL R29, R29, 1.175494350822287508e-38 ;  /* 0x008000001d1d8820 */ /* 0x001fe20000400000 */
[----:B------:R-:W-:Y:S05]  /*12e0*/  BRA `(.L_x_7190) ;  /* 0x00000a0000007947 */ /* 0x000fea0003800000 */
.L_x_7185:
        /* <DEDUP_REMOVED lines=12> */
.L_x_7199:
[----:B------:R-:W2:Y:S02]  /*13b0*/  LDG.E.64 R4, [R4.64] ;  /* 0x0000002404047981 */ /* 0x000ea4000c1e1b00 */
[----:B--2---:R-:W0:Y:S01]  /*13c0*/  F2F.F32.F64 R29, R4 ;  /* 0x00000004001d7310 */ /* 0x004e220000301000 */
[----:B------:R-:W0:-:S14]  /*13d0*/  DSETP.GEU.AND P0, PT, |R4|, c[0x2][0x0], PT ;  /* 0x008000000400762a */ /* 0x000e1c0003f0e200 */
[----:B0-----:R-:W-:Y:S01]  /*13e0*/  @!P0 FMUL R29, R29, 1.175494350822287508e-38 ;  /* 0x008000001d1d8820 */ /* 0x001fe20000400000 */
[----:B------:R-:W-:Y:S05]  /*13f0*/  BRA `(.L_x_7190) ;  /* 0x000008f000007947 */ /* 0x000fea0003800000 */
.L_x_7198:
        /* <DEDUP_REMOVED lines=26> */
.L_x_7201:
        /* <DEDUP_REMOVED lines=13> */
.L_x_7200:
[----:B------:R-:W2:Y:S02]  /*1670*/  LDG.E.U16 R4, [R4.64] ;  /* 0x0000002404047981 */ /* 0x000ea4000c1e1500 */
[----:B--2---:R-:W-:Y:S01]  /*1680*/  PRMT R29, RZ, 0x5410, R4 ;  /* 0x00005410ff1d7816 */ /* 0x004fe20000000004 */
[----:B------:R-:W-:Y:S05]  /*1690*/  BRA `(.L_x_7190) ;  /* 0x0000065000007947 */ /* 0x000fea0003800000 */
.L_x_7197:
        /* <DEDUP_REMOVED lines=11> */
.L_x_7204:
        /* <DEDUP_REMOVED lines=20> */
.L_x_7206:
[----:B------:R-:W-:Y:S05]  /*1890*/  BSYNC B0 ;  /* 0x0000000000007941 */ /* 0x000fea0003800000 */
.L_x_7205:
[----:B------:R-:W-:Y:S01]  /*18a0*/  IMAD.SHL.U32 R3, R3, 0x100000, RZ ;  /* 0x0010000003037824 */ /* 0x000fe200078e00ff */
[----:B------:R-:W-:-:S04]  /*18b0*/  LEA R0, R0, 0x3b800000, 0x17 ;  /* 0x3b80000000007811 */ /* 0x000fc800078eb8ff */
[----:B------:R-:W-:Y:S01]  /*18c0*/  LOP3.LUT R29, R0, R3, R29, 0xfe, !PT ;  /* 0x00000003001d7212 */ /* 0x000fe200078efe1d */
[----:B------:R-:W-:Y:S05]  /*18d0*/  BRA `(.L_x_7190) ;  /* 0x0000041000007947 */ /* 0x000fea0003800000 */
.L_x_7203:
        /* <DEDUP_REMOVED lines=20> */
.L_x_7208:
[----:B------:R-:W-:Y:S05]  /*1a20*/  BSYNC B0 ;  /* 0x0000000000007941 */ /* 0x000fea0003800000 */
.L_x_7207:
[----:B------:R-:W-:Y:S01]  /*1a30*/  IMAD.SHL.U32 R3, R3, 0x200000, RZ ;  /* 0x0020000003037824 */ /* 0x000fe200078e00ff */
[----:B------:R-:W-:-:S04]  /*1a40*/  LEA R0, R0, 0x37800000, 0x17 ;  /* 0x3780000000007811 */ /* 0x000fc800078eb8ff */
[----:B------:R-:W-:Y:S01]  /*1a50*/  LOP3.LUT R29, R0, R3, R29, 0xfe, !PT ;  /* 0x00000003001d7212 */ /* 0x000fe200078efe1d */
[----:B------:R-:W-:Y:S05]  /*1a60*/  BRA `(.L_x_7190) ;  /* 0x0000028000007947 */ /* 0x000fea0003800000 */
.L_x_7202:
        /* <DEDUP_REMOVED lines=14> */
.L_x_7189:
        /* <DEDUP_REMOVED lines=21> */
.L_x_7210:
[----:B------:R-:W2:Y:S02]  /*1ca0*/  LDG.E.64 R4, [R4.64] ;  /* 0x0000002404047981 */ /* 0x000ea4000c1e1b00 */
[----:B--2---:R0:W2:Y:S01]  /*1cb0*/  I2F.U64 R29, R4 ;  /* 0x00000004001d7312 */ /* 0x0040a20000301000 */
[----:B------:R-:W-:Y:S05]  /*1cc0*/  BRA `(.L_x_7190) ;  /* 0x0000002000007947 */ /* 0x000fea0003800000 */
.L_x_7209:
[----:B------:R-:W2:Y:S02]  /*1cd0*/  LDG.E R4, [R4.64] ;  /* 0x0000002404047981 */ /* 0x000ea4000c1e1900 */
[----:B--2---:R0:W2:Y:S02]  /*1ce0*/  I2F.U32 R29, R4 ;  /* 0x00000004001d7306 */ /* 0x0040a40000201000 */
.L_x_7190:
[----:B------:R-:W-:Y:S05]  /*1cf0*/  BSYNC B6 ;  /* 0x0000000000067941 */ /* 0x000fea0003800000 */
.L_x_7184:
[----:B------:R-:W3:Y:S02]  /*1d00*/  S2R R17, SR_TID.X ;  /* 0x0000000000117919 */ /* 0x000ee40000002100 */
[----:B---3--:R-:W-:Y:S02]  /*1d10*/  IADD3 R17, R17, 0x80, RZ ;  /* 0x0000008011117810 */ /* 0x008fe40007ffe0ff */
.L_x_7156:
[----:B-1-3--:R-:W-:Y:S05]  /*1d20*/  BSYNC B7 ;  /* 0x0000000000077941 */ /* 0x00afea0003800000 */
.L_x_7155:
        /* <DEDUP_REMOVED lines=23> */
.L_x_7217:
[----:B------:R-:W3:Y:S02]  /*1ea0*/  LDG.E.U8 R4, [R4.64] ;  /* 0x0000002404047981 */ /* 0x000ee4000c1e1100 */
[----:B---3--:R0:W1:Y:S01]  /*1eb0*/  I2F.U16 R24, R4 ;  /* 0x0000000400187306 */ /* 0x0080620000101000 */
[----:B------:R-:W-:Y:S05]  /*1ec0*/  BRA `(.L_x_7219) ;  /* 0x00000ca000007947 */ /* 0x000fea0003800000 */
.L_x_7216:
        /* <DEDUP_REMOVED lines=9> */
.L_x_7221:
[----:B------:R-:W3:Y:S02]  /*1f60*/  LDG.E R4, [R4.64] ;  /* 0x0000002404047981 */ /* 0x000ee4000c1e1900 */
[----:B---3--:R0:W1:Y:S01]  /*1f70*/  I2F R24, R4 ;  /* 0x0000000400187306 */ /* 0x0080620000201400 */
[----:B------:R-:W-:Y:S05]  /*1f80*/  BRA `(.L_x_7219) ;  /* 0x00000be000007947 */ /* 0x000fea0003800000 */
.L_x_7220:
[----:B------:R-:W3:Y:S02]  /*1f90*/  LDG.E.U16 R4, [R4.64] ;  /* 0x0000002404047981 */ /* 0x000ee4000c1e1500 */
[----:B---3--:R0:W1:Y:S01]  /*1fa0*/  I2F.S16 R24, R4 ;  /* 0x0000000400187306 */ /* 0x0080620000101400 */
[----:B------:R-:W-:Y:S05]  /*1fb0*/  BRA `(.L_x_7219) ;  /* 0x00000bb000007947 */ /* 0x000fea0003800000 */
.L_x_7215:
        /* <DEDUP_REMOVED lines=8> */
.L_x_7223:
[----:B------:R-:W3:Y:S02]  /*2040*/  LDG.E.U16 R4, [R4.64] ;  /* 0x0000002404047981 */ /* 0x000ee4000c1e1500 */
[----:B---3--:R-:W-:Y:S01]  /*2050*/  HADD2.F32 R24, -RZ, R4.H0_H0 ;  /* 0x20000004ff187230 */ /* 0x008fe20000004100 */
[----:B------:R-:W-:Y:S05]  /*2060*/  BRA `(.L_x_7219) ;  /* 0x00000b0000007947 */ /* 0x000fea0003800000 */
.L_x_7222:
        /* <DEDUP_REMOVED lines=8> */
.L_x_7225:
[----:B------:R-:W3:Y:S02]  /*20f0*/  LDG.E.U16 R4, [R4.64] ;  /* 0x0000002404047981 */ /* 0x000ee4000c1e1500 */
[----:B---3--:R-:W-:Y:S01]  /*2100*/  HADD2.F32 R24, -RZ, R4.H0_H0 ;  /* 0x20000004ff187230 */ /* 0x008fe20000004100 */
[----:B------:R-:W-:Y:S05]  /*2110*/  BRA `(.L_x_7219) ;  /* 0x00000a5000007947 */ /* 0x000fea0003800000 */
.L_x_7224:
[----:B------:R-:W3:Y:S02]  /*2120*/  LDG.E.64 R4, [R4.64] ;  /* 0x0000002404047981 */ /* 0x000ee4000c1e1b00 */
[----:B---3--:R-:W0:Y:S01]  /*2130*/  F2F.F32.F64 R24, R4 ;  /* 0x0000000400187310 */ /* 0x008e220000301000 */
[----:B------:R-:W0:-:S14]  /*2140*/  DSETP.GEU.AND P0, PT, |R4|, c[0x2][0x0], PT ;  /* 0x008000000400762a */ /* 0x000e1c0003f0e200 */
[----:B0-----:R-:W-:Y:S01]  /*2150*/  @!P0 FMUL R24, R24, 1.175494350822287508e-38 ;  /* 0x0080000018188820 */ /* 0x001fe20000400000 */
[----:B------:R-:W-:Y:S05]  /*2160*/  BRA `(.L_x_7219) ;  /* 0x00000a0000007947 */ /* 0x000fea0003800000 */
.L_x_7214:
        /* <DEDUP_REMOVED lines=12> */
.L_x_7228:
[----:B------:R-:W3:Y:S02]  /*2230*/  LDG.E.64 R4, [R4.64] ;  /* 0x0000002404047981 */ /* 0x000ee4000c1e1b00 */
[----:B---3--:R-:W0:Y:S01]  /*2240*/  F2F.F32.F64 R24, R4 ;  /* 0x0000000400187310 */ /* 0x008e220000301000 */
[----:B------:R-:W0:-:S14]  /*2250*/  DSETP.GEU.AND P0, PT, |R4|, c[0x2][0x0], PT ;  /* 0x008000000400762a */ /* 0x000e1c0003f0e200 */
[----:B0-----:R-:W-:Y:S01]  /*2260*/  @!P0 FMUL R24, R24, 1.175494350822287508e-38 ;  /* 0x0080000018188820 */ /* 0x001fe20000400000 */
[----:B------:R-:W-:Y:S05]  /*2270*/  BRA `(.L_x_7219) ;  /* 0x000008f000007947 */ /* 0x000fea0003800000 */
.L_x_7227:
        /* <DEDUP_REMOVED lines=26> */
.L_x_7230:
        /* <DEDUP_REMOVED lines=13> */
.L_x_7229:
[----:B------:R-:W3:Y:S02]  /*24f0*/  LDG.E.U16 R4, [R4.64] ;  /* 0x0000002404047981 */ /* 0x000ee4000c1e1500 */
[----:B---3--:R-:W-:Y:S01]  /*2500*/  PRMT R24, RZ, 0x5410, R4 ;  /* 0x00005410ff187816 */ /* 0x008fe20000000004 */
[----:B------:R-:W-:Y:S05]  /*2510*/  BRA `(.L_x_7219) ;  /* 0x0000065000007947 */ /* 0x000fea0003800000 */
.L_x_7226:
        /* <DEDUP_REMOVED lines=11> */
.L_x_7233:
        /* <DEDUP_REMOVED lines=20> */
.L_x_7235:
[----:B------:R-:W-:Y:S05]  /*2710*/  BSYNC B0 ;  /* 0x0000000000007941 */ /* 0x000fea0003800000 */
.L_x_7234:
[----:B------:R-:W-:Y:S01]  /*2720*/  IMAD.SHL.U32 R3, R3, 0x100000, RZ ;  /* 0x0010000003037824 */ /* 0x000fe200078e00ff */
[----:B------:R-:W-:-:S04]  /*2730*/  LEA R5, R0, 0x3b800000, 0x17 ;  /* 0x3b80000000057811 */ /* 0x000fc800078eb8ff */
[----:B------:R-:W-:Y:S01]  /*2740*/  LOP3.LUT R24, R5, R3, R24, 0xfe, !PT ;  /* 0x0000000305187212 */ /* 0x000fe200078efe18 */
[----:B------:R-:W-:Y:S05]  /*2750*/  BRA `(.L_x_7219) ;  /* 0x0000041000007947 */ /* 0x000fea0003800000 */
.L_x_7232:
        /* <DEDUP_REMOVED lines=20> */
.L_x_7237:
[----:B------:R-:W-:Y:S05]  /*28a0*/  BSYNC B0 ;  /* 0x0000000000007941 */ /* 0x000fea0003800000 */
.L_x_7236:
[----:B------:R-:W-:Y:S01]  /*28b0*/  IMAD.SHL.U32 R3, R3, 0x200000, RZ ;  /* 0x0020000003037824 */ /* 0x000fe200078e00ff */
[----:B------:R-:W-:-:S04]  /*28c0*/  LEA R5, R0, 0x37800000, 0x17 ;  /* 0x3780000000057811 */ /* 0x000fc800078eb8ff */
[----:B------:R-:W-:Y:S01]  /*28d0*/  LOP3.LUT R24, R5, R3, R24, 0xfe, !PT ;  /* 0x0000000305187212 */ /* 0x000fe200078efe18 */
[----:B------:R-:W-:Y:S05]  /*28e0*/  BRA `(.L_x_7219) ;  /* 0x0000028000007947 */ /* 0x000fea0003800000 */
.L_x_7231:
        /* <DEDUP_REMOVED lines=14> */
.L_x_7218:
        /* <DEDUP_REMOVED lines=21> */
.L_x_7239:
[----:B------:R-:W3:Y:S02]  /*2b20*/  LDG.E.64 R24, [R4.64] ;  /* 0x0000002404187981 */ /* 0x000ee4000c1e1b00 */
[----:B---3--:R0:W1:Y:S01]  /*2b30*/  I2F.U64 R24, R24 ;  /* 0x0000001800187312 */ /* 0x0080620000301000 */
[----:B------:R-:W-:Y:S05]  /*2b40*/  BRA `(.L_x_7219) ;  /* 0x0000002000007947 */ /* 0x000fea0003800000 */
.L_x_7238:
[----:B------:R-:W3:Y:S02]  /*2b50*/  LDG.E R4, [R4.64] ;  /* 0x0000002404047981 */ /* 0x000ee4000c1e1900 */
[----:B---3--:R0:W1:Y:S02]  /*2b60*/  I2F.U32 R24, R4 ;  /* 0x0000000400187306 */ /* 0x0080640000201000 */
.L_x_7219:
[----:B------:R-:W-:Y:S05]  /*2b70*/  BSYNC B6 ;  /* 0x0000000000067941 */ /* 0x000fea0003800000 */
.L_x_7213:
        /* <DEDUP_REMOVED lines=18> */
.L_x_7244:
[----:B------:R-:W3:Y:S02]  /*2ca0*/  LDG.E.U8 R4, [R4.64] ;  /* 0x0000002404047981 */ /* 0x000ee4000c1e1100 */
[----:B---3--:R0:W3:Y:S01]  /*2cb0*/  I2F.U16 R28, R4 ;  /* 0x00000004001c7306 */ /* 0x0080e20000101000 */
[----:B------:R-:W-:Y:S05]  /*2cc0*/  BRA `(.L_x_7246) ;  /* 0x00000ca000007947 */ /* 0x000fea0003800000 */
.L_x_7243:
        /* <DEDUP_REMOVED lines=9> */
.L_x_7248:
[----:B------:R-:W3:Y:S02]  /*2d60*/  LDG.E R4, [R4.64] ;  /* 0x0000002404047981 */ /* 0x000ee4000c1e1900 */
[----:B---3--:R0:W3:Y:S01]  /*2d70*/  I2F R28, R4 ;  /* 0x00000004001c7306 */ /* 0x0080e20000201400 */
[----:B------:R-:W-:Y:S05]  /*2d80*/  BRA `(.L_x_7246) ;  /* 0x00000be000007947 */ /* 0x000fea0003800000 */
.L_x_7247:
[----:B------:R-:W3:Y:S02]  /*2d90*/  LDG.E.U16 R4, [R4.64] ;  /* 0x0000002404047981 */ /* 0x000ee4000c1e1500 */
[----:B---3--:R0:W3:Y:S01]  /*2da0*/  I2F.S16 R28, R4 ;  /* 0x00000004001c7306 */ /* 0x0080e20000101400 */
[----:B------:R-:W-:Y:S05]  /*2db0*/  BRA `(.L_x_7246) ;  /* 0x00000bb000007947 */ /* 0x000fea0003800000 */
.L_x_7242:
        /* <DEDUP_REMOVED lines=8> */
.L_x_7250:
[----:B------:R-:W3:Y:S02]  /*2e40*/  LDG.E.U16 R4, [R4.64] ;  /* 0x0000002404047981 */ /* 0x000ee4000c1e1500 */
[----:B---3--:R-:W-:Y:S01]  /*2e50*/  HADD2.F32 R28, -RZ, R4.H0_H0 ;  /* 0x20000004ff1c7230 */ /* 0x008fe20000004100 */
[----:B------:R-:W-:Y:S05]  /*2e60*/  BRA `(.L_x_7246) ;  /* 0x00000b0000007947 */ /* 0x000fea0003800000 */
.L_x_7249:
        /* <DEDUP_REMOVED lines=8> */
.L_x_7252:
[----:B------:R-:W3:Y:S02]  /*2ef0*/  LDG.E.U16 R4, [R4.64] ;  /* 0x0000002404047981 */ /* 0x000ee4000c1e1500 */
[----:B---3--:R-:W-:Y:S01]  /*2f00*/  HADD2.F32 R28, -RZ, R4.H0_H0 ;  /* 0x20000004ff1c7230 */ /* 0x008fe20000004100 */
[----:B------:R-:W-:Y:S05]  /*2f10*/  BRA `(.L_x_7246) ;  /* 0x00000a5000007947 */ /* 0x000fea0003800000 */
.L_x_7251:
[----:B------:R-:W3:Y:S02]  /*2f20*/  LDG.E.64 R4, [R4.64] ;  /* 0x0000002404047981 */ /* 0x000ee4000c1e1b00 */
[----:B---3--:R-:W0:Y:S01]  /*2f30*/  F2F.F32.F64 R28, R4 ;  /* 0x00000004001c7310 */ /* 0x008e220000301000 */
[----:B------:R-:W0:-:S14]  /*2f40*/  DSETP.GEU.AND P0, PT, |R4|, c[0x2][0x0], PT ;  /* 0x008000000400762a */ /* 0x000e1c0003f0e200 */
[----:B0-----:R-:W-:Y:S01]  /*2f50*/  @!P0 FMUL R28, R28, 1.175494350822287508e-38 ;  /* 0x008000001c1c8820 */ /* 0x001fe20000400000 */
[----:B------:R-:W-:Y:S05]  /*2f60*/  BRA `(.L_x_7246) ;  /* 0x00000a0000007947 */ /* 0x000fea0003800000 */
.L_x_7241:
        /* <DEDUP_REMOVED lines=12> */
.L_x_7255:
[----:B------:R-:W3:Y:S02]  /*3030*/  LDG.E.64 R4, [R4.64] ;  /* 0x0000002404047981 */ /* 0x000ee4000c1e1b00 */
[----:B---3--:R-:W0:Y:S01]  /*3040*/  F2F.F32.F64 R28, R4 ;  /* 0x00000004001c7310 */ /* 0x008e220000301000 */
[----:B------:R-:W0:-:S14]  /*3050*/  DSETP.GEU.AND P0, PT, |R4|, c[0x2][0x0], PT ;  /* 0x008000000400762a */ /* 0x000e1c0003f0e200 */
[----:B0-----:R-:W-:Y:S01]  /*3060*/  @!P0 FMUL R28, R28, 1.175494350822287508e-38 ;  /* 0x008000001c1c8820 */ /* 0x001fe20000400000 */
[----:B------:R-:W-:Y:S05]  /*3070*/  BRA `(.L_x_7246) ;  /* 0x000008f000007947 */ /* 0x000fea0003800000 */
.L_x_7254:
        /* <DEDUP_REMOVED lines=26> */
.L_x_7257:
        /* <DEDUP_REMOVED lines=13> */
.L_x_7256:
[----:B------:R-:W3:Y:S02]  /*32f0*/  LDG.E.U16 R4, [R4.64] ;  /* 0x0000002404047981 */ /* 0x000ee4000c1e1500 */
[----:B---3--:R-:W-:Y:S01]  /*3300*/  PRMT R28, RZ, 0x5410, R4 ;  /* 0x00005410ff1c7816 */ /* 0x008fe20000000004 */
[----:B------:R-:W-:Y:S05]  /*3310*/  BRA `(.L_x_7246) ;  /* 0x0000065000007947 */ /* 0x000fea0003800000 */
.L_x_7253:
        /* <DEDUP_REMOVED lines=11> */
.L_x_7260:
        /* <DEDUP_REMOVED lines=20> */
.L_x_7262:
[----:B------:R-:W-:Y:S05]  /*3510*/  BSYNC B0 ;  /* 0x0000000000007941 */ /* 0x000fea0003800000 */
.L_x_7261:
[----:B------:R-:W-:Y:S01]  /*3520*/  IMAD.SHL.U32 R3, R3, 0x100000, RZ ;  /* 0x0010000003037824 */ /* 0x000fe200078e00ff */
[----:B------:R-:W-:-:S04]  /*3530*/  LEA R5, R0, 0x3b800000, 0x17 ;  /* 0x3b80000000057811 */ /* 0x000fc800078eb8ff */
[----:B------:R-:W-:Y:S01]  /*3540*/  LOP3.LUT R28, R5, R3, R28, 0xfe, !PT ;  /* 0x00000003051c7212 */ /* 0x000fe200078efe1c */
[----:B------:R-:W-:Y:S05]  /*3550*/  BRA `(.L_x_7246) ;  /* 0x0000041000007947 */ /* 0x000fea0003800000 */
.L_x_7259:
        /* <DEDUP_REMOVED lines=20> */
.L_x_7264:
[----:B------:R-:W-:Y:S05]  /*36a0*/  BSYNC B0 ;  /* 0x0000000000007941 */ /* 0x000fea0003800000 */
.L_x_7263:
[----:B------:R-:W-:Y:S01]  /*36b0*/  IMAD.SHL.U32 R3, R3, 0x200000, RZ ;  /* 0x0020000003037824 */ /* 0x000fe200078e00ff */
[----:B------:R-:W-:-:S04]  /*36c0*/  LEA R5, R0, 0x37800000, 0x17 ;  /* 0x3780000000057811 */ /* 0x000fc800078eb8ff */
[----:B------:R-:W-:Y:S01]  /*36d0*/  LOP3.LUT R28, R5, R3, R28, 0xfe, !PT ;  /* 0x00000003051c7212 */ /* 0x000fe200078efe1c */
[----:B------:R-:W-:Y:S05]  /*36e0*/  BRA `(.L_x_7246) ;  /* 0x0000028000007947 */ /* 0x000fea0003800000 */
.L_x_7258:
        /* <DEDUP_REMOVED lines=14> */
.L_x_7245:
        /* <DEDUP_REMOVED lines=21> */
.L_x_7266:
[----:B------:R-:W3:Y:S02]  /*3920*/  LDG.E.64 R4, [R4.64] ;  /* 0x0000002404047981 */ /* 0x000ee4000c1e1b00 */
[----:B---3--:R0:W3:Y:S01]  /*3930*/  I2F.U64 R28, R4 ;  /* 0x00000004001c7312 */ /* 0x0080e20000301000 */
[----:B------:R-:W-:Y:S05]  /*3940*/  BRA `(.L_x_7246) ;  /* 0x0000002000007947 */ /* 0x000fea0003800000 */
.L_x_7265:
[----:B------:R-:W3:Y:S02]  /*3950*/  LDG.E R4, [R4.64] ;  /* 0x0000002404047981 */ /* 0x000ee4000c1e1900 */
[----:B---3--:R0:W3:Y:S02]  /*3960*/  I2F.U32 R28, R4 ;  /* 0x00000004001c7306 */ /* 0x0080e40000201000 */
.L_x_7246:
[----:B------:R-:W-:Y:S05]  /*3970*/  BSYNC B6 ;  /* 0x0000000000067941 */ /* 0x000fea0003800000 */
.L_x_7240:
[----:B------:R-:W-:Y:S02]  /*3980*/  IADD3 R17, R17, 0x80, RZ ;  /* 0x0000008011117810 */ /* 0x000fe40007ffe0ff */
.L_x_7212:
[----:B------:R-:W-:Y:S05]  /*3990*/  BSYNC B7 ;  /* 0x0000000000077941 */ /* 0x000fea0003800000 */
.L_x_7211:
[----:B------:R-:W-:Y:S01]  /*39a0*/  ISETP.GE.AND P0, PT, R17, R16, PT ;  /* 0x000000101100720c */ /* 0x000fe20003f06270 */
[----:B------:R-:W-:Y:S01]  /*39b0*/  BSSY B7, `(.L_x_7267) ;  /* 0x00001c6000077945 */ /* 0x000fe20003800000 */
[----:B------:R-:W-:Y:S01]  /*39c0*/  IMAD.MOV.U32 R18, RZ, RZ, RZ ;  /* 0x000000ffff127224 */ /* 0x000fe200078e00ff */
[----:B------:R-:W-:-:S10]  /*39d0*/  CS2R R26, SRZ ;  /* 0x00000000001a7805 */ /* 0x000fd4000001ff00 */
        /* <DEDUP_REMOVED lines=20> */
.L_x_7273:
[----:B------:R-:W4:Y:S02]  /*3b20*/  LDG.E.U8 R4, [R4.64] ;  /* 0x0000002404047981 */ /* 0x000f24000c1e1100 */
[----:B----4-:R0:W4:Y:S01]  /*3b30*/  I2F.U16 R26, R4 ;  /* 0x00000004001a7306 */ /* 0x0101220000101000 */
[----:B------:R-:W-:Y:S05]  /*3b40*/  BRA `(.L_x_7275) ;  /* 0x00000ca000007947 */ /* 0x000fea0003800000 */
.L_x_7272:
        /* <DEDUP_REMOVED lines=9> */
.L_x_7277:
[----:B------:R-:W4:Y:S02]  /*3be0*/  LDG.E R4, [R4.64] ;  /* 0x0000002404047981 */ /* 0x000f24000c1e1900 */
[----:B----4-:R0:W4:Y:S01]  /*3bf0*/  I2F R26, R4 ;  /* 0x00000004001a7306 */ /* 0x0101220000201400 */
[----:B------:R-:W-:Y:S05]  /*3c00*/  BRA `(.L_x_7275) ;  /* 0x00000be000007947 */ /* 0x000fea0003800000 */
.L_x_7276:
[----:B------:R-:W4:Y:S02]  /*3c10*/  LDG.E.U16 R4, [R4.64] ;  /* 0x0000002404047981 */ /* 0x000f24000c1e1500 */
[----:B----4-:R0:W4:Y:S01]  /*3c20*/  I2F.S16 R26, R4 ;  /* 0x00000004001a7306 */ /* 0x0101220000101400 */
[----:B------:R-:W-:Y:S05]  /*3c30*/  BRA `(.L_x_7275) ;  /* 0x00000bb000007947 */ /* 0x000fea0003800000 */
.L_x_7271:
        /* <DEDUP_REMOVED lines=8> */
.L_x_7279:
[----:B------:R-:W4:Y:S02]  /*3cc0*/  LDG.E.U16 R4, [R4.64] ;  /* 0x0000002404047981 */ /* 0x000f24000c1e1500 */
[----:B----4-:R-:W-:Y:S01]  /*3cd0*/  HADD2.F32 R26, -RZ, R4.H0_H0 ;  /* 0x20000004ff1a7230 */ /* 0x010fe20000004100 */
[----:B------:R-:W-:Y:S05]  /*3ce0*/  BRA `(.L_x_7275) ;  /* 0x00000b0000007947 */ /* 0x000fea0003800000 */
.L_x_7278:
        /* <DEDUP_REMOVED lines=8> */
.L_x_7281:
[----:B------:R-:W4:Y:S02]  /*3d70*/  LDG.E.U16 R4, [R4.64] ;  /* 0x0000002404047981 */ /* 0x000f24000c1e1500 */
[----:B----4-:R-:W-:Y:S01]  /*3d80*/  HADD2.F32 R26, -RZ, R4.H0_H0 ;  /* 0x20000004ff1a7230 */ /* 0x010fe20000004100 */
[----:B------:R-:W-:Y:S05]  /*3d90*/  BRA `(.L_x_7275) ;  /* 0x00000a5000007947 */ /* 0x000fea0003800000 */
.L_x_7280:
[----:B------:R-:W4:Y:S02]  /*3da0*/  LDG.E.64 R4, [R4.64] ;  /* 0x0000002404047981 */ /* 0x000f24000c1e1b00 */
[----:B----4-:R-:W0:Y:S01]  /*3db0*/  F2F.F32.F64 R26, R4 ;  /* 0x00000004001a7310 */ /* 0x010e220000301000 */
[----:B------:R-:W0:-:S14]  /*3dc0*/  DSETP.GEU.AND P0, PT, |R4|, c[0x2][0x0], PT ;  /* 0x008000000400762a */ /* 0x000e1c0003f0e200 */
[----:B0-----:R-:W-:Y:S01]  /*3dd0*/  @!P0 FMUL R26, R26, 1.175494350822287508e-38 ;  /* 0x008000001a1a8820 */ /* 0x001fe20000400000 */
[----:B------:R-:W-:Y:S05]  /*3de0*/  BRA `(.L_x_7275) ;  /* 0x00000a0000007947 */ /* 0x000fea0003800000 */
.L_x_7270:
        /* <DEDUP_REMOVED lines=12> */
.L_x_7284:
[----:B------:R-:W4:Y:S02]  /*3eb0*/  LDG.E.64 R4, [R4.64] ;  /* 0x0000002404047981 */ /* 0x000f24000c1e1b00 */
[----:B----4-:R-:W0:Y:S01]  /*3ec0*/  F2F.F32.F64 R26, R4 ;  /* 0x00000004001a7310 */ /* 0x010e220000301000 */
[----:B------:R-:W0:-:S14]  /*3ed0*/  DSETP.GEU.AND P0, PT, |R4|, c[0x2][0x0], PT ;  /* 0x008000000400762a */ /* 0x000e1c0003f0e200 */
[----:B0-----:R-:W-:Y:S01]  /*3ee0*/  @!P0 FMUL R26, R26, 1.175494350822287508e-38 ;  /* 0x008000001a1a8820 */ /* 0x001fe20000400000 */
[----:B------:R-:W-:Y:S05]  /*3ef0*/  BRA `(.L_x_7275) ;  /* 0x000008f000007947 */ /* 0x000fea0003800000 */
.L_x_7283:
        /* <DEDUP_REMOVED lines=26> */
.L_x_7286:
        /* <DEDUP_REMOVED lines=13> */
.L_x_7285:
[----:B------:R-:W4:Y:S02]  /*4170*/  LDG.E.U16 R4, [R4.64] ;  /* 0x0000002404047981 */ /* 0x000f24000c1e1500 */
[----:B----4-:R-:W-:Y:S01]  /*4180*/  PRMT R26, RZ, 0x5410, R4 ;  /* 0x00005410ff1a7816 */ /* 0x010fe20000000004 */
[----:B------:R-:W-:Y:S05]  /*4190*/  BRA `(.L_x_7275) ;  /* 0x0000065000007947 */ /* 0x000fea0003800000 */
.L_x_7282:
        /* <DEDUP_REMOVED lines=11> */
.L_x_7289:
        /* <DEDUP_REMOVED lines=20> */
.L_x_7291:
[----:B------:R-:W-:Y:S05]  /*4390*/  BSYNC B0 ;  /* 0x0000000000007941 */ /* 0x000fea0003800000 */
.L_x_7290:
[----:B------:R-:W-:Y:S01]  /*43a0*/  IMAD.SHL.U32 R3, R3, 0x100000, RZ ;  /* 0x0010000003037824 */ /* 0x000fe200078e00ff */
[----:B------:R-:W-:-:S04]  /*43b0*/  LEA R5, R0, 0x3b800000, 0x17 ;  /* 0x3b80000000057811 */ /* 0x000fc800078eb8ff */
[----:B------:R-:W-:Y:S01]  /*43c0*/  LOP3.LUT R26, R5, R3, R26, 0xfe, !PT ;  /* 0x00000003051a7212 */ /* 0x000fe200078efe1a */
[----:B------:R-:W-:Y:S05]  /*43d0*/  BRA `(.L_x_7275) ;  /* 0x0000041000007947 */ /* 0x000fea0003800000 */
.L_x_7288:
        /* <DEDUP_REMOVED lines=20> */
.L_x_7293:
[----:B------:R-:W-:Y:S05]  /*4520*/  BSYNC B0 ;  /* 0x0000000000007941 */ /* 0x000fea0003800000 */
.L_x_7292:
[----:B------:R-:W-:Y:S01]  /*4530*/  IMAD.SHL.U32 R3, R3, 0x200000, RZ ;  /* 0x0020000003037824 */ /* 0x000fe200078e00ff */
[----:B------:R-:W-:-:S04]  /*4540*/  LEA R5, R0, 0x37800000, 0x17 ;  /* 0x3780000000057811 */ /* 0x000fc800078eb8ff */
[----:B------:R-:W-:Y:S01]  /*4550*/  LOP3.LUT R26, R5, R3, R26, 0xfe, !PT ;  /* 0x00000003051a7212 */ /* 0x000fe200078efe1a */
[----:B------:R-:W-:Y:S05]  /*4560*/  BRA `(.L_x_7275) ;  /* 0x0000028000007947 */ /* 0x000fea0003800000 */
.L_x_7287:
        /* <DEDUP_REMOVED lines=14> */
.L_x_7274:
        /* <DEDUP_REMOVED lines=21> */
.L_x_7295:
[----:B------:R-:W4:Y:S02]  /*47a0*/  LDG.E.64 R26, [R4.64] ;  /* 0x00000024041a7981 */ /* 0x000f24000c1e1b00 */
[----:B----4-:R0:W4:Y:S01]  /*47b0*/  I2F.U64 R26, R26 ;  /* 0x0000001a001a7312 */ /* 0x0101220000301000 */
[----:B------:R-:W-:Y:S05]  /*47c0*/  BRA `(.L_x_7275) ;  /* 0x0000002000007947 */ /* 0x000fea0003800000 */
.L_x_7294:
[----:B------:R-:W4:Y:S02]  /*47d0*/  LDG.E R4, [R4.64] ;  /* 0x0000002404047981 */ /* 0x000f24000c1e1900 */
[----:B----4-:R0:W4:Y:S02]  /*47e0*/  I2F.U32 R26, R4 ;  /* 0x00000004001a7306 */ /* 0x0101240000201000 */
.L_x_7275:
[----:B------:R-:W-:Y:S05]  /*47f0*/  BSYNC B6 ;  /* 0x0000000000067941 */ /* 0x000fea0003800000 */
.L_x_7269:
        /* <DEDUP_REMOVED lines=18> */
.L_x_7300:
[----:B----4-:R-:W4:Y:S02]  /*4920*/  LDG.E.U8 R4, [R4.64] ;  /* 0x0000002404047981 */ /* 0x010f24000c1e1100 */
[----:B----4-:R0:W4:Y:S01]  /*4930*/  I2F.U16 R27, R4 ;  /* 0x00000004001b7306 */ /* 0x0101220000101000 */
[----:B------:R-:W-:Y:S05]  /*4940*/  BRA `(.L_x_7302) ;  /* 0x00000ca000007947 */ /* 0x000fea0003800000 */
.L_x_7299:
        /* <DEDUP_REMOVED lines=9> */
.L_x_7304:
[----:B----4-:R-:W4:Y:S02]  /*49e0*/  LDG.E R4, [R4.64] ;  /* 0x0000002404047981 */ /* 0x010f24000c1e1900 */
[----:B----4-:R0:W4:Y:S01]  /*49f0*/  I2F R27, R4 ;  /* 0x00000004001b7306 */ /* 0x0101220000201400 */
[----:B------:R-:W-:Y:S05]  /*4a00*/  BRA `(.L_x_7302) ;  /* 0x00000be000007947 */ /* 0x000fea0003800000 */
.L_x_7303:
[----:B----4-:R-:W4:Y:S02]  /*4a10*/  LDG.E.U16 R4, [R4.64] ;  /* 0x0000002404047981 */ /* 0x010f24000c1e1500 */
[----:B----4-:R0:W4:Y:S01]  /*4a20*/  I2F.S16 R27, R4 ;  /* 0x00000004001b7306 */ /* 0x0101220000101400 */
[----:B------:R-:W-:Y:S05]  /*4a30*/  BRA `(.L_x_7302) ;  /* 0x00000bb000007947 */ /* 0x000fea0003800000 */
.L_x_7298:
        /* <DEDUP_REMOVED lines=8> */
.L_x_7306:
[----:B----4-:R-:W4:Y:S02]  /*4ac0*/  LDG.E.U16 R4, [R4.64] ;  /* 0x0000002404047981 */ /* 0x010f24000c1e1500 */
[----:B----4-:R-:W-:Y:S01]  /*4ad0*/  HADD2.F32 R27, -RZ, R4.H0_H0 ;  /* 0x20000004ff1b7230 */ /* 0x010fe20000004100 */
[----:B------:R-:W-:Y:S05]  /*4ae0*/  BRA `(.L_x_7302) ;  /* 0x00000b0000007947 */ /* 0x000fea0003800000 */
.L_x_7305:
        /* <DEDUP_REMOVED lines=8> */
.L_x_7308:
[----:B----4-:R-:W4:Y:S02]  /*4b70*/  LDG.E.U16 R4, [R4.64] ;  /* 0x0000002404047981 */ /* 0x010f24000c1e1500 */
[----:B----4-:R-:W-:Y:S01]  /*4b80*/  HADD2.F32 R27, -RZ, R4.H0_H0 ;  /* 0x20000004ff1b7230 */ /* 0x010fe20000004100 */
[----:B------:R-:W-:Y:S05]  /*4b90*/  BRA `(.L_x_7302) ;  /* 0x00000a5000007947 */ /* 0x000fea0003800000 */
.L_x_7307:
[----:B----4-:R-:W4:Y:S02]  /*4ba0*/  LDG.E.64 R4, [R4.64] ;  /* 0x0000002404047981 */ /* 0x010f24000c1e1b00 */
[----:B----4-:R-:W0:Y:S01]  /*4bb0*/  F2F.F32.F64 R27, R4 ;  /* 0x00000004001b7310 */ /* 0x010e220000301000 */
[----:B------:R-:W0:-:S14]  /*4bc0*/  DSETP.GEU.AND P0, PT, |R4|, c[0x2][0x0], PT ;  /* 0x008000000400762a */ /* 0x000e1c0003f0e200 */
[----:B0-----:R-:W-:Y:S01]  /*4bd0*/  @!P0 FMUL R27, R27, 1.175494350822287508e-38 ;  /* 0x008000001b1b8820 */ /* 0x001fe20000400000 */
[----:B------:R-:W-:Y:S05]  /*4be0*/  BRA `(.L_x_7302) ;  /* 0x00000a0000007947 */ /* 0x000fea0003800000 */
.L_x_7297:
        /* <DEDUP_REMOVED lines=12> */
.L_x_7311:
[----:B----4-:R-:W4:Y:S02]  /*4cb0*/  LDG.E.64 R4, [R4.64] ;  /* 0x0000002404047981 */ /* 0x010f24000c1e1b00 */
[----:B----4-:R-:W0:Y:S01]  /*4cc0*/  F2F.F32.F64 R27, R4 ;  /* 0x00000004001b7310 */ /* 0x010e220000301000 */
[----:B------:R-:W0:-:S14]  /*4cd0*/  DSETP.GEU.AND P0, PT, |R4|, c[0x2][0x0], PT ;  /* 0x008000000400762a */ /* 0x000e1c0003f0e200 */
[----:B0-----:R-:W-:Y:S01]  /*4ce0*/  @!P0 FMUL R27, R27, 1.175494350822287508e-38 ;  /* 0x008000001b1b8820 */ /* 0x001fe20000400000 */
[----:B------:R-:W-:Y:S05]  /*4cf0*/  BRA `(.L_x_7302) ;  /* 0x000008f000007947 */ /* 0x000fea0003800000 */
.L_x_7310:
        /* <DEDUP_REMOVED lines=26> */
.L_x_7313:
        /* <DEDUP_REMOVED lines=13> */
.L_x_7312:
[----:B----4-:R-:W4:Y:S02]  /*4f70*/  LDG.E.U16 R4, [R4.64] ;  /* 0x0000002404047981 */ /* 0x010f24000c1e1500 */
[----:B----4-:R-:W-:Y:S01]  /*4f80*/  PRMT R27, RZ, 0x5410, R4 ;  /* 0x00005410ff1b7816 */ /* 0x010fe20000000004 */
[----:B------:R-:W-:Y:S05]  /*4f90*/  BRA `(.L_x_7302) ;  /* 0x0000065000007947 */ /* 0x000fea0003800000 */
.L_x_7309:
        /* <DEDUP_REMOVED lines=11> */
.L_x_7316:
        /* <DEDUP_REMOVED lines=20> */
.L_x_7318:
[----:B------:R-:W-:Y:S05]  /*5190*/  BSYNC B0 ;  /* 0x0000000000007941 */ /* 0x000fea0003800000 */
.L_x_7317:
[----:B------:R-:W-:Y:S01]  /*51a0*/  IMAD.SHL.U32 R3, R3, 0x100000, RZ ;  /* 0x0010000003037824 */ /* 0x000fe200078e00ff */
[----:B------:R-:W-:-:S04]  /*51b0*/  LEA R0, R0, 0x3b800000, 0x17 ;  /* 0x3b80000000007811 */ /* 0x000fc800078eb8ff */
[----:B------:R-:W-:Y:S01]  /*51c0*/  LOP3.LUT R27, R0, R3, R27, 0xfe, !PT ;  /* 0x00000003001b7212 */ /* 0x000fe200078efe1b */
[----:B------:R-:W-:Y:S05]  /*51d0*/  BRA `(.L_x_7302) ;  /* 0x0000041000007947 */ /* 0x000fea0003800000 */
.L_x_7315:
        /* <DEDUP_REMOVED lines=20> */
.L_x_7320:
[----:B------:R-:W-:Y:S05]  /*5320*/  BSYNC B0 ;  /* 0x0000000000007941 */ /* 0x000fea0003800000 */
.L_x_7319:
[----:B------:R-:W-:Y:S01]  /*5330*/  IMAD.SHL.U32 R3, R3, 0x200000, RZ ;  /* 0x0020000003037824 */ /* 0x000fe200078e00ff */
[----:B------:R-:W-:-:S04]  /*5340*/  LEA R0, R0, 0x37800000, 0x17 ;  /* 0x3780000000007811 */ /* 0x000fc800078eb8ff */
[----:B------:R-:W-:Y:S01]  /*5350*/  LOP3.LUT R27, R0, R3, R27, 0xfe, !PT ;  /* 0x00000003001b7212 */ /* 0x000fe200078efe1b */
[----:B------:R-:W-:Y:S05]  /*5360*/  BRA `(.L_x_7302) ;  /* 0x0000028000007947 */ /* 0x000fea0003800000 */
.L_x_7314:
        /* <DEDUP_REMOVED lines=14> */
.L_x_7301:
        /* <DEDUP_REMOVED lines=21> */
.L_x_7322:
[----:B----4-:R-:W4:Y:S02]  /*55a0*/  LDG.E.64 R4, [R4.64] ;  /* 0x0000002404047981 */ /* 0x010f24000c1e1b00 */
[----:B----4-:R0:W4:Y:S01]  /*55b0*/  I2F.U64 R27, R4 ;  /* 0x00000004001b7312 */ /* 0x0101220000301000 */
[----:B------:R-:W-:Y:S05]  /*55c0*/  BRA `(.L_x_7302) ;  /* 0x0000002000007947 */ /* 0x000fea0003800000 */
.L_x_7321:
[----:B----4-:R-:W4:Y:S02]  /*55d0*/  LDG.E R4, [R4.64] ;  /* 0x0000002404047981 */ /* 0x010f24000c1e1900 */
[----:B----4-:R0:W4:Y:S02]  /*55e0*/  I2F.U32 R27, R4 ;  /* 0x00000004001b7306 */ /* 0x0101240000201000 */
.L_x_7302:
[----:B------:R-:W-:Y:S05]  /*55f0*/  BSYNC B6 ;  /* 0x0000000000067941 */ /* 0x000fea0003800000 */
.L_x_7296:
[----:B------:R-:W-:Y:S02]  /*5600*/  IADD3 R17, R17, 0x80, RZ ;  /* 0x0000008011117810 */ /* 0x000fe40007ffe0ff */
.L_x_7268:
[----:B------:R-:W-:Y:S05]  /*5610*/  BSYNC B7 ;  /* 0x0000000000077941 */ /* 0x000fea0003800000 */
.L_x_7267:
        /* <DEDUP_REMOVED lines=23> */
.L_x_7329:
[----:B----4-:R-:W4:Y:S02]  /*5790*/  LDG.E.U8 R4, [R4.64] ;  /* 0x0000002404047981 */ /* 0x010f24000c1e1100 */
[----:B----4-:R0:W4:Y:S01]  /*57a0*/  I2F.U16 R25, R4 ;  /* 0x0000000400197306 */ /* 0x0101220000101000 */
[----:B------:R-:W-:Y:S05]  /*57b0*/  BRA `(.L_x_7331) ;  /* 0x00000ca000007947 */ /* 0x000fea0003800000 */
.L_x_7328:
        /* <DEDUP_REMOVED lines=9> */
.L_x_7333:
[----:B----4-:R-:W4:Y:S02]  /*5850*/  LDG.E R4, [R4.64] ;  /* 0x0000002404047981 */ /* 0x010f24000c1e1900 */
[----:B----4-:R0:W4:Y:S01]  /*5860*/  I2F R25, R4 ;  /* 0x0000000400197306 */ /* 0x0101220000201400 */
[----:B------:R-:W-:Y:S05]  /*5870*/  BRA `(.L_x_7331) ;  /* 0x00000be000007947 */ /* 0x000fea0003800000 */
.L_x_7332:
[----:B----4-:R-:W4:Y:S02]  /*5880*/  LDG.E.U16 R4, [R4.64] ;  /* 0x0000002404047981 */ /* 0x010f24000c1e1500 */
[----:B----4-:R0:W4:Y:S01]  /*5890*/  I2F.S16 R25, R4 ;  /* 0x0000000400197306 */ /* 0x0101220000101400 */
[----:B------:R-:W-:Y:S05]  /*58a0*/  BRA `(.L_x_7331) ;  /* 0x00000bb000007947 */ /* 0x000fea0003800000 */
.L_x_7327:
        /* <DEDUP_REMOVED lines=8> */
.L_x_7335:
[----:B----4-:R-:W4:Y:S02]  /*5930*/  LDG.E.U16 R4, [R4.64] ;  /* 0x0000002404047981 */ /* 0x010f24000c1e1500 */
[----:B----4-:R-:W-:Y:S01]  /*5940*/  HADD2.F32 R25, -RZ, R4.H0_H0 ;  /* 0x20000004ff197230 */ /* 0x010fe20000004100 */
[----:B------:R-:W-:Y:S05]  /*5950*/  BRA `(.L_x_7331) ;  /* 0x00000b0000007947 */ /* 0x000fea0003800000 */
.L_x_7334:
        /* <DEDUP_REMOVED lines=8> */
.L_x_7337:
[----:B----4-:R-:W4:Y:S02]  /*59e0*/  LDG.E.U16 R4, [R4.64] ;  /* 0x0000002404047981 */ /* 0x010f24000c1e1500 */
[----:B----4-:R-:W-:Y:S01]  /*59f0*/  HADD2.F32 R25, -RZ, R4.H0_H0 ;  /* 0x20000004ff197230 */ /* 0x010fe20000004100 */
[----:B------:R-:W-:Y:S05]  /*5a00*/  BRA `(.L_x_7331) ;  /* 0x00000a5000007947 */ /* 0x000fea0003800000 */
.L_x_7336:
[----:B----4-:R-:W4:Y:S02]  /*5a10*/  LDG.E.64 R4, [R4.64] ;  /* 0x0000002404047981 */ /* 0x010f24000c1e1b00 */
[----:B----4-:R-:W0:Y:S01]  /*5a20*/  F2F.F32.F64 R25, R4 ;  /* 0x0000000400197310 */ /* 0x010e220000301000 */
[----:B------:R-:W0:-:S14]  /*5a30*/  DSETP.GEU.AND P0, PT, |R4|, c[0x2][0x0], PT ;  /* 0x008000000400762a */ /* 0x000e1c0003f0e200 */
[----:B0-----:R-:W-:Y:S01]  /*5a40*/  @!P0 FMUL R25, R25, 1.175494350822287508e-38 ;  /* 0x0080000019198820 */ /* 0x001fe20000400000 */
[----:B------:R-:W-:Y:S05]  /*5a50*/  BRA `(.L_x_7331) ;  /* 0x00000a0000007947 */ /* 0x000fea0003800000 */
.L_x_7326:
        /* <DEDUP_REMOVED lines=12> */
.L_x_7340:
[----:B----4-:R-:W4:Y:S02]  /*5b20*/  LDG.E.64 R4, [R4.64] ;  /* 0x0000002404047981 */ /* 0x010f24000c1e1b00 */
[----:B----4-:R-:W0:Y:S01]  /*5b30*/  F2F.F32.F64 R25, R4 ;  /* 0x0000000400197310 */ /* 0x010e220000301000 */
[----:B------:R-:W0:-:S14]  /*5b40*/  DSETP.GEU.AND P0, PT, |R4|, c[0x2][0x0], PT ;  /* 0x008000000400762a */ /* 0x000e1c0003f0e200 */
[----:B0-----:R-:W-:Y:S01]  /*5b50*/  @!P0 FMUL R25, R25, 1.175494350822287508e-38 ;  /* 0x0080000019198820 */ /* 0x001fe20000400000 */
[----:B------:R-:W-:Y:S05]  /*5b60*/  BRA `(.L_x_7331) ;  /* 0x000008f000007947 */ /* 0x000fea0003800000 */
.L_x_7339:
        /* <DEDUP_REMOVED lines=26> */
.L_x_7342:
        /* <DEDUP_REMOVED lines=13> */
.L_x_7341:
[----:B----4-:R-:W4:Y:S02]  /*5de0*/  LDG.E.U16 R4, [R4.64] ;  /* 0x0000002404047981 */ /* 0x010f24000c1e1500 */
[----:B----4-:R-:W-:Y:S01]  /*5df0*/  PRMT R25, RZ, 0x5410, R4 ;  /* 0x00005410ff197816 */ /* 0x010fe20000000004 */
[----:B------:R-:W-:Y:S05]  /*5e00*/  BRA `(.L_x_7331) ;  /* 0x0000065000007947 */ /* 0x000fea0003800000 */
.L_x_7338:
        /* <DEDUP_REMOVED lines=11> */
.L_x_7345:
        /* <DEDUP_REMOVED lines=20> */
.L_x_7347:
[----:B------:R-:W-:Y:S05]  /*6000*/  BSYNC B0 ;  /* 0x0000000000007941 */ /* 0x000fea0003800000 */
.L_x_7346:
[----:B------:R-:W-:Y:S01]  /*6010*/  IMAD.SHL.U32 R3, R3, 0x100000, RZ ;  /* 0x0010000003037824 */ /* 0x000fe200078e00ff */
[----:B------:R-:W-:-:S04]  /*6020*/  LEA R0, R0, 0x3b800000, 0x17 ;  /* 0x3b80000000007811 */ /* 0x000fc800078eb8ff */
[----:B------:R-:W-:Y:S01]  /*6030*/  LOP3.LUT R25, R0, R3, R25, 0xfe, !PT ;  /* 0x0000000300197212 */ /* 0x000fe200078efe19 */
[----:B------:R-:W-:Y:S05]  /*6040*/  BRA `(.L_x_7331) ;  /* 0x0000041000007947 */ /* 0x000fea0003800000 */
.L_x_7344:
        /* <DEDUP_REMOVED lines=20> */
.L_x_7349:
[----:B------:R-:W-:Y:S05]  /*6190*/  BSYNC B0 ;  /* 0x0000000000007941 */ /* 0x000fea0003800000 */
.L_x_7348:
[----:B------:R-:W-:Y:S01]  /*61a0*/  IMAD.SHL.U32 R3, R3, 0x200000, RZ ;  /* 0x0020000003037824 */ /* 0x000fe200078e00ff */
[----:B------:R-:W-:-:S04]  /*61b0*/  LEA R0, R0, 0x37800000, 0x17 ;  /* 0x3780000000007811 */ /* 0x000fc800078eb8ff */
[----:B------:R-:W-:Y:S01]  /*61c0*/  LOP3.LUT R25, R0, R3, R25, 0xfe, !PT ;  /* 0x0000000300197212 */ /* 0x000fe200078efe19 */
[----:B------:R-:W-:Y:S05]  /*61d0*/  BRA `(.L_x_7331) ;  /* 0x0000028000007947 */ /* 0x000fea0003800000 */
.L_x_7343:
        /* <DEDUP_REMOVED lines=14> */
.L_x_7330:
        /* <DEDUP_REMOVED lines=21> */
.L_x_7351:
[----:B----4-:R-:W4:Y:S02]  /*6410*/  LDG.E.64 R4, [R4.64] ;  /* 0x0000002404047981 */ /* 0x010f24000c1e1b00 */
[----:B----4-:R0:W4:Y:S01]  /*6420*/  I2F.U64 R25, R4 ;  /* 0x0000000400197312 */ /* 0x0101220000301000 */
[----:B------:R-:W-:Y:S05]  /*6430*/  BRA `(.L_x_7331) ;  /* 0x0000002000007947 */ /* 0x000fea0003800000 */
.L_x_7350:
[----:B----4-:R-:W4:Y:S02]  /*6440*/  LDG.E R4, [R4.64] ;  /* 0x0000002404047981 */ /* 0x010f24000c1e1900 */
[----:B----4-:R0:W4:Y:S02]  /*6450*/  I2F.U32 R25, R4 ;  /* 0x0000000400197306 */ /* 0x0101240000201000 */
.L_x_7331:
[----:B------:R-:W-:Y:S05]  /*6460*/  BSYNC B6 ;  /* 0x0000000000067941 */ /* 0x000fea0003800000 */
.L_x_7325:
        /* <DEDUP_REMOVED lines=17> */
.L_x_7355:
[----:B----4-:R-:W4:Y:S02]  /*6580*/  LDG.E.U8 R4, [R4.64] ;  /* 0x0000002404047981 */ /* 0x010f24000c1e1100 */
[----:B----4-:R0:W4:Y:S01]  /*6590*/  I2F.U16 R18, R4 ;  /* 0x0000000400127306 */ /* 0x0101220000101000 */
[----:B------:R-:W-:Y:S05]  /*65a0*/  BRA `(.L_x_7324) ;  /* 0x00000c7000007947 */ /* 0x000fea0003800000 */
.L_x_7354:
        /* <DEDUP_REMOVED lines=9> */
.L_x_7358:
[----:B----4-:R-:W4:Y:S02]  /*6640*/  LDG.E R4, [R4.64] ;  /* 0x0000002404047981 */ /* 0x010f24000c1e1900 */
[----:B----4-:R0:W4:Y:S01]  /*6650*/  I2F R18, R4 ;  /* 0x0000000400127306 */ /* 0x0101220000201400 */
[----:B------:R-:W-:Y:S05]  /*6660*/  BRA `(.L_x_7324) ;  /* 0x00000bb000007947 */ /* 0x000fea0003800000 */
.L_x_7357:
[----:B----4-:R-:W4:Y:S02]  /*6670*/  LDG.E.U16 R4, [R4.64] ;  /* 0x0000002404047981 */ /* 0x010f24000c1e1500 */
[----:B----4-:R0:W4:Y:S01]  /*6680*/  I2F.S16 R18, R4 ;  /* 0x0000000400127306 */ /* 0x0101220000101400 */
[----:B------:R-:W-:Y:S05]  /*6690*/  BRA `(.L_x_7324) ;  /* 0x00000b8000007947 */ /* 0x000fea0003800000 */
.L_x_7353:
        /* <DEDUP_REMOVED lines=8> */
.L_x_7360:
[----:B----4-:R-:W4:Y:S02]  /*6720*/  LDG.E.U16 R4, [R4.64] ;  /* 0x0000002404047981 */ /* 0x010f24000c1e1500 */
[----:B----4-:R-:W-:Y:S01]  /*6730*/  HADD2.F32 R18, -RZ, R4.H0_H0 ;  /* 0x20000004ff127230 */ /* 0x010fe20000004100 */
[----:B------:R-:W-:Y:S05]  /*6740*/  BRA `(.L_x_7324) ;  /* 0x00000ad000007947 */ /* 0x000fea0003800000 */
.L_x_7359:
        /* <DEDUP_REMOVED lines=8> */
.L_x_7362:
[----:B----4-:R-:W4:Y:S02]  /*67d0*/  LDG.E.U16 R4, [R4.64] ;  /* 0x0000002404047981 */ /* 0x010f24000c1e1500 */
[----:B----4-:R-:W-:Y:S01]  /*67e0*/  HADD2.F32 R18, -RZ, R4.H0_H0 ;  /* 0x20000004ff127230 */ /* 0x010fe20000004100 */
[----:B------:R-:W-:Y:S05]  /*67f0*/  BRA `(.L_x_7324) ;  /* 0x00000a2000007947 */ /* 0x000fea0003800000 */
.L_x_7361:
[----:B----4-:R-:W4:Y:S02]  /*6800*/  LDG.E.64 R4, [R4.64] ;  /* 0x0000002404047981 */ /* 0x010f24000c1e1b00 */
[----:B----4-:R-:W0:Y:S01]  /*6810*/  F2F.F32.F64 R18, R4 ;  /* 0x0000000400127310 */ /* 0x010e220000301000 */
[----:B------:R-:W0:-:S14]  /*6820*/  DSETP.GEU.AND P0, PT, |R4|, c[0x2][0x0], PT ;  /* 0x008000000400762a */ /* 0x000e1c0003f0e200 */
[----:B0-----:R-:W-:Y:S01]  /*6830*/  @!P0 FMUL R18, R18, 1.175494350822287508e-38 ;  /* 0x0080000012128820 */ /* 0x001fe20000400000 */
[----:B------:R-:W-:Y:S05]  /*6840*/  BRA `(.L_x_7324) ;  /* 0x000009d000007947 */ /* 0x000fea0003800000 */
.L_x_7352:
        /* <DEDUP_REMOVED lines=12> */
.L_x_7365:
[----:B----4-:R-:W4:Y:S02]  /*6910*/  LDG.E.64 R4, [R4.64] ;  /* 0x0000002404047981 */ /* 0x010f24000c1e1b00 */
[----:B----4-:R-:W0:Y:S01]  /*6920*/  F2F.F32.F64 R18, R4 ;  /* 0x0000000400127310 */ /* 0x010e220000301000 */
[----:B------:R-:W0:-:S14]  /*6930*/  DSETP.GEU.AND P0, PT, |R4|, c[0x2][0x0], PT ;  /* 0x008000000400762a */ /* 0x000e1c0003f0e200 */
[----:B0-----:R-:W-:Y:S01]  /*6940*/  @!P0 FMUL R18, R18, 1.175494350822287508e-38 ;  /* 0x0080000012128820 */ /* 0x001fe20000400000 */
[----:B------:R-:W-:Y:S05]  /*6950*/  BRA `(.L_x_7324) ;  /* 0x000008c000007947 */ /* 0x000fea0003800000 */
.L_x_7364:
        /* <DEDUP_REMOVED lines=26> */
.L_x_7367:
        /* <DEDUP_REMOVED lines=13> */
.L_x_7366:
[----:B----4-:R-:W4:Y:S02]  /*6bd0*/  LDG.E.U16 R4, [R4.64] ;  /* 0x0000002404047981 */ /* 0x010f24000c1e1500 */
[----:B----4-:R-:W-:Y:S01]  /*6be0*/  PRMT R18, RZ, 0x5410, R4 ;  /* 0x00005410ff127816 */ /* 0x010fe20000000004 */
[----:B------:R-:W-:Y:S05]  /*6bf0*/  BRA `(.L_x_7324) ;  /* 0x0000062000007947 */ /* 0x000fea0003800000 */
.L_x_7363:
        /* <DEDUP_REMOVED lines=11> */
.L_x_7370:
        /* <DEDUP_REMOVED lines=19> */
.L_x_7372:
[----:B------:R-:W-:Y:S05]  /*6de0*/  BSYNC B0 ;  /* 0x0000000000007941 */ /* 0x000fea0003800000 */
.L_x_7371:
[----:B------:R-:W-:Y:S01]  /*6df0*/  IMAD.SHL.U32 R3, R3, 0x100000, RZ ;  /* 0x0010000003037824 */ /* 0x000fe200078e00ff */
[----:B------:R-:W-:-:S04]  /*6e00*/  LEA R5, R0, 0x3b800000, 0x17 ;  /* 0x3b80000000057811 */ /* 0x000fc800078eb8ff */
[----:B------:R-:W-:Y:S01]  /*6e10*/  LOP3.LUT R18, R5, R3, R18, 0xfe, !PT ;  /* 0x0000000305127212 */ /* 0x000fe200078efe12 */
[----:B------:R-:W-:Y:S05]  /*6e20*/  BRA `(.L_x_7324) ;  /* 0x000003f000007947 */ /* 0x000fea0003800000 */
.L_x_7369:
        /* <DEDUP_REMOVED lines=19> */
.L_x_7374:
[----:B------:R-:W-:Y:S05]  /*6f60*/  BSYNC B0 ;  /* 0x0000000000007941 */ /* 0x000fea0003800000 */
.L_x_7373:
[----:B------:R-:W-:Y:S01]  /*6f70*/  IMAD.SHL.U32 R3, R3, 0x200000, RZ ;  /* 0x0020000003037824 */ /* 0x000fe200078e00ff */
[----:B------:R-:W-:-:S04]  /*6f80*/  LEA R5, R0, 0x37800000, 0x17 ;  /* 0x3780000000057811 */ /* 0x000fc800078eb8ff */
[----:B------:R-:W-:Y:S01]  /*6f90*/  LOP3.LUT R18, R5, R3, R18, 0xfe, !PT ;  /* 0x0000000305127212 */ /* 0x000fe200078efe12 */
[----:B------:R-:W-:Y:S05]  /*6fa0*/  BRA `(.L_x_7324) ;  /* 0x0000027000007947 */ /* 0x000fea0003800000 */
.L_x_7368:
        /* <DEDUP_REMOVED lines=14> */
.L_x_7356:
        /* <DEDUP_REMOVED lines=20> */
.L_x_7376:
[----:B----4-:R-:W4:Y:S02]  /*71d0*/  LDG.E.64 R18, [R4.64] ;  /* 0x0000002404127981 */ /* 0x010f24000c1e1b00 */
[----:B----4-:R0:W4:Y:S01]  /*71e0*/  I2F.U64 R18, R18 ;  /* 0x0000001200127312 */ /* 0x0101220000301000 */
[----:B------:R-:W-:Y:S05]  /*71f0*/  BRA `(.L_x_7324) ;  /* 0x0000002000007947 */ /* 0x000fea0003800000 */
.L_x_7375:
[----:B----4-:R-:W4:Y:S02]  /*7200*/  LDG.E R4, [R4.64] ;  /* 0x0000002404047981 */ /* 0x010f24000c1e1900 */
[----:B----4-:R0:W4:Y:S02]  /*7210*/  I2F.U32 R18, R4 ;  /* 0x0000000400127306 */ /* 0x0101240000201000 */
.L_x_7324:
[----:B------:R-:W-:Y:S05]  /*7220*/  BSYNC B7 ;  /* 0x0000000000077941 */ /* 0x000fea0003800000 */
.L_x_7323:
[----:B0-----:R-:W0:Y:S01]  /*7230*/  S2R R19, SR_TID.X ;  /* 0x0000000000137919 */ /* 0x001e220000002100 */
[----:B------:R-:W4:Y:S01]  /*7240*/  LDC.U8 R17, c[0x0][0x1a0] ;  /* 0x00006800ff117b82 */ /* 0x000f220000000000 */
[----:B------:R-:W-:Y:S01]  /*7250*/  BSSY B0, `(.L_x_7377) ;  /* 0x0000011000007945 */ /* 0x000fe20003800000 */
[C---:B0-----:R-:W-:Y:S02]  /*7260*/  ISETP.GE.AND P3, PT, R19.reuse, R16, PT ;  /* 0x000000101300720c */ /* 0x041fe40003f66270 */
[----:B------:R-:W-:-:S02]  /*7270*/  IADD3 R3, R19, 0x100, RZ ;  /* 0x0000010013037810 */ /* 0x000fc40007ffe0ff */
[C---:B------:R-:W-:Y:S02]  /*7280*/  IADD3 R5, R19.reuse, 0x180, RZ ;  /* 0x0000018013057810 */ /* 0x040fe40007ffe0ff */
[----:B------:R-:W-:Y:S02]  /*7290*/  IADD3 R23, R19, 0x80, RZ ;  /* 0x0000008013177810 */ /* 0x000fe40007ffe0ff */
[-C--:B------:R-:W-:Y:S02]  /*72a0*/  ISETP.GE.AND P1, PT, R3, R16.reuse, PT ;  /* 0x000000100300720c */ /* 0x080fe40003f26270 */
[-C--:B------:R-:W-:Y:S02]  /*72b0*/  ISETP.GE.AND P2, PT, R5, R16.reuse, PT ;  /* 0x000000100500720c */ /* 0x080fe40003f46270 */
[----:B------:R-:W-:Y:S01]  /*72c0*/  ISETP.GE.AND P4, PT, R23, R16, PT ;  /* 0x000000101700720c */ /* 0x000fe20003f86270 */
[----:B------:R-:W-:Y:S07]  /*72d0*/  @P3 BRA `(.L_x_7378) ;  /* 0x0000008000003947 */ /* 0x000fee0003800000 */
[C---:B--2-45:R-:W-:Y:S01]  /*72e0*/  FSETP.GEU.FTZ.AND P5, PT, R29.reuse, c[0x0][0x168], PT ;  /* 0x00005a001d007a0b */ /* 0x074fe20003fbe000 */
[----:B------:R-:W-:Y:S01]  /*72f0*/  IMAD.MOV.U32 R4, RZ, RZ, RZ ;  /* 0x000000ffff047224 */ /* 0x000fe200078e00ff */
[----:B------:R-:W-:-:S04]  /*7300*/  FSETP.GT.FTZ.AND P0, PT, R29, c[0x0][0x16c], PT ;  /* 0x00005b001d007a0b */ /* 0x000fc80003f14000 */
[----:B------:R-:W-:-:S13]  /*7310*/  PLOP3.LUT P0, PT, P5, P0, PT, 0x8a, 0x0 ;  /* 0x000000000000781c */ /* 0x000fda0002f01172 */
[----:B------:R-:W-:-:S04]  /*7320*/  @!P0 FADD.FTZ R0, -R29, 1 ;  /* 0x3f8000001d008421 */ /* 0x000fc80000010100 */
[----:B------:R-:W-:-:S04]  /*7330*/  @!P0 FMUL.FTZ R0, R0, R29 ;  /* 0x0000001d00008220 */ /* 0x000fc80000410000 */
[----:B------:R-:W0:Y:S02]  /*7340*/  @!P0 MUFU.RCP R3, R0 ;  /* 0x0000000000038308 */ /* 0x000e240000001000 */
[----:B0-----:R-:W-:-:S06]  /*7350*/  @!P0 FMUL.FTZ R4, R3, R22 ;  /* 0x0000001603048220 */ /* 0x001fcc0000410000 */
.L_x_7378:
[----:B----4-:R-:W-:Y:S05]  /*7360*/  BSYNC B0 ;  /* 0x0000000000007941 */ /* 0x010fea0003800000 */
.L_x_7377:
[----:B------:R-:W-:Y:S01]  /*7370*/  BSSY B0, `(.L_x_7379) ;  /* 0x000000a000007945 */ /* 0x000fe20003800000 */
[----:B------:R-:W-:Y:S05]  /*7380*/  @P4 BRA `(.L_x_7380) ;  /* 0x0000008000004947 */ /* 0x000fea0003800000 */
[C---:B---3-5:R-:W-:Y:S01]  /*7390*/  FSETP.GEU.FTZ.AND P4, PT, R28.reuse, c[0x0][0x168], PT ;  /* 0x00005a001c007a0b */ /* 0x068fe20003f9e000 */
[----:B------:R-:W-:Y:S01]  /*73a0*/  IMAD.MOV.U32 R22, RZ, RZ, RZ ;  /* 0x000000ffff167224 */ /* 0x000fe200078e00ff */
[----:B------:R-:W-:-:S04]  /*73b0*/  FSETP.GT.FTZ.AND P0, PT, R28, c[0x0][0x16c], PT ;  /* 0x00005b001c007a0b */ /* 0x000fc80003f14000 */
[----:B------:R-:W-:-:S13]  /*73c0*/  PLOP3.LUT P0, PT, P4, P0, PT, 0x8a, 0x0 ;  /* 0x000000000000781c */ /* 0x000fda0002701172 */
[----:B------:R-:W-:-:S04]  /*73d0*/  @!P0 FADD.FTZ R3, -R28, 1 ;  /* 0x3f8000001c038421 */ /* 0x000fc80000010100 */
[----:B------:R-:W-:-:S06]  /*73e0*/  @!P0 FMUL.FTZ R3, R3, R28 ;  /* 0x0000001c03038220 */ /* 0x000fcc0000410000 */
[----:B------:R-:W0:Y:S02]  /*73f0*/  @!P0 MUFU.RCP R3, R3 ;  /* 0x0000000300038308 */ /* 0x000e240000001000 */
[----:B01----:R-:W-:-:S06]  /*7400*/  @!P0 FMUL.FTZ R22, R3, R24 ;  /* 0x0000001803168220 */ /* 0x003fcc0000410000 */
.L_x_7380:
[----:B------:R-:W-:Y:S05]  /*7410*/  BSYNC B0 ;  /* 0x0000000000007941 */ /* 0x000fea0003800000 */
.L_x_7379:
[----:B------:R-:W-:Y:S01]  /*7420*/  BSSY B0, `(.L_x_7381) ;  /* 0x000000a000007945 */ /* 0x000fe20003800000 */
[----:B------:R-:W-:Y:S05]  /*7430*/  @P1 BRA `(.L_x_7382) ;  /* 0x0000008000001947 */ /* 0x000fea0003800000 */
[C---:B-----5:R-:W-:Y:S01]  /*7440*/  FSETP.GEU.FTZ.AND P1, PT, R27.reuse, c[0x0][0x168], PT ;  /* 0x00005a001b007a0b */ /* 0x060fe20003f3e000 */
[----:B-1----:R-:W-:Y:S01]  /*7450*/  IMAD.MOV.U32 R24, RZ, RZ, RZ ;  /* 0x000000ffff187224 */ /* 0x002fe200078e00ff */
[----:B------:R-:W-:-:S04]  /*7460*/  FSETP.GT.FTZ.AND P0, PT, R27, c[0x0][0x16c], PT ;  /* 0x00005b001b007a0b */ /* 0x000fc80003f14000 */
[----:B------:R-:W-:-:S13]  /*7470*/  PLOP3.LUT P0, PT, P1, P0, PT, 0x8a, 0x0 ;  /* 0x000000000000781c */ /* 0x000fda0000f01172 */
[----:B------:R-:W-:-:S04]  /*7480*/  @!P0 FADD.FTZ R0, -R27, 1 ;  /* 0x3f8000001b008421 */ /* 0x000fc80000010100 */
[----:B------:R-:W-:-:S04]  /*7490*/  @!P0 FMUL.FTZ R0, R0, R27 ;  /* 0x0000001b00008220 */ /* 0x000fc80000410000 */
[----:B------:R-:W0:Y:S02]  /*74a0*/  @!P0 MUFU.RCP R3, R0 ;  /* 0x0000000000038308 */ /* 0x000e240000001000 */
[----:B0-----:R-:W-:-:S06]  /*74b0*/  @!P0 FMUL.FTZ R24, R3, R26 ;  /* 0x0000001a03188220 */ /* 0x001fcc0000410000 */
.L_x_7382:
[----:B------:R-:W-:Y:S05]  /*74c0*/  BSYNC B0 ;  /* 0x0000000000007941 */ /* 0x000fea0003800000 */
.L_x_7381:
[----:B------:R-:W-:Y:S01]  /*74d0*/  BSSY B0, `(.L_x_7383) ;  /* 0x000000a000007945 */ /* 0x000fe20003800000 */
[----:B------:R-:W-:Y:S05]  /*74e0*/  @P2 BRA `(.L_x_7384) ;  /* 0x0000008000002947 */ /* 0x000fea0003800000 */
[C---:B-----5:R-:W-:Y:S02]  /*74f0*/  FSETP.GEU.FTZ.AND P1, PT, R18.reuse, c[0x0][0x168], PT ;  /* 0x00005a0012007a0b */ /* 0x060fe40003f3e000 */
[----:B------:R-:W-:-:S04]  /*7500*/  FSETP.GT.FTZ.AND P0, PT, R18, c[0x0][0x16c], PT ;  /* 0x00005b0012007a0b */ /* 0x000fc80003f14000 */
[----:B------:R-:W-:-:S13]  /*7510*/  PLOP3.LUT P0, PT, P1, P0, PT, 0x8a, 0x0 ;  /* 0x000000000000781c */ /* 0x000fda0000f01172 */
[----:B------:R-:W-:-:S04]  /*7520*/  @!P0 FADD.FTZ R3, -R18, 1 ;  /* 0x3f80000012038421 */ /* 0x000fc80000010100 */
[----:B------:R-:W-:Y:S02]  /*7530*/  @!P0 FMUL.FTZ R3, R3, R18 ;  /* 0x0000001203038220 */ /* 0x000fe40000410000 */
[----:B------:R-:W-:Y:S02]  /*7540*/  IMAD.MOV.U32 R18, RZ, RZ, RZ ;  /* 0x000000ffff127224 */ /* 0x000fe400078e00ff */
[----:B------:R-:W0:Y:S02]  /*7550*/  @!P0 MUFU.RCP R0, R3 ;  /* 0x0000000300008308 */ /* 0x000e240000001000 */
[----:B0-----:R-:W-:-:S06]  /*7560*/  @!P0 FMUL.FTZ R18, R0, R25 ;  /* 0x0000001900128220 */ /* 0x001fcc0000410000 */
.L_x_7384:
[----:B------:R-:W-:Y:S05]  /*7570*/  BSYNC B0 ;  /* 0x0000000000007941 */ /* 0x000fea0003800000 */
.L_x_7383:
[----:B------:R-:W-:Y:S01]  /*7580*/  BSSY B6, `(.L_x_7385) ;  /* 0x0000101000067945 */ /* 0x000fe20003800000 */
        /* <DEDUP_REMOVED lines=16> */
[----:B------:R-:W0:Y:S01]  /*7690*/  F2I.FTZ.TRUNC.NTZ R3, R4 ;  /* 0x0000000400037305 */ /* 0x000e22000021f100 */
[----:B------:R-:W-:Y:S01]  /*76a0*/  IMAD.MOV.U32 R19, RZ, RZ, R23 ;  /* 0x000000ffff137224 */ /* 0x000fe200078e0017 */
[----:B0-----:R0:W-:Y:S01]  /*76b0*/  STG.E.U8 [R8.64], R3 ;  /* 0x0000000308007986 */ /* 0x0011e2000c101124 */
[----:B------:R-:W-:Y:S05]  /*76c0*/  BRA `(.L_x_7386) ;  /* 0x00000ec000007947 */ /* 0x000fea0003800000 */
.L_x_7390:
[----:B------:R-:W0:Y:S01]  /*76d0*/  F2I.S64.TRUNC R4, R4 ;  /* 0x0000000400047311 */ /* 0x000e22000020d900 */
[----:B------:R-:W-:Y:S02]  /*76e0*/  IMAD.MOV.U32 R19, RZ, RZ, R23 ;  /* 0x000000ffff137224 */ /* 0x000fe400078e0017 */
[----:B0-----:R-:W-:-:S05]  /*76f0*/  IMAD.MOV.U32 R3, RZ, RZ, R4 ;  /* 0x000000ffff037224 */ /* 0x001fca00078e0004 */
[----:B------:R0:W-:Y:S01]  /*7700*/  STG.E.U8 [R8.64], R3 ;  /* 0x0000000308007986 */ /* 0x0001e2000c101124 */
[----:B------:R-:W-:Y:S05]  /*7710*/  BRA `(.L_x_7386) ;  /* 0x00000e7000007947 */ /* 0x000fea0003800000 */
.L_x_7389:
[----:B------:R-:W-:-:S13]  /*7720*/  ISETP.NE.AND P0, PT, R0, 0x2, PT ;  /* 0x000000020000780c */ /* 0x000fda0003f05270 */
[----:B------:R-:W-:Y:S05]  /*7730*/  @!P0 BRA `(.L_x_7392) ;  /* 0x000000c000008947 */ /* 0x000fea0003800000 */
[----:B------:R-:W-:-:S13]  /*7740*/  ISETP.NE.AND P0, PT, R0, 0x3, PT ;  /* 0x000000030000780c */ /* 0x000fda0003f05270 */
[----:B------:R-:W-:Y:S05]  /*7750*/  @!P0 BRA `(.L_x_7393) ;  /* 0x0000006000008947 */ /* 0x000fea0003800000 */
[----:B------:R-:W-:-:S13]  /*7760*/  ISETP.NE.AND P0, PT, R0, 0x4, PT ;  /* 0x000000040000780c */ /* 0x000fda0003f05270 */
[----:B------:R-:W-:Y:S05]  /*7770*/  @P0 BRA `(.L_x_7391) ;  /* 0x00000c5000000947 */ /* 0x000fea0003800000 */
[----:B------:R-:W0:Y:S01]  /*7780*/  F2I.S64.TRUNC R4, R4 ;  /* 0x0000000400047311 */ /* 0x000e22000020d900 */
[----:B------:R-:W-:Y:S01]  /*7790*/  IMAD.MOV.U32 R19, RZ, RZ, R23 ;  /* 0x000000ffff137224 */ /* 0x000fe200078e0017 */
[----:B0-----:R0:W-:Y:S01]  /*77a0*/  STG.E.64 [R8.64], R4 ;  /* 0x0000000408007986 */ /* 0x0011e2000c101b24 */
[----:B------:R-:W-:Y:S05]  /*77b0*/  BRA `(.L_x_7386) ;  /* 0x00000dd000007947 */ /* 0x000fea0003800000 */
.L_x_7393:
[----:B------:R-:W0:Y:S01]  /*77c0*/  F2I.FTZ.TRUNC.NTZ R3, R4 ;  /* 0x0000000400037305 */ /* 0x000e22000021f100 */
[----:B------:R-:W-:Y:S01]  /*77d0*/  IMAD.MOV.U32 R19, RZ, RZ, R23 ;  /* 0x000000ffff137224 */ /* 0x000fe200078e0017 */
[----:B0-----:R0:W-:Y:S01]  /*77e0*/  STG.E [R8.64], R3 ;  /* 0x0000000308007986 */ /* 0x0011e2000c101924 */
[----:B------:R-:W-:Y:S05]  /*77f0*/  BRA `(.L_x_7386) ;  /* 0x00000d9000007947 */ /* 0x000fea0003800000 */
.L_x_7392:
[----:B------:R-:W0:Y:S01]  /*7800*/  F2I.FTZ.TRUNC.NTZ R3, R4 ;  /* 0x0000000400037305 */ /* 0x000e22000021f100 */
[----:B------:R-:W-:Y:S01]  /*7810*/  IMAD.MOV.U32 R19, RZ, RZ, R23 ;  /* 0x000000ffff137224 */ /* 0x000fe200078e0017 */
[----:B0-----:R0:W-:Y:S01]  /*7820*/  STG.E.U16 [R8.64], R3 ;  /* 0x0000000308007986 */ /* 0x0011e2000c101524 */
[----:B------:R-:W-:Y:S05]  /*7830*/  BRA `(.L_x_7386) ;  /* 0x00000d5000007947 */ /* 0x000fea0003800000 */
.L_x_7388:
[----:B------:R-:W-:-:S13]  /*7840*/  ISETP.GT.AND P0, PT, R0, 0x6, PT ;  /* 0x000000060000780c */ /* 0x000fda0003f04270 */
[----:B------:R-:W-:Y:S05]  /*7850*/  @P0 BRA `(.L_x_7394) ;  /* 0x000000b000000947 */ /* 0x000fea0003800000 */
[----:B------:R-:W-:-:S13]  /*7860*/  ISETP.NE.AND P0, PT, R0, 0x5, PT ;  /* 0x000000050000780c */ /* 0x000fda0003f05270 */
[----:B------:R-:W-:Y:S05]  /*7870*/  @!P0 BRA `(.L_x_7395) ;  /* 0x0000005000008947 */ /* 0x000fea0003800000 */
[----:B------:R-:W-:-:S13]  /*7880*/  ISETP.NE.AND P0, PT, R0, 0x6, PT ;  /* 0x000000060000780c */ /* 0x000fda0003f05270 */
[----:B------:R-:W-:Y:S05]  /*7890*/  @P0 BRA `(.L_x_7391) ;  /* 0x00000b3000000947 */ /* 0x000fea0003800000 */
[----:B------:R0:W-:Y:S01]  /*78a0*/  STG.E [R8.64], R4 ;  /* 0x0000000408007986 */ /* 0x0001e2000c101924 */
[----:B------:R-:W-:Y:S01]  /*78b0*/  IMAD.MOV.U32 R19, RZ, RZ, R23 ;  /* 0x000000ffff137224 */ /* 0x000fe200078e0017 */
[----:B------:R-:W-:Y:S05]  /*78c0*/  BRA `(.L_x_7386) ;  /* 0x00000cc000007947 */ /* 0x000fea0003800000 */
.L_x_7395:
[----:B------:R-:W-:Y:S01]  /*78d0*/  F2FP.PACK_AB R4, RZ, R4 ;  /* 0x00000004ff04723e */ /* 0x000fe200000000ff */
[----:B------:R-:W-:-:S04]  /*78e0*/  IMAD.MOV.U32 R19, RZ, RZ, R23 ;  /* 0x000000ffff137224 */ /* 0x000fc800078e0017 */
[----:B------:R0:W-:Y:S01]  /*78f0*/  STG.E.U16 [R8.64], R4 ;  /* 0x0000000408007986 */ /* 0x0001e2000c101524 */
[----:B------:R-:W-:Y:S05]  /*7900*/  BRA `(.L_x_7386) ;  /* 0x00000c8000007947 */ /* 0x000fea0003800000 */
.L_x_7394:
[----:B------:R-:W-:-:S13]  /*7910*/  ISETP.NE.AND P0, PT, R0, 0x7, PT ;  /* 0x000000070000780c */ /* 0x000fda0003f05270 */
[----:B------:R-:W-:Y:S05]  /*7920*/  @!P0 BRA `(.L_x_7396) ;  /* 0x000000d000008947 */ /* 0x000fea0003800000 */
[----:B------:R-:W-:-:S13]  /*7930*/  ISETP.NE.AND P0, PT, R0, 0x8, PT ;  /* 0x000000080000780c */ /* 0x000fda0003f05270 */
[----:B------:R-:W-:Y:S05]  /*7940*/  @!P0 BRA `(.L_x_7397) ;  /* 0x0000006000008947 */ /* 0x000fea0003800000 */
[----:B------:R-:W-:-:S13]  /*7950*/  ISETP.NE.AND P0, PT, R0, 0x9, PT ;  /* 0x000000090000780c */ /* 0x000fda0003f05270 */
[----:B------:R-:W-:Y:S05]  /*7960*/  @P0 BRA `(.L_x_7391) ;  /* 0x00000a6000000947 */ /* 0x000fea0003800000 */
[----:B------:R-:W-:Y:S02]  /*7970*/  IMAD.MOV.U32 R5, RZ, RZ, RZ ;  /* 0x000000ffff057224 */ /* 0x000fe400078e00ff */
[----:B------:R-:W-:-:S03]  /*7980*/  IMAD.MOV.U32 R19, RZ, RZ, R23 ;  /* 0x000000ffff137224 */ /* 0x000fc600078e0017 */
[----:B------:R0:W-:Y:S01]  /*7990*/  STG.E.64 [R8.64], R4 ;  /* 0x0000000408007986 */ /* 0x0001e2000c101b24 */
[----:B------:R-:W-:Y:S05]  /*79a0*/  BRA `(.L_x_7386) ;  /* 0x00000be000007947 */ /* 0x000fea0003800000 */
.L_x_7397:
[----:B------:R-:W-:Y:S01]  /*79b0*/  F2FP.PACK_AB R3, RZ, R4 ;  /* 0x00000004ff03723e */ /* 0x000fe200000000ff */
[----:B------:R-:W-:-:S03]  /*79c0*/  IMAD.MOV.U32 R19, RZ, RZ, R23 ;  /* 0x000000ffff137224 */ /* 0x000fc600078e0017 */
[----:B------:R-:W-:-:S05]  /*79d0*/  PRMT R3, R3, 0x5410, RZ ;  /* 0x0000541003037816 */ /* 0x000fca00000000ff */
[----:B------:R0:W-:Y:S01]  /*79e0*/  STG.E [R8.64], R3 ;  /* 0x0000000308007986 */ /* 0x0001e2000c101924 */
[----:B------:R-:W-:Y:S05]  /*79f0*/  BRA `(.L_x_7386) ;  /* 0x00000b9000007947 */ /* 0x000fea0003800000 */
.L_x_7396:
[----:B------:R-:W-:Y:S02]  /*7a00*/  FMUL.FTZ R4, R4, 1 ;  /* 0x3f80000004047820 */ /* 0x000fe40000410000 */
[----:B------:R-:W-:-:S04]  /*7a10*/  IMAD.MOV.U32 R19, RZ, RZ, R23 ;  /* 0x000000ffff137224 */ /* 0x000fc800078e0017 */
[----:B------:R-:W0:Y:S02]  /*7a20*/  F2F.F64.F32 R4, R4 ;  /* 0x0000000400047310 */ /* 0x000e240000201800 */
[----:B0-----:R0:W-:Y:S01]  /*7a30*/  STG.E.64 [R8.64], R4 ;  /* 0x0000000408007986 */ /* 0x0011e2000c101b24 */
[----:B------:R-:W-:Y:S05]  /*7a40*/  BRA `(.L_x_7386) ;  /* 0x00000b4000007947 */ /* 0x000fea0003800000 */
.L_x_7387:
        /* <DEDUP_REMOVED lines=8> */
[----:B------:R-:W-:Y:S01]  /*7ad0*/  FSETP.NEU.FTZ.AND P0, PT, R4, RZ, PT ;  /* 0x000000ff0400720b */ /* 0x000fe20003f1d000 */
[----:B------:R-:W-:-:S03]  /*7ae0*/  IMAD.MOV.U32 R19, RZ, RZ, R23 ;  /* 0x000000ffff137224 */ /* 0x000fc600078e0017 */
[----:B------:R-:W-:-:S05]  /*7af0*/  SEL R3, RZ, 0x1, !P0 ;  /* 0x00000001ff037807 */ /* 0x000fca0004000000 */
[----:B------:R0:W-:Y:S01]  /*7b00*/  STG.E.U8 [R8.64], R3 ;  /* 0x0000000308007986 */ /* 0x0001e2000c101124 */
[----:B------:R-:W-:Y:S05]  /*7b10*/  BRA `(.L_x_7386) ;  /* 0x00000a7000007947 */ /* 0x000fea0003800000 */
.L_x_7400:
[----:B------:R-:W-:Y:S01]  /*7b20*/  FMUL.FTZ R4, R4, 1 ;  /* 0x3f80000004047820 */ /* 0x000fe20000410000 */
[----:B------:R-:W-:Y:S01]  /*7b30*/  CS2R R6, SRZ ;  /* 0x0000000000067805 */ /* 0x000fe2000001ff00 */
[----:B------:R-:W-:-:S04]  /*7b40*/  IMAD.MOV.U32 R19, RZ, RZ, R23 ;  /* 0x000000ffff137224 */ /* 0x000fc800078e0017 */
[----:B------:R-:W0:Y:S02]  /*7b50*/  F2F.F64.F32 R4, R4 ;  /* 0x0000000400047310 */ /* 0x000e240000201800 */
[----:B0-----:R0:W-:Y:S01]  /*7b60*/  STG.E.128 [R8.64], R4 ;  /* 0x0000000408007986 */ /* 0x0011e2000c101d24 */
[----:B------:R-:W-:Y:S05]  /*7b70*/  BRA `(.L_x_7386) ;  /* 0x00000a1000007947 */ /* 0x000fea0003800000 */
.L_x_7399:
        /* <DEDUP_REMOVED lines=20> */
.L_x_7404:
[----:B------:R-:W-:Y:S05]  /*7cc0*/  BSYNC B0 ;  /* 0x0000000000007941 */ /* 0x000fea0003800000 */
.L_x_7403:
[----:B------:R-:W-:Y:S01]  /*7cd0*/  LOP3.LUT R5, R0, R5, RZ, 0xfc, !PT ;  /* 0x0000000500057212 */ /* 0x000fe200078efcff */
[----:B------:R-:W-:-:S04]  /*7ce0*/  IMAD.MOV.U32 R19, RZ, RZ, R23 ;  /* 0x000000ffff137224 */ /* 0x000fc800078e0017 */
[----:B------:R0:W-:Y:S01]  /*7cf0*/  STG.E.U8 [R8.64], R5 ;  /* 0x0000000508007986 */ /* 0x0001e2000c101124 */
[----:B------:R-:W-:Y:S05]  /*7d00*/  BRA `(.L_x_7386) ;  /* 0x0000088000007947 */ /* 0x000fea0003800000 */
.L_x_7402:
        /* <DEDUP_REMOVED lines=12> */
.L_x_7406:
[----:B------:R-:W-:Y:S01]  /*7dd0*/  IMAD.MOV.U32 R0, RZ, RZ, 0x7f ;  /* 0x0000007fff007424 */ /* 0x000fe200078e00ff */
[----:B------:R-:W-:-:S04]  /*7de0*/  ISETP.GT.U32.AND P0, PT, R5, 0x7f800000, PT ;  /* 0x7f8000000500780c */ /* 0x000fc80003f04070 */
[----:B------:R-:W-:-:S04]  /*7df0*/  SEL R0, R0, 0x7c, P0 ;  /* 0x0000007c00007807 */ /* 0x000fc80000000000 */
.L_x_7407:
[----:B------:R-:W-:Y:S05]  /*7e00*/  BSYNC B0 ;  /* 0x0000000000007941 */ /* 0x000fea0003800000 */
.L_x_7405:
[----:B------:R-:W-:Y:S01]  /*7e10*/  LOP3.LUT R4, R4, 0x80000000, RZ, 0xc0, !PT ;  /* 0x8000000004047812 */ /* 0x000fe200078ec0ff */
[----:B------:R-:W-:-:S03]  /*7e20*/  IMAD.MOV.U32 R19, RZ, RZ, R23 ;  /* 0x000000ffff137224 */ /* 0x000fc600078e0017 */
[----:B------:R-:W-:-:S04]  /*7e30*/  SHF.R.U32.HI R3, RZ, 0x18, R4 ;  /* 0x00000018ff037819 */ /* 0x000fc80000011604 */
[----:B------:R-:W-:-:S05]  /*7e40*/  LOP3.LUT R3, R0, R3, RZ, 0xfc, !PT ;  /* 0x0000000300037212 */ /* 0x000fca00078efcff */
[----:B------:R0:W-:Y:S01]  /*7e50*/  STG.E.U8 [R8.64], R3 ;  /* 0x0000000308007986 */ /* 0x0001e2000c101124 */
[----:B------:R-:W-:Y:S05]  /*7e60*/  BRA `(.L_x_7386) ;  /* 0x0000072000007947 */ /* 0x000fea0003800000 */
.L_x_7401:
[----:B------:R-:W-:Y:S01]  /*7e70*/  F2FP.BF16.PACK_AB R4, RZ, R4 ;  /* 0x00000004ff04723e */ /* 0x000fe200000010ff */
[----:B------:R-:W-:-:S04]  /*7e80*/  IMAD.MOV.U32 R19, RZ, RZ, R23 ;  /* 0x000000ffff137224 */ /* 0x000fc800078e0017 */
[----:B------:R0:W-:Y:S01]  /*7e90*/  STG.E.U16 [R8.64], R4 ;  /* 0x0000000408007986 */ /* 0x0001e2000c101524 */
[----:B------:R-:W-:Y:S05]  /*7ea0*/  BRA `(.L_x_7386) ;  /* 0x000006e000007947 */ /* 0x000fea0003800000 */
.L_x_7398:
        /* <DEDUP_REMOVED lines=8> */
[----:B------:R-:W0:Y:S01]  /*7f30*/  F2I.FTZ.U32.TRUNC.NTZ R3, R4 ;  /* 0x0000000400037305 */ /* 0x000e22000021f000 */
[----:B------:R-:W-:Y:S01]  /*7f40*/  IMAD.MOV.U32 R19, RZ, RZ, R23 ;  /* 0x000000ffff137224 */ /* 0x000fe200078e0017 */
[----:B0-----:R0:W-:Y:S01]  /*7f50*/  STG.E.U16 [R8.64], R3 ;  /* 0x0000000308007986 */ /* 0x0011e2000c101524 */
[----:B------:R-:W-:Y:S05]  /*7f60*/  BRA `(.L_x_7386) ;  /* 0x0000062000007947 */ /* 0x000fea0003800000 */
.L_x_7410:
        /* <DEDUP_REMOVED lines=16> */
.L_x_7413:
[----:B------:R-:W-:-:S04]  /*8070*/  LOP3.LUT R4, R4, 0x80000000, RZ, 0xc0, !PT ;  /* 0x8000000004047812 */ /* 0x000fc800078ec0ff */
[----:B------:R-:W-:-:S04]  /*8080*/  SHF.R.U32.HI R4, RZ, 0x18, R4 ;  /* 0x00000018ff047819 */ /* 0x000fc80000011604 */
[----:B------:R-:W-:-:S04]  /*8090*/  LOP3.LUT R3, R3, R4, RZ, 0xfc, !PT ;  /* 0x0000000403037212 */ /* 0x000fc800078efcff */
[----:B------:R-:W-:Y:S02]  /*80a0*/  PRMT R0, R3, 0x7610, R0 ;  /* 0x0000761003007816 */ /* 0x000fe40000000000 */
.L_x_7412:
[----:B------:R-:W-:Y:S05]  /*80b0*/  BSYNC B0 ;  /* 0x0000000000007941 */ /* 0x000fea0003800000 */
.L_x_7411:
[----:B------:R0:W-:Y:S01]  /*80c0*/  STG.E.U8 [R8.64], R0 ;  /* 0x0000000008007986 */ /* 0x0001e2000c101124 */
[----:B------:R-:W-:Y:S01]  /*80d0*/  IMAD.MOV.U32 R19, RZ, RZ, R23 ;  /* 0x000000ffff137224 */ /* 0x000fe200078e0017 */
[----:B------:R-:W-:Y:S05]  /*80e0*/  BRA `(.L_x_7386) ;  /* 0x000004a000007947 */ /* 0x000fea0003800000 */
.L_x_7409:
        /* <DEDUP_REMOVED lines=16> */
.L_x_7416:
[----:B------:R-:W-:-:S04]  /*81f0*/  LOP3.LUT R4, R4, 0x80000000, RZ, 0xc0, !PT ;  /* 0x8000000004047812 */ /* 0x000fc800078ec0ff */
[----:B------:R-:W-:-:S04]  /*8200*/  SHF.R.U32.HI R4, RZ, 0x18, R4 ;  /* 0x00000018ff047819 */ /* 0x000fc80000011604 */
[----:B------:R-:W-:-:S04]  /*8210*/  LOP3.LUT R3, R3, R4, RZ, 0xfc, !PT ;  /* 0x0000000403037212 */ /* 0x000fc800078efcff */
[----:B------:R-:W-:Y:S02]  /*8220*/  PRMT R0, R3, 0x7610, R0 ;  /* 0x0000761003007816 */ /* 0x000fe40000000000 */
.L_x_7415:
[----:B------:R-:W-:Y:S05]  /*8230*/  BSYNC B0 ;  /* 0x0000000000007941 */ /* 0x000fea0003800000 */
.L_x_7414:
[----:B------:R0:W-:Y:S01]  /*8240*/  STG.E.U8 [R8.64], R0 ;  /* 0x0000000008007986 */ /* 0x0001e2000c101124 */
[----:B------:R-:W-:Y:S01]  /*8250*/  IMAD.MOV.U32 R19, RZ, RZ, R23 ;  /* 0x000000ffff137224 */ /* 0x000fe200078e0017 */
[----:B------:R-:W-:Y:S05]  /*8260*/  BRA `(.L_x_7386) ;  /* 0x0000032000007947 */ /* 0x000fea0003800000 */
.L_x_7408:
[----:B------:R-:W-:-:S13]  /*8270*/  ISETP.NE.AND P0, PT, R0, 0x1c, PT ;  /* 0x0000001c0000780c */ /* 0x000fda0003f05270 */
[----:B------:R-:W-:Y:S05]  /*8280*/  @!P0 BRA `(.L_x_7417) ;  /* 0x000002d000008947 */ /* 0x000fea0003800000 */
[----:B------:R-:W-:-:S13]  /*8290*/  ISETP.NE.AND P0, PT, R0, 0x1d, PT ;  /* 0x0000001d0000780c */ /* 0x000fda0003f05270 */
[----:B------:R-:W-:Y:S05]  /*82a0*/  @!P0 BRA `(.L_x_7418) ;  /* 0x0000027000008947 */ /* 0x000fea0003800000 */
[----:B------:R-:W-:-:S13]  /*82b0*/  ISETP.NE.AND P0, PT, R0, 0x2c, PT ;  /* 0x0000002c0000780c */ /* 0x000fda0003f05270 */
[----:B------:R-:W-:Y:S05]  /*82c0*/  @P0 BRA `(.L_x_7391) ;  /* 0x0000010000000947 */ /* 0x000fea0003800000 */
[----:B------:R-:W-:Y:S01]  /*82d0*/  SHF.R.U32.HI R5, RZ, 0x17, R4 ;  /* 0x00000017ff057819 */ /* 0x000fe20000011604 */
[----:B------:R-:W-:Y:S01]  /*82e0*/  IMAD.MOV.U32 R19, RZ, RZ, R23 ;  /* 0x000000ffff137224 */ /* 0x000fe200078e0017 */
        /* <DEDUP_REMOVED lines=14> */
.L_x_7391:
        /* <DEDUP_REMOVED lines=19> */
[----:B------:R-:W-:Y:S01]  /*8500*/  IMAD.MOV.U32 R19, RZ, RZ, R23 ;  /* 0x000000ffff137224 */ /* 0x000fe200078e0017 */
[----:B------:R-:W-:Y:S05]  /*8510*/  BRA `(.L_x_7386) ;  /* 0x0000007000007947 */ /* 0x000fea0003800000 */
.L_x_7418:
[----:B------:R-:W0:Y:S01]  /*8520*/  F2I.U64.TRUNC R4, R4 ;  /* 0x0000000400047311 */ /* 0x000e22000020d800 */
[----:B------:R-:W-:Y:S01]  /*8530*/  IMAD.MOV.U32 R19, RZ, RZ, R23 ;  /* 0x000000ffff137224 */ /* 0x000fe200078e0017 */
[----:B0-----:R0:W-:Y:S01]  /*8540*/  STG.E.64 [R8.64], R4 ;  /* 0x0000000408007986 */ /* 0x0011e2000c101b24 */
[----:B------:R-:W-:Y:S05]  /*8550*/  BRA `(.L_x_7386) ;  /* 0x0000003000007947 */ /* 0x000fea0003800000 */
.L_x_7417:
[----:B------:R-:W0:Y:S01]  /*8560*/  F2I.FTZ.U32.TRUNC.NTZ R3, R4 ;  /* 0x0000000400037305 */ /* 0x000e22000021f000 */
[----:B------:R-:W-:Y:S01]  /*8570*/  IMAD.MOV.U32 R19, RZ, RZ, R23 ;  /* 0x000000ffff137224 */ /* 0x000fe200078e0017 */
[----:B0-----:R0:W-:Y:S06]  /*8580*/  STG.E [R8.64], R3 ;  /* 0x0000000308007986 */ /* 0x0011ec000c101924 */
.L_x_7386:
[----:B------:R-:W-:Y:S05]  /*8590*/  BSYNC B6 ;  /* 0x0000000000067941 */ /* 0x000fea0003800000 */
.L_x_7385:
        /* <DEDUP_REMOVED lines=19> */
[----:B-----5:R-:W0:Y:S02]  /*86d0*/  F2I.FTZ.TRUNC.NTZ R3, R22 ;  /* 0x0000001600037305 */ /* 0x020e24000021f100 */
[----:B0-----:R0:W-:Y:S01]  /*86e0*/  STG.E.U8 [R8.64], R3 ;  /* 0x0000000308007986 */ /* 0x0011e2000c101124 */
[----:B------:R-:W-:Y:S05]  /*86f0*/  BRA `(.L_x_7426) ;  /* 0x00000d7000007947 */ /* 0x000fea0003800000 */
.L_x_7424:
[----:B-----5:R-:W0:Y:S02]  /*8700*/  F2I.S64.TRUNC R22, R22 ;  /* 0x0000001600167311 */ /* 0x020e24000020d900 */
[----:B0-----:R-:W-:-:S05]  /*8710*/  IMAD.MOV.U32 R3, RZ, RZ, R22 ;  /* 0x000000ffff037224 */ /* 0x001fca00078e0016 */
[----:B------:R0:W-:Y:S01]  /*8720*/  STG.E.U8 [R8.64], R3 ;  /* 0x0000000308007986 */ /* 0x0001e2000c101124 */
[----:B------:R-:W-:Y:S05]  /*8730*/  BRA `(.L_x_7426) ;  /* 0x00000d3000007947 */ /* 0x000fea0003800000 */
.L_x_7423:
[----:B------:R-:W-:-:S13]  /*8740*/  ISETP.NE.AND P0, PT, R0, 0x2, PT ;  /* 0x000000020000780c */ /* 0x000fda0003f05270 */
[----:B------:R-:W-:Y:S05]  /*8750*/  @!P0 BRA `(.L_x_7427) ;  /* 0x000000a000008947 */ /* 0x000fea0003800000 */
[----:B------:R-:W-:-:S13]  /*8760*/  ISETP.NE.AND P0, PT, R0, 0x3, PT ;  /* 0x000000030000780c */ /* 0x000fda0003f05270 */
[----:B------:R-:W-:Y:S05]  /*8770*/  @!P0 BRA `(.L_x_7428) ;  /* 0x0000005000008947 */ /* 0x000fea0003800000 */
[----:B------:R-:W-:-:S13]  /*8780*/  ISETP.NE.AND P0, PT, R0, 0x4, PT ;  /* 0x000000040000780c */ /* 0x000fda0003f05270 */
[----:B------:R-:W-:Y:S05]  /*8790*/  @P0 BRA `(.L_x_7425) ;  /* 0x00000b4000000947 */ /* 0x000fea0003800000 */
[----:B-----5:R-:W0:Y:S02]  /*87a0*/  F2I.S64.TRUNC R22, R22 ;  /* 0x0000001600167311 */ /* 0x020e24000020d900 */
[----:B0-----:R0:W-:Y:S01]  /*87b0*/  STG.E.64 [R8.64], R22 ;  /* 0x0000001608007986 */ /* 0x0011e2000c101b24 */
[----:B------:R-:W-:Y:S05]  /*87c0*/  BRA `(.L_x_7426) ;  /* 0x00000ca000007947 */ /* 0x000fea0003800000 */
.L_x_7428:
[----:B-----5:R-:W0:Y:S02]  /*87d0*/  F2I.FTZ.TRUNC.NTZ R3, R22 ;  /* 0x0000001600037305 */ /* 0x020e24000021f100 */
[----:B0-----:R0:W-:Y:S01]  /*87e0*/  STG.E [R8.64], R3 ;  /* 0x0000000308007986 */ /* 0x0011e2000c101924 */
[----:B------:R-:W-:Y:S05]  /*87f0*/  BRA `(.L_x_7426) ;  /* 0x00000c7000007947 */ /* 0x000fea0003800000 */
.L_x_7427:
[----:B-----5:R-:W0:Y:S02]  /*8800*/  F2I.FTZ.TRUNC.NTZ R3, R22 ;  /* 0x0000001600037305 */ /* 0x020e24000021f100 */
[----:B0-----:R0:W-:Y:S01]  /*8810*/  STG.E.U16 [R8.64], R3 ;  /* 0x0000000308007986 */ /* 0x0011e2000c101524 */
[----:B------:R-:W-:Y:S05]  /*8820*/  BRA `(.L_x_7426) ;  /* 0x00000c4000007947 */ /* 0x000fea0003800000 */
.L_x_7422:
[----:B------:R-:W-:-:S13]  /*8830*/  ISETP.GT.AND P0, PT, R0, 0x6, PT ;  /* 0x000000060000780c */ /* 0x000fda0003f04270 */
[----:B------:R-:W-:Y:S05]  /*8840*/  @P0 BRA `(.L_x_7429) ;  /* 0x0000009000000947 */ /* 0x000fea0003800000 */
[----:B------:R-:W-:-:S13]  /*8850*/  ISETP.NE.AND P0, PT, R0, 0x5, PT ;  /* 0x000000050000780c */ /* 0x000fda0003f05270 */
[----:B------:R-:W-:Y:S05]  /*8860*/  @!P0 BRA `(.L_x_7430) ;  /* 0x0000004000008947 */ /* 0x000fea0003800000 */
[----:B------:R-:W-:-:S13]  /*8870*/  ISETP.NE.AND P0, PT, R0, 0x6, PT ;  /* 0x000000060000780c */ /* 0x000fda0003f05270 */
[----:B------:R-:W-:Y:S05]  /*8880*/  @P0 BRA `(.L_x_7425) ;  /* 0x00000a5000000947 */ /* 0x000fea0003800000 */
[----:B-----5:R0:W-:Y:S01]  /*8890*/  STG.E [R8.64], R22 ;  /* 0x0000001608007986 */ /* 0x0201e2000c101924 */
[----:B------:R-:W-:Y:S05]  /*88a0*/  BRA `(.L_x_7426) ;  /* 0x00000bc000007947 */ /* 0x000fea0003800000 */
.L_x_7430:
[----:B-----5:R-:W-:-:S05]  /*88b0*/  F2FP.PACK_AB R22, RZ, R22 ;  /* 0x00000016ff16723e */ /* 0x020fca00000000ff */
[----:B------:R0:W-:Y:S01]  /*88c0*/  STG.E.U16 [R8.64], R22 ;  /* 0x0000001608007986 */ /* 0x0001e2000c101524 */
[----:B------:R-:W-:Y:S05]  /*88d0*/  BRA `(.L_x_7426) ;  /* 0x00000b9000007947 */ /* 0x000fea0003800000 */
.L_x_7429:
[----:B------:R-:W-:-:S13]  /*88e0*/  ISETP.NE.AND P0, PT, R0, 0x7, PT ;  /* 0x000000070000780c */ /* 0x000fda0003f05270 */
[----:B------:R-:W-:Y:S05]  /*88f0*/  @!P0 BRA `(.L_x_7431) ;  /* 0x000000b000008947 */ /* 0x000fea0003800000 */
[----:B------:R-:W-:-:S13]  /*8900*/  ISETP.NE.AND P0, PT, R0, 0x8, PT ;  /* 0x000000080000780c */ /* 0x000fda0003f05270 */
[----:B------:R-:W-:Y:S05]  /*8910*/  @!P0 BRA `(.L_x_7432) ;  /* 0x0000005000008947 */ /* 0x000fea0003800000 */
[----:B------:R-:W-:-:S13]  /*8920*/  ISETP.NE.AND P0, PT, R0, 0x9, PT ;  /* 0x000000090000780c */ /* 0x000fda0003f05270 */
[----:B------:R-:W-:Y:S05]  /*8930*/  @P0 BRA `(.L_x_7425) ;  /* 0x000009a000000947 */ /* 0x000fea0003800000 */
[----:B------:R-:W-:-:S05]  /*8940*/  IMAD.MOV.U32 R23, RZ, RZ, RZ ;  /* 0x000000ffff177224 */ /* 0x000fca00078e00ff */
[----:B-----5:R0:W-:Y:S01]  /*8950*/  STG.E.64 [R8.64], R22 ;  /* 0x0000001608007986 */ /* 0x0201e2000c101b24 */
[----:B------:R-:W-:Y:S05]  /*8960*/  BRA `(.L_x_7426) ;  /* 0x00000b0000007947 */ /* 0x000fea0003800000 */
.L_x_7432:
[----:B-----5:R-:W-:-:S04]  /*8970*/  F2FP.PACK_AB R3, RZ, R22 ;  /* 0x00000016ff03723e */ /* 0x020fc800000000ff */
[----:B------:R-:W-:-:S05]  /*8980*/  PRMT R3, R3, 0x5410, RZ ;  /* 0x0000541003037816 */ /* 0x000fca00000000ff */
[----:B------:R0:W-:Y:S01]  /*8990*/  STG.E [R8.64], R3 ;  /* 0x0000000308007986 */ /* 0x0001e2000c101924 */
[----:B------:R-:W-:Y:S05]  /*89a0*/  BRA `(.L_x_7426) ;  /* 0x00000ac000007947 */ /* 0x000fea0003800000 */
.L_x_7431:
[----:B-----5:R-:W-:-:S06]  /*89b0*/  FMUL.FTZ R4, R22, 1 ;  /* 0x3f80000016047820 */ /* 0x020fcc0000410000 */
[----:B------:R-:W0:Y:S02]  /*89c0*/  F2F.F64.F32 R4, R4 ;  /* 0x0000000400047310 */ /* 0x000e240000201800 */
[----:B0-----:R0:W-:Y:S01]  /*89d0*/  STG.E.64 [R8.64], R4 ;  /* 0x0000000408007986 */ /* 0x0011e2000c101b24 */
[----:B------:R-:W-:Y:S05]  /*89e0*/  BRA `(.L_x_7426) ;  /* 0x00000a8000007947 */ /* 0x000fea0003800000 */
.L_x_7421:
        /* <DEDUP_REMOVED lines=8> */
[----:B-----5:R-:W-:-:S04]  /*8a70*/  FSETP.NEU.FTZ.AND P0, PT, R22, RZ, PT ;  /* 0x000000ff1600720b */ /* 0x020fc80003f1d000 */
[----:B------:R-:W-:-:S05]  /*8a80*/  SEL R3, RZ, 0x1, !P0 ;  /* 0x00000001ff037807 */ /* 0x000fca0004000000 */
[----:B------:R0:W-:Y:S01]  /*8a90*/  STG.E.U8 [R8.64], R3 ;  /* 0x0000000308007986 */ /* 0x0001e2000c101124 */
[----:B------:R-:W-:Y:S05]  /*8aa0*/  BRA `(.L_x_7426) ;  /* 0x000009c000007947 */ /* 0x000fea0003800000 */
.L_x_7435:
[----:B-----5:R-:W-:Y:S01]  /*8ab0*/  FMUL.FTZ R4, R22, 1 ;  /* 0x3f80000016047820 */ /* 0x020fe20000410000 */
[----:B------:R-:W-:-:S05]  /*8ac0*/  CS2R R6, SRZ ;  /* 0x0000000000067805 */ /* 0x000fca000001ff00 */
[----:B------:R-:W0:Y:S02]  /*8ad0*/  F2F.F64.F32 R4, R4 ;  /* 0x0000000400047310 */ /* 0x000e240000201800 */
[----:B0-----:R0:W-:Y:S01]  /*8ae0*/  STG.E.128 [R8.64], R4 ;  /* 0x0000000408007986 */ /* 0x0011e2000c101d24 */
[----:B------:R-:W-:Y:S05]  /*8af0*/  BRA `(.L_x_7426) ;  /* 0x0000097000007947 */ /* 0x000fea0003800000 */
.L_x_7434:
[----:B------:R-:W-:-:S13]  /*8b00*/  ISETP.NE.AND P0, PT, R0, 0xf, PT ;  /* 0x0000000f0000780c */ /* 0x000fda0003f05270 */
[----:B------:R-:W-:Y:S05]  /*8b10*/  @!P0 BRA `(.L_x_7436) ;  /* 0x000002b000008947 */ /* 0x000fea0003800000 */
[----:B------:R-:W-:-:S13]  /*8b20*/  ISETP.NE.AND P0, PT, R0, 0x17, PT ;  /* 0x000000170000780c */ /* 0x000fda0003f05270 */
[----:B------:R-:W-:Y:S05]  /*8b30*/  @!P0 BRA `(.L_x_7437) ;  /* 0x0000014000008947 */ /* 0x000fea0003800000 */
[----:B------:R-:W-:-:S13]  /*8b40*/  ISETP.NE.AND P0, PT, R0, 0x18, PT ;  /* 0x000000180000780c */ /* 0x000fda0003f05270 */
[----:B------:R-:W-:Y:S05]  /*8b50*/  @P0 BRA `(.L_x_7425) ;  /* 0x0000078000000947 */ /* 0x000fea0003800000 */
[C---:B-----5:R-:W-:Y:S01]  /*8b60*/  LOP3.LUT R4, R22.reuse, 0x7fffffff, RZ, 0xc0, !PT ;  /* 0x7fffffff16047812 */ /* 0x060fe200078ec0ff */
        /* <DEDUP_REMOVED lines=13> */
.L_x_7439:
[----:B------:R-:W-:Y:S05]  /*8c40*/  BSYNC B0 ;  /* 0x0000000000007941 */ /* 0x000fea0003800000 */
.L_x_7438:
[----:B------:R-:W-:-:S05]  /*8c50*/  LOP3.LUT R5, R0, R5, RZ, 0xfc, !PT ;  /* 0x0000000500057212 */ /* 0x000fca00078efcff */
[----:B------:R0:W-:Y:S01]  /*8c60*/  STG.E.U8 [R8.64], R5 ;  /* 0x0000000508007986 */ /* 0x0001e2000c101124 */
[----:B------:R-:W-:Y:S05]  /*8c70*/  BRA `(.L_x_7426) ;  /* 0x000007f000007947 */ /* 0x000fea0003800000 */
.L_x_7437:
[----:B-----5:R-:W-:Y:S01]  /*8c80*/  LOP3.LUT R4, R22, 0x7fffffff, RZ, 0xc0, !PT ;  /* 0x7fffffff16047812 */ /* 0x020fe200078ec0ff */
        /* <DEDUP_REMOVED lines=11> */
.L_x_7441:
[----:B------:R-:W-:Y:S01]  /*8d40*/  IMAD.MOV.U32 R0, RZ, RZ, 0x7f ;  /* 0x0000007fff007424 */ /* 0x000fe200078e00ff */
[----:B------:R-:W-:-:S04]  /*8d50*/  ISETP.GT.U32.AND P0, PT, R4, 0x7f800000, PT ;  /* 0x7f8000000400780c */ /* 0x000fc80003f04070 */
[----:B------:R-:W-:-:S04]  /*8d60*/  SEL R0, R0, 0x7c, P0 ;  /* 0x0000007c00007807 */ /* 0x000fc80000000000 */
.L_x_7442:
[----:B------:R-:W-:Y:S05]  /*8d70*/  BSYNC B0 ;  /* 0x0000000000007941 */ /* 0x000fea0003800000 */
.L_x_7440:
[----:B------:R-:W-:-:S04]  /*8d80*/  LOP3.LUT R22, R22, 0x80000000, RZ, 0xc0, !PT ;  /* 0x8000000016167812 */ /* 0x000fc800078ec0ff */
[----:B------:R-:W-:-:S04]  /*8d90*/  SHF.R.U32.HI R3, RZ, 0x18, R22 ;  /* 0x00000018ff037819 */ /* 0x000fc80000011616 */
[----:B------:R-:W-:-:S05]  /*8da0*/  LOP3.LUT R3, R0, R3, RZ, 0xfc, !PT ;  /* 0x0000000300037212 */ /* 0x000fca00078efcff */
[----:B------:R0:W-:Y:S01]  /*8db0*/  STG.E.U8 [R8.64], R3 ;  /* 0x0000000308007986 */ /* 0x0001e2000c101124 */
[----:B------:R-:W-:Y:S05]  /*8dc0*/  BRA `(.L_x_7426) ;  /* 0x000006a000007947 */ /* 0x000fea0003800000 */
.L_x_7436:
[----:B-----5:R-:W-:-:S05]  /*8dd0*/  F2FP.BF16.PACK_AB R22, RZ, R22 ;  /* 0x00000016ff16723e */ /* 0x020fca00000010ff */
[----:B------:R0:W-:Y:S01]  /*8de0*/  STG.E.U16 [R8.64], R22 ;  /* 0x0000001608007986 */ /* 0x0001e2000c101524 */
[----:B------:R-:W-:Y:S05]  /*8df0*/  BRA `(.L_x_7426) ;  /* 0x0000067000007947 */ /* 0x000fea0003800000 */
.L_x_7433:
        /* <DEDUP_REMOVED lines=8> */
[----:B-----5:R-:W0:Y:S02]  /*8e80*/  F2I.FTZ.U32.TRUNC.NTZ R3, R22 ;  /* 0x0000001600037305 */ /* 0x020e24000021f000 */
[----:B0-----:R0:W-:Y:S01]  /*8e90*/  STG.E.U16 [R8.64], R3 ;  /* 0x0000000308007986 */ /* 0x0011e2000c101524 */
[----:B------:R-:W-:Y:S05]  /*8ea0*/  BRA `(.L_x_7426) ;  /* 0x000005c000007947 */ /* 0x000fea0003800000 */
.L_x_7445:
[----:B-----5:R-:W-:Y:S01]  /*8eb0*/  LOP3.LUT R3, R22, 0x7fffffff, RZ, 0xc0, !PT ;  /* 0x7fffffff16037812 */ /* 0x020fe200078ec0ff */
        /* <DEDUP_REMOVED lines=15> */
.L_x_7448:
[----:B------:R-:W-:-:S04]  /*8fb0*/  LOP3.LUT R22, R22, 0x80000000, RZ, 0xc0, !PT ;  /* 0x8000000016167812 */ /* 0x000fc800078ec0ff */
[----:B------:R-:W-:-:S04]  /*8fc0*/  SHF.R.U32.HI R3, RZ, 0x18, R22 ;  /* 0x00000018ff037819 */ /* 0x000fc80000011616 */
[----:B------:R-:W-:-:S04]  /*8fd0*/  LOP3.LUT R0, R0, R3, RZ, 0xfc, !PT ;  /* 0x0000000300007212 */ /* 0x000fc800078efcff */
[----:B------:R-:W-:Y:S02]  /*8fe0*/  PRMT R4, R0, 0x7610, R4 ;  /* 0x0000761000047816 */ /* 0x000fe40000000004 */
.L_x_7447:
[----:B------:R-:W-:Y:S05]  /*8ff0*/  BSYNC B0 ;  /* 0x0000000000007941 */ /* 0x000fea0003800000 */
.L_x_7446:
[----:B------:R0:W-:Y:S01]  /*9000*/  STG.E.U8 [R8.64], R4 ;  /* 0x0000000408007986 */ /* 0x0001e2000c101124 */
[----:B------:R-:W-:Y:S05]  /*9010*/  BRA `(.L_x_7426) ;  /* 0x0000045000007947 */ /* 0x000fea0003800000 */
.L_x_7444:
        /* <DEDUP_REMOVED lines=16> */
.L_x_7451:
[----:B------:R-:W-:-:S04]  /*9120*/  LOP3.LUT R22, R22, 0x80000000, RZ, 0xc0, !PT ;  /* 0x8000000016167812 */ /* 0x000fc800078ec0ff */
[----:B------:R-:W-:-:S04]  /*9130*/  SHF.R.U32.HI R3, RZ, 0x18, R22 ;  /* 0x00000018ff037819 */ /* 0x000fc80000011616 */
[----:B------:R-:W-:-:S04]  /*9140*/  LOP3.LUT R0, R0, R3, RZ, 0xfc, !PT ;  /* 0x0000000300007212 */ /* 0x000fc800078efcff */
[----:B------:R-:W-:Y:S02]  /*9150*/  PRMT R4, R0, 0x7610, R4 ;  /* 0x0000761000047816 */ /* 0x000fe40000000004 */
.L_x_7450:
[----:B------:R-:W-:Y:S05]  /*9160*/  BSYNC B0 ;  /* 0x0000000000007941 */ /* 0x000fea0003800000 */
.L_x_7449:
[----:B------:R0:W-:Y:S01]  /*9170*/  STG.E.U8 [R8.64], R4 ;  /* 0x0000000408007986 */ /* 0x0001e2000c101124 */
[----:B------:R-:W-:Y:S05]  /*9180*/  BRA `(.L_x_7426) ;  /* 0x000002e000007947 */ /* 0x000fea0003800000 */
.L_x_7443:
[----:B------:R-:W-:-:S13]  /*9190*/  ISETP.NE.AND P0, PT, R0, 0x1c, PT ;  /* 0x0000001c0000780c */ /* 0x000fda0003f05270 */
[----:B------:R-:W-:Y:S05]  /*91a0*/  @!P0 BRA `(.L_x_7452) ;  /* 0x000002a000008947 */ /* 0x000fea0003800000 */
[----:B------:R-:W-:-:S13]  /*91b0*/  ISETP.NE.AND P0, PT, R0, 0x1d, PT ;  /* 0x0000001d0000780c */ /* 0x000fda0003f05270 */
[----:B------:R-:W-:Y:S05]  /*91c0*/  @!P0 BRA `(.L_x_7453) ;  /* 0x0000025000008947 */ /* 0x000fea0003800000 */
[----:B------:R-:W-:-:S13]  /*91d0*/  ISETP.NE.AND P0, PT, R0, 0x2c, PT ;  /* 0x0000002c0000780c */ /* 0x000fda0003f05270 */
[----:B------:R-:W-:Y:S05]  /*91e0*/  @P0 BRA `(.L_x_7425) ;  /* 0x000000f000000947 */ /* 0x000fea0003800000 */
[----:B-----5:R-:W-:Y:S02]  /*91f0*/  SHF.R.U32.HI R4, RZ, 0x17, R22 ;  /* 0x00000017ff047819 */ /* 0x020fe40000011616 */
        /* <DEDUP_REMOVED lines=14> */
.L_x_7425:
        /* <DEDUP_REMOVED lines=15> */
[----:B-----5:R-:W-:Y:S02]  /*93d0*/  MOV R22, 0x0 ;  /* 0x0000000000167802 */ /* 0x020fe40000000f00 */
[----:B------:R-:W-:-:S04]  /*93e0*/  IADD3 R20, P0, P1, -R0, R3, R20 ;  /* 0x0000000300147210 */ /* 0x000fc8000791e114 */
[----:B------:R-:W-:-:S04]  /*93f0*/  IADD3.X R21, ~R22, R9, R21, P0, P1 ;  /* 0x0000000916157210 */ /* 0x000fc800007e2515 */
[----:B0123--:R-:W-:Y:S05]  /*9400*/  CALL.ABS.NOINC R14 ;  /* 0x000000000e007343 */ /* 0x00ffea0003c00000 */
[----:B------:R-:W-:Y:S05]  /*9410*/  BRA `(.L_x_7426) ;  /* 0x0000005000007947 */ /* 0x000fea0003800000 */
.L_x_7453:
[----:B-----5:R-:W0:Y:S02]  /*9420*/  F2I.U64.TRUNC R22, R22 ;  /* 0x0000001600167311 */ /* 0x020e24000020d800 */
[----:B0-----:R0:W-:Y:S01]  /*9430*/  STG.E.64 [R8.64], R22 ;  /* 0x0000001608007986 */ /* 0x0011e2000c101b24 */
[----:B------:R-:W-:Y:S05]  /*9440*/  BRA `(.L_x_7426) ;  /* 0x0000002000007947 */ /* 0x000fea0003800000 */
.L_x_7452:
[----:B-----5:R-:W0:Y:S02]  /*9450*/  F2I.FTZ.U32.TRUNC.NTZ R3, R22 ;  /* 0x0000001600037305 */ /* 0x020e24000021f000 */
[----:B0-----:R0:W-:Y:S02]  /*9460*/  STG.E [R8.64], R3 ;  /* 0x0000000308007986 */ /* 0x0011e4000c101924 */
.L_x_7426:
        /* <DEDUP_REMOVED lines=19> */
[----:B-1----:R-:W0:Y:S02]  /*95a0*/  F2I.FTZ.TRUNC.NTZ R3, R24 ;  /* 0x0000001800037305 */ /* 0x002e24000021f100 */
[----:B0-----:R0:W-:Y:S01]  /*95b0*/  STG.E.U8 [R8.64], R3 ;  /* 0x0000000308007986 */ /* 0x0011e2000c101124 */
[----:B------:R-:W-:Y:S05]  /*95c0*/  BRA `(.L_x_7459) ;  /* 0x00000d7000007947 */ /* 0x000fea0003800000 */
.L_x_7457:
[----:B-1----:R-:W0:Y:S02]  /*95d0*/  F2I.S64.TRUNC R24, R24 ;  /* 0x0000001800187311 */ /* 0x002e24000020d900 */
[----:B0-----:R-:W-:-:S05]  /*95e0*/  IMAD.MOV.U32 R3, RZ, RZ, R24 ;  /* 0x000000ffff037224 */ /* 0x001fca00078e0018 */
[----:B------:R0:W-:Y:S01]  /*95f0*/  STG.E.U8 [R8.64], R3 ;  /* 0x0000000308007986 */ /* 0x0001e2000c101124 */
[----:B------:R-:W-:Y:S05]  /*9600*/  BRA `(.L_x_7459) ;  /* 0x00000d3000007947 */ /* 0x000fea0003800000 */
.L_x_7456:
[----:B------:R-:W-:-:S13]  /*9610*/  ISETP.NE.AND P0, PT, R0, 0x2, PT ;  /* 0x000000020000780c */ /* 0x000fda0003f05270 */
[----:B------:R-:W-:Y:S05]  /*9620*/  @!P0 BRA `(.L_x_7460) ;  /* 0x000000a000008947 */ /* 0x000fea0003800000 */
[----:B------:R-:W-:-:S13]  /*9630*/  ISETP.NE.AND P0, PT, R0, 0x3, PT ;  /* 0x000000030000780c */ /* 0x000fda0003f05270 */
[----:B------:R-:W-:Y:S05]  /*9640*/  @!P0 BRA `(.L_x_7461) ;  /* 0x0000005000008947 */ /* 0x000fea0003800000 */
[----:B------:R-:W-:-:S13]  /*9650*/  ISETP.NE.AND P0, PT, R0, 0x4, PT ;  /* 0x000000040000780c */ /* 0x000fda0003f05270 */
[----:B------:R-:W-:Y:S05]  /*9660*/  @P0 BRA `(.L_x_7458) ;  /* 0x00000b4000000947 */ /* 0x000fea0003800000 */
[----:B-1----:R-:W0:Y:S02]  /*9670*/  F2I.S64.TRUNC R24, R24 ;  /* 0x0000001800187311 */ /* 0x002e24000020d900 */
[----:B0-----:R0:W-:Y:S01]  /*9680*/  STG.E.64 [R8.64], R24 ;  /* 0x0000001808007986 */ /* 0x0011e2000c101b24 */
[----:B------:R-:W-:Y:S05]  /*9690*/  BRA `(.L_x_7459) ;  /* 0x00000ca000007947 */ /* 0x000fea0003800000 */
.L_x_7461:
[----:B-1----:R-:W0:Y:S02]  /*96a0*/  F2I.FTZ.TRUNC.NTZ R3, R24 ;  /* 0x0000001800037305 */ /* 0x002e24000021f100 */
[----:B0-----:R0:W-:Y:S01]  /*96b0*/  STG.E [R8.64], R3 ;  /* 0x0000000308007986 */ /* 0x0011e2000c101924 */
[----:B------:R-:W-:Y:S05]  /*96c0*/  BRA `(.L_x_7459) ;  /* 0x00000c7000007947 */ /* 0x000fea0003800000 */
.L_x_7460:
[----:B-1----:R-:W0:Y:S02]  /*96d0*/  F2I.FTZ.TRUNC.NTZ R3, R24 ;  /* 0x0000001800037305 */ /* 0x002e24000021f100 */
[----:B0-----:R0:W-:Y:S01]  /*96e0*/  STG.E.U16 [R8.64], R3 ;  /* 0x0000000308007986 */ /* 0x0011e2000c101524 */
[----:B------:R-:W-:Y:S05]  /*96f0*/  BRA `(.L_x_7459) ;  /* 0x00000c4000007947 */ /* 0x000fea0003800000 */
.L_x_7455:
[----:B------:R-:W-:-:S13]  /*9700*/  ISETP.GT.AND P0, PT, R0, 0x6, PT ;  /* 0x000000060000780c */ /* 0x000fda0003f04270 */
[----:B------:R-:W-:Y:S05]  /*9710*/  @P0 BRA `(.L_x_7462) ;  /* 0x0000009000000947 */ /* 0x000fea0003800000 */
[----:B------:R-:W-:-:S13]  /*9720*/  ISETP.NE.AND P0, PT, R0, 0x5, PT ;  /* 0x000000050000780c */ /* 0x000fda0003f05270 */
[----:B------:R-:W-:Y:S05]  /*9730*/  @!P0 BRA `(.L_x_7463) ;  /* 0x0000004000008947 */ /* 0x000fea0003800000 */
[----:B------:R-:W-:-:S13]  /*9740*/  ISETP.NE.AND P0, PT, R0, 0x6, PT ;  /* 0x000000060000780c */ /* 0x000fda0003f05270 */
[----:B------:R-:W-:Y:S05]  /*9750*/  @P0 BRA `(.L_x_7458) ;  /* 0x00000a5000000947 */ /* 0x000fea0003800000 */
[----:B-1----:R0:W-:Y:S01]  /*9760*/  STG.E [R8.64], R24 ;  /* 0x0000001808007986 */ /* 0x0021e2000c101924 */
[----:B------:R-:W-:Y:S05]  /*9770*/  BRA `(.L_x_7459) ;  /* 0x00000bc000007947 */ /* 0x000fea0003800000 */
.L_x_7463:
[----:B-1----:R-:W-:-:S05]  /*9780*/  F2FP.PACK_AB R24, RZ, R24 ;  /* 0x00000018ff18723e */ /* 0x002fca00000000ff */
[----:B------:R0:W-:Y:S01]  /*9790*/  STG.E.U16 [R8.64], R24 ;  /* 0x0000001808007986 */ /* 0x0001e2000c101524 */
[----:B------:R-:W-:Y:S05]  /*97a0*/  BRA `(.L_x_7459) ;  /* 0x00000b9000007947 */ /* 0x000fea0003800000 */
.L_x_7462:
[----:B------:R-:W-:-:S13]  /*97b0*/  ISETP.NE.AND P0, PT, R0, 0x7, PT ;  /* 0x000000070000780c */ /* 0x000fda0003f05270 */
[----:B------:R-:W-:Y:S05]  /*97c0*/  @!P0 BRA `(.L_x_7464) ;  /* 0x000000b000008947 */ /* 0x000fea0003800000 */
[----:B------:R-:W-:-:S13]  /*97d0*/  ISETP.NE.AND P0, PT, R0, 0x8, PT ;  /* 0x000000080000780c */ /* 0x000fda0003f05270 */
[----:B------:R-:W-:Y:S05]  /*97e0*/  @!P0 BRA `(.L_x_7465) ;  /* 0x0000005000008947 */ /* 0x000fea0003800000 */
[----:B------:R-:W-:-:S13]  /*97f0*/  ISETP.NE.AND P0, PT, R0, 0x9, PT ;  /* 0x000000090000780c */ /* 0x000fda0003f05270 */
[----:B------:R-:W-:Y:S05]  /*9800*/  @P0 BRA `(.L_x_7458) ;  /* 0x000009a000000947 */ /* 0x000fea0003800000 */
[----:B------:R-:W-:-:S05]  /*9810*/  IMAD.MOV.U32 R25, RZ, RZ, RZ ;  /* 0x000000ffff197224 */ /* 0x000fca00078e00ff */
[----:B-1----:R0:W-:Y:S01]  /*9820*/  STG.E.64 [R8.64], R24 ;  /* 0x0000001808007986 */ /* 0x0021e2000c101b24 */
[----:B------:R-:W-:Y:S05]  /*9830*/  BRA `(.L_x_7459) ;  /* 0x00000b0000007947 */ /* 0x000fea0003800000 */
.L_x_7465:
[----:B-1----:R-:W-:-:S04]  /*9840*/  F2FP.PACK_AB R3, RZ, R24 ;  /* 0x00000018ff03723e */ /* 0x002fc800000000ff */
[----:B------:R-:W-:-:S05]  /*9850*/  PRMT R3, R3, 0x5410, RZ ;  /* 0x0000541003037816 */ /* 0x000fca00000000ff */
[----:B------:R0:W-:Y:S01]  /*9860*/  STG.E [R8.64], R3 ;  /* 0x0000000308007986 */ /* 0x0001e2000c101924 */
[----:B------:R-:W-:Y:S05]  /*9870*/  BRA `(.L_x_7459) ;  /* 0x00000ac000007947 */ /* 0x000fea0003800000 */
.L_x_7464:
[----:B-1----:R-:W-:-:S06]  /*9880*/  FMUL.FTZ R4, R24, 1 ;  /* 0x3f80000018047820 */ /* 0x002fcc0000410000 */
[----:B------:R-:W0:Y:S02]  /*9890*/  F2F.F64.F32 R4, R4 ;  /* 0x0000000400047310 */ /* 0x000e240000201800 */
[----:B0-----:R0:W-:Y:S01]  /*98a0*/  STG.E.64 [R8.64], R4 ;  /* 0x0000000408007986 */ /* 0x0011e2000c101b24 */
[----:B------:R-:W-:Y:S05]  /*98b0*/  BRA `(.L_x_7459) ;  /* 0x00000a8000007947 */ /* 0x000fea0003800000 */
.L_x_7454:
        /* <DEDUP_REMOVED lines=8> */
[----:B-1----:R-:W-:-:S04]  /*9940*/  FSETP.NEU.FTZ.AND P0, PT, R24, RZ, PT ;  /* 0x000000ff1800720b */ /* 0x002fc80003f1d000 */
[----:B------:R-:W-:-:S05]  /*9950*/  SEL R3, RZ, 0x1, !P0 ;  /* 0x00000001ff037807 */ /* 0x000fca0004000000 */
[----:B------:R0:W-:Y:S01]  /*9960*/  STG.E.U8 [R8.64], R3 ;  /* 0x0000000308007986 */ /* 0x0001e2000c101124 */
[----:B------:R-:W-:Y:S05]  /*9970*/  BRA `(.L_x_7459) ;  /* 0x000009c000007947 */ /* 0x000fea0003800000 */
.L_x_7468:
[----:B-1----:R-:W-:Y:S01]  /*9980*/  FMUL.FTZ R4, R24, 1 ;  /* 0x3f80000018047820 */ /* 0x002fe20000410000 */
[----:B------:R-:W-:-:S05]  /*9990*/  CS2R R6, SRZ ;  /* 0x0000000000067805 */ /* 0x000fca000001ff00 */
[----:B------:R-:W0:Y:S02]  /*99a0*/  F2F.F64.F32 R4, R4 ;  /* 0x0000000400047310 */ /* 0x000e240000201800 */
[----:B0-----:R0:W-:Y:S01]  /*99b0*/  STG.E.128 [R8.64], R4 ;  /* 0x0000000408007986 */ /* 0x0011e2000c101d24 */
[----:B------:R-:W-:Y:S05]  /*99c0*/  BRA `(.L_x_7459) ;  /* 0x0000097000007947 */ /* 0x000fea0003800000 */
.L_x_7467:
[----:B------:R-:W-:-:S13]  /*99d0*/  ISETP.NE.AND P0, PT, R0, 0xf, PT ;  /* 0x0000000f0000780c */ /* 0x000fda0003f05270 */
[----:B------:R-:W-:Y:S05]  /*99e0*/  @!P0 BRA `(.L_x_7469) ;  /* 0x000002b000008947 */ /* 0x000fea0003800000 */
[----:B------:R-:W-:-:S13]  /*99f0*/  ISETP.NE.AND P0, PT, R0, 0x17, PT ;  /* 0x000000170000780c */ /* 0x000fda0003f05270 */
[----:B------:R-:W-:Y:S05]  /*9a00*/  @!P0 BRA `(.L_x_7470) ;  /* 0x0000014000008947 */ /* 0x000fea0003800000 */
[----:B------:R-:W-:-:S13]  /*9a10*/  ISETP.NE.AND P0, PT, R0, 0x18, PT ;  /* 0x000000180000780c */ /* 0x000fda0003f05270 */
[----:B------:R-:W-:Y:S05]  /*9a20*/  @P0 BRA `(.L_x_7458) ;  /* 0x0000078000000947 */ /* 0x000fea0003800000 */
[C---:B-1----:R-:W-:Y:S01]  /*9a30*/  LOP3.LUT R4, R24.reuse, 0x7fffffff, RZ, 0xc0, !PT ;  /* 0x7fffffff18047812 */ /* 0x042fe200078ec0ff */
        /* <DEDUP_REMOVED lines=13> */
.L_x_7472:
[----:B------:R-:W-:Y:S05]  /*9b10*/  BSYNC B0 ;  /* 0x0000000000007941 */ /* 0x000fea0003800000 */
.L_x_7471:
[----:B------:R-:W-:-:S05]  /*9b20*/  LOP3.LUT R5, R0, R5, RZ, 0xfc, !PT ;  /* 0x0000000500057212 */ /* 0x000fca00078efcff */
[----:B------:R0:W-:Y:S01]  /*9b30*/  STG.E.U8 [R8.64], R5 ;  /* 0x0000000508007986 */ /* 0x0001e2000c101124 */
[----:B------:R-:W-:Y:S05]  /*9b40*/  BRA `(.L_x_7459) ;  /* 0x000007f000007947 */ /* 0x000fea0003800000 */
.L_x_7470:
[----:B-1----:R-:W-:Y:S01]  /*9b50*/  LOP3.LUT R4, R24, 0x7fffffff, RZ, 0xc0, !PT ;  /* 0x7fffffff18047812 */ /* 0x002fe200078ec0ff */
        /* <DEDUP_REMOVED lines=11> */
.L_x_7474:
[----:B------:R-:W-:Y:S01]  /*9c10*/  IMAD.MOV.U32 R0, RZ, RZ, 0x7f ;  /* 0x0000007fff007424 */ /* 0x000fe200078e00ff */
[----:B------:R-:W-:-:S04]  /*9c20*/  ISETP.GT.U32.AND P0, PT, R4, 0x7f800000, PT ;  /* 0x7f8000000400780c */ /* 0x000fc80003f04070 */
[----:B------:R-:W-:-:S04]  /*9c30*/  SEL R0, R0, 0x7c, P0 ;  /* 0x0000007c00007807 */ /* 0x000fc80000000000 */
.L_x_7475:
[----:B------:R-:W-:Y:S05]  /*9c40*/  BSYNC B0 ;  /* 0x0000000000007941 */ /* 0x000fea0003800000 */
.L_x_7473:
[----:B------:R-:W-:-:S04]  /*9c50*/  LOP3.LUT R24, R24, 0x80000000, RZ, 0xc0, !PT ;  /* 0x8000000018187812 */ /* 0x000fc800078ec0ff */
[----:B------:R-:W-:-:S04]  /*9c60*/  SHF.R.U32.HI R3, RZ, 0x18, R24 ;  /* 0x00000018ff037819 */ /* 0x000fc80000011618 */
[----:B------:R-:W-:-:S05]  /*9c70*/  LOP3.LUT R3, R0, R3, RZ, 0xfc, !PT ;  /* 0x0000000300037212 */ /* 0x000fca00078efcff */
[----:B------:R0:W-:Y:S01]  /*9c80*/  STG.E.U8 [R8.64], R3 ;  /* 0x0000000308007986 */ /* 0x0001e2000c101124 */
[----:B------:R-:W-:Y:S05]  /*9c90*/  BRA `(.L_x_7459) ;  /* 0x000006a000007947 */ /* 0x000fea0003800000 */
.L_x_7469:
[----:B-1----:R-:W-:-:S05]  /*9ca0*/  F2FP.BF16.PACK_AB R24, RZ, R24 ;  /* 0x00000018ff18723e */ /* 0x002fca00000010ff */
[----:B------:R0:W-:Y:S01]  /*9cb0*/  STG.E.U16 [R8.64], R24 ;  /* 0x0000001808007986 */ /* 0x0001e2000c101524 */
[----:B------:R-:W-:Y:S05]  /*9cc0*/  BRA `(.L_x_7459) ;  /* 0x0000067000007947 */ /* 0x000fea0003800000 */
.L_x_7466:
        /* <DEDUP_REMOVED lines=8> */
[----:B-1----:R-:W0:Y:S02]  /*9d50*/  F2I.FTZ.U32.TRUNC.NTZ R3, R24 ;  /* 0x0000001800037305 */ /* 0x002e24000021f000 */
[----:B0-----:R0:W-:Y:S01]  /*9d60*/  STG.E.U16 [R8.64], R3 ;  /* 0x0000000308007986 */ /* 0x0011e2000c101524 */
[----:B------:R-:W-:Y:S05]  /*9d70*/  BRA `(.L_x_7459) ;  /* 0x000005c000007947 */ /* 0x000fea0003800000 */
.L_x_7478:
[----:B-1----:R-:W-:Y:S01]  /*9d80*/  LOP3.LUT R3, R24, 0x7fffffff, RZ, 0xc0, !PT ;  /* 0x7fffffff18037812 */ /* 0x002fe200078ec0ff */
        /* <DEDUP_REMOVED lines=15> */
.L_x_7481:
[----:B------:R-:W-:-:S04]  /*9e80*/  LOP3.LUT R24, R24, 0x80000000, RZ, 0xc0, !PT ;  /* 0x8000000018187812 */ /* 0x000fc800078ec0ff */
[----:B------:R-:W-:-:S04]  /*9e90*/  SHF.R.U32.HI R3, RZ, 0x18, R24 ;  /* 0x00000018ff037819 */ /* 0x000fc80000011618 */
[----:B------:R-:W-:-:S04]  /*9ea0*/  LOP3.LUT R0, R0, R3, RZ, 0xfc, !PT ;  /* 0x0000000300007212 */ /* 0x000fc800078efcff */
[----:B------:R-:W-:Y:S02]  /*9eb0*/  PRMT R4, R0, 0x7610, R4 ;  /* 0x0000761000047816 */ /* 0x000fe40000000004 */
.L_x_7480:
[----:B------:R-:W-:Y:S05]  /*9ec0*/  BSYNC B0 ;  /* 0x0000000000007941 */ /* 0x000fea0003800000 */
.L_x_7479:
[----:B------:R0:W-:Y:S01]  /*9ed0*/  STG.E.U8 [R8.64], R4 ;  /* 0x0000000408007986 */ /* 0x0001e2000c101124 */
[----:B------:R-:W-:Y:S05]  /*9ee0*/  BRA `(.L_x_7459) ;  /* 0x0000045000007947 */ /* 0x000fea0003800000 */
.L_x_7477:
        /* <DEDUP_REMOVED lines=16> */
.L_x_7484:
[----:B------:R-:W-:-:S04]  /*9ff0*/  LOP3.LUT R24, R24, 0x80000000, RZ, 0xc0, !PT ;  /* 0x8000000018187812 */ /* 0x000fc800078ec0ff */
[----:B------:R-:W-:-:S04]  /*a000*/  SHF.R.U32.HI R3, RZ, 0x18, R24 ;  /* 0x00000018ff037819 */ /* 0x000fc80000011618 */
[----:B------:R-:W-:-:S04]  /*a010*/  LOP3.LUT R0, R0, R3, RZ, 0xfc, !PT ;  /* 0x0000000300007212 */ /* 0x000fc800078efcff */
[----:B------:R-:W-:Y:S02]  /*a020*/  PRMT R4, R0, 0x7610, R4 ;  /* 0x0000761000047816 */ /* 0x000fe40000000004 */
.L_x_7483:
[----:B------:R-:W-:Y:S05]  /*a030*/  BSYNC B0 ;  /* 0x0000000000007941 */ /* 0x000fea0003800000 */
.L_x_7482:
[----:B------:R0:W-:Y:S01]  /*a040*/  STG.E.U8 [R8.64], R4 ;  /* 0x0000000408007986 */ /* 0x0001e2000c101124 */
[----:B------:R-:W-:Y:S05]  /*a050*/  BRA `(.L_x_7459) ;  /* 0x000002e000007947 */ /* 0x000fea0003800000 */
.L_x_7476:
[----:B------:R-:W-:-:S13]  /*a060*/  ISETP.NE.AND P0, PT, R0, 0x1c, PT ;  /* 0x0000001c0000780c */ /* 0x000fda0003f05270 */
[----:B------:R-:W-:Y:S05]  /*a070*/  @!P0 BRA `(.L_x_7485) ;  /* 0x000002a000008947 */ /* 0x000fea0003800000 */
[----:B------:R-:W-:-:S13]  /*a080*/  ISETP.NE.AND P0, PT, R0, 0x1d, PT ;  /* 0x0000001d0000780c */ /* 0x000fda0003f05270 */
[----:B------:R-:W-:Y:S05]  /*a090*/  @!P0 BRA `(.L_x_7486) ;  /* 0x0000025000008947 */ /* 0x000fea0003800000 */
[----:B------:R-:W-:-:S13]  /*a0a0*/  ISETP.NE.AND P0, PT, R0, 0x2c, PT ;  /* 0x0000002c0000780c */ /* 0x000fda0003f05270 */
[----:B------:R-:W-:Y:S05]  /*a0b0*/  @P0 BRA `(.L_x_7458) ;  /* 0x000000f000000947 */ /* 0x000fea0003800000 */
[----:B-1----:R-:W-:Y:S02]  /*a0c0*/  SHF.R.U32.HI R4, RZ, 0x17, R24 ;  /* 0x00000017ff047819 */ /* 0x002fe40000011618 */
        /* <DEDUP_REMOVED lines=14> */
.L_x_7458:
        /* <DEDUP_REMOVED lines=18> */
[----:B0123--:R-:W-:Y:S05]  /*a2d0*/  CALL.ABS.NOINC R14 ;  /* 0x000000000e007343 */ /* 0x00ffea0003c00000 */
[----:B------:R-:W-:Y:S05]  /*a2e0*/  BRA `(.L_x_7459) ;  /* 0x0000005000007947 */ /* 0x000fea0003800000 */
.L_x_7486:
[----:B-1----:R-:W0:Y:S02]  /*a2f0*/  F2I.U64.TRUNC R24, R24 ;  /* 0x0000001800187311 */ /* 0x002e24000020d800 */
[----:B0-----:R0:W-:Y:S01]  /*a300*/  STG.E.64 [R8.64], R24 ;  /* 0x0000001808007986 */ /* 0x0011e2000c101b24 */
[----:B------:R-:W-:Y:S05]  /*a310*/  BRA `(.L_x_7459) ;  /* 0x0000002000007947 */ /* 0x000fea0003800000 */
.L_x_7485:
[----:B-1----:R-:W0:Y:S02]  /*a320*/  F2I.FTZ.U32.TRUNC.NTZ R3, R24 ;  /* 0x0000001800037305 */ /* 0x002e24000021f000 */
[----:B0-----:R0:W-:Y:S02]  /*a330*/  STG.E [R8.64], R3 ;  /* 0x0000000308007986 */ /* 0x0011e4000c101924 */
.L_x_7459:
[----:B------:R-:W-:Y:S02]  /*a340*/  IADD3 R19, R19, 0x80, RZ ;  /* 0x0000008013137810 */ /* 0x000fe40007ffe0ff */
.L_x_7420:
[----:B------:R-:W-:Y:S05]  /*a350*/  BSYNC B6 ;  /* 0x0000000000067941 */ /* 0x000fea0003800000 */
.L_x_7419:
        /* <DEDUP_REMOVED lines=18> */
[----:B0-----:R-:W-:Y:S01]  /*a480*/  STG.E.U8 [R2.64], R5 ;  /* 0x0000000502007986 */ /* 0x001fe2000c101124 */
[----:B------:R-:W-:Y:S05]  /*a490*/  EXIT ;  /* 0x000000000000794d */ /* 0x000fea0003800000 */
.L_x_7490:
[----:B-----5:R-:W0:Y:S02]  /*a4a0*/  F2I.S64.TRUNC R18, R18 ;  /* 0x0000001200127311 */ /* 0x020e24000020d900 */
[----:B0-----:R-:W-:-:S05]  /*a4b0*/  IMAD.MOV.U32 R5, RZ, RZ, R18 ;  /* 0x000000ffff057224 */ /* 0x001fca00078e0012 */
[----:B------:R-:W-:Y:S01]  /*a4c0*/  STG.E.U8 [R2.64], R5 ;  /* 0x0000000502007986 */ /* 0x000fe2000c101124 */
[----:B------:R-:W-:Y:S05]  /*a4d0*/  EXIT ;  /* 0x000000000000794d */ /* 0x000fea0003800000 */
.L_x_7489:
[----:B------:R-:W-:-:S13]  /*a4e0*/  ISETP.NE.AND P0, PT, R0, 0x2, PT ;  /* 0x000000020000780c */ /* 0x000fda0003f05270 */
[----:B------:R-:W-:Y:S05]  /*a4f0*/  @!P0 BRA `(.L_x_7492) ;  /* 0x000000a000008947 */ /* 0x000fea0003800000 */
[----:B------:R-:W-:-:S13]  /*a500*/  ISETP.NE.AND P0, PT, R0, 0x3, PT ;  /* 0x000000030000780c */ /* 0x000fda0003f05270 */
[----:B------:R-:W-:Y:S05]  /*a510*/  @!P0 BRA `(.L_x_7493) ;  /* 0x0000005000008947 */ /* 0x000fea0003800000 */
[----:B------:R-:W-:-:S13]  /*a520*/  ISETP.NE.AND P0, PT, R0, 0x4, PT ;  /* 0x000000040000780c */ /* 0x000fda0003f05270 */
[----:B------:R-:W-:Y:S05]  /*a530*/  @P0 BRA `(.L_x_7491) ;  /* 0x00000b4000000947 */ /* 0x000fea0003800000 */
[----:B-----5:R-:W0:Y:S02]  /*a540*/  F2I.S64.TRUNC R18, R18 ;  /* 0x0000001200127311 */ /* 0x020e24000020d900 */
[----:B0-----:R-:W-:Y:S01]  /*a550*/  STG.E.64 [R2.64], R18 ;  /* 0x0000001202007986 */ /* 0x001fe2000c101b24 */
[----:B------:R-:W-:Y:S05]  /*a560*/  EXIT ;  /* 0x000000000000794d */ /* 0x000fea0003800000 */
.L_x_7493:
[----:B-----5:R-:W0:Y:S02]  /*a570*/  F2I.FTZ.TRUNC.NTZ R5, R18 ;  /* 0x0000001200057305 */ /* 0x020e24000021f100 */
[----:B0-----:R-:W-:Y:S01]  /*a580*/  STG.E [R2.64], R5 ;  /* 0x0000000502007986 */ /* 0x001fe2000c101924 */
[----:B------:R-:W-:Y:S05]  /*a590*/  EXIT ;  /* 0x000000000000794d */ /* 0x000fea0003800000 */
.L_x_7492:
[----:B-----5:R-:W0:Y:S02]  /*a5a0*/  F2I.FTZ.TRUNC.NTZ R5, R18 ;  /* 0x0000001200057305 */ /* 0x020e24000021f100 */
[----:B0-----:R-:W-:Y:S01]  /*a5b0*/  STG.E.U16 [R2.64], R5 ;  /* 0x0000000502007986 */ /* 0x001fe2000c101524 */
[----:B------:R-:W-:Y:S05]  /*a5c0*/  EXIT ;  /* 0x000000000000794d */ /* 0x000fea0003800000 */
.L_x_7488:
[----:B------:R-:W-:-:S13]  /*a5d0*/  ISETP.GT.AND P0, PT, R0, 0x6, PT ;  /* 0x000000060000780c */ /* 0x000fda0003f04270 */
[----:B------:R-:W-:Y:S05]  /*a5e0*/  @P0 BRA `(.L_x_7494) ;  /* 0x0000009000000947 */ /* 0x000fea0003800000 */
[----:B------:R-:W-:-:S13]  /*a5f0*/  ISETP.NE.AND P0, PT, R0, 0x5, PT ;  /* 0x000000050000780c */ /* 0x000fda0003f05270 */
[----:B------:R-:W-:Y:S05]  /*a600*/  @!P0 BRA `(.L_x_7495) ;  /* 0x0000004000008947 */ /* 0x000fea0003800000 */
[----:B------:R-:W-:-:S13]  /*a610*/  ISETP.NE.AND P0, PT, R0, 0x6, PT ;  /* 0x000000060000780c */ /* 0x000fda0003f05270 */
[----:B------:R-:W-:Y:S05]  /*a620*/  @P0 BRA `(.L_x_7491) ;  /* 0x00000a5000000947 */ /* 0x000fea0003800000 */
[----:B-----5:R-:W-:Y:S01]  /*a630*/  STG.E [R2.64], R18 ;  /* 0x0000001202007986 */ /* 0x020fe2000c101924 */
[----:B------:R-:W-:Y:S05]  /*a640*/  EXIT ;  /* 0x000000000000794d */ /* 0x000fea0003800000 */
.L_x_7495:
[----:B-----5:R-:W-:-:S05]  /*a650*/  F2FP.PACK_AB R18, RZ, R18 ;  /* 0x00000012ff12723e */ /* 0x020fca00000000ff */
[----:B------:R-:W-:Y:S01]  /*a660*/  STG.E.U16 [R2.64], R18 ;  /* 0x0000001202007986 */ /* 0x000fe2000c101524 */
[----:B------:R-:W-:Y:S05]  /*a670*/  EXIT ;  /* 0x000000000000794d */ /* 0x000fea0003800000 */
.L_x_7494:
[----:B------:R-:W-:-:S13]  /*a680*/  ISETP.NE.AND P0, PT, R0, 0x7, PT ;  /* 0x000000070000780c */ /* 0x000fda0003f05270 */
[----:B------:R-:W-:Y:S05]  /*a690*/  @!P0 BRA `(.L_x_7496) ;  /* 0x000000b000008947 */ /* 0x000fea0003800000 */
[----:B------:R-:W-:-:S13]  /*a6a0*/  ISETP.NE.AND P0, PT, R0, 0x8, PT ;  /* 0x000000080000780c */ /* 0x000fda0003f05270 */
[----:B------:R-:W-:Y:S05]  /*a6b0*/  @!P0 BRA `(.L_x_7497) ;  /* 0x0000005000008947 */ /* 0x000fea0003800000 */
[----:B------:R-:W-:-:S13]  /*a6c0*/  ISETP.NE.AND P0, PT, R0, 0x9, PT ;  /* 0x000000090000780c */ /* 0x000fda0003f05270 */
[----:B------:R-:W-:Y:S05]  /*a6d0*/  @P0 BRA `(.L_x_7491) ;  /* 0x000009a000000947 */ /* 0x000fea0003800000 */
[----:B------:R-:W-:-:S05]  /*a6e0*/  IMAD.MOV.U32 R19, RZ, RZ, RZ ;  /* 0x000000ffff137224 */ /* 0x000fca00078e00ff */
[----:B-----5:R-:W-:Y:S01]  /*a6f0*/  STG.E.64 [R2.64], R18 ;  /* 0x0000001202007986 */ /* 0x020fe2000c101b24 */
[----:B------:R-:W-:Y:S05]  /*a700*/  EXIT ;  /* 0x000000000000794d */ /* 0x000fea0003800000 */
.L_x_7497:
[----:B-----5:R-:W-:-:S04]  /*a710*/  F2FP.PACK_AB R5, RZ, R18 ;  /* 0x00000012ff05723e */ /* 0x020fc800000000ff */
[----:B------:R-:W-:-:S05]  /*a720*/  PRMT R5, R5, 0x5410, RZ ;  /* 0x0000541005057816 */ /* 0x000fca00000000ff */
[----:B------:R-:W-:Y:S01]  /*a730*/  STG.E [R2.64], R5 ;  /* 0x0000000502007986 */ /* 0x000fe2000c101924 */
[----:B------:R-:W-:Y:S05]  /*a740*/  EXIT ;  /* 0x000000000000794d */ /* 0x000fea0003800000 */
.L_x_7496:
[----:B-----5:R-:W-:-:S06]  /*a750*/  FMUL.FTZ R4, R18, 1 ;  /* 0x3f80000012047820 */ /* 0x020fcc0000410000 */
[----:B------:R-:W0:Y:S02]  /*a760*/  F2F.F64.F32 R4, R4 ;  /* 0x0000000400047310 */ /* 0x000e240000201800 */
[----:B0-----:R-:W-:Y:S01]  /*a770*/  STG.E.64 [R2.64], R4 ;  /* 0x0000000402007986 */ /* 0x001fe2000c101b24 */
[----:B------:R-:W-:Y:S05]  /*a780*/  EXIT ;  /* 0x000000000000794d */ /* 0x000fea0003800000 */
.L_x_7487:
        /* <DEDUP_REMOVED lines=10> */
[----:B------:R-:W-:Y:S01]  /*a830*/  STG.E.U8 [R2.64], R5 ;  /* 0x0000000502007986 */ /* 0x000fe2000c101124 */
[----:B------:R-:W-:Y:S05]  /*a840*/  EXIT ;  /* 0x000000000000794d */ /* 0x000fea0003800000 */
.L_x_7500:
[----:B-----5:R-:W-:Y:S01]  /*a850*/  FMUL.FTZ R4, R18, 1 ;  /* 0x3f80000012047820 */ /* 0x020fe20000410000 */
[----:B------:R-:W-:-:S05]  /*a860*/  CS2R R6, SRZ ;  /* 0x0000000000067805 */ /* 0x000fca000001ff00 */
[----:B------:R-:W0:Y:S02]  /*a870*/  F2F.F64.F32 R4, R4 ;  /* 0x0000000400047310 */ /* 0x000e240000201800 */
[----:B0-----:R-:W-:Y:S01]  /*a880*/  STG.E.128 [R2.64], R4 ;  /* 0x0000000402007986 */ /* 0x001fe2000c101d24 */
[----:B------:R-:W-:Y:S05]  /*a890*/  EXIT ;  /* 0x000000000000794d */ /* 0x000fea0003800000 */
.L_x_7499:
        /* <DEDUP_REMOVED lines=20> */
.L_x_7504:
[----:B------:R-:W-:Y:S05]  /*a9e0*/  BSYNC B0 ;  /* 0x0000000000007941 */ /* 0x000fea0003800000 */
.L_x_7503:
[----:B------:R-:W-:-:S05]  /*a9f0*/  LOP3.LUT R7, R0, R7, RZ, 0xfc, !PT ;  /* 0x0000000700077212 */ /* 0x000fca00078efcff */
[----:B------:R-:W-:Y:S01]  /*aa00*/  STG.E.U8 [R2.64], R7 ;  /* 0x0000000702007986 */ /* 0x000fe2000c101124 */
[----:B------:R-:W-:Y:S05]  /*aa10*/  EXIT ;  /* 0x000000000000794d */ /* 0x000fea0003800000 */
.L_x_7502:
[----:B-----5:R-:W-:Y:S01]  /*aa20*/  LOP3.LUT R4, R18, 0x7fffffff, RZ, 0xc0, !PT ;  /* 0x7fffffff12047812 */ /* 0x020fe200078ec0ff */
        /* <DEDUP_REMOVED lines=11> */
.L_x_7506:
[----:B------:R-:W-:Y:S01]  /*aae0*/  IMAD.MOV.U32 R0, RZ, RZ, 0x7f ;  /* 0x0000007fff007424 */ /* 0x000fe200078e00ff */
[----:B------:R-:W-:-:S04]  /*aaf0*/  ISETP.GT.U32.AND P0, PT, R4, 0x7f800000, PT ;  /* 0x7f8000000400780c */ /* 0x000fc80003f04070 */
[----:B------:R-:W-:-:S04]  /*ab00*/  SEL R0, R0, 0x7c, P0 ;  /* 0x0000007c00007807 */ /* 0x000fc80000000000 */
.L_x_7507:
[----:B------:R-:W-:Y:S05]  /*ab10*/  BSYNC B0 ;  /* 0x0000000000007941 */ /* 0x000fea0003800000 */
.L_x_7505:
[----:B------:R-:W-:-:S04]  /*ab20*/  LOP3.LUT R18, R18, 0x80000000, RZ, 0xc0, !PT ;  /* 0x8000000012127812 */ /* 0x000fc800078ec0ff */
[----:B------:R-:W-:-:S04]  /*ab30*/  SHF.R.U32.HI R5, RZ, 0x18, R18 ;  /* 0x00000018ff057819 */ /* 0x000fc80000011612 */
[----:B------:R-:W-:-:S05]  /*ab40*/  LOP3.LUT R5, R0, R5, RZ, 0xfc, !PT ;  /* 0x0000000500057212 */ /* 0x000fca00078efcff */
[----:B------:R-:W-:Y:S01]  /*ab50*/  STG.E.U8 [R2.64], R5 ;  /* 0x0000000502007986 */ /* 0x000fe2000c101124 */
[----:B------:R-:W-:Y:S05]  /*ab60*/  EXIT ;  /* 0x000000000000794d */ /* 0x000fea0003800000 */
.L_x_7501:
[----:B-----5:R-:W-:-:S05]  /*ab70*/  F2FP.BF16.PACK_AB R18, RZ, R18 ;  /* 0x00000012ff12723e */ /* 0x020fca00000010ff */
[----:B------:R-:W-:Y:S01]  /*ab80*/  STG.E.U16 [R2.64], R18 ;  /* 0x0000001202007986 */ /* 0x000fe2000c101524 */
[----:B------:R-:W-:Y:S05]  /*ab90*/  EXIT ;  /* 0x000000000000794d */ /* 0x000fea0003800000 */
.L_x_7498:
        /* <DEDUP_REMOVED lines=9> */
[----:B0-----:R-:W-:Y:S01]  /*ac30*/  STG.E.U16 [R2.64], R5 ;  /* 0x0000000502007986 */ /* 0x001fe2000c101524 */
[----:B------:R-:W-:Y:S05]  /*ac40*/  EXIT ;  /* 0x000000000000794d */ /* 0x000fea0003800000 */
.L_x_7510:
        /* <DEDUP_REMOVED lines=16> */
.L_x_7513:
[----:B------:R-:W-:-:S04]  /*ad50*/  LOP3.LUT R18, R18, 0x80000000, RZ, 0xc0, !PT ;  /* 0x8000000012127812 */ /* 0x000fc800078ec0ff */
[----:B------:R-:W-:-:S04]  /*ad60*/  SHF.R.U32.HI R5, RZ, 0x18, R18 ;  /* 0x00000018ff057819 */ /* 0x000fc80000011612 */
[----:B------:R-:W-:-:S04]  /*ad70*/  LOP3.LUT R4, R4, R5, RZ, 0xfc, !PT ;  /* 0x0000000504047212 */ /* 0x000fc800078efcff */
[----:B------:R-:W-:Y:S02]  /*ad80*/  PRMT R0, R4, 0x7610, R0 ;  /* 0x0000761004007816 */ /* 0x000fe40000000000 */
.L_x_7512:
[----:B------:R-:W-:Y:S05]  /*ad90*/  BSYNC B0 ;  /* 0x0000000000007941 */ /* 0x000fea0003800000 */
.L_x_7511:
[----:B------:R-:W-:Y:S01]  /*ada0*/  STG.E.U8 [R2.64], R0 ;  /* 0x0000000002007986 */ /* 0x000fe2000c101124 */
[----:B------:R-:W-:Y:S05]  /*adb0*/  EXIT ;  /* 0x000000000000794d */ /* 0x000fea0003800000 */
.L_x_7509:
        /* <DEDUP_REMOVED lines=16> */
.L_x_7516:
[----:B------:R-:W-:-:S04]  /*aec0*/  LOP3.LUT R18, R18, 0x80000000, RZ, 0xc0, !PT ;  /* 0x8000000012127812 */ /* 0x000fc800078ec0ff */
[----:B------:R-:W-:-:S04]  /*aed0*/  SHF.R.U32.HI R5, RZ, 0x18, R18 ;  /* 0x00000018ff057819 */ /* 0x000fc80000011612 */
[----:B------:R-:W-:-:S04]  /*aee0*/  LOP3.LUT R4, R4, R5, RZ, 0xfc, !PT ;  /* 0x0000000504047212 */ /* 0x000fc800078efcff */
[----:B------:R-:W-:Y:S02]  /*aef0*/  PRMT R0, R4, 0x7610, R0 ;  /* 0x0000761004007816 */ /* 0x000fe40000000000 */
.L_x_7515:
[----:B------:R-:W-:Y:S05]  /*af00*/  BSYNC B0 ;  /* 0x0000000000007941 */ /* 0x000fea0003800000 */
.L_x_7514:
[----:B------:R-:W-:Y:S01]  /*af10*/  STG.E.U8 [R2.64], R0 ;  /* 0x0000000002007986 */ /* 0x000fe2000c101124 */
[----:B------:R-:W-:Y:S05]  /*af20*/  EXIT ;  /* 0x000000000000794d */ /* 0x000fea0003800000 */
.L_x_7508:
        /* <DEDUP_REMOVED lines=21> */
.L_x_7491:
        /* <DEDUP_REMOVED lines=19> */
[----:B------:R-:W-:Y:S05]  /*b1b0*/  EXIT ;  /* 0x000000000000794d */ /* 0x000fea0003800000 */
.L_x_7518:
[----:B-----5:R-:W0:Y:S02]  /*b1c0*/  F2I.U64.TRUNC R18, R18 ;  /* 0x0000001200127311 */ /* 0x020e24000020d800 */
[----:B0-----:R-:W-:Y:S01]  /*b1d0*/  STG.E.64 [R2.64], R18 ;  /* 0x0000001202007986 */ /* 0x001fe2000c101b24 */
[----:B------:R-:W-:Y:S05]  /*b1e0*/  EXIT ;  /* 0x000000000000794d */ /* 0x000fea0003800000 */
.L_x_7517:
[----:B-----5:R-:W0:Y:S02]  /*b1f0*/  F2I.FTZ.U32.TRUNC.NTZ R5, R18 ;  /* 0x0000001200057305 */ /* 0x020e24000021f000 */
[----:B0-----:R-:W-:Y:S01]  /*b200*/  STG.E [R2.64], R5 ;  /* 0x0000000502007986 */ /* 0x001fe2000c101924 */
[----:B------:R-:W-:Y:S05]  /*b210*/  EXIT ;  /* 0x000000000000794d */ /* 0x000fea0003800000 */
.L_x_7519:
        /* <DEDUP_REMOVED lines=14> */
.L_x_13799:


//--------------------- .text._ZN2at6native18elementwise_kernelILi128ELi2EZNS0_22gpu_kernel_impl_nocastIZZZNS0_26logit_backward_kernel_cudaERNS_18TensorIteratorBaseERKN3c106ScalarEENKUlvE_clEvENKUlvE0_clEvEUlffE0_EEvS4_RKT_EUliE_EEviT1_ --------------------------
	.section	.text._ZN2at6native18elementwise_kernelILi128ELi2EZNS0_22gpu_kernel_impl_nocastIZZZNS0_26logit_backward_kernel_cudaERNS_18TensorIteratorBaseERKN3c106ScalarEENKUlvE_clEvENKUlvE0_clEvEUlffE0_EEvS4_RKT_EUliE_EEviT1_,"ax",@progbits
	.sectioninfo	@"SHI_REGISTERS=14"
	.align	128
        .global         _ZN2at6native18elementwise_kernelILi128ELi2EZNS0_22gpu_kernel_impl_nocastIZZZNS0_26logit_backward_kernel_cudaERNS_18TensorIteratorBaseERKN3c106ScalarEENKUlvE_clEvENKUlvE0_clEvEUlffE0_EEvS4_RKT_EUliE_EEviT1_
        .type           _ZN2at6native18elementwise_kernelILi128ELi2EZNS0_22gpu_kernel_impl_nocastIZZZNS0_26logit_backward_kernel_cudaERNS_18TensorIteratorBaseERKN3c106ScalarEENKUlvE_clEvENKUlvE0_clEvEUlffE0_EEvS4_RKT_EUliE_EEviT1_,@function
        .size           _ZN2at6native18elementwise_kernelILi128ELi2EZNS0_22gpu_kernel_impl_nocastIZZZNS0_26logit_backward_kernel_cudaERNS_18TensorIteratorBaseERKN3c106ScalarEENKUlvE_clEvENKUlvE0_clEvEUlffE0_EEvS4_RKT_EUliE_EEviT1_,(.L_x_13800 - _ZN2at6native18elementwise_kernelILi128ELi2EZNS0_22gpu_kernel_impl_nocastIZZZNS0_26logit_backward_kernel_cudaERNS_18TensorIteratorBaseERKN3c106ScalarEENKUlvE_clEvENKUlvE0_clEvEUlffE0_EEvS4_RKT_EUliE_EEviT1_)
        .other          _ZN2at6native18elementwise_kernelILi128ELi2EZNS0_22gpu_kernel_impl_nocastIZZZNS0_26logit_backward_kernel_cudaERNS_18TensorIteratorBaseERKN3c106ScalarEENKUlvE_clEvENKUlvE0_clEvEUlffE0_EEvS4_RKT_EUliE_EEviT1_,@"STO_CUDA_ENTRY STV_DEFAULT"
_ZN2at6native18elementwise_kernelILi128ELi2EZNS0_22gpu_kernel_impl_nocastIZZZNS0_26logit_backward_kernel_cudaERNS_18TensorIteratorBaseERKN3c106ScalarEENKUlvE_clEvENKUlvE0_clEvEUlffE0_EEvS4_RKT_EUliE_EEviT1_:
.text._ZN2at6native18elementwise_kernelILi128ELi2EZNS0_22gpu_kernel_impl_nocastIZZZNS0_26logit_backward_kernel_cudaERNS_18TensorIteratorBaseERKN3c106ScalarEENKUlvE_clEvENKUlvE0_clEvEUlffE0_EEvS4_RKT_EUliE_EEviT1_:
        /* <DEDUP_REMOVED lines=261> */
.L_x_7522:
[----:B------:R-:W-:-:S04]  /*1050*/  IADD3 R4, P0, R4, c[0x0][0x3d8], RZ ;  /* 0x0000f60004047a10 */ /* 0x000fc80007f1e0ff */
[----:B------:R-:W-:-:S06]  /*1060*/  IADD3.X R5, RZ, c[0x0][0x3dc], RZ, P0, !PT ;  /* 0x0000f700ff057a10 */ /* 0x000fcc00007fe4ff */
[----:B------:R-:W2:Y:S02]  /*1070*/  LDG.E R5, [R4.64] ;  /* 0x0000000404057981 */ /* 0x000ea4000c1e1900 */
[C---:B--2---:R-:W-:Y:S02]  /*1080*/  FSETP.GEU.FTZ.AND P1, PT, R5.reuse, c[0x0][0x3e0], PT ;  /* 0x0000f80005007a0b */ /* 0x044fe40003f3e000 */
[----:B------:R-:W-:-:S04]  /*1090*/  FSETP.GT.FTZ.AND P0, PT, R5, c[0x0][0x3e4], PT ;  /* 0x0000f90005007a0b */ /* 0x000fc80003f14000 */
[----:B------:R-:W-:Y:S02]  /*10a0*/  PLOP3.LUT P0, PT, P1, P0, PT, 0x8a, 0x0 ;  /* 0x000000000000781c */ /* 0x000fe40000f01172 */
[----:B------:R-:W-:-:S04]  /*10b0*/  IADD3 R6, P1, R2, c[0x0][0x3d0], RZ ;  /* 0x0000f40002067a10 */ /* 0x000fc80007f3e0ff */
[----:B------:R-:W-:-:S07]  /*10c0*/  IADD3.X R7, RZ, c[0x0][0x3d4], RZ, P1, !PT ;  /* 0x0000f500ff077a10 */ /* 0x000fce0000ffe4ff */
[----:B------:R-:W2:Y:S01]  /*10d0*/  @!P0 LDG.E R6, [R6.64] ;  /* 0x0000000406068981 */ /* 0x000ea2000c1e1900 */
[----:B------:R-:W-:Y:S01]  /*10e0*/  @!P0 FADD.FTZ R2, -R5, 1 ;  /* 0x3f80000005028421 */ /* 0x000fe20000010100 */
[----:B------:R-:W-:Y:S02]  /*10f0*/  IADD3 R8, P1, R0, c[0x0][0x3c8], RZ ;  /* 0x0000f20000087a10 */ /* 0x000fe40007f3e0ff */
[----:B------:R-:W-:Y:S01]  /*1100*/  IADD3 R3, R3, 0x80, RZ ;  /* 0x0000008003037810 */ /* 0x000fe20007ffe0ff */
[----:B------:R-:W-:Y:S01]  /*1110*/  @!P0 FMUL.FTZ R2, R5, R2 ;  /* 0x0000000205028220 */ /* 0x000fe20000410000 */
[----:B------:R-:W-:Y:S02]  /*1120*/  MOV R5, RZ ;  /* 0x000000ff00057202 */ /* 0x000fe40000000f00 */
[----:B------:R-:W-:Y:S01]  /*1130*/  IADD3.X R9, RZ, c[0x0][0x3cc], RZ, P1, !PT ;  /* 0x0000f300ff097a10 */ /* 0x000fe20000ffe4ff */
[----:B------:R-:W2:Y:S02]  /*1140*/  @!P0 MUFU.RCP R11, R2 ;  /* 0x00000002000b8308 */ /* 0x000ea40000001000 */
[----:B--2---:R-:W-:-:S05]  /*1150*/  @!P0 FMUL.FTZ R5, R6, R11 ;  /* 0x0000000b06058220 */ /* 0x004fca0000410000 */
[----:B------:R0:W-:Y:S02]  /*1160*/  STG.E [R8.64], R5 ;  /* 0x0000000508007986 */ /* 0x0001e4000c101904 */
.L_x_7521:
[----:B------:R-:W-:Y:S05]  /*1170*/  BSYNC B0 ;  /* 0x0000000000007941 */ /* 0x000fea0003800000 */
.L_x_7520:
[----:B------:R-:W-:-:S13]  /*1180*/  ISETP.GE.AND P0, PT, R3, c[0x0][0x160], PT ;  /* 0x0000580003007a0c */ /* 0x000fda0003f06270 */
[----:B------:R-:W-:Y:S05]  /*1190*/  @P0 EXIT ;  /* 0x000000000000094d */ /* 0x000fea0003800000 */
[----:B------:R-:W-:Y:S01]  /*11a0*/  ISETP.NE.AND P0, PT, RZ, c[0x0][0x168], PT ;  /* 0x00005a00ff007a0c */ /* 0x000fe20003f05270 */
[----:B------:R-:W-:Y:S01]  /*11b0*/  HFMA2.MMA R4, -RZ, RZ, 0, 0 ;  /* 0x00000000ff047435 */ /* 0x000fe200000001ff */
[----:B------:R-:W-:Y:S01]  /*11c0*/  MOV R2, RZ ;  /* 0x000000ff00027202 */ /* 0x000fe20000000f00 */
[----:B------:R-:W-:-:S10]  /*11d0*/  HFMA2.MMA R0, -RZ, RZ, 0, 0 ;  /* 0x00000000ff007435 */ /* 0x000fd400000001ff */
[----:B------:R-:W-:Y:S05]  /*11e0*/  @!P0 BRA `(.L_x_7523) ;  /* 0x00000f8000008947 */ /* 0x000fea0003800000 */
[----:B------:R-:W-:Y:S02]  /*11f0*/  MOV R2, RZ ;  /* 0x000000ff00027202 */ /* 0x000fe40000000f00 */
[----:B0-----:R-:W-:-:S03]  /*1200*/  MOV R5, c[0x0][0x168] ;  /* 0x00005a0000057a02 */ /* 0x001fc60000000f00 */
        /* <DEDUP_REMOVED lines=246> */
.L_x_7523:
[----:B------:R-:W-:-:S04]  /*2170*/  IADD3 R4, P0, R4, c[0x0][0x3d8], RZ ;  /* 0x0000f60004047a10 */ /* 0x000fc80007f1e0ff */
[----:B0-----:R-:W-:-:S06]  /*2180*/  IADD3.X R5, RZ, c[0x0][0x3dc], RZ, P0, !PT ;  /* 0x0000f700ff057a10 */ /* 0x001fcc00007fe4ff */
[----:B------:R-:W2:Y:S02]  /*2190*/  LDG.E R5, [R4.64] ;  /* 0x0000000404057981 */ /* 0x000ea4000c1e1900 */
[C---:B--2---:R-:W-:Y:S02]  /*21a0*/  FSETP.GEU.FTZ.AND P1, PT, R5.reuse, c[0x0][0x3e0], PT ;  /* 0x0000f80005007a0b */ /* 0x044fe40003f3e000 */
[----:B------:R-:W-:-:S04]  /*21b0*/  FSETP.GT.FTZ.AND P0, PT, R5, c[0x0][0x3e4], PT ;  /* 0x0000f90005007a0b */ /* 0x000fc80003f14000 */
[----:B------:R-:W-:Y:S02]  /*21c0*/  PLOP3.LUT P0, PT, P1, P0, PT, 0x8a, 0x0 ;  /* 0x000000000000781c */ /* 0x000fe40000f01172 */
[----:B------:R-:W-:-:S04]  /*21d0*/  IADD3 R2, P1, R2, c[0x0][0x3d0], RZ ;  /* 0x0000f40002027a10 */ /* 0x000fc80007f3e0ff */
[----:B------:R-:W-:-:S07]  /*21e0*/  IADD3.X R3, RZ, c[0x0][0x3d4], RZ, P1, !PT ;  /* 0x0000f500ff037a10 */ /* 0x000fce0000ffe4ff */
[----:B------:R-:W2:Y:S01]  /*21f0*/  @!P0 LDG.E R2, [R2.64] ;  /* 0x0000000402028981 */ /* 0x000ea2000c1e1900 */
[----:B------:R-:W-:-:S04]  /*2200*/  @!P0 FADD.FTZ R6, -R5, 1 ;  /* 0x3f80000005068421 */ /* 0x000fc80000010100 */
[----:B------:R-:W-:Y:S01]  /*2210*/  @!P0 FMUL.FTZ R8, R5, R6 ;  /* 0x0000000605088220 */ /* 0x000fe20000410000 */
[----:B------:R-:W-:Y:S02]  /*2220*/  IADD3 R6, P1, R0, c[0x0][0x3c8], RZ ;  /* 0x0000f20000067a10 */ /* 0x000fe40007f3e0ff */
[----:B------:R-:W-:Y:S01]  /*2230*/  MOV R5, RZ ;  /* 0x000000ff00057202 */ /* 0x000fe20000000f00 */
[----:B------:R-:W2:Y:S01]  /*2240*/  @!P0 MUFU.RCP R9, R8 ;  /* 0x0000000800098308 */ /* 0x000ea20000001000 */
[----:B------:R-:W-:Y:S01]  /*2250*/  IADD3.X R7, RZ, c[0x0][0x3cc], RZ, P1, !PT ;  /* 0x0000f300ff077a10 */ /* 0x000fe20000ffe4ff */
[----:B--2---:R-:W-:-:S05]  /*2260*/  @!P0 FMUL.FTZ R5, R2, R9 ;  /* 0x0000000902058220 */ /* 0x004fca0000410000 */
[----:B------:R-:W-:Y:S01]  /*2270*/  STG.E [R6.64], R5 ;  /* 0x0000000506007986 */ /* 0x000fe2000c101904 */
[----:B------:R-:W-:Y:S05]  /*2280*/  EXIT ;  /* 0x000000000000794d */ /* 0x000fea0003800000 */
.L_x_7524:
        /* <DEDUP_REMOVED lines=15> */
.L_x_13800:


//--------------------- .text._ZN2at6native27unrolled_elementwise_kernelIZZZNS0_26logit_backward_kernel_cudaERNS_18TensorIteratorBaseERKN3c106ScalarEENKUlvE_clEvENKUlvE0_clEvEUlffE0_St5arrayIPcLm3EELi4E23TrivialOffsetCalculatorILi2EjESE_ILi1EjENS0_6memory15LoadWithoutCastENSH_16StoreWithoutCastEEEviT_T0_T2_T3_T4_T5_ --------------------------
	.section	.text._ZN2at6native27unrolled_elementwise_kernelIZZZNS0_26logit_backward_kernel_cudaERNS_18TensorIteratorBaseERKN3c106ScalarEENKUlvE_clEvENKUlvE0_clEvEUlffE0_St5arrayIPcLm3EELi4E23TrivialOffsetCalculatorILi2EjESE_ILi1EjENS0_6memory15LoadWithoutCastENSH_16StoreWithoutCastEEEviT_T0_T2_T3_T4_T5_,"ax",@progbits
	.sectioninfo	@"SHI_REGISTERS=28"
	.align	128
        .global         _ZN2at6native27unrolled_elementwise_kernelIZZZNS0_26logit_backward_kernel_cudaERNS_18TensorIteratorBaseERKN3c106ScalarEENKUlvE_clEvENKUlvE0_clEvEUlffE0_St5arrayIPcLm3EELi4E23TrivialOffsetCalculatorILi2EjESE_ILi1EjENS0_6memory15LoadWithoutCastENSH_16StoreWithoutCastEEEviT_T0_T2_T3_T4_T5_
        .type           _ZN2at6native27unrolled_elementwise_kernelIZZZNS0_26logit_backward_kernel_cudaERNS_18TensorIteratorBaseERKN3c106ScalarEENKUlvE_clEvENKUlvE0_clEvEUlffE0_St5arrayIPcLm3EELi4E23TrivialOffsetCalculatorILi2EjESE_ILi1EjENS0_6memory15LoadWithoutCastENSH_16StoreWithoutCastEEEviT_T0_T2_T3_T4_T5_,@function
        .size           _ZN2at6native27unrolled_elementwise_kernelIZZZNS0_26logit_backward_kernel_cudaERNS_18TensorIteratorBaseERKN3c106ScalarEENKUlvE_clEvENKUlvE0_clEvEUlffE0_St5arrayIPcLm3EELi4E23TrivialOffsetCalculatorILi2EjESE_ILi1EjENS0_6memory15LoadWithoutCastENSH_16StoreWithoutCastEEEviT_T0_T2_T3_T4_T5_,(.L_x_13801 - _ZN2at6native27unrolled_elementwise_kernelIZZZNS0_26logit_backward_kernel_cudaERNS_18TensorIteratorBaseERKN3c106ScalarEENKUlvE_clEvENKUlvE0_clEvEUlffE0_St5arrayIPcLm3EELi4E23TrivialOffsetCalculatorILi2EjESE_ILi1EjENS0_6memory15LoadWithoutCastENSH_16StoreWithoutCastEEEviT_T0_T2_T3_T4_T5_)
        .other          _ZN2at6native27unrolled_elementwise_kernelIZZZNS0_26logit_backward_kernel_cudaERNS_18TensorIteratorBaseERKN3c106ScalarEENKUlvE_clEvENKUlvE0_clEvEUlffE0_St5arrayIPcLm3EELi4E23TrivialOffsetCalculatorILi2EjESE_ILi1EjENS0_6memory15LoadWithoutCastENSH_16StoreWithoutCastEEEviT_T0_T2_T3_T4_T5_,@"STO_CUDA_ENTRY STV_DEFAULT"
_ZN2at6native27unrolled_elementwise_kernelIZZZNS0_26logit_backward_kernel_cudaERNS_18TensorIteratorBaseERKN3c106ScalarEENKUlvE_clEvENKUlvE0_clEvEUlffE0_St5arrayIPcLm3EELi4E23TrivialOffsetCalculatorILi2EjESE_ILi1EjENS0_6memory15LoadWithoutCastENSH_16StoreWithoutCastEEEviT_T0_T2_T3_T4_T5_:
.text._ZN2at6native27unrolled_elementwise_kernelIZZZNS0_26logit_backward_kernel_cudaERNS_18TensorIteratorBaseERKN3c106ScalarEENKUlvE_clEvENKUlvE0_clEvEUlffE0_St5arrayIPcLm3EELi4E23TrivialOffsetCalculatorILi2EjESE_ILi1EjENS0_6memory15LoadWithoutCastENSH_16StoreWithoutCastEEEviT_T0_T2_T3_T4_T5_:
[----:B------:R-:W-:Y:S02]  /*0000*/  IMAD.MOV.U32 R1, RZ, RZ, c[0x0][0x28] ;  /* 0x00000a00ff017624 */ /* 0x000fe400078e00ff */
[----:B------:R-:W0:Y:S01]  /*0010*/  S2R R0, SR_CTAID.X ;  /* 0x0000000000007919 */ /* 0x000e220000002500 */
[----:B------:R-:W-:Y:S01]  /*0020*/  IMAD.MOV.U32 R3, RZ, RZ, -0x200 ;  /* 0xfffffe00ff037424 */ /* 0x000fe200078e00ff */
[----:B------:R-:W-:Y:S01]  /*0030*/  ULDC.64 UR4, c[0x0][0x118] ;  /* 0x0000460000047ab9 */ /* 0x000fe20000000a00 */
[----:B------:R-:W-:Y:S01]  /*0040*/  CS2R R4, SRZ ;  /* 0x0000000000047805 */ /* 0x000fe2000001ff00 */
[----:B------:R-:W1:Y:S01]  /*0050*/  S2R R9, SR_TID.X ;  /* 0x0000000000097919 */ /* 0x000e620000002100 */
[----:B0-----:R-:W-:Y:S01]  /*0060*/  IMAD R2, R0, R3, c[0x0][0x160] ;  /* 0x0000580000027624 */ /* 0x001fe200078e0203 */
[----:B-1----:R-:W-:-:S04]  /*0070*/  MOV R3, R9 ;  /* 0x0000000900037202 */ /* 0x002fc80000000f00 */
[----:B------:R-:W-:Y:S01]  /*0080*/  ISETP.GE.AND P1, PT, R9, R2, PT ;  /* 0x000000020900720c */ /* 0x000fe20003f26270 */
[----:B------:R-:W-:-:S12]  /*0090*/  CS2R R24, SRZ ;  /* 0x0000000000187805 */ /* 0x000fd8000001ff00 */
[----:B------:R-:W-:Y:S01]  /*00a0*/  @!P1 MOV R21, 0x4 ;  /* 0x0000000400159802 */ /* 0x000fe20000000f00 */
[----:B------:R-:W-:Y:S01]  /*00b0*/  @!P1 IMAD R20, R0, 0x200, R3 ;  /* 0x0000020000149824 */ /* 0x000fe200078e0203 */
[----:B------:R-:W-:-:S03]  /*00c0*/  @!P1 IADD3 R9, R3, 0x80, RZ ;  /* 0x0000008003099810 */ /* 0x000fc60007ffe0ff */
[----:B------:R-:W-:Y:S01]  /*00d0*/  @!P1 IMAD.WIDE.U32 R18, R20, R21, c[0x0][0x180] ;  /* 0x0000600014129625 */ /* 0x000fe200078e0015 */
[----:B------:R-:W-:-:S03]  /*00e0*/  ISETP.GE.AND P0, PT, R9, R2, PT ;  /* 0x000000020900720c */ /* 0x000fc60003f06270 */
[----:B------:R-:W-:Y:S01]  /*00f0*/  @!P1 IMAD.WIDE.U32 R20, R20, R21, c[0x0][0x188] ;  /* 0x0000620014149625 */ /* 0x000fe200078e0015 */
[----:B------:R0:W5:Y:S04]  /*0100*/  @!P1 LDG.E R24, [R18.64] ;  /* 0x0000000412189981 */ /* 0x000168000c1e1900 */
[----:B------:R0:W5:Y:S05]  /*0110*/  @!P1 LDG.E R25, [R20.64] ;  /* 0x0000000414199981 */ /* 0x00016a000c1e1900 */
[----:B------:R-:W-:Y:S01]  /*0120*/  @!P0 IMAD R10, R0, 0x200, R9 ;  /* 0x00000200000a8824 */ /* 0x000fe200078e0209 */
[----:B------:R-:W-:-:S02]  /*0130*/  @!P0 IADD3 R9, R9, 0x80, RZ ;  /* 0x0000008009098810 */ /* 0x000fc40007ffe0ff */
[----:B------:R-:W-:Y:S02]  /*0140*/  @!P0 MOV R11, 0x4 ;  /* 0x00000004000b8802 */ /* 0x000fe40000000f00 */
[----:B------:R-:W-:-:S03]  /*0150*/  ISETP.GE.AND P3, PT, R9, R2, PT ;  /* 0x000000020900720c */ /* 0x000fc60003f66270 */
[----:B------:R-:W-:-:S10]  /*0160*/  @!P0 IMAD.WIDE.U32 R16, R10, R11, c[0x0][0x180] ;  /* 0x000060000a108625 */ /* 0x000fd400078e000b */
[----:B------:R-:W-:Y:S01]  /*0170*/  @!P3 IMAD R14, R0, 0x200, R9 ;  /* 0x00000200000eb824 */ /* 0x000fe200078e0209 */
[----:B------:R-:W-:Y:S01]  /*0180*/  @!P3 IADD3 R9, R9, 0x80, RZ ;  /* 0x000000800909b810 */ /* 0x000fe20007ffe0ff */
[----:B------:R-:W-:Y:S01]  /*0190*/  @!P3 IMAD.MOV.U32 R15, RZ, RZ, 0x4 ;  /* 0x00000004ff0fb424 */ /* 0x000fe200078e00ff */
[----:B------:R-:W-:Y:S01]  /*01a0*/  CS2R R6, SRZ ;  /* 0x0000000000067805 */ /* 0x000fe2000001ff00 */
[----:B------:R-:W-:Y:S01]  /*01b0*/  @!P0 IMAD.WIDE.U32 R10, R10, R11, c[0x0][0x188] ;  /* 0x000062000a0a8625 */ /* 0x000fe200078e000b */
[----:B------:R-:W-:Y:S01]  /*01c0*/  ISETP.GE.AND P2, PT, R9, R2, PT ;  /* 0x000000020900720c */ /* 0x000fe20003f46270 */
[----:B------:R1:W5:Y:S02]  /*01d0*/  @!P0 LDG.E R4, [R16.64] ;  /* 0x0000000410048981 */ /* 0x000364000c1e1900 */
[CC--:B------:R-:W-:Y:S02]  /*01e0*/  @!P3 IMAD.WIDE.U32 R12, R14.reuse, R15.reuse, c[0x0][0x180] ;  /* 0x000060000e0cb625 */ /* 0x0c0fe400078e000f */
[----:B------:R2:W5:Y:S02]  /*01f0*/  @!P0 LDG.E R5, [R10.64] ;  /* 0x000000040a058981 */ /* 0x000564000c1e1900 */
[----:B------:R-:W-:-:S05]  /*0200*/  @!P3 IMAD.WIDE.U32 R14, R14, R15, c[0x0][0x188] ;  /* 0x000062000e0eb625 */ /* 0x000fca00078e000f */
[----:B------:R3:W5:Y:S01]  /*0210*/  @!P3 LDG.E R7, [R14.64] ;  /* 0x000000040e07b981 */ /* 0x000762000c1e1900 */
[----:B------:R-:W-:Y:S01]  /*0220*/  @!P2 MOV R23, 0x4 ;  /* 0x000000040017a802 */ /* 0x000fe20000000f00 */
[----:B------:R-:W-:Y:S02]  /*0230*/  @!P2 IMAD R22, R0, 0x200, R9 ;  /* 0x000002000016a824 */ /* 0x000fe400078e0209 */
[----:B------:R-:W-:Y:S02]  /*0240*/  CS2R R8, SRZ ;  /* 0x0000000000087805 */ /* 0x000fe4000001ff00 */
[----:B-1----:R-:W-:Y:S01]  /*0250*/  @!P2 IMAD.WIDE.U32 R16, R22, R23, c[0x0][0x180] ;  /* 0x000060001610a625 */ /* 0x002fe200078e0017 */
[----:B--2---:R-:W-:-:S03]  /*0260*/  IADD3 R11, R3, 0x100, RZ ;  /* 0x00000100030b7810 */ /* 0x004fc60007ffe0ff */
[----:B------:R-:W-:Y:S01]  /*0270*/  @!P2 IMAD.WIDE.U32 R22, R22, R23, c[0x0][0x188] ;  /* 0x000062001616a625 */ /* 0x000fe200078e0017 */
[----:B---3--:R-:W-:Y:S01]  /*0280*/  IADD3 R15, R3, 0x80, RZ ;  /* 0x00000080030f7810 */ /* 0x008fe20007ffe0ff */
[----:B------:R1:W5:Y:S02]  /*0290*/  @!P3 LDG.E R8, [R12.64] ;  /* 0x000000040c08b981 */ /* 0x000364000c1e1900 */
[----:B------:R-:W-:Y:S02]  /*02a0*/  @!P1 IMAD R10, R0, 0x200, R3 ;  /* 0x00000200000a9824 */ /* 0x000fe400078e0203 */
[----:B------:R0:W5:Y:S01]  /*02b0*/  @!P2 LDG.E R6, [R16.64] ;  /* 0x000000041006a981 */ /* 0x000162000c1e1900 */
[----:B------:R-:W-:Y:S03]  /*02c0*/  BSSY B0, `(.L_x_7525) ;  /* 0x0000013000007945 */ /* 0x000fe60003800000 */
[----:B------:R0:W5:Y:S01]  /*02d0*/  @!P2 LDG.E R9, [R22.64] ;  /* 0x000000041609a981 */ /* 0x000162000c1e1900 */
[----:B------:R-:W-:Y:S01]  /*02e0*/  ISETP.GE.AND P2, PT, R11, R2, PT ;  /* 0x000000020b00720c */ /* 0x000fe20003f46270 */
[----:B------:R-:W-:Y:S01]  /*02f0*/  @!P1 IMAD.MOV.U32 R11, RZ, RZ, 0x4 ;  /* 0x00000004ff0b9424 */ /* 0x000fe200078e00ff */
[----:B-1----:R-:W-:-:S02]  /*0300*/  IADD3 R13, R3, 0x180, RZ ;  /* 0x00000180030d7810 */ /* 0x002fc40007ffe0ff */
[----:B------:R-:W-:Y:S01]  /*0310*/  @!P1 MOV R3, R15 ;  /* 0x0000000f00039202 */ /* 0x000fe20000000f00 */
[----:B------:R-:W-:Y:S01]  /*0320*/  @!P1 IMAD.WIDE.U32 R10, R10, R11, c[0x0][0x178] ;  /* 0x00005e000a0a9625 */ /* 0x000fe200078e000b */
[-C--:B------:R-:W-:Y:S02]  /*0330*/  ISETP.GE.AND P5, PT, R15, R2.reuse, PT ;  /* 0x000000020f00720c */ /* 0x080fe40003fa6270 */
[-C--:B------:R-:W-:Y:S02]  /*0340*/  ISETP.GE.AND P3, PT, R13, R2.reuse, PT ;  /* 0x000000020d00720c */ /* 0x080fe40003f66270 */
[----:B------:R-:W-:Y:S01]  /*0350*/  ISETP.GE.AND P4, PT, R3, R2, PT ;  /* 0x000000020300720c */ /* 0x000fe20003f86270 */
[----:B------:R-:W-:Y:S07]  /*0360*/  @P1 BRA `(.L_x_7526) ;  /* 0x0000008000001947 */ /* 0x000fee0003800000 */
[C---:B0----5:R-:W-:Y:S01]  /*0370*/  FSETP.GEU.FTZ.AND P6, PT, R25.reuse, c[0x0][0x168], PT ;  /* 0x00005a0019007a0b */ /* 0x061fe20003fde000 */
[----:B------:R-:W-:Y:S01]  /*0380*/  HFMA2.MMA R13, -RZ, RZ, 0, 0 ;  /* 0x00000000ff0d7435 */ /* 0x000fe200000001ff */
[----:B------:R-:W-:-:S04]  /*0390*/  FSETP.GT.FTZ.AND P0, PT, R25, c[0x0][0x16c], PT ;  /* 0x00005b0019007a0b */ /* 0x000fc80003f14000 */
[----:B------:R-:W-:-:S13]  /*03a0*/  PLOP3.LUT P0, PT, P6, P0, PT, 0x8a, 0x0 ;  /* 0x000000000000781c */ /* 0x000fda0003701172 */
[----:B------:R-:W-:-:S04]  /*03b0*/  @!P0 FADD.FTZ R12, -R25, 1 ;  /* 0x3f800000190c8421 */ /* 0x000fc80000010100 */
[----:B------:R-:W-:-:S04]  /*03c0*/  @!P0 FMUL.FTZ R12, R12, R25 ;  /* 0x000000190c0c8220 */ /* 0x000fc80000410000 */
[----:B------:R-:W0:Y:S02]  /*03d0*/  @!P0 MUFU.RCP R15, R12 ;  /* 0x0000000c000f8308 */ /* 0x000e240000001000 */
[----:B0-----:R-:W-:-:S06]  /*03e0*/  @!P0 FMUL.FTZ R13, R15, R24 ;  /* 0x000000180f0d8220 */ /* 0x001fcc0000410000 */
.L_x_7526:
[----:B0-----:R-:W-:Y:S05]  /*03f0*/  BSYNC B0 ;  /* 0x0000000000007941 */ /* 0x001fea0003800000 */
.L_x_7525:
[----:B------:R-:W-:Y:S01]  /*0400*/  BSSY B0, `(.L_x_7527) ;  /* 0x000000a000007945 */ /* 0x000fe20003800000 */
[----:B------:R-:W-:Y:S05]  /*0410*/  @P5 BRA `(.L_x_7528) ;  /* 0x0000008000005947 */ /* 0x000fea0003800000 */
[C---:B-----5:R-:W-:Y:S01]  /*0420*/  FSETP.GEU.FTZ.AND P5, PT, R5.reuse, c[0x0][0x168], PT ;  /* 0x00005a0005007a0b */ /* 0x060fe20003fbe000 */
[----:B------:R-:W-:Y:S01]  /*0430*/  IMAD.MOV.U32 R15, RZ, RZ, RZ ;  /* 0x000000ffff0f7224 */ /* 0x000fe200078e00ff */
[----:B------:R-:W-:-:S04]  /*0440*/  FSETP.GT.FTZ.AND P0, PT, R5, c[0x0][0x16c], PT ;  /* 0x00005b0005007a0b */ /* 0x000fc80003f14000 */
[----:B------:R-:W-:-:S13]  /*0450*/  PLOP3.LUT P0, PT, P5, P0, PT, 0x8a, 0x0 ;  /* 0x000000000000781c */ /* 0x000fda0002f01172 */
[----:B------:R-:W-:-:S04]  /*0460*/  @!P0 FADD.FTZ R12, -R5, 1 ;  /* 0x3f800000050c8421 */ /* 0x000fc80000010100 */
[----:B------:R-:W-:-:S04]  /*0470*/  @!P0 FMUL.FTZ R12, R12, R5 ;  /* 0x000000050c0c8220 */ /* 0x000fc80000410000 */
[----:B------:R-:W0:Y:S02]  /*0480*/  @!P0 MUFU.RCP R5, R12 ;  /* 0x0000000c00058308 */ /* 0x000e240000001000 */
[----:B0-----:R-:W-:-:S06]  /*0490*/  @!P0 FMUL.FTZ R15, R5, R4 ;  /* 0x00000004050f8220 */ /* 0x001fcc0000410000 */
.L_x_7528:
[----:B------:R-:W-:Y:S05]  /*04a0*/  BSYNC B0 ;  /* 0x0000000000007941 */ /* 0x000fea0003800000 */
.L_x_7527:
[----:B------:R-:W-:Y:S01]  /*04b0*/  BSSY B0, `(.L_x_7529) ;  /* 0x000000a000007945 */ /* 0x000fe20003800000 */
[----:B------:R-:W-:Y:S05]  /*04c0*/  @P2 BRA `(.L_x_7530) ;  /* 0x0000008000002947 */ /* 0x000fea0003800000 */
[C---:B-----5:R-:W-:Y:S02]  /*04d0*/  FSETP.GEU.FTZ.AND P2, PT, R7.reuse, c[0x0][0x168], PT ;  /* 0x00005a0007007a0b */ /* 0x060fe40003f5e000 */
[----:B------:R-:W-:Y:S02]  /*04e0*/  FSETP.GT.FTZ.AND P0, PT, R7, c[0x0][0x16c], PT ;  /* 0x00005b0007007a0b */ /* 0x000fe40003f14000 */
[----:B------:R-:W-:Y:S02]  /*04f0*/  MOV R17, RZ ;  /* 0x000000ff00117202 */ /* 0x000fe40000000f00 */
[----:B------:R-:W-:-:S13]  /*0500*/  PLOP3.LUT P0, PT, P2, P0, PT, 0x8a, 0x0 ;  /* 0x000000000000781c */ /* 0x000fda0001701172 */
[----:B------:R-:W-:-:S04]  /*0510*/  @!P0 FADD.FTZ R4, -R7, 1 ;  /* 0x3f80000007048421 */ /* 0x000fc80000010100 */
[----:B------:R-:W-:-:S04]  /*0520*/  @!P0 FMUL.FTZ R4, R4, R7 ;  /* 0x0000000704048220 */ /* 0x000fc80000410000 */
[----:B------:R-:W0:Y:S02]  /*0530*/  @!P0 MUFU.RCP R5, R4 ;  /* 0x0000000400058308 */ /* 0x000e240000001000 */
[----:B0-----:R-:W-:-:S06]  /*0540*/  @!P0 FMUL.FTZ R17, R5, R8 ;  /* 0x0000000805118220 */ /* 0x001fcc0000410000 */
.L_x_7530:
[----:B------:R-:W-:Y:S05]  /*0550*/  BSYNC B0 ;  /* 0x0000000000007941 */ /* 0x000fea0003800000 */
.L_x_7529:
        /* <DEDUP_REMOVED lines=10> */
.L_x_7532:
[----:B------:R-:W-:Y:S05]  /*0600*/  BSYNC B0 ;  /* 0x0000000000007941 */ /* 0x000fea0003800000 */
.L_x_7531:
[----:B------:R0:W-:Y:S01]  /*0610*/  @!P1 STG.E [R10.64], R13 ;  /* 0x0000000d0a009986 */ /* 0x0001e2000c101904 */
[----:B------:R-:W-:Y:S01]  /*0620*/  BSSY B0, `(.L_x_7533) ;  /* 0x000000c000007945 */ /* 0x000fe20003800000 */
[----:B------:R-:W-:Y:S05]  /*0630*/  @P4 BRA `(.L_x_7534) ;  /* 0x000000a000004947 */ /* 0x000fea0003800000 */
[----:B-----5:R-:W-:Y:S01]  /*0640*/  LEA R4, R0, R3, 0x9 ;  /* 0x0000000300047211 */ /* 0x020fe200078e48ff */
[----:B------:R-:W-:Y:S01]  /*0650*/  IMAD.MOV.U32 R7, RZ, RZ, 0x4 ;  /* 0x00000004ff077424 */ /* 0x000fe200078e00ff */
[----:B------:R-:W-:-:S03]  /*0660*/  IADD3 R3, R3, 0x80, RZ ;  /* 0x0000008003037810 */ /* 0x000fc60007ffe0ff */
[----:B------:R-:W-:Y:S01]  /*0670*/  IMAD.WIDE.U32 R4, R4, R7, c[0x0][0x178] ;  /* 0x00005e0004047625 */ /* 0x000fe200078e0007 */
[----:B------:R-:W-:-:S04]  /*0680*/  ISETP.GE.AND P0, PT, R3, R2, PT ;  /* 0x000000020300720c */ /* 0x000fc80003f06270 */
[----:B------:R1:W-:Y:S09]  /*0690*/  STG.E [R4.64], R15 ;  /* 0x0000000f04007986 */ /* 0x0003f2000c101904 */
[----:B------:R-:W-:Y:S02]  /*06a0*/  @!P0 LEA R6, R0, R3, 0x9 ;  /* 0x0000000300068211 */ /* 0x000fe400078e48ff */
[----:B------:R-:W-:-:S03]  /*06b0*/  @!P0 IADD3 R3, R3, 0x80, RZ ;  /* 0x0000008003038810 */ /* 0x000fc60007ffe0ff */
[----:B------:R-:W-:-:S05]  /*06c0*/  @!P0 IMAD.WIDE.U32 R6, R6, R7, c[0x0][0x178] ;  /* 0x00005e0006068625 */ /* 0x000fca00078e0007 */
[----:B------:R1:W-:Y:S02]  /*06d0*/  @!P0 STG.E [R6.64], R17 ;  /* 0x0000001106008986 */ /* 0x0003e4000c101904 */
.L_x_7534:
[----:B------:R-:W-:Y:S05]  /*06e0*/  BSYNC B0 ;  /* 0x0000000000007941 */ /* 0x000fea0003800000 */
.L_x_7533:
[----:B------:R-:W-:-:S13]  /*06f0*/  ISETP.GE.AND P0, PT, R3, R2, PT ;  /* 0x000000020300720c */ /* 0x000fda0003f06270 */
[----:B------:R-:W-:Y:S05]  /*0700*/  @P0 EXIT ;  /* 0x000000000000094d */ /* 0x000fea0003800000 */
[----:B------:R-:W-:Y:S01]  /*0710*/  HFMA2.MMA R2, -RZ, RZ, 0, 2.384185791015625e-07 ;  /* 0x00000004ff027435 */ /* 0x000fe200000001ff */
[----:B------:R-:W-:-:S09]  /*0720*/  IMAD R3, R0, 0x200, R3 ;  /* 0x0000020000037824 */ /* 0x000fd200078e0203 */
[----:B------:R-:W-:-:S05]  /*0730*/  IMAD.WIDE.U32 R2, R3, R2, c[0x0][0x178] ;  /* 0x00005e0003027625 */ /* 0x000fca00078e0002 */
[----:B-----5:R-:W-:Y:S01]  /*0740*/  STG.E [R2.64], R9 ;  /* 0x0000000902007986 */ /* 0x020fe2000c101904 */
[----:B------:R-:W-:Y:S05]  /*0750*/  EXIT ;  /* 0x000000000000794d */ /* 0x000fea0003800000 */
.L_x_7535:
        /* <DEDUP_REMOVED lines=10> */
.L_x_13801:


//--------------------- .text._ZN2at6native29vectorized_elementwise_kernelILi2EZZZNS0_26logit_backward_kernel_cudaERNS_18TensorIteratorBaseERKN3c106ScalarEENKUlvE_clEvENKUlvE0_clEvEUlffE0_St5arrayIPcLm3EEEEviT0_T1_ --------------------------
	.section	.text._ZN2at6native29vectorized_elementwise_kernelILi2EZZZNS0_26logit_backward_kernel_cudaERNS_18TensorIteratorBaseERKN3c106ScalarEENKUlvE_clEvENKUlvE0_clEvEUlffE0_St5arrayIPcLm3EEEEviT0_T1_,"ax",@progbits
	.sectioninfo	@"SHI_REGISTERS=29"
	.align	128
        .global         _ZN2at6native29vectorized_elementwise_kernelILi2EZZZNS0_26logit_backward_kernel_cudaERNS_18TensorIteratorBaseERKN3c106ScalarEENKUlvE_clEvENKUlvE0_clEvEUlffE0_St5arrayIPcLm3EEEEviT0_T1_
        .type           _ZN2at6native29vectorized_elementwise_kernelILi2EZZZNS0_26logit_backward_kernel_cudaERNS_18TensorIteratorBaseERKN3c106ScalarEENKUlvE_clEvENKUlvE0_clEvEUlffE0_St5arrayIPcLm3EEEEviT0_T1_,@function
        .size           _ZN2at6native29vectorized_elementwise_kernelILi2EZZZNS0_26logit_backward_kernel_cudaERNS_18TensorIteratorBaseERKN3c106ScalarEENKUlvE_clEvENKUlvE0_clEvEUlffE0_St5arrayIPcLm3EEEEviT0_T1_,(.L_x_13802 - _ZN2at6native29vectorized_elementwise_kernelILi2EZZZNS0_26logit_backward_kernel_cudaERNS_18TensorIteratorBaseERKN3c106ScalarEENKUlvE_clEvENKUlvE0_clEvEUlffE0_St5arrayIPcLm3EEEEviT0_T1_)
        .other          _ZN2at6native29vectorized_elementwise_kernelILi2EZZZNS0_26logit_backward_kernel_cudaERNS_18TensorIteratorBaseERKN3c106ScalarEENKUlvE_clEvENKUlvE0_clEvEUlffE0_St5arrayIPcLm3EEEEviT0_T1_,@"STO_CUDA_ENTRY STV_DEFAULT"
_ZN2at6native29vectorized_elementwise_kernelILi2EZZZNS0_26logit_backward_kernel_cudaERNS_18TensorIteratorBaseERKN3c106ScalarEENKUlvE_clEvENKUlvE0_clEvEUlffE0_St5arrayIPcLm3EEEEviT0_T1_:
.text._ZN2at6native29vectorized_elementwise_kernelILi2EZZZNS0_26logit_backward_kernel_cudaERNS_18TensorIteratorBaseERKN3c106ScalarEENKUlvE_clEvENKUlvE0_clEvEUlffE0_St5arrayIPcLm3EEEEviT0_T1_:
        /* <DEDUP_REMOVED lines=8> */
[----:B------:R-:W-:-:S10]  /*0080*/  HFMA2.MMA R15, -RZ, RZ, 0, 2.384185791015625e-07 ;  /* 0x00000004ff0f7435 */ /* 0x000fd400000001ff */
[----:B------:R-:W-:-:S06]  /*0090*/  IMAD.WIDE R2, R18, R15, c[0x0][0x188] ;  /* 0x0000620012027625 */ /* 0x000fcc00078e020f */
[----:B0-----:R-:W-:-:S05]  /*00a0*/  IMAD.WIDE.U32 R8, R0, 0x8, R2 ;  /* 0x0000000800087825 */ /* 0x001fca00078e0002 */
[----:B------:R0:W2:Y:S01]  /*00b0*/  LDG.E.64 R20, [R8.64] ;  /* 0x0000000408147981 */ /* 0x0000a2000c1e1b00 */
[----:B------:R-:W-:-:S03]  /*00c0*/  IMAD.WIDE R22, R18, R15, c[0x0][0x180] ;  /* 0x0000600012167625 */ /* 0x000fc600078e020f */
[----:B------:R0:W3:Y:S03]  /*00d0*/  LDG.E.64 R12, [R8.64+0x400] ;  /* 0x00040004080c7981 */ /* 0x0000e6000c1e1b00 */
[----:B------:R-:W-:Y:S01]  /*00e0*/  IMAD.WIDE.U32 R22, R0, 0x8, R22 ;  /* 0x0000000800167825 */ /* 0x000fe200078e0016 */
[----:B------:R0:W4:Y:S04]  /*00f0*/  LDG.E.64 R2, [R8.64+0x800] ;  /* 0x0008000408027981 */ /* 0x000128000c1e1b00 */
[----:B------:R-:W5:Y:S04]  /*0100*/  LDG.E.64 R4, [R22.64] ;  /* 0x0000000416047981 */ /* 0x000f68000c1e1b00 */
[----:B------:R0:W3:Y:S01]  /*0110*/  LDG.E.64 R6, [R8.64+0xc00] ;  /* 0x000c000408067981 */ /* 0x0000e2000c1e1b00 */
[----:B------:R-:W-:-:S03]  /*0120*/  IMAD.MOV.U32 R14, RZ, RZ, RZ ;  /* 0x000000ffff0e7224 */ /* 0x000fc600078e00ff */
[----:B------:R1:W3:Y:S04]  /*0130*/  LDG.E.64 R16, [R22.64+0xc00] ;  /* 0x000c000416107981 */ /* 0x0002e8000c1e1b00 */
[----:B0-----:R1:W3:Y:S01]  /*0140*/  LDG.E.64 R8, [R22.64+0x800] ;  /* 0x0008000416087981 */ /* 0x0012e2000c1e1b00 */
[C---:B--2---:R-:W-:Y:S02]  /*0150*/  FSETP.GEU.FTZ.AND P1, PT, R20.reuse, c[0x0][0x168], PT ;  /* 0x00005a0014007a0b */ /* 0x044fe40003f3e000 */
[----:B------:R-:W-:-:S04]  /*0160*/  FSETP.GT.FTZ.AND P0, PT, R20, c[0x0][0x16c], PT ;  /* 0x00005b0014007a0b */ /* 0x000fc80003f14000 */
[----:B------:R-:W-:-:S13]  /*0170*/  PLOP3.LUT P0, PT, P1, P0, PT, 0x8a, 0x0 ;  /* 0x000000000000781c */ /* 0x000fda0000f01172 */
[----:B------:R-:W-:-:S04]  /*0180*/  @!P0 FADD.FTZ R11, -R20, 1 ;  /* 0x3f800000140b8421 */ /* 0x000fc80000010100 */
[----:B------:R-:W-:-:S06]  /*0190*/  @!P0 FMUL.FTZ R11, R20, R11 ;  /* 0x0000000b140b8220 */ /* 0x000fcc0000410000 */
[----:B------:R-:W5:Y:S02]  /*01a0*/  @!P0 MUFU.RCP R11, R11 ;  /* 0x0000000b000b8308 */ /* 0x000f640000001000 */
[----:B-----5:R-:W-:Y:S02]  /*01b0*/  @!P0 FMUL.FTZ R14, R4, R11 ;  /* 0x0000000b040e8220 */ /* 0x020fe40000410000 */
[----:B------:R1:W2:Y:S01]  /*01c0*/  LDG.E.64 R10, [R22.64+0x400] ;  /* 0x00040004160a7981 */ /* 0x0002a2000c1e1b00 */
[C---:B---3--:R-:W-:Y:S02]  /*01d0*/  FSETP.GT.FTZ.AND P5, PT, R12.reuse, c[0x0][0x16c], PT ;  /* 0x00005b000c007a0b */ /* 0x048fe40003fb4000 */
[----:B------:R-:W-:Y:S02]  /*01e0*/  FSETP.GEU.FTZ.AND P2, PT, R12, c[0x0][0x168], PT ;  /* 0x00005a000c007a0b */ /* 0x000fe40003f5e000 */
[C---:B------:R-:W-:Y:S02]  /*01f0*/  FSETP.GT.FTZ.AND P0, PT, R21.reuse, c[0x0][0x16c], PT ;  /* 0x00005b0015007a0b */ /* 0x040fe40003f14000 */
[----:B------:R-:W-:-:S02]  /*0200*/  FSETP.GEU.FTZ.AND P1, PT, R21, c[0x0][0x168], PT ;  /* 0x00005a0015007a0b */ /* 0x000fc40003f3e000 */
[C---:B------:R-:W-:Y:S02]  /*0210*/  FSETP.GT.FTZ.AND P4, PT, R13.reuse, c[0x0][0x16c], PT ;  /* 0x00005b000d007a0b */ /* 0x040fe40003f94000 */
[----:B------:R-:W-:Y:S02]  /*0220*/  FSETP.GEU.FTZ.AND P6, PT, R13, c[0x0][0x168], PT ;  /* 0x00005a000d007a0b */ /* 0x000fe40003fde000 */
[----:B------:R-:W-:Y:S02]  /*0230*/  PLOP3.LUT P5, PT, P2, P5, PT, 0x8a, 0x0 ;  /* 0x000000000000781c */ /* 0x000fe400017ab172 */
[----:B------:R-:W-:Y:S02]  /*0240*/  PLOP3.LUT P0, PT, P1, P0, PT, 0x8a, 0x0 ;  /* 0x000000000000781c */ /* 0x000fe40000f01172 */
[----:B------:R-:W-:Y:S02]  /*0250*/  PLOP3.LUT P4, PT, P6, P4, PT, 0x8a, 0x0 ;  /* 0x000000000000781c */ /* 0x000fe40003789172 */
[----:B----4-:R-:W-:-:S02]  /*0260*/  FSETP.GT.FTZ.AND P3, PT, R2, c[0x0][0x16c], PT ;  /* 0x00005b0002007a0b */ /* 0x010fc40003f74000 */
[----:B------:R-:W-:Y:S02]  /*0270*/  FSETP.GEU.FTZ.AND P1, PT, R2, c[0x0][0x168], PT ;  /* 0x00005a0002007a0b */ /* 0x000fe40003f3e000 */
[C---:B------:R-:W-:Y:S02]  /*0280*/  FSETP.GT.FTZ.AND P2, PT, R3.reuse, c[0x0][0x16c], PT ;  /* 0x00005b0003007a0b */ /* 0x040fe40003f54000 */
[----:B------:R-:W-:Y:S02]  /*0290*/  FSETP.GEU.FTZ.AND P6, PT, R3, c[0x0][0x168], PT ;  /* 0x00005a0003007a0b */ /* 0x000fe40003fde000 */
[----:B------:R-:W-:Y:S02]  /*02a0*/  PLOP3.LUT P3, PT, P1, P3, PT, 0x8a, 0x0 ;  /* 0x000000000000781c */ /* 0x000fe40000f67172 */
[----:B------:R-:W-:Y:S02]  /*02b0*/  PLOP3.LUT P2, PT, P6, P2, PT, 0x8a, 0x0 ;  /* 0x000000000000781c */ /* 0x000fe40003745172 */
[----:B------:R-:W-:-:S02]  /*02c0*/  FSETP.GT.FTZ.AND P1, PT, R6, c[0x0][0x16c], PT ;  /* 0x00005b0006007a0b */ /* 0x000fc40003f34000 */
[----:B------:R-:W-:Y:S02]  /*02d0*/  FSETP.GEU.FTZ.AND P6, PT, R6, c[0x0][0x168], PT ;  /* 0x00005a0006007a0b */ /* 0x000fe40003fde000 */
[----:B------:R-:W-:Y:S02]  /*02e0*/  P2R R4, PR, RZ, 0x1 ;  /* 0x00000001ff047803 */ /* 0x000fe40000000000 */
[----:B------:R-:W-:Y:S01]  /*02f0*/  PLOP3.LUT P1, PT, P6, P1, PT, 0x8a, 0x0 ;  /* 0x000000000000781c */ /* 0x000fe20003723172 */
[C---:B------:R-:W-:Y:S01]  /*0300*/  @!P5 FADD.FTZ R19, -R12.reuse, 1 ;  /* 0x3f8000000c13d421 */ /* 0x040fe20000010100 */
[C---:B------:R-:W-:Y:S02]  /*0310*/  FSETP.GT.FTZ.AND P0, PT, R7.reuse, c[0x0][0x16c], PT ;  /* 0x00005b0007007a0b */ /* 0x040fe40003f14000 */
[----:B------:R-:W-:Y:S01]  /*0320*/  FSETP.GEU.FTZ.AND P6, PT, R7, c[0x0][0x168], PT ;  /* 0x00005a0007007a0b */ /* 0x000fe20003fde000 */
[----:B------:R-:W-:-:S03]  /*0330*/  @!P5 FMUL.FTZ R19, R12, R19 ;  /* 0x000000130c13d220 */ /* 0x000fc60000410000 */
[----:B------:R-:W-:Y:S01]  /*0340*/  PLOP3.LUT P6, PT, P6, P0, PT, 0x8a, 0x0 ;  /* 0x000000000000781c */ /* 0x000fe200037c1172 */
[----:B------:R-:W-:Y:S01]  /*0350*/  @!P4 FADD.FTZ R12, -R13, 1 ;  /* 0x3f8000000d0cc421 */ /* 0x000fe20000010100 */
[----:B------:R-:W-:-:S03]  /*0360*/  ISETP.NE.AND P0, PT, R4, RZ, PT ;  /* 0x000000ff0400720c */ /* 0x000fc60003f05270 */
[----:B------:R-:W-:Y:S02]  /*0370*/  @!P4 FMUL.FTZ R12, R13, R12 ;  /* 0x0000000c0d0cc220 */ /* 0x000fe40000410000 */
[----:B------:R-:W-:-:S04]  /*0380*/  @!P3 FADD.FTZ R13, -R2, 1 ;  /* 0x3f800000020db421 */ /* 0x000fc80000010100 */
[----:B------:R-:W-:Y:S02]  /*0390*/  @!P3 FMUL.FTZ R13, R2, R13 ;  /* 0x0000000d020db220 */ /* 0x000fe40000410000 */
[----:B------:R-:W-:Y:S02]  /*03a0*/  @!P2 FADD.FTZ R2, -R3, 1 ;  /* 0x3f8000000302a421 */ /* 0x000fe40000010100 */
[----:B------:R-:W-:Y:S02]  /*03b0*/  @!P0 FADD.FTZ R4, -R21, 1 ;  /* 0x3f80000015048421 */ /* 0x000fe40000010100 */
[----:B------:R-:W-:Y:S02]  /*03c0*/  @!P2 FMUL.FTZ R20, R3, R2 ;  /* 0x000000020314a220 */ /* 0x000fe40000410000 */
[----:B------:R-:W-:Y:S02]  /*03d0*/  @!P1 FADD.FTZ R3, -R6, 1 ;  /* 0x3f80000006039421 */ /* 0x000fe40000010100 */
[----:B------:R-:W-:-:S02]  /*03e0*/  @!P6 FADD.FTZ R2, -R7, 1 ;  /* 0x3f8000000702e421 */ /* 0x000fc40000010100 */
[----:B------:R-:W-:Y:S02]  /*03f0*/  @!P0 FMUL.FTZ R4, R21, R4 ;  /* 0x0000000415048220 */ /* 0x000fe40000410000 */
[----:B------:R-:W-:Y:S02]  /*0400*/  @!P1 FMUL.FTZ R21, R6, R3 ;  /* 0x0000000306159220 */ /* 0x000fe40000410000 */
[----:B-1----:R-:W-:Y:S01]  /*0410*/  @!P6 FMUL.FTZ R22, R7, R2 ;  /* 0x000000020716e220 */ /* 0x002fe20000410000 */
[----:B------:R-:W-:Y:S08]  /*0420*/  @!P5 MUFU.RCP R19, R19 ;  /* 0x000000130013d308 */ /* 0x000ff00000001000 */
[----:B------:R-:W0:Y:S08]  /*0430*/  @!P0 MUFU.RCP R4, R4 ;  /* 0x0000000400048308 */ /* 0x000e300000001000 */
[----:B------:R-:W-:Y:S08]  /*0440*/  @!P4 MUFU.RCP R12, R12 ;  /* 0x0000000c000cc308 */ /* 0x000ff00000001000 */
[----:B------:R-:W1:Y:S08]  /*0450*/  @!P3 MUFU.RCP R13, R13 ;  /* 0x0000000d000db308 */ /* 0x000e700000001000 */
[----:B------:R-:W3:Y:S08]  /*0460*/  @!P2 MUFU.RCP R20, R20 ;  /* 0x000000140014a308 */ /* 0x000ef00000001000 */
[----:B------:R-:W4:Y:S08]  /*0470*/  @!P1 MUFU.RCP R21, R21 ;  /* 0x0000001500159308 */ /* 0x000f300000001000 */
[----:B------:R-:W5:Y:S01]  /*0480*/  @!P6 MUFU.RCP R22, R22 ;  /* 0x000000160016e308 */ /* 0x000f620000001000 */
[----:B------:R-:W-:Y:S01]  /*0490*/  IMAD.WIDE.U32 R6, R18, R15, c[0x0][0x178] ;  /* 0x00005e0012067625 */ /* 0x000fe200078e000f */
[----:B------:R-:W-:-:S03]  /*04a0*/  CS2R R2, SRZ ;  /* 0x0000000000027805 */ /* 0x000fc6000001ff00 */
[----:B------:R-:W-:Y:S02]  /*04b0*/  IMAD.MOV.U32 R15, RZ, RZ, RZ ;  /* 0x000000ffff0f7224 */ /* 0x000fe400078e00ff */
[----:B0-----:R-:W-:Y:S02]  /*04c0*/  @!P0 FMUL.FTZ R15, R5, R4 ;  /* 0x00000004050f8220 */ /* 0x001fe40000410000 */
[----:B------:R-:W-:Y:S01]  /*04d0*/  CS2R R4, SRZ ;  /* 0x0000000000047805 */ /* 0x000fe2000001ff00 */
[----:B------:R-:W-:-:S04]  /*04e0*/  IMAD.WIDE R6, R0, 0x8, R6 ;  /* 0x0000000800067825 */ /* 0x000fc800078e0206 */
[----:B-1----:R-:W-:Y:S02]  /*04f0*/  @!P3 FMUL.FTZ R4, R8, R13 ;  /* 0x0000000d0804b220 */ /* 0x002fe40000410000 */
[----:B---3--:R-:W-:Y:S01]  /*0500*/  @!P2 FMUL.FTZ R5, R9, R20 ;  /* 0x000000140905a220 */ /* 0x008fe20000410000 */
[----:B------:R-:W-:Y:S04]  /*0510*/  STG.E.64 [R6.64], R14 ;  /* 0x0000000e06007986 */ /* 0x000fe8000c101b04 */
[----:B------:R-:W-:Y:S01]  /*0520*/  STG.E.64 [R6.64+0x800], R4 ;  /* 0x0008000406007986 */ /* 0x000fe2000c101b04 */
[----:B--2---:R-:W-:Y:S02]  /*0530*/  @!P5 FMUL.FTZ R2, R10, R19 ;  /* 0x000000130a02d220 */ /* 0x004fe40000410000 */
[----:B------:R-:W-:Y:S01]  /*0540*/  CS2R R18, SRZ ;  /* 0x0000000000127805 */ /* 0x000fe2000001ff00 */
[----:B------:R-:W-:-:S02]  /*0550*/  @!P4 FMUL.FTZ R3, R11, R12 ;  /* 0x0000000c0b03c220 */ /* 0x000fc40000410000 */
[----:B----4-:R-:W-:Y:S02]  /*0560*/  @!P1 FMUL.FTZ R18, R16, R21 ;  /* 0x0000001510129220 */ /* 0x010fe40000410000 */
[----:B-----5:R-:W-:Y:S01]  /*0570*/  @!P6 FMUL.FTZ R19, R17, R22 ;  /* 0x000000161113e220 */ /* 0x020fe20000410000 */
[----:B------:R-:W-:Y:S04]  /*0580*/  STG.E.64 [R6.64+0x400], R2 ;  /* 0x0004000206007986 */ /* 0x000fe8000c101b04 */
[----:B------:R-:W-:Y:S01]  /*0590*/  STG.E.64 [R6.64+0xc00], R18 ;  /* 0x000c001206007986 */ /* 0x000fe2000c101b04 */
[----:B------:R-:W-:Y:S05]  /*05a0*/  EXIT ;  /* 0x000000000000794d */ /* 0x000fea0003800000 */
.L_x_7536:
[----:B------:R-:W0:Y:S01]  /*05b0*/  S2R R15, SR_TID.X ;  /* 0x00000000000f7919 */ /* 0x000e220000002100 */
[----:B------:R-:W-:Y:S01]  /*05c0*/  CS2R R12, SRZ ;  /* 0x00000000000c7805 */ /* 0x000fe2000001ff00 */
[----:B------:R-:W-:Y:S01]  /*05d0*/  HFMA2.MMA R14, -RZ, RZ, 0, 0 ;  /* 0x00000000ff0e7435 */ /* 0x000fe200000001ff */
[----:B0-----:R-:W-:-:S02]  /*05e0*/  ISETP.GE.AND P1, PT, R15, R16, PT ;  /* 0x000000100f00720c */ /* 0x001fc40003f26270 */
[----:B------:R-:W-:-:S11]  /*05f0*/  MOV R19, R15 ;  /* 0x0000000f00137202 */ /* 0x000fd60000000f00 */
[----:B------:R-:W-:Y:S01]  /*0600*/  @!P1 IMAD.IADD R6, R18, 0x1, R19 ;  /* 0x0000000112069824 */ /* 0x000fe200078e0213 */
[----:B------:R-:W-:Y:S01]  /*0610*/  @!P1 IADD3 R19, R19, 0x80, RZ ;  /* 0x0000008013139810 */ /* 0x000fe20007ffe0ff */
[----:B------:R-:W-:-:S03]  /*0620*/  @!P1 IMAD.MOV.U32 R7, RZ, RZ, 0x4 ;  /* 0x00000004ff079424 */ /* 0x000fc600078e00ff */
[----:B------:R-:W-:Y:S01]  /*0630*/  ISETP.GE.AND P0, PT, R19, R16, PT ;  /* 0x000000101300720c */ /* 0x000fe20003f06270 */
[----:B------:R-:W-:-:S04]  /*0640*/  @!P1 IMAD.WIDE.U32 R2, R6, R7, c[0x0][0x180] ;  /* 0x0000600006029625 */ /* 0x000fc800078e0007 */
[----:B------:R-:W-:Y:S01]  /*0650*/  @!P1 IMAD.WIDE.U32 R6, R6, R7, c[0x0][0x188] ;  /* 0x0000620006069625 */ /* 0x000fe200078e0007 */
[----:B------:R-:W-:Y:S01]  /*0660*/  CS2R R10, SRZ ;  /* 0x00000000000a7805 */ /* 0x000fe2000001ff00 */
[----:B------:R0:W5:Y:S04]  /*0670*/  @!P1 LDG.E R14, [R2.64] ;  /* 0x00000004020e9981 */ /* 0x000168000c1e1900 */
[----:B------:R1:W5:Y:S02]  /*0680*/  @!P1 LDG.E R13, [R6.64] ;  /* 0x00000004060d9981 */ /* 0x000364000c1e1900 */
[----:B------:R-:W-:Y:S01]  /*0690*/  @!P0 IMAD.IADD R24, R18, 0x1, R19 ;  /* 0x0000000112188824 */ /* 0x000fe200078e0213 */
[----:B------:R-:W-:Y:S02]  /*06a0*/  @!P0 IADD3 R19, R19, 0x80, RZ ;  /* 0x0000008013138810 */ /* 0x000fe40007ffe0ff */
[----:B------:R-:W-:-:S02]  /*06b0*/  @!P0 MOV R25, 0x4 ;  /* 0x0000000400198802 */ /* 0x000fc40000000f00 */
[----:B------:R-:W-:-:S03]  /*06c0*/  ISETP.GE.AND P2, PT, R19, R16, PT ;  /* 0x000000101300720c */ /* 0x000fc60003f46270 */
[----:B------:R-:W-:-:S10]  /*06d0*/  @!P0 IMAD.WIDE.U32 R8, R24, R25, c[0x0][0x180] ;  /* 0x0000600018088625 */ /* 0x000fd400078e0019 */
[----:B------:R-:W-:Y:S01]  /*06e0*/  @!P2 IMAD.IADD R20, R18, 0x1, R19 ;  /* 0x000000011214a824 */ /* 0x000fe200078e0213 */
[----:B------:R-:W-:Y:S01]  /*06f0*/  @!P2 IADD3 R19, R19, 0x80, RZ ;  /* 0x000000801313a810 */ /* 0x000fe20007ffe0ff */
[----:B------:R-:W-:Y:S01]  /*0700*/  @!P0 IMAD.WIDE.U32 R24, R24, R25, c[0x0][0x188] ;  /* 0x0000620018188625 */ /* 0x000fe200078e0019 */
[----:B------:R2:W5:Y:S02]  /*0710*/  @!P0 LDG.E R12, [R8.64] ;  /* 0x00000004080c8981 */ /* 0x000564000c1e1900 */
[C---:B------:R-:W-:Y:S02]  /*0720*/  ISETP.GE.AND P3, PT, R19.reuse, R16, PT ;  /* 0x000000101300720c */ /* 0x040fe40003f66270 */
[----:B------:R3:W5:Y:S11]  /*0730*/  @!P0 LDG.E R11, [R24.64] ;  /* 0x00000004180b8981 */ /* 0x000776000c1e1900 */
[----:B------:R-:W-:Y:S01]  /*0740*/  @!P3 IMAD.IADD R0, R18, 0x1, R19 ;  /* 0x000000011200b824 */ /* 0x000fe200078e0213 */
[----:B------:R-:W-:-:S04]  /*0750*/  @!P3 IADD3 R19, R19, 0x80, RZ ;  /* 0x000000801313b810 */ /* 0x000fc80007ffe0ff */
[----:B------:R-:W-:Y:S02]  /*0760*/  ISETP.GE.AND P4, PT, R19, R16, PT ;  /* 0x000000101300720c */ /* 0x000fe40003f86270 */
[----:B0-----:R-:W-:-:S11]  /*0770*/  @!P3 MOV R3, 0x4 ;  /* 0x000000040003b802 */ /* 0x001fd60000000f00 */
[----:B-1----:R-:W-:Y:S01]  /*0780*/  @!P4 IMAD.IADD R6, R18, 0x1, R19 ;  /* 0x000000011206c824 */ /* 0x002fe200078e0213 */
[----:B------:R-:W-:-:S04]  /*0790*/  @!P4 IADD3 R19, R19, 0x80, RZ ;  /* 0x000000801313c810 */ /* 0x000fc80007ffe0ff */
[----:B------:R-:W-:Y:S01]  /*07a0*/  ISETP.GE.AND P0, PT, R19, R16, PT ;  /* 0x000000101300720c */ /* 0x000fe20003f06270 */
[----:B--2---:R-:W-:Y:S01]  /*07b0*/  CS2R R8, SRZ ;  /* 0x0000000000087805 */ /* 0x004fe2000001ff00 */
[----:B------:R-:W-:Y:S02]  /*07c0*/  @!P2 IMAD.MOV.U32 R21, RZ, RZ, 0x4 ;  /* 0x00000004ff15a424 */ /* 0x000fe400078e00ff */
[----:B------:R-:W-:-:S04]  /*07d0*/  @!P3 IMAD.WIDE.U32 R22, R0, R3, c[0x0][0x180] ;  /* 0x000060000016b625 */ /* 0x000fc800078e0003 */
[CC--:B------:R-:W-:Y:S01]  /*07e0*/  @!P2 IMAD.WIDE.U32 R4, R20.reuse, R21.reuse, c[0x0][0x180] ;  /* 0x000060001404a625 */ /* 0x0c0fe200078e0015 */
[----:B------:R0:W5:Y:S03]  /*07f0*/  @!P3 LDG.E R8, [R22.64] ;  /* 0x000000041608b981 */ /* 0x000166000c1e1900 */
[----:B------:R-:W-:Y:S01]  /*0800*/  @!P2 IMAD.WIDE.U32 R20, R20, R21, c[0x0][0x188] ;  /* 0x000062001414a625 */ /* 0x000fe200078e0015 */
[----:B------:R1:W5:Y:S04]  /*0810*/  @!P2 LDG.E R10, [R4.64] ;  /* 0x00000004040aa981 */ /* 0x000368000c1e1900 */
[----:B------:R2:W5:Y:S01]  /*0820*/  @!P2 LDG.E R9, [R20.64] ;  /* 0x000000041409a981 */ /* 0x000562000c1e1900 */
[----:B0-----:R-:W-:-:S02]  /*0830*/  @!P0 IADD3 R22, R18, R19, RZ ;  /* 0x0000001312168210 */ /* 0x001fc40007ffe0ff */
[----:B------:R-:W-:Y:S02]  /*0840*/  @!P0 IADD3 R19, R19, 0x80, RZ ;  /* 0x0000008013138810 */ /* 0x000fe40007ffe0ff */
[----:B-1----:R-:W-:Y:S02]  /*0850*/  @!P4 MOV R5, 0x4 ;  /* 0x000000040005c802 */ /* 0x002fe40000000f00 */
[----:B------:R-:W-:Y:S01]  /*0860*/  ISETP.GE.AND P2, PT, R19, R16, PT ;  /* 0x000000101300720c */ /* 0x000fe20003f46270 */
[----:B------:R-:W-:Y:S02]  /*0870*/  IMAD.MOV.U32 R7, RZ, RZ, RZ ;  /* 0x000000ffff077224 */ /* 0x000fe400078e00ff */
[----:B---3--:R-:W-:-:S04]  /*0880*/  @!P3 IMAD.WIDE.U32 R24, R0, R3, c[0x0][0x188] ;  /* 0x000062000018b625 */ /* 0x008fc800078e0003 */
[CC--:B------:R-:W-:Y:S01]  /*0890*/  @!P4 IMAD.WIDE.U32 R2, R6.reuse, R5.reuse, c[0x0][0x180] ;  /* 0x000060000602c625 */ /* 0x0c0fe200078e0005 */
[----:B------:R0:W5:Y:S03]  /*08a0*/  @!P3 LDG.E R7, [R24.64] ;  /* 0x000000041807b981 */ /* 0x000166000c1e1900 */
[----:B------:R-:W-:Y:S02]  /*08b0*/  IMAD.MOV.U32 R0, RZ, RZ, RZ ;  /* 0x000000ffff007224 */ /* 0x000fe400078e00ff */
[----:B------:R-:W-:-:S04]  /*08c0*/  @!P4 IMAD.WIDE.U32 R4, R6, R5, c[0x0][0x188] ;  /* 0x000062000604c625 */ /* 0x000fc800078e0005 */
[----:B------:R-:W-:Y:S01]  /*08d0*/  @!P0 IMAD.MOV.U32 R23, RZ, RZ, 0x4 ;  /* 0x00000004ff178424 */ /* 0x000fe200078e00ff */
[----:B0-----:R-:W-:Y:S01]  /*08e0*/  CS2R R24, SRZ ;  /* 0x0000000000187805 */ /* 0x001fe2000001ff00 */
[----:B------:R-:W-:Y:S01]  /*08f0*/  IMAD.MOV.U32 R17, RZ, RZ, RZ ;  /* 0x000000ffff117224 */ /* 0x000fe200078e00ff */
[----:B------:R0:W5:Y:S01]  /*0900*/  @!P4 LDG.E R0, [R4.64] ;  /* 0x000000040400c981 */ /* 0x000162000c1e1900 */
[----:B--2---:R-:W-:-:S04]  /*0910*/  @!P0 IMAD.WIDE.U32 R20, R22, R23, c[0x0][0x180] ;  /* 0x0000600016148625 */ /* 0x004fc800078e0017 */
[----:B------:R-:W-:Y:S01]  /*0920*/  @!P0 IMAD.WIDE.U32 R22, R22, R23, c[0x0][0x188] ;  /* 0x0000620016168625 */ /* 0x000fe200078e0017 */
[----:B------:R1:W5:Y:S01]  /*0930*/  @!P0 LDG.E R17, [R20.64] ;  /* 0x0000000414118981 */ /* 0x000362000c1e1900 */
[----:B0-----:R-:W-:-:S03]  /*0940*/  @!P2 IADD3 R4, R18, R19, RZ ;  /* 0x000000131204a210 */ /* 0x001fc60007ffe0ff */
[----:B------:R0:W5:Y:S01]  /*0950*/  @!P0 LDG.E R24, [R22.64] ;  /* 0x0000000416188981 */ /* 0x000162000c1e1900 */
[----:B------:R-:W-:-:S04]  /*0960*/  @!P2 IADD3 R19, R19, 0x80, RZ ;  /* 0x000000801313a810 */ /* 0x000fc80007ffe0ff */
[----:B------:R-:W-:Y:S01]  /*0970*/  ISETP.GE.AND P0, PT, R19, R16, PT ;  /* 0x000000101300720c */ /* 0x000fe20003f06270 */
[----:B------:R-:W-:Y:S02]  /*0980*/  IMAD.MOV.U32 R6, RZ, RZ, RZ ;  /* 0x000000ffff067224 */ /* 0x000fe400078e00ff */
[----:B------:R-:W-:-:S04]  /*0990*/  @!P2 IMAD.MOV.U32 R5, RZ, RZ, 0x4 ;  /* 0x00000004ff05a424 */ /* 0x000fc800078e00ff */
[----:B------:R2:W5:Y:S06]  /*09a0*/  @!P4 LDG.E R6, [R2.64] ;  /* 0x000000040206c981 */ /* 0x00056c000c1e1900 */
[----:B0-----:R-:W-:Y:S01]  /*09b0*/  @!P0 IADD3 R22, R18, R19, RZ ;  /* 0x0000001312168210 */ /* 0x001fe20007ffe0ff */
[----:B------:R-:W-:Y:S02]  /*09c0*/  @!P0 IMAD.MOV.U32 R23, RZ, RZ, 0x4 ;  /* 0x00000004ff178424 */ /* 0x000fe400078e00ff */
[----:B--2---:R-:W-:-:S04]  /*09d0*/  @!P2 IMAD.WIDE.U32 R2, R4, R5, c[0x0][0x180] ;  /* 0x000060000402a625 */ /* 0x004fc800078e0005 */
[CC--:B-1----:R-:W-:Y:S01]  /*09e0*/  @!P0 IMAD.WIDE.U32 R20, R22.reuse, R23.reuse, c[0x0][0x180] ;  /* 0x0000600016148625 */ /* 0x0c2fe200078e0017 */
[----:B------:R0:W5:Y:S03]  /*09f0*/  @!P2 LDG.E R25, [R2.64] ;  /* 0x000000040219a981 */ /* 0x000166000c1e1900 */
[----:B------:R-:W-:Y:S02]  /*0a00*/  IMAD.MOV.U32 R26, RZ, RZ, RZ ;  /* 0x000000ffff1a7224 */ /* 0x000fe400078e00ff */
[----:B------:R-:W-:Y:S02]  /*0a10*/  IMAD.MOV.U32 R19, RZ, RZ, RZ ;  /* 0x000000ffff137224 */ /* 0x000fe400078e00ff */
[----:B0-----:R-:W-:Y:S01]  /*0a20*/  @!P0 IMAD.WIDE.U32 R2, R22, R23, c[0x0][0x188] ;  /* 0x0000620016028625 */ /* 0x001fe200078e0017 */
[----:B------:R-:W-:-:S03]  /*0a30*/  HFMA2.MMA R22, -RZ, RZ, 0, 0 ;  /* 0x00000000ff167435 */ /* 0x000fc600000001ff */
[----:B------:R0:W5:Y:S01]  /*0a40*/  @!P0 LDG.E R19, [R20.64] ;  /* 0x0000000414138981 */ /* 0x000162000c1e1900 */
[----:B------:R-:W-:-:S05]  /*0a50*/  @!P2 IMAD.WIDE.U32 R4, R4, R5, c[0x0][0x188] ;  /* 0x000062000404a625 */ /* 0x000fca00078e0005 */
[----:B------:R0:W5:Y:S04]  /*0a60*/  @!P2 LDG.E R26, [R4.64] ;  /* 0x00000004041aa981 */ /* 0x000168000c1e1900 */
[----:B------:R0:W5:Y:S01]  /*0a70*/  @!P0 LDG.E R22, [R2.64] ;  /* 0x0000000402168981 */ /* 0x000162000c1e1900 */
[----:B------:R-:W-:Y:S01]  /*0a80*/  BSSY B0, `(.L_x_7537) ;  /* 0x000000a000007945 */ /* 0x000fe20003800000 */
[----:B------:R-:W-:Y:S05]  /*0a90*/  @P1 BRA `(.L_x_7538) ;  /* 0x0000008000001947 */ /* 0x000fea0003800000 */
[C---:B-----5:R-:W-:Y:S01]  /*0aa0*/  FSETP.GEU.FTZ.AND P2, PT, R13.reuse, c[0x0][0x168], PT ;  /* 0x00005a000d007a0b */ /* 0x060fe20003f5e000 */
[----:B0-----:R-:W-:Y:S01]  /*0ab0*/  IMAD.MOV.U32 R5, RZ, RZ, RZ ;  /* 0x000000ffff057224 */ /* 0x001fe200078e00ff */
[----:B------:R-:W-:-:S04]  /*0ac0*/  FSETP.GT.FTZ.AND P0, PT, R13, c[0x0][0x16c], PT ;  /* 0x00005b000d007a0b */ /* 0x000fc80003f14000 */
[----:B------:R-:W-:-:S13]  /*0ad0*/  PLOP3.LUT P0, PT, P2, P0, PT, 0x8a, 0x0 ;  /* 0x000000000000781c */ /* 0x000fda0001701172 */
[----:B------:R-:W-:-:S04]  /*0ae0*/  @!P0 FADD.FTZ R2, -R13, 1 ;  /* 0x3f8000000d028421 */ /* 0x000fc80000010100 */
[----:B------:R-:W-:-:S04]  /*0af0*/  @!P0 FMUL.FTZ R2, R2, R13 ;  /* 0x0000000d02028220 */ /* 0x000fc80000410000 */
[----:B------:R-:W0:Y:S02]  /*0b00*/  @!P0 MUFU.RCP R3, R2 ;  /* 0x0000000200038308 */ /* 0x000e240000001000 */
[----:B0-----:R-:W-:-:S06]  /*0b10*/  @!P0 FMUL.FTZ R5, R3, R14 ;  /* 0x0000000e03058220 */ /* 0x001fcc0000410000 */
.L_x_7538:
[----:B------:R-:W-:Y:S05]  /*0b20*/  BSYNC B0 ;  /* 0x0000000000007941 */ /* 0x000fea0003800000 */
.L_x_7537:
[----:B-----5:R-:W-:Y:S01]  /*0b30*/  IADD3 R13, R15, 0x80, RZ ;  /* 0x000000800f0d7810 */ /* 0x020fe20007ffe0ff */
[----:B------:R-:W-:Y:S03]  /*0b40*/  BSSY B0, `(.L_x_7539) ;  /* 0x000000b000007945 */ /* 0x000fe60003800000 */
[----:B------:R-:W-:-:S13]  /*0b50*/  ISETP.GE.AND P0, PT, R13, R16, PT ;  /* 0x000000100d00720c */ /* 0x000fda0003f06270 */
[----:B------:R-:W-:Y:S05]  /*0b60*/  @P0 BRA `(.L_x_7540) ;  /* 0x0000008000000947 */ /* 0x000fea0003800000 */
[C---:B------:R-:W-:Y:S01]  /*0b70*/  FSETP.GEU.FTZ.AND P2, PT, R11.reuse, c[0x0][0x168], PT ;  /* 0x00005a000b007a0b */ /* 0x040fe20003f5e000 */
[----:B0-----:R-:W-:Y:S01]  /*0b80*/  IMAD.MOV.U32 R4, RZ, RZ, RZ ;  /* 0x000000ffff047224 */ /* 0x001fe200078e00ff */
[----:B------:R-:W-:-:S04]  /*0b90*/  FSETP.GT.FTZ.AND P0, PT, R11, c[0x0][0x16c], PT ;  /* 0x00005b000b007a0b */ /* 0x000fc80003f14000 */
[----:B------:R-:W-:-:S13]  /*0ba0*/  PLOP3.LUT P0, PT, P2, P0, PT, 0x8a, 0x0 ;  /* 0x000000000000781c */ /* 0x000fda0001701172 */
[----:B------:R-:W-:-:S04]  /*0bb0*/  @!P0 FADD.FTZ R2, -R11, 1 ;  /* 0x3f8000000b028421 */ /* 0x000fc80000010100 */
[----:B------:R-:W-:-:S04]  /*0bc0*/  @!P0 FMUL.FTZ R2, R2, R11 ;  /* 0x0000000b02028220 */ /* 0x000fc80000410000 */
[----:B------:R-:W0:Y:S02]  /*0bd0*/  @!P0 MUFU.RCP R3, R2 ;  /* 0x0000000200038308 */ /* 0x000e240000001000 */
[----:B0-----:R-:W-:-:S06]  /*0be0*/  @!P0 FMUL.FTZ R4, R3, R12 ;  /* 0x0000000c03048220 */ /* 0x001fcc0000410000 */
.L_x_7540:
[----:B------:R-:W-:Y:S05]  /*0bf0*/  BSYNC B0 ;  /* 0x0000000000007941 */ /* 0x000fea0003800000 */
.L_x_7539:
[----:B0-----:R-:W-:Y:S01]  /*0c00*/  IADD3 R3, R15, 0x100, RZ ;  /* 0x000001000f037810 */ /* 0x001fe20007ffe0ff */
[----:B------:R-:W-:Y:S03]  /*0c10*/  BSSY B0, `(.L_x_7541) ;  /* 0x000000b000007945 */ /* 0x000fe60003800000 */
[----:B------:R-:W-:-:S13]  /*0c20*/  ISETP.GE.AND P0, PT, R3, R16, PT ;  /* 0x000000100300720c */ /* 0x000fda0003f06270 */
[----:B------:R-:W-:Y:S05]  /*0c30*/  @P0 BRA `(.L_x_7542) ;  /* 0x0000008000000947 */ /* 0x000fea0003800000 */
[C---:B------:R-:W-:Y:S02]  /*0c40*/  FSETP.GEU.FTZ.AND P2, PT, R9.reuse, c[0x0][0x168], PT ;  /* 0x00005a0009007a0b */ /* 0x040fe40003f5e000 */
[----:B------:R-:W-:-:S04]  /*0c50*/  FSETP.GT.FTZ.AND P0, PT, R9, c[0x0][0x16c], PT ;  /* 0x00005b0009007a0b */ /* 0x000fc80003f14000 */
[----:B------:R-:W-:-:S13]  /*0c60*/  PLOP3.LUT P0, PT, P2, P0, PT, 0x8a, 0x0 ;  /* 0x000000000000781c */ /* 0x000fda0001701172 */
[----:B------:R-:W-:-:S04]  /*0c70*/  @!P0 FADD.FTZ R2, -R9, 1 ;  /* 0x3f80000009028421 */ /* 0x000fc80000010100 */
[----:B------:R-:W-:Y:S01]  /*0c80*/  @!P0 FMUL.FTZ R2, R2, R9 ;  /* 0x0000000902028220 */ /* 0x000fe20000410000 */
[----:B------:R-:W-:-:S03]  /*0c90*/  MOV R9, RZ ;  /* 0x000000ff00097202 */ /* 0x000fc60000000f00 */
[----:B------:R-:W0:Y:S02]  /*0ca0*/  @!P0 MUFU.RCP R3, R2 ;  /* 0x0000000200038308 */ /* 0x000e240000001000 */
[----:B0-----:R-:W-:-:S06]  /*0cb0*/  @!P0 FMUL.FTZ R9, R3, R10 ;  /* 0x0000000a03098220 */ /* 0x001fcc0000410000 */
.L_x_7542:
[----:B------:R-:W-:Y:S05]  /*0cc0*/  BSYNC B0 ;  /* 0x0000000000007941 */ /* 0x000fea0003800000 */
.L_x_7541:
[C---:B------:R-:W-:Y:S01]  /*0cd0*/  IADD3 R3, R15.reuse, 0x180, RZ ;  /* 0x000001800f037810 */ /* 0x040fe20007ffe0ff */
[----:B------:R-:W-:Y:S01]  /*0ce0*/  @!P1 IMAD.IADD R2, R18, 0x1, R15 ;  /* 0x0000000112029824 */ /* 0x000fe200078e020f */
[----:B------:R-:W-:Y:S01]  /*0cf0*/  IADD3 R11, R15, 0x280, RZ ;  /* 0x000002800f0b7810 */ /* 0x000fe20007ffe0ff */
[----:B------:R-:W-:Y:S01]  /*0d00*/  BSSY B0, `(.L_x_7543) ;  /* 0x0000014000007945 */ /* 0x000fe20003800000 */
[-C--:B------:R-:W-:Y:S02]  /*0d10*/  ISETP.GE.AND P0, PT, R3, R16.reuse, PT ;  /* 0x000000100300720c */ /* 0x080fe40003f06270 */
[----:B------:R-:W-:Y:S02]  /*0d20*/  IADD3 R3, R15, 0x200, RZ ;  /* 0x000002000f037810 */ /* 0x000fe40007ffe0ff */
[----:B------:R-:W-:-:S02]  /*0d30*/  ISETP.GE.AND P2, PT, R11, R16, PT ;  /* 0x000000100b00720c */ /* 0x000fc40003f46270 */
[-C--:B------:R-:W-:Y:S02]  /*0d40*/  ISETP.GE.AND P5, PT, R3, R16.reuse, PT ;  /* 0x000000100300720c */ /* 0x080fe40003fa6270 */
[C---:B------:R-:W-:Y:S02]  /*0d50*/  IADD3 R3, R15.reuse, 0x300, RZ ;  /* 0x000003000f037810 */ /* 0x040fe40007ffe0ff */
[----:B------:R-:W-:Y:S02]  /*0d60*/  IADD3 R11, R15, 0x380, RZ ;  /* 0x000003800f0b7810 */ /* 0x000fe40007ffe0ff */
[-C--:B------:R-:W-:Y:S01]  /*0d70*/  ISETP.GE.AND P3, PT, R3, R16.reuse, PT ;  /* 0x000000100300720c */ /* 0x080fe20003f66270 */
[----:B------:R-:W-:Y:S01]  /*0d80*/  @!P1 IMAD.MOV.U32 R3, RZ, RZ, 0x4 ;  /* 0x00000004ff039424 */ /* 0x000fe200078e00ff */
[----:B------:R-:W-:-:S03]  /*0d90*/  ISETP.GE.AND P4, PT, R11, R16, PT ;  /* 0x000000100b00720c */ /* 0x000fc60003f86270 */
[----:B------:R-:W-:Y:S01]  /*0da0*/  @!P1 IMAD.WIDE.U32 R2, R2, R3, c[0x0][0x178] ;  /* 0x00005e0002029625 */ /* 0x000fe200078e0003 */
[----:B------:R-:W-:Y:S05]  /*0db0*/  @P0 BRA `(.L_x_7544) ;  /* 0x0000008000000947 */ /* 0x000fea0003800000 */
[C---:B------:R-:W-:Y:S02]  /*0dc0*/  FSETP.GEU.FTZ.AND P6, PT, R7.reuse, c[0x0][0x168], PT ;  /* 0x00005a0007007a0b */ /* 0x040fe40003fde000 */
[----:B------:R-:W-:-:S04]  /*0dd0*/  FSETP.GT.FTZ.AND P0, PT, R7, c[0x0][0x16c], PT ;  /* 0x00005b0007007a0b */ /* 0x000fc80003f14000 */
[----:B------:R-:W-:-:S13]  /*0de0*/  PLOP3.LUT P0, PT, P6, P0, PT, 0x8a, 0x0 ;  /* 0x000000000000781c */ /* 0x000fda0003701172 */
[----:B------:R-:W-:-:S04]  /*0df0*/  @!P0 FADD.FTZ R10, -R7, 1 ;  /* 0x3f800000070a8421 */ /* 0x000fc80000010100 */
[----:B------:R-:W-:Y:S01]  /*0e00*/  @!P0 FMUL.FTZ R10, R10, R7 ;  /* 0x000000070a0a8220 */ /* 0x000fe20000410000 */
[----:B------:R-:W-:-:S03]  /*0e10*/  HFMA2.MMA R7, -RZ, RZ, 0, 0 ;  /* 0x00000000ff077435 */ /* 0x000fc600000001ff */
[----:B------:R-:W0:Y:S03]  /*0e20*/  @!P0 MUFU.RCP R11, R10 ;  /* 0x0000000a000b8308 */ /* 0x000e260000001000 */
[----:B0-----:R-:W-:-:S05]  /*0e30*/  @!P0 FMUL.FTZ R7, R11, R8 ;  /* 0x000000080b078220 */ /* 0x001fca0000410000 */
.L_x_7544:
[----:B------:R-:W-:Y:S05]  /*0e40*/  BSYNC B0 ;  /* 0x0000000000007941 */ /* 0x000fea0003800000 */
.L_x_7543:
[----:B------:R-:W-:Y:S01]  /*0e50*/  BSSY B0, `(.L_x_7545) ;  /* 0x000000a000007945 */ /* 0x000fe20003800000 */
[----:B------:R-:W-:Y:S05]  /*0e60*/  @P5 BRA `(.L_x_7546) ;  /* 0x0000008000005947 */ /* 0x000fea0003800000 */
[C---:B------:R-:W-:Y:S02]  /*0e70*/  FSETP.GEU.FTZ.AND P5, PT, R0.reuse, c[0x0][0x168], PT ;  /* 0x00005a0000007a0b */ /* 0x040fe40003fbe000 */
[----:B------:R-:W-:-:S04]  /*0e80*/  FSETP.GT.FTZ.AND P0, PT, R0, c[0x0][0x16c], PT ;  /* 0x00005b0000007a0b */ /* 0x000fc80003f14000 */
[----:B------:R-:W-:-:S13]  /*0e90*/  PLOP3.LUT P0, PT, P5, P0, PT, 0x8a, 0x0 ;  /* 0x000000000000781c */ /* 0x000fda0002f01172 */
[----:B------:R-:W-:-:S04]  /*0ea0*/  @!P0 FADD.FTZ R11, -R0, 1 ;  /* 0x3f800000000b8421 */ /* 0x000fc80000010100 */
[----:B------:R-:W-:Y:S02]  /*0eb0*/  @!P0 FMUL.FTZ R11, R11, R0 ;  /* 0x000000000b0b8220 */ /* 0x000fe40000410000 */
[----:B------:R-:W-:-:S04]  /*0ec0*/  IMAD.MOV.U32 R0, RZ, RZ, RZ ;  /* 0x000000ffff007224 */ /* 0x000fc800078e00ff */
[----:B------:R-:W0:Y:S02]  /*0ed0*/  @!P0 MUFU.RCP R11, R11 ;  /* 0x0000000b000b8308 */ /* 0x000e240000001000 */
[----:B0-----:R-:W-:-:S06]  /*0ee0*/  @!P0 FMUL.FTZ R0, R11, R6 ;  /* 0x000000060b008220 */ /* 0x001fcc0000410000 */
.L_x_7546:
[----:B------:R-:W-:Y:S05]  /*0ef0*/  BSYNC B0 ;  /* 0x0000000000007941 */ /* 0x000fea0003800000 */
.L_x_7545:
[----:B------:R-:W-:Y:S01]  /*0f00*/  BSSY B0, `(.L_x_7547) ;  /* 0x000000a000007945 */ /* 0x000fe20003800000 */
[----:B------:R-:W-:Y:S05]  /*0f10*/  @P2 BRA `(.L_x_7548) ;  /* 0x0000008000002947 */ /* 0x000fea0003800000 */
[C---:B------:R-:W-:Y:S01]  /*0f20*/  FSETP.GEU.FTZ.AND P2, PT, R24.reuse, c[0x0][0x168], PT ;  /* 0x00005a0018007a0b */ /* 0x040fe20003f5e000 */
[----:B------:R-:W-:Y:S01]  /*0f30*/  IMAD.MOV.U32 R6, RZ, RZ, RZ ;  /* 0x000000ffff067224 */ /* 0x000fe200078e00ff */
[----:B------:R-:W-:-:S04]  /*0f40*/  FSETP.GT.FTZ.AND P0, PT, R24, c[0x0][0x16c], PT ;  /* 0x00005b0018007a0b */ /* 0x000fc80003f14000 */
[----:B------:R-:W-:-:S13]  /*0f50*/  PLOP3.LUT P0, PT, P2, P0, PT, 0x8a, 0x0 ;  /* 0x000000000000781c */ /* 0x000fda0001701172 */
[----:B------:R-:W-:-:S04]  /*0f60*/  @!P0 FADD.FTZ R11, -R24, 1 ;  /* 0x3f800000180b8421 */ /* 0x000fc80000010100 */
[----:B------:R-:W-:-:S04]  /*0f70*/  @!P0 FMUL.FTZ R11, R11, R24 ;  /* 0x000000180b0b8220 */ /* 0x000fc80000410000 */
[----:B------:R-:W0:Y:S02]  /*0f80*/  @!P0 MUFU.RCP R8, R11 ;  /* 0x0000000b00088308 */ /* 0x000e240000001000 */
[----:B0-----:R-:W-:-:S06]  /*0f90*/  @!P0 FMUL.FTZ R6, R8, R17 ;  /* 0x0000001108068220 */ /* 0x001fcc0000410000 */
.L_x_7548:
[----:B------:R-:W-:Y:S05]  /*0fa0*/  BSYNC B0 ;  /* 0x0000000000007941 */ /* 0x000fea0003800000 */
.L_x_7547:
[----:B------:R-:W-:Y:S01]  /*0fb0*/  BSSY B0, `(.L_x_7549) ;  /* 0x000000a000007945 */ /* 0x000fe20003800000 */
[----:B------:R-:W-:Y:S05]  /*0fc0*/  @P3 BRA `(.L_x_7550) ;  /* 0x0000008000003947 */ /* 0x000fea0003800000 */
[C---:B------:R-:W-:Y:S02]  /*0fd0*/  FSETP.GEU.FTZ.AND P2, PT, R26.reuse, c[0x0][0x168], PT ;  /* 0x00005a001a007a0b */ /* 0x040fe40003f5e000 */
[----:B------:R-:W-:Y:S02]  /*0fe0*/  FSETP.GT.FTZ.AND P0, PT, R26, c[0x0][0x16c], PT ;  /* 0x00005b001a007a0b */ /* 0x000fe40003f14000 */
[----:B------:R-:W-:Y:S02]  /*0ff0*/  MOV R8, RZ ;  /* 0x000000ff00087202 */ /* 0x000fe40000000f00 */
[----:B------:R-:W-:-:S13]  /*1000*/  PLOP3.LUT P0, PT, P2, P0, PT, 0x8a, 0x0 ;  /* 0x000000000000781c */ /* 0x000fda0001701172 */
[----:B------:R-:W-:-:S04]  /*1010*/  @!P0 FADD.FTZ R11, -R26, 1 ;  /* 0x3f8000001a0b8421 */ /* 0x000fc80000010100 */
[----:B------:R-:W-:-:S04]  /*1020*/  @!P0 FMUL.FTZ R11, R11, R26 ;  /* 0x0000001a0b0b8220 */ /* 0x000fc80000410000 */
[----:B------:R-:W0:Y:S02]  /*1030*/  @!P0 MUFU.RCP R10, R11 ;  /* 0x0000000b000a8308 */ /* 0x000e240000001000 */
[----:B0-----:R-:W-:-:S06]  /*1040*/  @!P0 FMUL.FTZ R8, R10, R25 ;  /* 0x000000190a088220 */ /* 0x001fcc0000410000 */
.L_x_7550:
[----:B------:R-:W-:Y:S05]  /*1050*/  BSYNC B0 ;  /* 0x0000000000007941 */ /* 0x000fea0003800000 */
.L_x_7549:
        /* <DEDUP_REMOVED lines=10> */
.L_x_7552:
[----:B------:R-:W-:Y:S05]  /*1100*/  BSYNC B0 ;  /* 0x0000000000007941 */ /* 0x000fea0003800000 */
.L_x_7551:
[----:B------:R0:W-:Y:S01]  /*1110*/  @!P1 STG.E [R2.64], R5 ;  /* 0x0000000502009986 */ /* 0x0001e2000c101904 */
[----:B------:R-:W-:Y:S01]  /*1120*/  @!P1 MOV R15, R13 ;  /* 0x0000000d000f9202 */ /* 0x000fe20000000f00 */
[----:B------:R-:W-:Y:S01]  /*1130*/  BSSY B0, `(.L_x_7553) ;  /* 0x000002d000007945 */ /* 0x000fe20003800000 */
[----:B------:R-:W-:Y:S02]  /*1140*/  BSSY B1, `(.L_x_7554) ;  /* 0x0000025000017945 */ /* 0x000fe40003800000 */
[----:B------:R-:W-:-:S13]  /*1150*/  ISETP.GE.AND P0, PT, R15, R16, PT ;  /* 0x000000100f00720c */ /* 0x000fda0003f06270 */
[----:B------:R-:W-:Y:S05]  /*1160*/  @P0 BRA `(.L_x_7555) ;  /* 0x000000c000000947 */ /* 0x000fea0003800000 */
[----:B0-----:R-:W-:Y:S01]  /*1170*/  HFMA2.MMA R3, -RZ, RZ, 0, 2.384185791015625e-07 ;  /* 0x00000004ff037435 */ /* 0x001fe200000001ff */
[----:B------:R-:W-:Y:S01]  /*1180*/  IMAD.IADD R2, R18, 0x1, R15 ;  /* 0x0000000112027824 */ /* 0x000fe200078e020f */
[----:B------:R-:W-:-:S04]  /*1190*/  IADD3 R15, R15, 0x80, RZ ;  /* 0x000000800f0f7810 */ /* 0x000fc80007ffe0ff */
[----:B------:R-:W-:-:S04]  /*11a0*/  ISETP.GE.AND P0, PT, R15, R16, PT ;  /* 0x000000100f00720c */ /* 0x000fc80003f06270 */
[----:B------:R-:W-:-:S05]  /*11b0*/  IMAD.WIDE.U32 R2, R2, R3, c[0x0][0x178] ;  /* 0x00005e0002027625 */ /* 0x000fca00078e0003 */
[----:B------:R0:W-:Y:S04]  /*11c0*/  STG.E [R2.64], R4 ;  /* 0x0000000402007986 */ /* 0x0001e8000c101904 */
[----:B------:R-:W-:Y:S05]  /*11d0*/  @P0 BRA `(.L_x_7556) ;  /* 0x000000c000000947 */ /* 0x000fea0003800000 */
[----:B0-----:R-:W-:Y:S01]  /*11e0*/  MOV R3, 0x4 ;  /* 0x0000000400037802 */ /* 0x001fe20000000f00 */
[----:B------:R-:W-:Y:S01]  /*11f0*/  IMAD.IADD R2, R18, 0x1, R15 ;  /* 0x0000000112027824 */ /* 0x000fe200078e020f */
[----:B------:R-:W-:-:S03]  /*1200*/  IADD3 R15, R15, 0x80, RZ ;  /* 0x000000800f0f7810 */ /* 0x000fc60007ffe0ff */
[----:B------:R-:W-:-:S05]  /*1210*/  IMAD.WIDE.U32 R2, R2, R3, c[0x0][0x178] ;  /* 0x00005e0002027625 */ /* 0x000fca00078e0003 */
[----:B------:R0:W-:Y:S02]  /*1220*/  STG.E [R2.64], R9 ;  /* 0x0000000902007986 */ /* 0x0001e4000c101904 */
.L_x_7555:
[----:B0-----:R-:W-:-:S13]  /*1230*/  ISETP.GE.AND P0, PT, R15, R16, PT ;  /* 0x000000100f00720c */ /* 0x001fda0003f06270 */
[----:B------:R-:W-:Y:S05]  /*1240*/  @P0 BRA `(.L_x_7557) ;  /* 0x000000c000000947 */ /* 0x000fea0003800000 */
[----:B------:R-:W-:Y:S01]  /*1250*/  MOV R3, 0x4 ;  /* 0x0000000400037802 */ /* 0x000fe20000000f00 */
[----:B------:R-:W-:Y:S01]  /*1260*/  IMAD.IADD R2, R18, 0x1, R15 ;  /* 0x0000000112027824 */ /* 0x000fe200078e020f */
[----:B------:R-:W-:-:S03]  /*1270*/  IADD3 R15, R15, 0x80, RZ ;  /* 0x000000800f0f7810 */ /* 0x000fc60007ffe0ff */
[----:B------:R-:W-:-:S05]  /*1280*/  IMAD.WIDE.U32 R2, R2, R3, c[0x0][0x178] ;  /* 0x00005e0002027625 */ /* 0x000fca00078e0003 */
[----:B------:R0:W-:Y:S02]  /*1290*/  STG.E [R2.64], R7 ;  /* 0x0000000702007986 */ /* 0x0001e4000c101904 */
.L_x_7556:
[----:B------:R-:W-:-:S13]  /*12a0*/  ISETP.GE.AND P0, PT, R15, R16, PT ;  /* 0x000000100f00720c */ /* 0x000fda0003f06270 */
[----:B------:R-:W-:Y:S05]  /*12b0*/  @P0 BRA `(.L_x_7558) ;  /* 0x000000d000000947 */ /* 0x000fea0003800000 */
[----:B0-----:R-:W-:Y:S01]  /*12c0*/  HFMA2.MMA R3, -RZ, RZ, 0, 2.384185791015625e-07 ;  /* 0x00000004ff037435 */ /* 0x001fe200000001ff */
[----:B------:R-:W-:Y:S01]  /*12d0*/  IMAD.IADD R2, R18, 0x1, R15 ;  /* 0x0000000112027824 */ /* 0x000fe200078e020f */
[----:B------:R-:W-:-:S08]  /*12e0*/  IADD3 R15, R15, 0x80, RZ ;  /* 0x000000800f0f7810 */ /* 0x000fd00007ffe0ff */
[----:B------:R-:W-:-:S05]  /*12f0*/  IMAD.WIDE.U32 R2, R2, R3, c[0x0][0x178] ;  /* 0x00005e0002027625 */ /* 0x000fca00078e0003 */
[----:B------:R0:W-:Y:S02]  /*1300*/  STG.E [R2.64], R0 ;  /* 0x0000000002007986 */ /* 0x0001e4000c101904 */
.L_x_7557:
[----:B------:R-:W-:-:S13]  /*1310*/  ISETP.GE.AND P0, PT, R15, R16, PT ;  /* 0x000000100f00720c */ /* 0x000fda0003f06270 */
[----:B------:R-:W-:Y:S01]  /*1320*/  @P0 BREAK B1 ;  /* 0x0000000000010942 */ /* 0x000fe20003800000 */
[----:B------:R-:W-:Y:S05]  /*1330*/  @P0 BRA `(.L_x_7559) ;  /* 0x000000c000000947 */ /* 0x000fea0003800000 */
[----:B0-----:R-:W-:Y:S01]  /*1340*/  MOV R3, 0x4 ;  /* 0x0000000400037802 */ /* 0x001fe20000000f00 */
[----:B------:R-:W-:Y:S01]  /*1350*/  IMAD.IADD R2, R18, 0x1, R15 ;  /* 0x0000000112027824 */ /* 0x000fe200078e020f */
[----:B------:R-:W-:-:S03]  /*1360*/  IADD3 R15, R15, 0x80, RZ ;  /* 0x000000800f0f7810 */ /* 0x000fc60007ffe0ff */
[----:B------:R-:W-:-:S05]  /*1370*/  IMAD.WIDE.U32 R2, R2, R3, c[0x0][0x178] ;  /* 0x00005e0002027625 */ /* 0x000fca00078e0003 */
[----:B------:R0:W-:Y:S02]  /*1380*/  STG.E [R2.64], R6 ;  /* 0x0000000602007986 */ /* 0x0001e4000c101904 */
.L_x_7558:
[----:B------:R-:W-:Y:S05]  /*1390*/  BSYNC B1 ;  /* 0x0000000000017941 */ /* 0x000fea0003800000 */
.L_x_7554:
[----:B------:R-:W-:-:S13]  /*13a0*/  ISETP.GE.AND P0, PT, R15, R16, PT ;  /* 0x000000100f00720c */ /* 0x000fda0003f06270 */
[----:B0-----:R-:W-:Y:S01]  /*13b0*/  @!P0 MOV R3, 0x4 ;  /* 0x0000000400038802 */ /* 0x001fe20000000f00 */
[----:B------:R-:W-:Y:S01]  /*13c0*/  @!P0 IMAD.IADD R2, R18, 0x1, R15 ;  /* 0x0000000112028824 */ /* 0x000fe200078e020f */
[----:B------:R-:W-:-:S03]  /*13d0*/  @!P0 IADD3 R15, R15, 0x80, RZ ;  /* 0x000000800f0f8810 */ /* 0x000fc60007ffe0ff */
[----:B------:R-:W-:-:S05]  /*13e0*/  @!P0 IMAD.WIDE.U32 R2, R2, R3, c[0x0][0x178] ;  /* 0x00005e0002028625 */ /* 0x000fca00078e0003 */
[----:B------:R0:W-:Y:S02]  /*13f0*/  @!P0 STG.E [R2.64], R8 ;  /* 0x0000000802008986 */ /* 0x0001e4000c101904 */
.L_x_7559:
[----:B------:R-:W-:Y:S05]  /*1400*/  BSYNC B0 ;  /* 0x0000000000007941 */ /* 0x000fea0003800000 */
.L_x_7553:
[----:B------:R-:W-:Y:S01]  /*1410*/  WARPSYNC 0xffffffff ;  /* 0xffffffff00007948 */ /* 0x000fe20003800000 */
[----:B------:R-:W-:-:S13]  /*1420*/  ISETP.GE.AND P0, PT, R15, R16, PT ;  /* 0x000000100f00720c */ /* 0x000fda0003f06270 */
[----:B------:R-:W-:Y:S05]  /*1430*/  @P0 EXIT ;  /* 0x000000000000094d */ /* 0x000fea0003800000 */
[----:B0-----:R-:W-:Y:S01]  /*1440*/  HFMA2.MMA R3, -RZ, RZ, 0, 2.384185791015625e-07 ;  /* 0x00000004ff037435 */ /* 0x001fe200000001ff */
[----:B------:R-:W-:-:S09]  /*1450*/  IMAD.IADD R2, R18, 0x1, R15 ;  /* 0x0000000112027824 */ /* 0x000fd200078e020f */
[----:B------:R-:W-:-:S05]  /*1460*/  IMAD.WIDE.U32 R2, R2, R3, c[0x0][0x178] ;  /* 0x00005e0002027625 */ /* 0x000fca00078e0003 */
[----:B------:R-:W-:Y:S01]  /*1470*/  STG.E [R2.64], R10 ;  /* 0x0000000a02007986 */ /* 0x000fe2000c101904 */
[----:B------:R-:W-:Y:S05]  /*1480*/  EXIT ;  /* 0x000000000000794d */ /* 0x000fea0003800000 */
.L_x_7560:
        /* <DEDUP_REMOVED lines=15> */
.L_x_13802:


//--------------------- .text._ZN2at6native29vectorized_elementwise_kernelILi4EZZZNS0_26logit_backward_kernel_cudaERNS_18TensorIteratorBaseERKN3c106ScalarEENKUlvE_clEvENKUlvE0_clEvEUlffE0_St5arrayIPcLm3EEEEviT0_T1_ --------------------------
	.section	.text._ZN2at6native29vectorized_elementwise_kernelILi4EZZZNS0_26logit_backward_kernel_cudaERNS_18TensorIteratorBaseERKN3c106ScalarEENKUlvE_clEvENKUlvE0_clEvEUlffE0_St5arrayIPcLm3EEEEviT0_T1_,"ax",@progbits
	.sectioninfo	@"SHI_REGISTERS=29"
	.align	128
        .global         _ZN2at6native29vectorized_elementwise_kernelILi4EZZZNS0_26logit_backward_kernel_cudaERNS_18TensorIteratorBaseERKN3c106ScalarEENKUlvE_clEvENKUlvE0_clEvEUlffE0_St5arrayIPcLm3EEEEviT0_T1_
        .type           _ZN2at6native29vectorized_elementwise_kernelILi4EZZZNS0_26logit_backward_kernel_cudaERNS_18TensorIteratorBaseERKN3c106ScalarEENKUlvE_clEvENKUlvE0_clEvEUlffE0_St5arrayIPcLm3EEEEviT0_T1_,@function
        .size           _ZN2at6native29vectorized_elementwise_kernelILi4EZZZNS0_26logit_backward_kernel_cudaERNS_18TensorIteratorBaseERKN3c106ScalarEENKUlvE_clEvENKUlvE0_clEvEUlffE0_St5arrayIPcLm3EEEEviT0_T1_,(.L_x_13803 - _ZN2at6native29vectorized_elementwise_kernelILi4EZZZNS0_26logit_backward_kernel_cudaERNS_18TensorIteratorBaseERKN3c106ScalarEENKUlvE_clEvENKUlvE0_clEvEUlffE0_St5arrayIPcLm3EEEEviT0_T1_)
        .other          _ZN2at6native29vectorized_elementwise_kernelILi4EZZZNS0_26logit_backward_kernel_cudaERNS_18TensorIteratorBaseERKN3c106ScalarEENKUlvE_clEvENKUlvE0_clEvEUlffE0_St5arrayIPcLm3EEEEviT0_T1_,@"STO_CUDA_ENTRY STV_DEFAULT"
_ZN2at6native29vectorized_elementwise_kernelILi4EZZZNS0_26logit_backward_kernel_cudaERNS_18TensorIteratorBaseERKN3c106ScalarEENKUlvE_clEvENKUlvE0_clEvEUlffE0_St5arrayIPcLm3EEEEviT0_T1_:
.text._ZN2at6native29vectorized_elementwise_kernelILi4EZZZNS0_26logit_backward_kernel_cudaERNS_18TensorIteratorBaseERKN3c106ScalarEENKUlvE_clEvENKUlvE0_clEvEUlffE0_St5arrayIPcLm3EEEEviT0_T1_:
        /* <DEDUP_REMOVED lines=11> */
[----:B------:R0:W2:Y:S01]  /*00b0*/  LDG.E.128 R20, [R6.64] ;  /* 0x0000000406147981 */ /* 0x0000a2000c1e1d00 */
[----:B------:R-:W-:-:S03]  /*00c0*/  IMAD.WIDE R4, R18, R3, c[0x0][0x180] ;  /* 0x0000600012047625 */ /* 0x000fc600078e0203 */
[----:B------:R0:W3:Y:S03]  /*00d0*/  LDG.E.128 R12, [R6.64+0x800] ;  /* 0x00080004060c7981 */ /* 0x0000e6000c1e1d00 */
[----:B------:R-:W-:-:S05]  /*00e0*/  IMAD.WIDE.U32 R4, R2, 0x10, R4 ;  /* 0x0000001002047825 */ /* 0x000fca00078e0004 */
[----:B------:R0:W4:Y:S04]  /*00f0*/  LDG.E.128 R8, [R4.64] ;  /* 0x0000000404087981 */ /* 0x000128000c1e1d00 */
[----:B0-----:R-:W5:Y:S01]  /*0100*/  LDG.E.128 R4, [R4.64+0x800] ;  /* 0x0008000404047981 */ /* 0x001f62000c1e1d00 */
[----:B------:R-:W-:Y:S01]  /*0110*/  IMAD.MOV.U32 R16, RZ, RZ, RZ ;  /* 0x000000ffff107224 */ /* 0x000fe200078e00ff */
[C---:B--2---:R-:W-:Y:S02]  /*0120*/  FSETP.GEU.FTZ.AND P1, PT, R20.reuse, c[0x0][0x168], PT ;  /* 0x00005a0014007a0b */ /* 0x044fe40003f3e000 */
[----:B------:R-:W-:-:S04]  /*0130*/  FSETP.GT.FTZ.AND P0, PT, R20, c[0x0][0x16c], PT ;  /* 0x00005b0014007a0b */ /* 0x000fc80003f14000 */
[----:B------:R-:W-:-:S13]  /*0140*/  PLOP3.LUT P0, PT, P1, P0, PT, 0x8a, 0x0 ;  /* 0x000000000000781c */ /* 0x000fda0000f01172 */
[----:B------:R-:W-:-:S04]  /*0150*/  @!P0 FADD.FTZ R17, -R20, 1 ;  /* 0x3f80000014118421 */ /* 0x000fc80000010100 */
[----:B------:R-:W-:-:S06]  /*0160*/  @!P0 FMUL.FTZ R17, R20, R17 ;  /* 0x0000001114118220 */ /* 0x000fcc0000410000 */
[----:B------:R-:W4:Y:S01]  /*0170*/  @!P0 MUFU.RCP R17, R17 ;  /* 0x0000001100118308 */ /* 0x000f220000001000 */
[----:B------:R-:W-:Y:S02]  /*0180*/  FSETP.GT.FTZ.AND P1, PT, R21, c[0x0][0x16c], PT ;  /* 0x00005b0015007a0b */ /* 0x000fe40003f34000 */
[C---:B------:R-:W-:Y:S02]  /*0190*/  FSETP.GT.FTZ.AND P5, PT, R22.reuse, c[0x0][0x16c], PT ;  /* 0x00005b0016007a0b */ /* 0x040fe40003fb4000 */
[----:B------:R-:W-:Y:S02]  /*01a0*/  FSETP.GEU.FTZ.AND P2, PT, R22, c[0x0][0x168], PT ;  /* 0x00005a0016007a0b */ /* 0x000fe40003f5e000 */
[C---:B------:R-:W-:Y:S02]  /*01b0*/  FSETP.GT.FTZ.AND P4, PT, R23.reuse, c[0x0][0x16c], PT ;  /* 0x00005b0017007a0b */ /* 0x040fe40003f94000 */
[----:B------:R-:W-:Y:S02]  /*01c0*/  FSETP.GEU.FTZ.AND P6, PT, R23, c[0x0][0x168], PT ;  /* 0x00005a0017007a0b */ /* 0x000fe40003fde000 */
[----:B------:R-:W-:Y:S01]  /*01d0*/  PLOP3.LUT P5, PT, P2, P5, PT, 0x8a, 0x0 ;  /* 0x000000000000781c */ /* 0x000fe200017ab172 */
[----:B----4-:R-:W-:Y:S01]  /*01e0*/  @!P0 FMUL.FTZ R16, R8, R17 ;  /* 0x0000001108108220 */ /* 0x010fe20000410000 */
[----:B------:R-:W-:-:S02]  /*01f0*/  FSETP.GEU.FTZ.AND P0, PT, R21, c[0x0][0x168], PT ;  /* 0x00005a0015007a0b */ /* 0x000fc40003f1e000 */
[----:B------:R-:W-:Y:S02]  /*0200*/  PLOP3.LUT P4, PT, P6, P4, PT, 0x8a, 0x0 ;  /* 0x000000000000781c */ /* 0x000fe40003789172 */
[----:B------:R-:W-:Y:S02]  /*0210*/  PLOP3.LUT P0, PT, P0, P1, PT, 0x8a, 0x0 ;  /* 0x000000000000781c */ /* 0x000fe40000703172 */
[C---:B---3--:R-:W-:Y:S02]  /*0220*/  FSETP.GT.FTZ.AND P3, PT, R12.reuse, c[0x0][0x16c], PT ;  /* 0x00005b000c007a0b */ /* 0x048fe40003f74000 */
[----:B------:R-:W-:Y:S02]  /*0230*/  FSETP.GEU.FTZ.AND P1, PT, R12, c[0x0][0x168], PT ;  /* 0x00005a000c007a0b */ /* 0x000fe40003f3e000 */
[C---:B------:R-:W-:Y:S02]  /*0240*/  FSETP.GT.FTZ.AND P2, PT, R13.reuse, c[0x0][0x16c], PT ;  /* 0x00005b000d007a0b */ /* 0x040fe40003f54000 */
[----:B------:R-:W-:-:S02]  /*0250*/  FSETP.GEU.FTZ.AND P6, PT, R13, c[0x0][0x168], PT ;  /* 0x00005a000d007a0b */ /* 0x000fc40003fde000 */
[----:B------:R-:W-:Y:S02]  /*0260*/  PLOP3.LUT P3, PT, P1, P3, PT, 0x8a, 0x0 ;  /* 0x000000000000781c */ /* 0x000fe40000f67172 */
[----:B------:R-:W-:Y:S02]  /*0270*/  PLOP3.LUT P2, PT, P6, P2, PT, 0x8a, 0x0 ;  /* 0x000000000000781c */ /* 0x000fe40003745172 */
[C---:B------:R-:W-:Y:S02]  /*0280*/  FSETP.GT.FTZ.AND P1, PT, R14.reuse, c[0x0][0x16c], PT ;  /* 0x00005b000e007a0b */ /* 0x040fe40003f34000 */
[----:B------:R-:W-:Y:S02]  /*0290*/  FSETP.GEU.FTZ.AND P6, PT, R14, c[0x0][0x168], PT ;  /* 0x00005a000e007a0b */ /* 0x000fe40003fde000 */
[----:B------:R-:W-:Y:S02]  /*02a0*/  P2R R0, PR, RZ, 0x1 ;  /* 0x00000001ff007803 */ /* 0x000fe40000000000 */
[----:B------:R-:W-:-:S02]  /*02b0*/  PLOP3.LUT P1, PT, P6, P1, PT, 0x8a, 0x0 ;  /* 0x000000000000781c */ /* 0x000fc40003723172 */
[C---:B------:R-:W-:Y:S02]  /*02c0*/  FSETP.GT.FTZ.AND P0, PT, R15.reuse, c[0x0][0x16c], PT ;  /* 0x00005b000f007a0b */ /* 0x040fe40003f14000 */
[----:B------:R-:W-:-:S04]  /*02d0*/  FSETP.GEU.FTZ.AND P6, PT, R15, c[0x0][0x168], PT ;  /* 0x00005a000f007a0b */ /* 0x000fc80003fde000 */
[----:B------:R-:W-:Y:S02]  /*02e0*/  PLOP3.LUT P6, PT, P6, P0, PT, 0x8a, 0x0 ;  /* 0x000000000000781c */ /* 0x000fe400037c1172 */
[----:B------:R-:W-:Y:S01]  /*02f0*/  ISETP.NE.AND P0, PT, R0, RZ, PT ;  /* 0x000000ff0000720c */ /* 0x000fe20003f05270 */
[----:B------:R-:W-:Y:S02]  /*0300*/  @!P2 FADD.FTZ R8, -R13, 1 ;  /* 0x3f8000000d08a421 */ /* 0x000fe40000010100 */
[----:B------:R-:W-:-:S10]  /*0310*/  @!P5 FADD.FTZ R17, -R22, 1 ;  /* 0x3f8000001611d421 */ /* 0x000fd40000010100 */
[----:B------:R-:W-:-:S04]  /*0320*/  @!P0 FADD.FTZ R0, -R21, 1 ;  /* 0x3f80000015008421 */ /* 0x000fc80000010100 */
[----:B------:R-:W-:Y:S02]  /*0330*/  @!P0 FMUL.FTZ R20, R21, R0 ;  /* 0x0000000015148220 */ /* 0x000fe40000410000 */
[C---:B------:R-:W-:Y:S02]  /*0340*/  @!P3 FADD.FTZ R21, -R12.reuse, 1 ;  /* 0x3f8000000c15b421 */ /* 0x040fe40000010100 */
[----:B------:R-:W-:Y:S02]  /*0350*/  @!P4 FADD.FTZ R0, -R23, 1 ;  /* 0x3f8000001700c421 */ /* 0x000fe40000010100 */
[----:B------:R-:W-:Y:S02]  /*0360*/  @!P3 FMUL.FTZ R21, R12, R21 ;  /* 0x000000150c15b220 */ /* 0x000fe40000410000 */
[----:B------:R-:W-:Y:S02]  /*0370*/  @!P2 FMUL.FTZ R8, R13, R8 ;  /* 0x000000080d08a220 */ /* 0x000fe40000410000 */
[----:B------:R-:W-:-:S02]  /*0380*/  @!P1 FADD.FTZ R13, -R14, 1 ;  /* 0x3f8000000e0d9421 */ /* 0x000fc40000010100 */
[----:B------:R-:W-:Y:S02]  /*0390*/  @!P6 FADD.FTZ R12, -R15, 1 ;  /* 0x3f8000000f0ce421 */ /* 0x000fe40000010100 */
[----:B------:R-:W-:Y:S02]  /*03a0*/  @!P5 FMUL.FTZ R17, R22, R17 ;  /* 0x000000111611d220 */ /* 0x000fe40000410000 */
[----:B------:R-:W-:Y:S02]  /*03b0*/  @!P4 FMUL.FTZ R0, R23, R0 ;  /* 0x000000001700c220 */ /* 0x000fe40000410000 */
[----:B------:R-:W-:Y:S02]  /*03c0*/  @!P1 FMUL.FTZ R23, R14, R13 ;  /* 0x0000000d0e179220 */ /* 0x000fe40000410000 */
[----:B------:R-:W-:Y:S01]  /*03d0*/  @!P6 FMUL.FTZ R22, R15, R12 ;  /* 0x0000000c0f16e220 */ /* 0x000fe20000410000 */
[----:B------:R-:W0:Y:S01]  /*03e0*/  @!P5 MUFU.RCP R19, R17 ;  /* 0x000000110013d308 */ /* 0x000e220000001000 */
[----:B------:R-:W-:-:S07]  /*03f0*/  IMAD.WIDE.U32 R12, R18, R3, c[0x0][0x178] ;  /* 0x00005e00120c7625 */ /* 0x000fce00078e0003 */
[----:B------:R-:W1:Y:S08]  /*0400*/  @!P0 MUFU.RCP R20, R20 ;  /* 0x0000001400148308 */ /* 0x000e700000001000 */
[----:B------:R-:W2:Y:S08]  /*0410*/  @!P4 MUFU.RCP R0, R0 ;  /* 0x000000000000c308 */ /* 0x000eb00000001000 */
[----:B------:R-:W5:Y:S08]  /*0420*/  @!P3 MUFU.RCP R21, R21 ;  /* 0x000000150015b308 */ /* 0x000f700000001000 */
[----:B------:R-:W3:Y:S08]  /*0430*/  @!P2 MUFU.RCP R8, R8 ;  /* 0x000000080008a308 */ /* 0x000ef00000001000 */
[----:B------:R-:W4:Y:S08]  /*0440*/  @!P1 MUFU.RCP R23, R23 ;  /* 0x0000001700179308 */ /* 0x000f300000001000 */
[----:B------:R-:W3:Y:S01]  /*0450*/  @!P6 MUFU.RCP R22, R22 ;  /* 0x000000160016e308 */ /* 0x000ee20000001000 */
[----:B------:R-:W-:Y:S01]  /*0460*/  MOV R18, RZ ;  /* 0x000000ff00127202 */ /* 0x000fe20000000f00 */
[----:B------:R-:W-:Y:S01]  /*0470*/  IMAD.WIDE R2, R2, 0x10, R12 ;  /* 0x0000001002027825 */ /* 0x000fe200078e020c */
[----:B------:R-:W-:Y:S01]  /*0480*/  CS2R R14, SRZ ;  /* 0x00000000000e7805 */ /* 0x000fe2000001ff00 */
[----:B------:R-:W-:-:S02]  /*0490*/  CS2R R12, SRZ ;  /* 0x00000000000c7805 */ /* 0x000fc4000001ff00 */
[----:B0-----:R-:W-:Y:S02]  /*04a0*/  @!P5 FMUL.FTZ R18, R10, R19 ;  /* 0x000000130a12d220 */ /* 0x001fe40000410000 */
[----:B------:R-:W-:Y:S02]  /*04b0*/  IMAD.MOV.U32 R17, RZ, RZ, RZ ;  /* 0x000000ffff117224 */ /* 0x000fe400078e00ff */
[----:B------:R-:W-:Y:S02]  /*04c0*/  IMAD.MOV.U32 R19, RZ, RZ, RZ ;  /* 0x000000ffff137224 */ /* 0x000fe400078e00ff */
[----:B-1----:R-:W-:Y:S02]  /*04d0*/  @!P0 FMUL.FTZ R17, R9, R20 ;  /* 0x0000001409118220 */ /* 0x002fe40000410000 */
[----:B--2---:R-:W-:Y:S02]  /*04e0*/  @!P4 FMUL.FTZ R19, R11, R0 ;  /* 0x000000000b13c220 */ /* 0x004fe40000410000 */
[----:B-----5:R-:W-:-:S02]  /*04f0*/  @!P3 FMUL.FTZ R12, R4, R21 ;  /* 0x00000015040cb220 */ /* 0x020fc40000410000 */
[----:B---3--:R-:W-:Y:S02]  /*0500*/  @!P2 FMUL.FTZ R13, R5, R8 ;  /* 0x00000008050da220 */ /* 0x008fe40000410000 */
[----:B----4-:R-:W-:Y:S02]  /*0510*/  @!P1 FMUL.FTZ R14, R6, R23 ;  /* 0x00000017060e9220 */ /* 0x010fe40000410000 */
[----:B------:R-:W-:Y:S01]  /*0520*/  @!P6 FMUL.FTZ R15, R7, R22 ;  /* 0x00000016070fe220 */ /* 0x000fe20000410000 */
[----:B------:R-:W-:Y:S04]  /*0530*/  STG.E.128 [R2.64], R16 ;  /* 0x0000001002007986 */ /* 0x000fe8000c101d04 */
[----:B------:R-:W-:Y:S01]  /*0540*/  STG.E.128 [R2.64+0x800], R12 ;  /* 0x0008000c02007986 */ /* 0x000fe2000c101d04 */
[----:B------:R-:W-:Y:S05]  /*0550*/  EXIT ;  /* 0x000000000000794d */ /* 0x000fea0003800000 */
.L_x_7561:
[----:B------:R-:W0:Y:S01]  /*0560*/  S2R R15, SR_TID.X ;  /* 0x00000000000f7919 */ /* 0x000e220000002100 */
[----:B------:R-:W-:Y:S01]  /*0570*/  CS2R R12, SRZ ;  /* 0x00000000000c7805 */ /* 0x000fe2000001ff00 */
[----:B------:R-:W-:Y:S01]  /*0580*/  IMAD.MOV.U32 R14, RZ, RZ, RZ ;  /* 0x000000ffff0e7224 */ /* 0x000fe200078e00ff */
[----:B0-----:R-:W-:Y:S01]  /*0590*/  ISETP.GE.AND P1, PT, R15, R16, PT ;  /* 0x000000100f00720c */ /* 0x001fe20003f26270 */
[----:B------:R-:W-:-:S12]  /*05a0*/  IMAD.MOV.U32 R19, RZ, RZ, R15 ;  /* 0x000000ffff137224 */ /* 0x000fd800078e000f */
[----:B------:R-:W-:Y:S01]  /*05b0*/  @!P1 IADD3 R6, R18, R19, RZ ;  /* 0x0000001312069210 */ /* 0x000fe20007ffe0ff */
[----:B------:R-:W-:Y:S01]  /*05c0*/  @!P1 IMAD.MOV.U32 R7, RZ, RZ, 0x4 ;  /* 0x00000004ff079424 */ /* 0x000fe200078e00ff */
[----:B------:R-:W-:-:S03]  /*05d0*/  @!P1 IADD3 R19, R19, 0x80, RZ ;  /* 0x0000008013139810 */ /* 0x000fc60007ffe0ff */
[----:B------:R-:W-:Y:S01]  /*05e0*/  @!P1 IMAD.WIDE.U32 R2, R6, R7, c[0x0][0x180] ;  /* 0x0000600006029625 */ /* 0x000fe200078e0007 */
[----:B------:R-:W-:-:S03]  /*05f0*/  ISETP.GE.AND P0, PT, R19, R16, PT ;  /* 0x000000101300720c */ /* 0x000fc60003f06270 */
[----:B------:R-:W-:Y:S01]  /*0600*/  @!P1 IMAD.WIDE.U32 R6, R6, R7, c[0x0][0x188] ;  /* 0x0000620006069625 */ /* 0x000fe200078e0007 */
[----:B------:R-:W-:Y:S01]  /*0610*/  CS2R R10, SRZ ;  /* 0x00000000000a7805 */ /* 0x000fe2000001ff00 */
[----:B------:R0:W5:Y:S04]  /*0620*/  @!P1 LDG.E R14, [R2.64] ;  /* 0x00000004020e9981 */ /* 0x000168000c1e1900 */
[----:B------:R1:W5:Y:S04]  /*0630*/  @!P1 LDG.E R13, [R6.64] ;  /* 0x00000004060d9981 */ /* 0x000368000c1e1900 */
[----:B------:R-:W-:Y:S01]  /*0640*/  @!P0 IMAD.IADD R24, R18, 0x1, R19 ;  /* 0x0000000112188824 */ /* 0x000fe200078e0213 */
[----:B------:R-:W-:Y:S01]  /*0650*/  @!P0 IADD3 R19, R19, 0x80, RZ ;  /* 0x0000008013138810 */ /* 0x000fe20007ffe0ff */
[----:B------:R-:W-:-:S03]  /*0660*/  @!P0 IMAD.MOV.U32 R25, RZ, RZ, 0x4 ;  /* 0x00000004ff198424 */ /* 0x000fc600078e00ff */
[----:B------:R-:W-:Y:S01]  /*0670*/  ISETP.GE.AND P2, PT, R19, R16, PT ;  /* 0x000000101300720c */ /* 0x000fe20003f46270 */
[----:B------:R-:W-:-:S12]  /*0680*/  @!P0 IMAD.WIDE.U32 R8, R24, R25, c[0x0][0x180] ;  /* 0x0000600018088625 */ /* 0x000fd800078e0019 */
[----:B------:R-:W-:Y:S01]  /*0690*/  @!P2 IADD3 R20, R18, R19, RZ ;  /* 0x000000131214a210 */ /* 0x000fe20007ffe0ff */
[----:B------:R-:W-:Y:S01]  /*06a0*/  @!P0 IMAD.WIDE.U32 R24, R24, R25, c[0x0][0x188] ;  /* 0x0000620018188625 */ /* 0x000fe200078e0019 */
[----:B------:R-:W-:Y:S01]  /*06b0*/  @!P2 IADD3 R19, R19, 0x80, RZ ;  /* 0x000000801313a810 */ /* 0x000fe20007ffe0ff */
[----:B------:R2:W5:Y:S03]  /*06c0*/  @!P0 LDG.E R12, [R8.64] ;  /* 0x00000004080c8981 */ /* 0x000566000c1e1900 */
[----:B------:R-:W-:Y:S01]  /*06d0*/  ISETP.GE.AND P3, PT, R19, R16, PT ;  /* 0x000000101300720c */ /* 0x000fe20003f66270 */
[----:B------:R3:W5:-:S12]  /*06e0*/  @!P0 LDG.E R11, [R24.64] ;  /* 0x00000004180b8981 */ /* 0x000758000c1e1900 */
[----:B------:R-:W-:Y:S01]  /*06f0*/  @!P3 IMAD.IADD R0, R18, 0x1, R19 ;  /* 0x000000011200b824 */ /* 0x000fe200078e0213 */
[----:B------:R-:W-:-:S04]  /*0700*/  @!P3 IADD3 R19, R19, 0x80, RZ ;  /* 0x000000801313b810 */ /* 0x000fc80007ffe0ff */
[----:B------:R-:W-:Y:S01]  /*0710*/  ISETP.GE.AND P4, PT, R19, R16, PT ;  /* 0x000000101300720c */ /* 0x000fe20003f86270 */
[----:B0-----:R-:W-:Y:S01]  /*0720*/  @!P3 IMAD.MOV.U32 R3, RZ, RZ, 0x4 ;  /* 0x00000004ff03b424 */ /* 0x001fe200078e00ff */
[----:B------:R-:W-:-:S11]  /*0730*/  @!P2 MOV R21, 0x4 ;  /* 0x000000040015a802 */ /* 0x000fd60000000f00 */
[----:B-1----:R-:W-:Y:S02]  /*0740*/  @!P4 IADD3 R6, R18, R19, RZ ;  /* 0x000000131206c210 */ /* 0x002fe40007ffe0ff */
[----:B------:R-:W-:-:S04]  /*0750*/  @!P4 IADD3 R19, R19, 0x80, RZ ;  /* 0x000000801313c810 */ /* 0x000fc80007ffe0ff */
[----:B------:R-:W-:Y:S01]  /*0760*/  ISETP.GE.AND P0, PT, R19, R16, PT ;  /* 0x000000101300720c */ /* 0x000fe20003f06270 */
[----:B--2---:R-:W-:Y:S01]  /*0770*/  CS2R R8, SRZ ;  /* 0x0000000000087805 */ /* 0x004fe2000001ff00 */
[----:B------:R-:W-:-:S04]  /*0780*/  @!P3 IMAD.WIDE.U32 R22, R0, R3, c[0x0][0x180] ;  /* 0x000060000016b625 */ /* 0x000fc800078e0003 */
[CC--:B------:R-:W-:Y:S01]  /*0790*/  @!P2 IMAD.WIDE.U32 R4, R20.reuse, R21.reuse, c[0x0][0x180] ;  /* 0x000060001404a625 */ /* 0x0c0fe200078e0015 */
[----:B------:R0:W5:Y:S03]  /*07a0*/  @!P3 LDG.E R8, [R22.64] ;  /* 0x000000041608b981 */ /* 0x000166000c1e1900 */
[----:B------:R-:W-:Y:S01]  /*07b0*/  @!P2 IMAD.WIDE.U32 R20, R20, R21, c[0x0][0x188] ;  /* 0x000062001414a625 */ /* 0x000fe200078e0015 */
[----:B------:R1:W5:Y:S04]  /*07c0*/  @!P2 LDG.E R10, [R4.64] ;  /* 0x00000004040aa981 */ /* 0x000368000c1e1900 */
[----:B------:R2:W5:Y:S01]  /*07d0*/  @!P2 LDG.E R9, [R20.64] ;  /* 0x000000041409a981 */ /* 0x000562000c1e1900 */
[----:B0-----:R-:W-:Y:S01]  /*07e0*/  @!P0 IMAD.IADD R22, R18, 0x1, R19 ;  /* 0x0000000112168824 */ /* 0x001fe200078e0213 */
[----:B------:R-:W-:-:S04]  /*07f0*/  @!P0 IADD3 R19, R19, 0x80, RZ ;  /* 0x0000008013138810 */ /* 0x000fc80007ffe0ff */
[----:B------:R-:W-:Y:S01]  /*0800*/  ISETP.GE.AND P2, PT, R19, R16, PT ;  /* 0x000000101300720c */ /* 0x000fe20003f46270 */
[----:B-1----:R-:W-:Y:S02]  /*0810*/  @!P4 IMAD.MOV.U32 R5, RZ, RZ, 0x4 ;  /* 0x00000004ff05c424 */ /* 0x002fe400078e00ff */
[----:B------:R-:W-:Y:S01]  /*0820*/  IMAD.MOV.U32 R7, RZ, RZ, RZ ;  /* 0x000000ffff077224 */ /* 0x000fe200078e00ff */
[----:B------:R-:W-:Y:S01]  /*0830*/  @!P0 MOV R23, 0x4 ;  /* 0x0000000400178802 */ /* 0x000fe20000000f00 */
[----:B---3--:R-:W-:-:S04]  /*0840*/  @!P3 IMAD.WIDE.U32 R24, R0, R3, c[0x0][0x188] ;  /* 0x000062000018b625 */ /* 0x008fc800078e0003 */
[CC--:B------:R-:W-:Y:S01]  /*0850*/  @!P4 IMAD.WIDE.U32 R2, R6.reuse, R5.reuse, c[0x0][0x180] ;  /* 0x000060000602c625 */ /* 0x0c0fe200078e0005 */
[----:B------:R0:W5:Y:S03]  /*0860*/  @!P3 LDG.E R7, [R24.64] ;  /* 0x000000041807b981 */ /* 0x000166000c1e1900 */
[----:B------:R-:W-:Y:S02]  /*0870*/  IMAD.MOV.U32 R0, RZ, RZ, RZ ;  /* 0x000000ffff007224 */ /* 0x000fe400078e00ff */
[----:B------:R-:W-:-:S04]  /*0880*/  @!P4 IMAD.WIDE.U32 R4, R6, R5, c[0x0][0x188] ;  /* 0x000062000604c625 */ /* 0x000fc800078e0005 */
[----:B------:R-:W-:Y:S01]  /*0890*/  IMAD.MOV.U32 R17, RZ, RZ, RZ ;  /* 0x000000ffff117224 */ /* 0x000fe200078e00ff */
[----:B0-----:R-:W-:Y:S01]  /*08a0*/  CS2R R24, SRZ ;  /* 0x0000000000187805 */ /* 0x001fe2000001ff00 */
[CC--:B--2---:R-:W-:Y:S01]  /*08b0*/  @!P0 IMAD.WIDE.U32 R20, R22.reuse, R23.reuse, c[0x0][0x180] ;  /* 0x0000600016148625 */ /* 0x0c4fe200078e0017 */
[----:B------:R0:W5:Y:S03]  /*08c0*/  @!P4 LDG.E R0, [R4.64] ;  /* 0x000000040400c981 */ /* 0x000166000c1e1900 */
[----:B------:R-:W-:Y:S01]  /*08d0*/  @!P0 IMAD.WIDE.U32 R22, R22, R23, c[0x0][0x188] ;  /* 0x0000620016168625 */ /* 0x000fe200078e0017 */
[----:B------:R1:W5:Y:S01]  /*08e0*/  @!P0 LDG.E R17, [R20.64] ;  /* 0x0000000414118981 */ /* 0x000362000c1e1900 */
[----:B------:R-:W-:-:S03]  /*08f0*/  HFMA2.MMA R6, -RZ, RZ, 0, 0 ;  /* 0x00000000ff067435 */ /* 0x000fc600000001ff */
[----:B------:R2:W5:Y:S01]  /*0900*/  @!P0 LDG.E R24, [R22.64] ;  /* 0x0000000416188981 */ /* 0x000562000c1e1900 */
[----:B0-----:R-:W-:Y:S01]  /*0910*/  @!P2 IMAD.IADD R4, R18, 0x1, R19 ;  /* 0x000000011204a824 */ /* 0x001fe200078e0213 */
[----:B------:R-:W-:-:S04]  /*0920*/  @!P2 IADD3 R19, R19, 0x80, RZ ;  /* 0x000000801313a810 */ /* 0x000fc80007ffe0ff */
[----:B------:R-:W-:Y:S01]  /*0930*/  ISETP.GE.AND P0, PT, R19, R16, PT ;  /* 0x000000101300720c */ /* 0x000fe20003f06270 */
[----:B------:R0:W5:Y:S01]  /*0940*/  @!P4 LDG.E R6, [R2.64] ;  /* 0x000000040206c981 */ /* 0x000162000c1e1900 */
[----:B------:R-:W-:Y:S01]  /*0950*/  @!P2 MOV R5, 0x4 ;  /* 0x000000040005a802 */ /* 0x000fe20000000f00 */
[----:B------:R-:W-:-:S04]  /*0960*/  IMAD.MOV.U32 R26, RZ, RZ, RZ ;  /* 0x000000ffff1a7224 */ /* 0x000fc800078e00ff */
[----:B0-----:R-:W-:-:S06]  /*0970*/  @!P2 IMAD.WIDE.U32 R2, R4, R5, c[0x0][0x180] ;  /* 0x000060000402a625 */ /* 0x001fcc00078e0005 */
[----:B--2---:R-:W-:Y:S01]  /*0980*/  @!P0 MOV R23, 0x4 ;  /* 0x0000000400178802 */ /* 0x004fe20000000f00 */
[----:B------:R-:W-:Y:S01]  /*0990*/  @!P0 IMAD.IADD R22, R18, 0x1, R19 ;  /* 0x0000000112168824 */ /* 0x000fe200078e0213 */
[----:B------:R0:W5:Y:S01]  /*09a0*/  @!P2 LDG.E R25, [R2.64] ;  /* 0x000000040219a981 */ /* 0x000162000c1e1900 */
[----:B------:R-:W-:Y:S02]  /*09b0*/  IMAD.MOV.U32 R19, RZ, RZ, RZ ;  /* 0x000000ffff137224 */ /* 0x000fe400078e00ff */
[----:B-1----:R-:W-:-:S04]  /*09c0*/  @!P0 IMAD.WIDE.U32 R20, R22, R23, c[0x0][0x180] ;  /* 0x0000600016148625 */ /* 0x002fc800078e0017 */
[----:B------:R-:W-:Y:S01]  /*09d0*/  @!P2 IMAD.WIDE.U32 R4, R4, R5, c[0x0][0x188] ;  /* 0x000062000404a625 */ /* 0x000fe200078e0005 */
[----:B------:R1:W5:Y:S03]  /*09e0*/  @!P0 LDG.E R19, [R20.64] ;  /* 0x0000000414138981 */ /* 0x000366000c1e1900 */
[----:B0-----:R-:W-:Y:S01]  /*09f0*/  @!P0 IMAD.WIDE.U32 R2, R22, R23, c[0x0][0x188] ;  /* 0x0000620016028625 */ /* 0x001fe200078e0017 */
[----:B------:R1:W5:Y:S03]  /*0a00*/  @!P2 LDG.E R26, [R4.64] ;  /* 0x00000004041aa981 */ /* 0x000366000c1e1900 */
[----:B------:R-:W-:-:S06]  /*0a10*/  IMAD.MOV.U32 R22, RZ, RZ, RZ ;  /* 0x000000ffff167224 */ /* 0x000fcc00078e00ff */
[----:B------:R1:W5:Y:S01]  /*0a20*/  @!P0 LDG.E R22, [R2.64] ;  /* 0x0000000402168981 */ /* 0x000362000c1e1900 */
[----:B------:R-:W-:Y:S01]  /*0a30*/  BSSY B0, `(.L_x_7562) ;  /* 0x000000a000007945 */ /* 0x000fe20003800000 */
[----:B------:R-:W-:Y:S05]  /*0a40*/  @P1 BRA `(.L_x_7563) ;  /* 0x0000008000001947 */ /* 0x000fea0003800000 */
[C---:B-----5:R-:W-:Y:S02]  /*0a50*/  FSETP.GEU.FTZ.AND P2, PT, R13.reuse, c[0x0][0x168], PT ;  /* 0x00005a000d007a0b */ /* 0x060fe40003f5e000 */
[----:B------:R-:W-:Y:S02]  /*0a60*/  FSETP.GT.FTZ.AND P0, PT, R13, c[0x0][0x16c], PT ;  /* 0x00005b000d007a0b */ /* 0x000fe40003f14000 */
[----:B-1----:R-:W-:Y:S02]  /*0a70*/  MOV R5, RZ ;  /* 0x000000ff00057202 */ /* 0x002fe40000000f00 */
[----:B------:R-:W-:-:S13]  /*0a80*/  PLOP3.LUT P0, PT, P2, P0, PT, 0x8a, 0x0 ;  /* 0x000000000000781c */ /* 0x000fda0001701172 */
[----:B------:R-:W-:-:S04]  /*0a90*/  @!P0 FADD.FTZ R2, -R13, 1 ;  /* 0x3f8000000d028421 */ /* 0x000fc80000010100 */
[----:B------:R-:W-:-:S04]  /*0aa0*/  @!P0 FMUL.FTZ R2, R2, R13 ;  /* 0x0000000d02028220 */ /* 0x000fc80000410000 */
[----:B------:R-:W0:Y:S02]  /*0ab0*/  @!P0 MUFU.RCP R3, R2 ;  /* 0x0000000200038308 */ /* 0x000e240000001000 */
[----:B0-----:R-:W-:-:S06]  /*0ac0*/  @!P0 FMUL.FTZ R5, R3, R14 ;  /* 0x0000000e03058220 */ /* 0x001fcc0000410000 */
.L_x_7563:
[----:B------:R-:W-:Y:S05]  /*0ad0*/  BSYNC B0 ;  /* 0x0000000000007941 */ /* 0x000fea0003800000 */
.L_x_7562:
[----:B-----5:R-:W-:Y:S01]  /*0ae0*/  IADD3 R13, R15, 0x80, RZ ;  /* 0x000000800f0d7810 */ /* 0x020fe20007ffe0ff */
[----:B------:R-:W-:Y:S03]  /*0af0*/  BSSY B0, `(.L_x_7564) ;  /* 0x000000b000007945 */ /* 0x000fe60003800000 */
[----:B------:R-:W-:-:S13]  /*0b00*/  ISETP.GE.AND P0, PT, R13, R16, PT ;  /* 0x000000100d00720c */ /* 0x000fda0003f06270 */
[----:B------:R-:W-:Y:S05]  /*0b10*/  @P0 BRA `(.L_x_7565) ;  /* 0x0000008000000947 */ /* 0x000fea0003800000 */
[C---:B------:R-:W-:Y:S01]  /*0b20*/  FSETP.GEU.FTZ.AND P2, PT, R11.reuse, c[0x0][0x168], PT ;  /* 0x00005a000b007a0b */ /* 0x040fe20003f5e000 */
[----:B-1----:R-:W-:Y:S01]  /*0b30*/  IMAD.MOV.U32 R4, RZ, RZ, RZ ;  /* 0x000000ffff047224 */ /* 0x002fe200078e00ff */
[----:B------:R-:W-:-:S04]  /*0b40*/  FSETP.GT.FTZ.AND P0, PT, R11, c[0x0][0x16c], PT ;  /* 0x00005b000b007a0b */ /* 0x000fc80003f14000 */
[----:B------:R-:W-:-:S13]  /*0b50*/  PLOP3.LUT P0, PT, P2, P0, PT, 0x8a, 0x0 ;  /* 0x000000000000781c */ /* 0x000fda0001701172 */
[----:B------:R-:W-:-:S04]  /*0b60*/  @!P0 FADD.FTZ R2, -R11, 1 ;  /* 0x3f8000000b028421 */ /* 0x000fc80000010100 */
[----:B------:R-:W-:-:S04]  /*0b70*/  @!P0 FMUL.FTZ R2, R2, R11 ;  /* 0x0000000b02028220 */ /* 0x000fc80000410000 */
[----:B------:R-:W0:Y:S02]  /*0b80*/  @!P0 MUFU.RCP R3, R2 ;  /* 0x0000000200038308 */ /* 0x000e240000001000 */
[----:B0-----:R-:W-:-:S06]  /*0b90*/  @!P0 FMUL.FTZ R4, R3, R12 ;  /* 0x0000000c03048220 */ /* 0x001fcc0000410000 */
.L_x_7565:
[----:B------:R-:W-:Y:S05]  /*0ba0*/  BSYNC B0 ;  /* 0x0000000000007941 */ /* 0x000fea0003800000 */
.L_x_7564:
[----:B-1----:R-:W-:Y:S01]  /*0bb0*/  IADD3 R3, R15, 0x100, RZ ;  /* 0x000001000f037810 */ /* 0x002fe20007ffe0ff */
[----:B------:R-:W-:Y:S03]  /*0bc0*/  BSSY B0, `(.L_x_7566) ;  /* 0x000000b000007945 */ /* 0x000fe60003800000 */
[----:B------:R-:W-:-:S13]  /*0bd0*/  ISETP.GE.AND P0, PT, R3, R16, PT ;  /* 0x000000100300720c */ /* 0x000fda0003f06270 */
[----:B------:R-:W-:Y:S05]  /*0be0*/  @P0 BRA `(.L_x_7567) ;  /* 0x0000008000000947 */ /* 0x000fea0003800000 */
[C---:B------:R-:W-:Y:S02]  /*0bf0*/  FSETP.GEU.FTZ.AND P2, PT, R9.reuse, c[0x0][0x168], PT ;  /* 0x00005a0009007a0b */ /* 0x040fe40003f5e000 */
[----:B------:R-:W-:-:S04]  /*0c00*/  FSETP.GT.FTZ.AND P0, PT, R9, c[0x0][0x16c], PT ;  /* 0x00005b0009007a0b */ /* 0x000fc80003f14000 */
[----:B------:R-:W-:-:S13]  /*0c10*/  PLOP3.LUT P0, PT, P2, P0, PT, 0x8a, 0x0 ;  /* 0x000000000000781c */ /* 0x000fda0001701172 */
[----:B------:R-:W-:-:S04]  /*0c20*/  @!P0 FADD.FTZ R2, -R9, 1 ;  /* 0x3f80000009028421 */ /* 0x000fc80000010100 */
[----:B------:R-:W-:Y:S02]  /*0c30*/  @!P0 FMUL.FTZ R2, R2, R9 ;  /* 0x0000000902028220 */ /* 0x000fe40000410000 */
[----:B------:R-:W-:Y:S02]  /*0c40*/  IMAD.MOV.U32 R9, RZ, RZ, RZ ;  /* 0x000000ffff097224 */ /* 0x000fe400078e00ff */
[----:B------:R-:W0:Y:S02]  /*0c50*/  @!P0 MUFU.RCP R3, R2 ;  /* 0x0000000200038308 */ /* 0x000e240000001000 */
[----:B0-----:R-:W-:-:S06]  /*0c60*/  @!P0 FMUL.FTZ R9, R3, R10 ;  /* 0x0000000a03098220 */ /* 0x001fcc0000410000 */
.L_x_7567:
[----:B------:R-:W-:Y:S05]  /*0c70*/  BSYNC B0 ;  /* 0x0000000000007941 */ /* 0x000fea0003800000 */
.L_x_7566:
[C---:B------:R-:W-:Y:S01]  /*0c80*/  IADD3 R3, R15.reuse, 0x180, RZ ;  /* 0x000001800f037810 */ /* 0x040fe20007ffe0ff */
[----:B------:R-:W-:Y:S01]  /*0c90*/  BSSY B0, `(.L_x_7568) ;  /* 0x0000016000007945 */ /* 0x000fe20003800000 */
[----:B------:R-:W-:Y:S02]  /*0ca0*/  IADD3 R11, R15, 0x280, RZ ;  /* 0x000002800f0b7810 */ /* 0x000fe40007ffe0ff */
[----:B------:R-:W-:-:S02]  /*0cb0*/  ISETP.GE.AND P0, PT, R3, R16, PT ;  /* 0x000000100300720c */ /* 0x000fc40003f06270 */
[----:B------:R-:W-:Y:S02]  /*0cc0*/  IADD3 R3, R15, 0x200, RZ ;  /* 0x000002000f037810 */ /* 0x000fe40007ffe0ff */
[-C--:B------:R-:W-:Y:S02]  /*0cd0*/  ISETP.GE.AND P2, PT, R11, R16.reuse, PT ;  /* 0x000000100b00720c */ /* 0x080fe40003f46270 */
[-C--:B------:R-:W-:Y:S02]  /*0ce0*/  ISETP.GE.AND P5, PT, R3, R16.reuse, PT ;  /* 0x000000100300720c */ /* 0x080fe40003fa6270 */
[----:B------:R-:W-:Y:S02]  /*0cf0*/  IADD3 R3, R15, 0x300, RZ ;  /* 0x000003000f037810 */ /* 0x000fe40007ffe0ff */
[----:B------:R-:W-:Y:S02]  /*0d00*/  @!P1 IADD3 R2, R18, R15, RZ ;  /* 0x0000000f12029210 */ /* 0x000fe40007ffe0ff */
[----:B------:R-:W-:Y:S01]  /*0d10*/  ISETP.GE.AND P3, PT, R3, R16, PT ;  /* 0x000000100300720c */ /* 0x000fe20003f66270 */
[----:B------:R-:W-:Y:S01]  /*0d20*/  @!P1 IMAD.MOV.U32 R3, RZ, RZ, 0x4 ;  /* 0x00000004ff039424 */ /* 0x000fe200078e00ff */
[----:B------:R-:W-:-:S03]  /*0d30*/  IADD3 R11, R15, 0x380, RZ ;  /* 0x000003800f0b7810 */ /* 0x000fc60007ffe0ff */
[----:B------:R-:W-:Y:S01]  /*0d40*/  @!P1 IMAD.WIDE.U32 R2, R2, R3, c[0x0][0x178] ;  /* 0x00005e0002029625 */ /* 0x000fe200078e0003 */
[----:B------:R-:W-:Y:S01]  /*0d50*/  ISETP.GE.AND P4, PT, R11, R16, PT ;  /* 0x000000100b00720c */ /* 0x000fe20003f86270 */
[----:B------:R-:W-:Y:S07]  /*0d60*/  @P0 BRA `(.L_x_7569) ;  /* 0x0000008000000947 */ /* 0x000fee0003800000 */
        /* <DEDUP_REMOVED lines=8> */
.L_x_7569:
[----:B------:R-:W-:Y:S05]  /*0df0*/  BSYNC B0 ;  /* 0x0000000000007941 */ /* 0x000fea0003800000 */
.L_x_7568:
[----:B------:R-:W-:Y:S01]  /*0e00*/  BSSY B0, `(.L_x_7570) ;  /* 0x000000a000007945 */ /* 0x000fe20003800000 */
[----:B------:R-:W-:Y:S05]  /*0e10*/  @P5 BRA `(.L_x_7571) ;  /* 0x0000008000005947 */ /* 0x000fea0003800000 */
[C---:B------:R-:W-:Y:S02]  /*0e20*/  FSETP.GEU.FTZ.AND P5, PT, R0.reuse, c[0x0][0x168], PT ;  /* 0x00005a0000007a0b */ /* 0x040fe40003fbe000 */
[----:B------:R-:W-:-:S04]  /*0e30*/  FSETP.GT.FTZ.AND P0, PT, R0, c[0x0][0x16c], PT ;  /* 0x00005b0000007a0b */ /* 0x000fc80003f14000 */
[----:B------:R-:W-:-:S13]  /*0e40*/  PLOP3.LUT P0, PT, P5, P0, PT, 0x8a, 0x0 ;  /* 0x000000000000781c */ /* 0x000fda0002f01172 */
[----:B------:R-:W-:-:S04]  /*0e50*/  @!P0 FADD.FTZ R11, -R0, 1 ;  /* 0x3f800000000b8421 */ /* 0x000fc80000010100 */
[----:B------:R-:W-:Y:S01]  /*0e60*/  @!P0 FMUL.FTZ R11, R11, R0 ;  /* 0x000000000b0b8220 */ /* 0x000fe20000410000 */
[----:B------:R-:W-:-:S05]  /*0e70*/  HFMA2.MMA R0, -RZ, RZ, 0, 0 ;  /* 0x00000000ff007435 */ /* 0x000fca00000001ff */
[----:B------:R-:W0:Y:S02]  /*0e80*/  @!P0 MUFU.RCP R11, R11 ;  /* 0x0000000b000b8308 */ /* 0x000e240000001000 */
[----:B0-----:R-:W-:-:S06]  /*0e90*/  @!P0 FMUL.FTZ R0, R11, R6 ;  /* 0x000000060b008220 */ /* 0x001fcc0000410000 */
.L_x_7571:
[----:B------:R-:W-:Y:S05]  /*0ea0*/  BSYNC B0 ;  /* 0x0000000000007941 */ /* 0x000fea0003800000 */
.L_x_7570:
        /* <DEDUP_REMOVED lines=10> */
.L_x_7573:
[----:B------:R-:W-:Y:S05]  /*0f50*/  BSYNC B0 ;  /* 0x0000000000007941 */ /* 0x000fea0003800000 */
.L_x_7572:
        /* <DEDUP_REMOVED lines=10> */
.L_x_7575:
[----:B------:R-:W-:Y:S05]  /*1000*/  BSYNC B0 ;  /* 0x0000000000007941 */ /* 0x000fea0003800000 */
.L_x_7574:
        /* <DEDUP_REMOVED lines=10> */
.L_x_7577:
[----:B------:R-:W-:Y:S05]  /*10b0*/  BSYNC B0 ;  /* 0x0000000000007941 */ /* 0x000fea0003800000 */
.L_x_7576:
        /* <DEDUP_REMOVED lines=18> */
.L_x_7580:
[----:B0-----:R-:W-:-:S13]  /*11e0*/  ISETP.GE.AND P0, PT, R15, R16, PT ;  /* 0x000000100f00720c */ /* 0x001fda0003f06270 */
[----:B------:R-:W-:Y:S05]  /*11f0*/  @P0 BRA `(.L_x_7582) ;  /* 0x000000c000000947 */ /* 0x000fea0003800000 */
[----:B------:R-:W-:Y:S01]  /*1200*/  MOV R3, 0x4 ;  /* 0x0000000400037802 */ /* 0x000fe20000000f00 */
[----:B------:R-:W-:Y:S01]  /*1210*/  IMAD.IADD R2, R18, 0x1, R15 ;  /* 0x0000000112027824 */ /* 0x000fe200078e020f */
[----:B------:R-:W-:-:S03]  /*1220*/  IADD3 R15, R15, 0x80, RZ ;  /* 0x000000800f0f7810 */ /* 0x000fc60007ffe0ff */
[----:B------:R-:W-:-:S05]  /*1230*/  IMAD.WIDE.U32 R2, R2, R3, c[0x0][0x178] ;  /* 0x00005e0002027625 */ /* 0x000fca00078e0003 */
[----:B------:R0:W-:Y:S02]  /*1240*/  STG.E [R2.64], R7 ;  /* 0x0000000702007986 */ /* 0x0001e4000c101904 */
.L_x_7581:
[----:B------:R-:W-:-:S13]  /*1250*/  ISETP.GE.AND P0, PT, R15, R16, PT ;  /* 0x000000100f00720c */ /* 0x000fda0003f06270 */
[----:B------:R-:W-:Y:S05]  /*1260*/  @P0 BRA `(.L_x_7583) ;  /* 0x000000d000000947 */ /* 0x000fea0003800000 */
[----:B0-----:R-:W-:Y:S01]  /*1270*/  HFMA2.MMA R3, -RZ, RZ, 0, 2.384185791015625e-07 ;  /* 0x00000004ff037435 */ /* 0x001fe200000001ff */
[----:B------:R-:W-:Y:S01]  /*1280*/  IMAD.IADD R2, R18, 0x1, R15 ;  /* 0x0000000112027824 */ /* 0x000fe200078e020f */
[----:B------:R-:W-:-:S08]  /*1290*/  IADD3 R15, R15, 0x80, RZ ;  /* 0x000000800f0f7810 */ /* 0x000fd00007ffe0ff */
[----:B------:R-:W-:-:S05]  /*12a0*/  IMAD.WIDE.U32 R2, R2, R3, c[0x0][0x178] ;  /* 0x00005e0002027625 */ /* 0x000fca00078e0003 */
[----:B------:R0:W-:Y:S02]  /*12b0*/  STG.E [R2.64], R0 ;  /* 0x0000000002007986 */ /* 0x0001e4000c101904 */
.L_x_7582:
        /* <DEDUP_REMOVED lines=8> */
.L_x_7583:
[----:B------:R-:W-:Y:S05]  /*1340*/  BSYNC B1 ;  /* 0x0000000000017941 */ /* 0x000fea0003800000 */
.L_x_7579:
[----:B------:R-:W-:-:S13]  /*1350*/  ISETP.GE.AND P0, PT, R15, R16, PT ;  /* 0x000000100f00720c */ /* 0x000fda0003f06270 */
[----:B0-----:R-:W-:Y:S01]  /*1360*/  @!P0 MOV R3, 0x4 ;  /* 0x0000000400038802 */ /* 0x001fe20000000f00 */
[----:B------:R-:W-:Y:S01]  /*1370*/  @!P0 IMAD.IADD R2, R18, 0x1, R15 ;  /* 0x0000000112028824 */ /* 0x000fe200078e020f */
[----:B------:R-:W-:-:S03]  /*1380*/  @!P0 IADD3 R15, R15, 0x80, RZ ;  /* 0x000000800f0f8810 */ /* 0x000fc60007ffe0ff */
[----:B------:R-:W-:-:S05]  /*1390*/  @!P0 IMAD.WIDE.U32 R2, R2, R3, c[0x0][0x178] ;  /* 0x00005e0002028625 */ /* 0x000fca00078e0003 */
[----:B------:R0:W-:Y:S02]  /*13a0*/  @!P0 STG.E [R2.64], R8 ;  /* 0x0000000802008986 */ /* 0x0001e4000c101904 */
.L_x_7584:
[----:B------:R-:W-:Y:S05]  /*13b0*/  BSYNC B0 ;  /* 0x0000000000007941 */ /* 0x000fea0003800000 */
.L_x_7578:
        /* <DEDUP_REMOVED lines=8> */
.L_x_7585:
        /* <DEDUP_REMOVED lines=12> */
.L_x_13803:


//--------------------- .text._ZN2at6native29vectorized_elementwise_kernelILi8EZZZNS0_26logit_backward_kernel_cudaERNS_18TensorIteratorBaseERKN3c106ScalarEENKUlvE_clEvENKUlvE0_clEvEUlffE0_St5arrayIPcLm3EEEEviT0_T1_ --------------------------
	.section	.text._ZN2at6native29vectorized_elementwise_kernelILi8EZZZNS0_26logit_backward_kernel_cudaERNS_18TensorIteratorBaseERKN3c106ScalarEENKUlvE_clEvENKUlvE0_clEvEUlffE0_St5arrayIPcLm3EEEEviT0_T1_,"ax",@progbits
	.sectioninfo	@"SHI_REGISTERS=4"
	.align	128
        .global         _ZN2at6native29vectorized_elementwise_kernelILi8EZZZNS0_26logit_backward_kernel_cudaERNS_18TensorIteratorBaseERKN3c106ScalarEENKUlvE_clEvENKUlvE0_clEvEUlffE0_St5arrayIPcLm3EEEEviT0_T1_
        .type           _ZN2at6native29vectorized_elementwise_kernelILi8EZZZNS0_26logit_backward_kernel_cudaERNS_18TensorIteratorBaseERKN3c106ScalarEENKUlvE_clEvENKUlvE0_clEvEUlffE0_St5arrayIPcLm3EEEEviT0_T1_,@function
        .size           _ZN2at6native29vectorized_elementwise_kernelILi8EZZZNS0_26logit_backward_kernel_cudaERNS_18TensorIteratorBaseERKN3c106ScalarEENKUlvE_clEvENKUlvE0_clEvEUlffE0_St5arrayIPcLm3EEEEviT0_T1_,(.L_x_13804 - _ZN2at6native29vectorized_elementwise_kernelILi8EZZZNS0_26logit_backward_kernel_cudaERNS_18TensorIteratorBaseERKN3c106ScalarEENKUlvE_clEvENKUlvE0_clEvEUlffE0_St5arrayIPcLm3EEEEviT0_T1_)
        .other          _ZN2at6native29vectorized_elementwise_kernelILi8EZZZNS0_26logit_backward_kernel_cudaERNS_18TensorIteratorBaseERKN3c106ScalarEENKUlvE_clEvENKUlvE0_clEvEUlffE0_St5arrayIPcLm3EEEEviT0_T1_,@"STO_CUDA_ENTRY STV_DEFAULT"
_ZN2at6native29vectorized_elementwise_kernelILi8EZZZNS0_26logit_backward_kernel_cudaERNS_18TensorIteratorBaseERKN3c106ScalarEENKUlvE_clEvENKUlvE0_clEvEUlffE0_St5arrayIPcLm3EEEEviT0_T1_:
.text._ZN2at6native29vectorized_elementwise_kernelILi8EZZZNS0_26logit_backward_kernel_cudaERNS_18TensorIteratorBaseERKN3c106ScalarEENKUlvE_clEvENKUlvE0_clEvEUlffE0_St5arrayIPcLm3EEEEviT0_T1_:
[----:B------:R-:W-:Y:S02]  /*0000*/  MOV R1, c[0x0][0x28] ;  /* 0x00000a0000017a02 */ /* 0x000fe40000000f00 */
[----:B------:R-:W-:Y:S05]  /*0010*/  EXIT ;  /* 0x000000000000794d */ /* 0x000fea0003800000 */
.L_x_7586:
        /* <DEDUP_REMOVED lines=14> */
.L_x_13804:


//--------------------- .text._ZN2at6native18elementwise_kernelILi128ELi4EZNS0_15gpu_kernel_implIZZZNS0_26logit_backward_kernel_cudaERNS_18TensorIteratorBaseERKN3c106ScalarEENKUlvE_clEvENKUlvE0_clEvEUlffE_EEvS4_RKT_EUliE_EEviT1_ --------------------------
	.section	.text._ZN2at6native18elementwise_kernelILi128ELi4EZNS0_15gpu_kernel_implIZZZNS0_26logit_backward_kernel_cudaERNS_18TensorIteratorBaseERKN3c106ScalarEENKUlvE_clEvENKUlvE0_clEvEUlffE_EEvS4_RKT_EUliE_EEviT1_,"ax",@progbits
	.sectioninfo	@"SHI_REGISTERS=26"
	.align	128
        .global         _ZN2at6native18elementwise_kernelILi128ELi4EZNS0_15gpu_kernel_implIZZZNS0_26logit_backward_kernel_cudaERNS_18TensorIteratorBaseERKN3c106ScalarEENKUlvE_clEvENKUlvE0_clEvEUlffE_EEvS4_RKT_EUliE_EEviT1_
        .type           _ZN2at6native18elementwise_kernelILi128ELi4EZNS0_15gpu_kernel_implIZZZNS0_26logit_backward_kernel_cudaERNS_18TensorIteratorBaseERKN3c106ScalarEENKUlvE_clEvENKUlvE0_clEvEUlffE_EEvS4_RKT_EUliE_EEviT1_,@function
        .size           _ZN2at6native18elementwise_kernelILi128ELi4EZNS0_15gpu_kernel_implIZZZNS0_26logit_backward_kernel_cudaERNS_18TensorIteratorBaseERKN3c106ScalarEENKUlvE_clEvENKUlvE0_clEvEUlffE_EEvS4_RKT_EUliE_EEviT1_,(.L_x_13805 - _ZN2at6native18elementwise_kernelILi128ELi4EZNS0_15gpu_kernel_implIZZZNS0_26logit_backward_kernel_cudaERNS_18TensorIteratorBaseERKN3c106ScalarEENKUlvE_clEvENKUlvE0_clEvEUlffE_EEvS4_RKT_EUliE_EEviT1_)
        .other          _ZN2at6native18elementwise_kernelILi128ELi4EZNS0_15gpu_kernel_implIZZZNS0_26logit_backward_kernel_cudaERNS_18TensorIteratorBaseERKN3c106ScalarEENKUlvE_clEvENKUlvE0_clEvEUlffE_EEvS4_RKT_EUliE_EEviT1_,@"STO_CUDA_ENTRY STV_DEFAULT"
_ZN2at6native18elementwise_kernelILi128ELi4EZNS0_15gpu_kernel_implIZZZNS0_26logit_backward_kernel_cudaERNS_18TensorIteratorBaseERKN3c106ScalarEENKUlvE_clEvENKUlvE0_clEvEUlffE_EEvS4_RKT_EUliE_EEviT1_:
.text._ZN2at6native18elementwise_kernelILi128ELi4EZNS0_15gpu_kernel_implIZZZNS0_26logit_backward_kernel_cudaERNS_18TensorIteratorBaseERKN3c106ScalarEENKUlvE_clEvENKUlvE0_clEvEUlffE_EEvS4_RKT_EUliE_EEviT1_:
        /* <DEDUP_REMOVED lines=263> */
.L_x_7589:
        /* <DEDUP_REMOVED lines=20> */
.L_x_7594:
[----:B------:R-:W2:Y:S02]  /*11b0*/  LDG.E.U8 R2, [R2.64] ;  /* 0x0000002402027981 */ /* 0x000ea4000c1e1100 */
[----:B--2---:R0:W1:Y:S01]  /*11c0*/  I2F.U16 R23, R2 ;  /* 0x0000000200177306 */ /* 0x0040620000101000 */
[----:B------:R-:W-:Y:S05]  /*11d0*/  BRA `(.L_x_7596) ;  /* 0x00000ca000007947 */ /* 0x000fea0003800000 */
.L_x_7593:
        /* <DEDUP_REMOVED lines=9> */
.L_x_7598:
[----:B------:R-:W2:Y:S02]  /*1270*/  LDG.E R2, [R2.64] ;  /* 0x0000002402027981 */ /* 0x000ea4000c1e1900 */
[----:B--2---:R0:W1:Y:S01]  /*1280*/  I2F R23, R2 ;  /* 0x0000000200177306 */ /* 0x0040620000201400 */
[----:B------:R-:W-:Y:S05]  /*1290*/  BRA `(.L_x_7596) ;  /* 0x00000be000007947 */ /* 0x000fea0003800000 */
.L_x_7597:
[----:B------:R-:W2:Y:S02]  /*12a0*/  LDG.E.U16 R2, [R2.64] ;  /* 0x0000002402027981 */ /* 0x000ea4000c1e1500 */
[----:B--2---:R0:W1:Y:S01]  /*12b0*/  I2F.S16 R23, R2 ;  /* 0x0000000200177306 */ /* 0x0040620000101400 */
[----:B------:R-:W-:Y:S05]  /*12c0*/  BRA `(.L_x_7596) ;  /* 0x00000bb000007947 */ /* 0x000fea0003800000 */
.L_x_7592:
        /* <DEDUP_REMOVED lines=8> */
.L_x_7600:
[----:B------:R-:W2:Y:S02]  /*1350*/  LDG.E.U16 R2, [R2.64] ;  /* 0x0000002402027981 */ /* 0x000ea4000c1e1500 */
[----:B--2---:R-:W-:Y:S01]  /*1360*/  HADD2.F32 R23, -RZ, R2.H0_H0 ;  /* 0x20000002ff177230 */ /* 0x004fe20000004100 */
[----:B------:R-:W-:Y:S05]  /*1370*/  BRA `(.L_x_7596) ;  /* 0x00000b0000007947 */ /* 0x000fea0003800000 */
.L_x_7599:
        /* <DEDUP_REMOVED lines=8> */
.L_x_7602:
[----:B------:R-:W2:Y:S02]  /*1400*/  LDG.E.U16 R2, [R2.64] ;  /* 0x0000002402027981 */ /* 0x000ea4000c1e1500 */
[----:B--2---:R-:W-:Y:S01]  /*1410*/  HADD2.F32 R23, -RZ, R2.H0_H0 ;  /* 0x20000002ff177230 */ /* 0x004fe20000004100 */
[----:B------:R-:W-:Y:S05]  /*1420*/  BRA `(.L_x_7596) ;  /* 0x00000a5000007947 */ /* 0x000fea0003800000 */
.L_x_7601:
[----:B------:R-:W2:Y:S02]  /*1430*/  LDG.E.64 R2, [R2.64] ;  /* 0x0000002402027981 */ /* 0x000ea4000c1e1b00 */
[----:B--2---:R-:W0:Y:S01]  /*1440*/  F2F.F32.F64 R23, R2 ;  /* 0x0000000200177310 */ /* 0x004e220000301000 */
[----:B------:R-:W0:-:S14]  /*1450*/  DSETP.GEU.AND P0, PT, |R2|, c[0x2][0x0], PT ;  /* 0x008000000200762a */ /* 0x000e1c0003f0e200 */
[----:B0-----:R-:W-:Y:S01]  /*1460*/  @!P0 FMUL R23, R23, 1.175494350822287508e-38 ;  /* 0x0080000017178820 */ /* 0x001fe20000400000 */
[----:B------:R-:W-:Y:S05]  /*1470*/  BRA `(.L_x_7596) ;  /* 0x00000a0000007947 */ /* 0x000fea0003800000 */
.L_x_7591:
        /* <DEDUP_REMOVED lines=12> */
.L_x_7605:
[----:B------:R-:W2:Y:S02]  /*1540*/  LDG.E.64 R2, [R2.64] ;  /* 0x0000002402027981 */ /* 0x000ea4000c1e1b00 */
[----:B--2---:R-:W0:Y:S01]  /*1550*/  F2F.F32.F64 R23, R2 ;  /* 0x0000000200177310 */ /* 0x004e220000301000 */
[----:B------:R-:W0:-:S14]  /*1560*/  DSETP.GEU.AND P0, PT, |R2|, c[0x2][0x0], PT ;  /* 0x008000000200762a */ /* 0x000e1c0003f0e200 */
[----:B0-----:R-:W-:Y:S01]  /*1570*/  @!P0 FMUL R23, R23, 1.175494350822287508e-38 ;  /* 0x0080000017178820 */ /* 0x001fe20000400000 */
[----:B------:R-:W-:Y:S05]  /*1580*/  BRA `(.L_x_7596) ;  /* 0x000008f000007947 */ /* 0x000fea0003800000 */
.L_x_7604:
        /* <DEDUP_REMOVED lines=26> */
.L_x_7607:
        /* <DEDUP_REMOVED lines=13> */
.L_x_7606:
[----:B------:R-:W2:Y:S02]  /*1800*/  LDG.E.U16 R2, [R2.64] ;  /* 0x0000002402027981 */ /* 0x000ea4000c1e1500 */
[----:B--2---:R-:W-:Y:S01]  /*1810*/  PRMT R23, RZ, 0x5410, R2 ;  /* 0x00005410ff177816 */ /* 0x004fe20000000002 */
[----:B------:R-:W-:Y:S05]  /*1820*/  BRA `(.L_x_7596) ;  /* 0x0000065000007947 */ /* 0x000fea0003800000 */
.L_x_7603:
        /* <DEDUP_REMOVED lines=11> */
.L_x_7610:
        /* <DEDUP_REMOVED lines=20> */
.L_x_7612:
[----:B------:R-:W-:Y:S05]  /*1a20*/  BSYNC B0 ;  /* 0x0000000000007941 */ /* 0x000fea0003800000 */
.L_x_7611:
[----:B------:R-:W-:Y:S01]  /*1a30*/  IMAD.SHL.U32 R2, R2, 0x100000, RZ ;  /* 0x0010000002027824 */ /* 0x000fe200078e00ff */
[----:B------:R-:W-:-:S04]  /*1a40*/  LEA R0, R0, 0x3b800000, 0x17 ;  /* 0x3b80000000007811 */ /* 0x000fc800078eb8ff */
[----:B------:R-:W-:Y:S01]  /*1a50*/  LOP3.LUT R23, R0, R2, R23, 0xfe, !PT ;  /* 0x0000000200177212 */ /* 0x000fe200078efe17 */
[----:B------:R-:W-:Y:S05]  /*1a60*/  BRA `(.L_x_7596) ;  /* 0x0000041000007947 */ /* 0x000fea0003800000 */
.L_x_7609:
        /* <DEDUP_REMOVED lines=20> */
.L_x_7614:
[----:B------:R-:W-:Y:S05]  /*1bb0*/  BSYNC B0 ;  /* 0x0000000000007941 */ /* 0x000fea0003800000 */
.L_x_7613:
[----:B------:R-:W-:Y:S01]  /*1bc0*/  IMAD.SHL.U32 R2, R2, 0x200000, RZ ;  /* 0x0020000002027824 */ /* 0x000fe200078e00ff */
[----:B------:R-:W-:-:S04]  /*1bd0*/  LEA R0, R0, 0x37800000, 0x17 ;  /* 0x3780000000007811 */ /* 0x000fc800078eb8ff */
[----:B------:R-:W-:Y:S01]  /*1be0*/  LOP3.LUT R23, R0, R2, R23, 0xfe, !PT ;  /* 0x0000000200177212 */ /* 0x000fe200078efe17 */
[----:B------:R-:W-:Y:S05]  /*1bf0*/  BRA `(.L_x_7596) ;  /* 0x0000028000007947 */ /* 0x000fea0003800000 */
.L_x_7608:
        /* <DEDUP_REMOVED lines=14> */
.L_x_7595:
        /* <DEDUP_REMOVED lines=21> */
.L_x_7616:
[----:B------:R-:W2:Y:S02]  /*1e30*/  LDG.E.64 R2, [R2.64] ;  /* 0x0000002402027981 */ /* 0x000ea4000c1e1b00 */
[----:B--2---:R0:W1:Y:S01]  /*1e40*/  I2F.U64 R23, R2 ;  /* 0x0000000200177312 */ /* 0x0040620000301000 */
[----:B------:R-:W-:Y:S05]  /*1e50*/  BRA `(.L_x_7596) ;  /* 0x0000002000007947 */ /* 0x000fea0003800000 */
.L_x_7615:
[----:B------:R-:W2:Y:S02]  /*1e60*/  LDG.E R2, [R2.64] ;  /* 0x0000002402027981 */ /* 0x000ea4000c1e1900 */
[----:B--2---:R0:W1:Y:S02]  /*1e70*/  I2F.U32 R23, R2 ;  /* 0x0000000200177306 */ /* 0x0040640000201000 */
.L_x_7596:
[----:B------:R-:W-:Y:S05]  /*1e80*/  BSYNC B6 ;  /* 0x0000000000067941 */ /* 0x000fea0003800000 */
.L_x_7590:
        /* <DEDUP_REMOVED lines=18> */
.L_x_7621:
[----:B------:R-:W2:Y:S02]  /*1fb0*/  LDG.E.U8 R0, [R2.64] ;  /* 0x0000002402007981 */ /* 0x000ea4000c1e1100 */
[----:B--2---:R-:W0:Y:S01]  /*1fc0*/  I2F.U16 R0, R0 ;  /* 0x0000000000007306 */ /* 0x004e220000101000 */
[----:B------:R-:W-:Y:S05]  /*1fd0*/  BRA `(.L_x_7623) ;  /* 0x00000ca000007947 */ /* 0x000fea0003800000 */
.L_x_7620:
        /* <DEDUP_REMOVED lines=9> */
.L_x_7625:
[----:B------:R-:W2:Y:S02]  /*2070*/  LDG.E R0, [R2.64] ;  /* 0x0000002402007981 */ /* 0x000ea4000c1e1900 */
[----:B--2---:R-:W0:Y:S01]  /*2080*/  I2F R0, R0 ;  /* 0x0000000000007306 */ /* 0x004e220000201400 */
[----:B------:R-:W-:Y:S05]  /*2090*/  BRA `(.L_x_7623) ;  /* 0x00000be000007947 */ /* 0x000fea0003800000 */
.L_x_7624:
[----:B------:R-:W2:Y:S02]  /*20a0*/  LDG.E.U16 R0, [R2.64] ;  /* 0x0000002402007981 */ /* 0x000ea4000c1e1500 */
[----:B--2---:R-:W0:Y:S01]  /*20b0*/  I2F.S16 R0, R0 ;  /* 0x0000000000007306 */ /* 0x004e220000101400 */
[----:B------:R-:W-:Y:S05]  /*20c0*/  BRA `(.L_x_7623) ;  /* 0x00000bb000007947 */ /* 0x000fea0003800000 */
.L_x_7619:
        /* <DEDUP_REMOVED lines=8> */
.L_x_7627:
[----:B------:R-:W2:Y:S02]  /*2150*/  LDG.E.U16 R0, [R2.64] ;  /* 0x0000002402007981 */ /* 0x000ea4000c1e1500 */
[----:B--2---:R-:W-:Y:S01]  /*2160*/  HADD2.F32 R0, -RZ, R0.H0_H0 ;  /* 0x20000000ff007230 */ /* 0x004fe20000004100 */
[----:B------:R-:W-:Y:S05]  /*2170*/  BRA `(.L_x_7623) ;  /* 0x00000b0000007947 */ /* 0x000fea0003800000 */
.L_x_7626:
        /* <DEDUP_REMOVED lines=8> */
.L_x_7629:
[----:B------:R-:W2:Y:S02]  /*2200*/  LDG.E.U16 R0, [R2.64] ;  /* 0x0000002402007981 */ /* 0x000ea4000c1e1500 */
[----:B--2---:R-:W-:Y:S01]  /*2210*/  HADD2.F32 R0, -RZ, R0.H0_H0 ;  /* 0x20000000ff007230 */ /* 0x004fe20000004100 */
[----:B------:R-:W-:Y:S05]  /*2220*/  BRA `(.L_x_7623) ;  /* 0x00000a5000007947 */ /* 0x000fea0003800000 */
.L_x_7628:
[----:B------:R-:W2:Y:S02]  /*2230*/  LDG.E.64 R2, [R2.64] ;  /* 0x0000002402027981 */ /* 0x000ea4000c1e1b00 */
[----:B--2---:R-:W0:Y:S01]  /*2240*/  F2F.F32.F64 R0, R2 ;  /* 0x0000000200007310 */ /* 0x004e220000301000 */
[----:B------:R-:W0:-:S14]  /*2250*/  DSETP.GEU.AND P0, PT, |R2|, c[0x2][0x0], PT ;  /* 0x008000000200762a */ /* 0x000e1c0003f0e200 */
[----:B0-----:R-:W-:Y:S01]  /*2260*/  @!P0 FMUL R0, R0, 1.175494350822287508e-38 ;  /* 0x0080000000008820 */ /* 0x001fe20000400000 */
[----:B------:R-:W-:Y:S05]  /*2270*/  BRA `(.L_x_7623) ;  /* 0x00000a0000007947 */ /* 0x000fea0003800000 */
.L_x_7618:
        /* <DEDUP_REMOVED lines=12> */
.L_x_7632:
[----:B------:R-:W2:Y:S02]  /*2340*/  LDG.E.64 R2, [R2.64] ;  /* 0x0000002402027981 */ /* 0x000ea4000c1e1b00 */
[----:B--2---:R-:W0:Y:S01]  /*2350*/  F2F.F32.F64 R0, R2 ;  /* 0x0000000200007310 */ /* 0x004e220000301000 */
[----:B------:R-:W0:-:S14]  /*2360*/  DSETP.GEU.AND P0, PT, |R2|, c[0x2][0x0], PT ;  /* 0x008000000200762a */ /* 0x000e1c0003f0e200 */
[----:B0-----:R-:W-:Y:S01]  /*2370*/  @!P0 FMUL R0, R0, 1.175494350822287508e-38 ;  /* 0x0080000000008820 */ /* 0x001fe20000400000 */
[----:B------:R-:W-:Y:S05]  /*2380*/  BRA `(.L_x_7623) ;  /* 0x000008f000007947 */ /* 0x000fea0003800000 */
.L_x_7631:
        /* <DEDUP_REMOVED lines=26> */
.L_x_7634:
        /* <DEDUP_REMOVED lines=13> */
.L_x_7633:
[----:B------:R-:W2:Y:S02]  /*2600*/  LDG.E.U16 R0, [R2.64] ;  /* 0x0000002402007981 */ /* 0x000ea4000c1e1500 */
[----:B--2---:R-:W-:Y:S01]  /*2610*/  PRMT R0, RZ, 0x5410, R0 ;  /* 0x00005410ff007816 */ /* 0x004fe20000000000 */
[----:B------:R-:W-:Y:S05]  /*2620*/  BRA `(.L_x_7623) ;  /* 0x0000065000007947 */ /* 0x000fea0003800000 */
.L_x_7630:
        /* <DEDUP_REMOVED lines=11> */
.L_x_7637:
        /* <DEDUP_REMOVED lines=20> */
.L_x_7639:
[----:B------:R-:W-:Y:S05]  /*2820*/  BSYNC B0 ;  /* 0x0000000000007941 */ /* 0x000fea0003800000 */
.L_x_7638:
[----:B------:R-:W-:Y:S01]  /*2830*/  LEA R3, R0, 0x3b800000, 0x17 ;  /* 0x3b80000000037811 */ /* 0x000fe200078eb8ff */
[----:B------:R-:W-:-:S05]  /*2840*/  IMAD.SHL.U32 R0, R2, 0x100000, RZ ;  /* 0x0010000002007824 */ /* 0x000fca00078e00ff */
[----:B------:R-:W-:Y:S01]  /*2850*/  LOP3.LUT R0, R3, R0, R4, 0xfe, !PT ;  /* 0x0000000003007212 */ /* 0x000fe200078efe04 */
[----:B------:R-:W-:Y:S05]  /*2860*/  BRA `(.L_x_7623) ;  /* 0x0000041000007947 */ /* 0x000fea0003800000 */
.L_x_7636:
        /* <DEDUP_REMOVED lines=20> */
.L_x_7641:
[----:B------:R-:W-:Y:S05]  /*29b0*/  BSYNC B0 ;  /* 0x0000000000007941 */ /* 0x000fea0003800000 */
.L_x_7640:
[----:B------:R-:W-:Y:S01]  /*29c0*/  LEA R3, R0, 0x37800000, 0x17 ;  /* 0x3780000000037811 */ /* 0x000fe200078eb8ff */
[----:B------:R-:W-:-:S05]  /*29d0*/  IMAD.SHL.U32 R0, R2, 0x200000, RZ ;  /* 0x0020000002007824 */ /* 0x000fca00078e00ff */
[----:B------:R-:W-:Y:S01]  /*29e0*/  LOP3.LUT R0, R3, R0, R4, 0xfe, !PT ;  /* 0x0000000003007212 */ /* 0x000fe200078efe04 */
[----:B------:R-:W-:Y:S05]  /*29f0*/  BRA `(.L_x_7623) ;  /* 0x0000028000007947 */ /* 0x000fea0003800000 */
.L_x_7635:
        /* <DEDUP_REMOVED lines=14> */
.L_x_7622:
        /* <DEDUP_REMOVED lines=21> */
.L_x_7643:
[----:B------:R-:W2:Y:S02]  /*2c30*/  LDG.E.64 R2, [R2.64] ;  /* 0x0000002402027981 */ /* 0x000ea4000c1e1b00 */
[----:B--2---:R0:W2:Y:S01]  /*2c40*/  I2F.U64 R0, R2 ;  /* 0x0000000200007312 */ /* 0x0040a20000301000 */
[----:B------:R-:W-:Y:S05]  /*2c50*/  BRA `(.L_x_7623) ;  /* 0x0000002000007947 */ /* 0x000fea0003800000 */
.L_x_7642:
[----:B------:R-:W2:Y:S02]  /*2c60*/  LDG.E R0, [R2.64] ;  /* 0x0000002402007981 */ /* 0x000ea4000c1e1900 */
[----:B--2---:R-:W0:Y:S02]  /*2c70*/  I2F.U32 R0, R0 ;  /* 0x0000000000007306 */ /* 0x004e240000201000 */
.L_x_7623:
[----:B------:R-:W-:Y:S05]  /*2c80*/  BSYNC B6 ;  /* 0x0000000000067941 */ /* 0x000fea0003800000 */
.L_x_7617:
[----:B------:R-:W3:Y:S01]  /*2c90*/  LDC.U8 R5, c[0x0][0x3e1] ;  /* 0x0000f840ff057b82 */ /* 0x000ee20000000000 */
[C---:B0-2--5:R-:W-:Y:S01]  /*2ca0*/  FSETP.GT.FTZ.AND P0, PT, R0.reuse, 1, PT ;  /* 0x3f8000000000780b */ /* 0x065fe20003f14000 */
[----:B------:R-:W-:Y:S01]  /*2cb0*/  IMAD.MOV.U32 R2, RZ, RZ, 0x7fc00000 ;  /* 0x7fc00000ff027424 */ /* 0x000fe200078e00ff */
[----:B------:R-:W-:-:S04]  /*2cc0*/  FSETP.GEU.FTZ.AND P1, PT, R0, RZ, PT ;  /* 0x000000ff0000720b */ /* 0x000fc80003f3e000 */
        /* <DEDUP_REMOVED lines=19> */
.L_x_7647:
[----:B------:R-:W0:Y:S02]  /*2e00*/  F2I.S64.TRUNC R2, R2 ;  /* 0x0000000200027311 */ /* 0x000e24000020d900 */
[----:B0-----:R-:W-:-:S05]  /*2e10*/  IMAD.MOV.U32 R5, RZ, RZ, R2 ;  /* 0x000000ffff057224 */ /* 0x001fca00078e0002 */
[----:B------:R0:W-:Y:S01]  /*2e20*/  STG.E.U8 [R16.64], R5 ;  /* 0x0000000510007986 */ /* 0x0001e2000c101124 */
[----:B------:R-:W-:Y:S05]  /*2e30*/  BRA `(.L_x_7649) ;  /* 0x00000d3000007947 */ /* 0x000fea0003800000 */
.L_x_7646:
        /* <DEDUP_REMOVED lines=9> */
.L_x_7651:
[----:B------:R-:W0:Y:S02]  /*2ed0*/  F2I.FTZ.TRUNC.NTZ R3, R2 ;  /* 0x0000000200037305 */ /* 0x000e24000021f100 */
[----:B0-----:R0:W-:Y:S01]  /*2ee0*/  STG.E [R16.64], R3 ;  /* 0x0000000310007986 */ /* 0x0011e2000c101924 */
[----:B------:R-:W-:Y:S05]  /*2ef0*/  BRA `(.L_x_7649) ;  /* 0x00000c7000007947 */ /* 0x000fea0003800000 */
.L_x_7650:
[----:B------:R-:W0:Y:S02]  /*2f00*/  F2I.FTZ.TRUNC.NTZ R3, R2 ;  /* 0x0000000200037305 */ /* 0x000e24000021f100 */
[----:B0-----:R0:W-:Y:S01]  /*2f10*/  STG.E.U16 [R16.64], R3 ;  /* 0x0000000310007986 */ /* 0x0011e2000c101524 */
[----:B------:R-:W-:Y:S05]  /*2f20*/  BRA `(.L_x_7649) ;  /* 0x00000c4000007947 */ /* 0x000fea0003800000 */
.L_x_7645:
        /* <DEDUP_REMOVED lines=8> */
.L_x_7653:
[----:B------:R-:W-:-:S05]  /*2fb0*/  F2FP.PACK_AB R2, RZ, R2 ;  /* 0x00000002ff02723e */ /* 0x000fca00000000ff */
[----:B------:R0:W-:Y:S01]  /*2fc0*/  STG.E.U16 [R16.64], R2 ;  /* 0x0000000210007986 */ /* 0x0001e2000c101524 */
[----:B------:R-:W-:Y:S05]  /*2fd0*/  BRA `(.L_x_7649) ;  /* 0x00000b9000007947 */ /* 0x000fea0003800000 */
.L_x_7652:
        /* <DEDUP_REMOVED lines=9> */
.L_x_7655:
[----:B------:R-:W-:-:S04]  /*3070*/  F2FP.PACK_AB R3, RZ, R2 ;  /* 0x00000002ff03723e */ /* 0x000fc800000000ff */
[----:B------:R-:W-:-:S05]  /*3080*/  PRMT R3, R3, 0x5410, RZ ;  /* 0x0000541003037816 */ /* 0x000fca00000000ff */
[----:B------:R0:W-:Y:S01]  /*3090*/  STG.E [R16.64], R3 ;  /* 0x0000000310007986 */ /* 0x0001e2000c101924 */
[----:B------:R-:W-:Y:S05]  /*30a0*/  BRA `(.L_x_7649) ;  /* 0x00000ac000007947 */ /* 0x000fea0003800000 */
.L_x_7654:
[----:B------:R-:W-:-:S06]  /*30b0*/  FMUL.FTZ R2, R2, 1 ;  /* 0x3f80000002027820 */ /* 0x000fcc0000410000 */
[----:B------:R-:W0:Y:S02]  /*30c0*/  F2F.F64.F32 R2, R2 ;  /* 0x0000000200027310 */ /* 0x000e240000201800 */
[----:B0-----:R0:W-:Y:S01]  /*30d0*/  STG.E.64 [R16.64], R2 ;  /* 0x0000000210007986 */ /* 0x0011e2000c101b24 */
[----:B------:R-:W-:Y:S05]  /*30e0*/  BRA `(.L_x_7649) ;  /* 0x00000a8000007947 */ /* 0x000fea0003800000 */
.L_x_7644:
        /* <DEDUP_REMOVED lines=12> */
.L_x_7658:
[----:B------:R-:W-:Y:S01]  /*31b0*/  FMUL.FTZ R4, R2, 1 ;  /* 0x3f80000002047820 */ /* 0x000fe20000410000 */
[----:B------:R-:W-:-:S05]  /*31c0*/  CS2R R6, SRZ ;  /* 0x0000000000067805 */ /* 0x000fca000001ff00 */
[----:B------:R-:W0:Y:S02]  /*31d0*/  F2F.F64.F32 R4, R4 ;  /* 0x0000000400047310 */ /* 0x000e240000201800 */
[----:B0-----:R0:W-:Y:S01]  /*31e0*/  STG.E.128 [R16.64], R4 ;  /* 0x0000000410007986 */ /* 0x0011e2000c101d24 */
[----:B------:R-:W-:Y:S05]  /*31f0*/  BRA `(.L_x_7649) ;  /* 0x0000097000007947 */ /* 0x000fea0003800000 */
.L_x_7657:
        /* <DEDUP_REMOVED lines=20> */
.L_x_7662:
[----:B------:R-:W-:Y:S05]  /*3340*/  BSYNC B0 ;  /* 0x0000000000007941 */ /* 0x000fea0003800000 */
.L_x_7661:
[----:B------:R-:W-:-:S05]  /*3350*/  LOP3.LUT R5, R0, R5, RZ, 0xfc, !PT ;  /* 0x0000000500057212 */ /* 0x000fca00078efcff */
[----:B------:R0:W-:Y:S01]  /*3360*/  STG.E.U8 [R16.64], R5 ;  /* 0x0000000510007986 */ /* 0x0001e2000c101124 */
[----:B------:R-:W-:Y:S05]  /*3370*/  BRA `(.L_x_7649) ;  /* 0x000007f000007947 */ /* 0x000fea0003800000 */
.L_x_7660:
        /* <DEDUP_REMOVED lines=12> */
.L_x_7664:
[----:B------:R-:W-:Y:S01]  /*3440*/  IMAD.MOV.U32 R0, RZ, RZ, 0x7f ;  /* 0x0000007fff007424 */ /* 0x000fe200078e00ff */
[----:B------:R-:W-:-:S04]  /*3450*/  ISETP.GT.U32.AND P0, PT, R4, 0x7f800000, PT ;  /* 0x7f8000000400780c */ /* 0x000fc80003f04070 */
[----:B------:R-:W-:-:S04]  /*3460*/  SEL R0, R0, 0x7c, P0 ;  /* 0x0000007c00007807 */ /* 0x000fc80000000000 */
.L_x_7665:
[----:B------:R-:W-:Y:S05]  /*3470*/  BSYNC B0 ;  /* 0x0000000000007941 */ /* 0x000fea0003800000 */
.L_x_7663:
[----:B------:R-:W-:-:S04]  /*3480*/  LOP3.LUT R2, R2, 0x80000000, RZ, 0xc0, !PT ;  /* 0x8000000002027812 */ /* 0x000fc800078ec0ff */
[----:B------:R-:W-:-:S04]  /*3490*/  SHF.R.U32.HI R3, RZ, 0x18, R2 ;  /* 0x00000018ff037819 */ /* 0x000fc80000011602 */
[----:B------:R-:W-:-:S05]  /*34a0*/  LOP3.LUT R3, R0, R3, RZ, 0xfc, !PT ;  /* 0x0000000300037212 */ /* 0x000fca00078efcff */
[----:B------:R0:W-:Y:S01]  /*34b0*/  STG.E.U8 [R16.64], R3 ;  /* 0x0000000310007986 */ /* 0x0001e2000c101124 */
[----:B------:R-:W-:Y:S05]  /*34c0*/  BRA `(.L_x_7649) ;  /* 0x000006a000007947 */ /* 0x000fea0003800000 */
.L_x_7659:
[----:B------:R-:W-:-:S05]  /*34d0*/  F2FP.BF16.PACK_AB R2, RZ, R2 ;  /* 0x00000002ff02723e */ /* 0x000fca00000010ff */
[----:B------:R0:W-:Y:S01]  /*34e0*/  STG.E.U16 [R16.64], R2 ;  /* 0x0000000210007986 */ /* 0x0001e2000c101524 */
[----:B------:R-:W-:Y:S05]  /*34f0*/  BRA `(.L_x_7649) ;  /* 0x0000067000007947 */ /* 0x000fea0003800000 */
.L_x_7656:
        /* <DEDUP_REMOVED lines=11> */
.L_x_7668:
        /* <DEDUP_REMOVED lines=16> */
.L_x_7671:
[----:B------:R-:W-:-:S04]  /*36b0*/  LOP3.LUT R2, R2, 0x80000000, RZ, 0xc0, !PT ;  /* 0x8000000002027812 */ /* 0x000fc800078ec0ff */
[----:B------:R-:W-:-:S04]  /*36c0*/  SHF.R.U32.HI R3, RZ, 0x18, R2 ;  /* 0x00000018ff037819 */ /* 0x000fc80000011602 */
[----:B------:R-:W-:-:S04]  /*36d0*/  LOP3.LUT R0, R0, R3, RZ, 0xfc, !PT ;  /* 0x0000000300007212 */ /* 0x000fc800078efcff */
[----:B------:R-:W-:Y:S02]  /*36e0*/  PRMT R8, R0, 0x7610, R8 ;  /* 0x0000761000087816 */ /* 0x000fe40000000008 */
.L_x_7670:
[----:B------:R-:W-:Y:S05]  /*36f0*/  BSYNC B0 ;  /* 0x0000000000007941 */ /* 0x000fea0003800000 */
.L_x_7669:
[----:B------:R0:W-:Y:S01]  /*3700*/  STG.E.U8 [R16.64], R8 ;  /* 0x0000000810007986 */ /* 0x0001e2000c101124 */
[----:B------:R-:W-:Y:S05]  /*3710*/  BRA `(.L_x_7649) ;  /* 0x0000045000007947 */ /* 0x000fea0003800000 */
.L_x_7667:
        /* <DEDUP_REMOVED lines=16> */
.L_x_7674:
[----:B------:R-:W-:-:S04]  /*3820*/  LOP3.LUT R2, R2, 0x80000000, RZ, 0xc0, !PT ;  /* 0x8000000002027812 */ /* 0x000fc800078ec0ff */
[----:B------:R-:W-:-:S04]  /*3830*/  SHF.R.U32.HI R3, RZ, 0x18, R2 ;  /* 0x00000018ff037819 */ /* 0x000fc80000011602 */
[----:B------:R-:W-:-:S04]  /*3840*/  LOP3.LUT R0, R0, R3, RZ, 0xfc, !PT ;  /* 0x0000000300007212 */ /* 0x000fc800078efcff */
[----:B------:R-:W-:Y:S02]  /*3850*/  PRMT R8, R0, 0x7610, R8 ;  /* 0x0000761000087816 */ /* 0x000fe40000000008 */
.L_x_7673:
[----:B------:R-:W-:Y:S05]  /*3860*/  BSYNC B0 ;  /* 0x0000000000007941 */ /* 0x000fea0003800000 */
.L_x_7672:
[----:B------:R0:W-:Y:S01]  /*3870*/  STG.E.U8 [R16.64], R8 ;  /* 0x0000000810007986 */ /* 0x0001e2000c101124 */
[----:B------:R-:W-:Y:S05]  /*3880*/  BRA `(.L_x_7649) ;  /* 0x000002e000007947 */ /* 0x000fea0003800000 */
.L_x_7666:
        /* <DEDUP_REMOVED lines=21> */
.L_x_7648:
        /* <DEDUP_REMOVED lines=20> */
.L_x_7676:
[----:B------:R-:W0:Y:S02]  /*3b20*/  F2I.U64.TRUNC R2, R2 ;  /* 0x0000000200027311 */ /* 0x000e24000020d800 */
[----:B0-----:R0:W-:Y:S01]  /*3b30*/  STG.E.64 [R16.64], R2 ;  /* 0x0000000210007986 */ /* 0x0011e2000c101b24 */
[----:B------:R-:W-:Y:S05]  /*3b40*/  BRA `(.L_x_7649) ;  /* 0x0000002000007947 */ /* 0x000fea0003800000 */
.L_x_7675:
[----:B------:R-:W0:Y:S02]  /*3b50*/  F2I.FTZ.U32.TRUNC.NTZ R3, R2 ;  /* 0x0000000200037305 */ /* 0x000e24000021f000 */
[----:B0-----:R0:W-:Y:S02]  /*3b60*/  STG.E [R16.64], R3 ;  /* 0x0000000310007986 */ /* 0x0011e4000c101924 */
.L_x_7649:
[----:B------:R-:W-:-:S05]  /*3b70*/  IMAD R18, R19, 0x200, R18 ;  /* 0x0000020013127824 */ /* 0x000fca00078e0212 */
[----:B------:R-:W-:Y:S02]  /*3b80*/  IADD3 R23, R18, 0x80, RZ ;  /* 0x0000008012177810 */ /* 0x000fe40007ffe0ff */
.L_x_7588:
[----:B------:R-:W-:Y:S05]  /*3b90*/  BSYNC B7 ;  /* 0x0000000000077941 */ /* 0x000fea0003800000 */
.L_x_7587:
        /* <DEDUP_REMOVED lines=258> */
.L_x_7679:
        /* <DEDUP_REMOVED lines=20> */
.L_x_7684:
[----:B------:R-:W2:Y:S02]  /*4d00*/  LDG.E.U8 R2, [R2.64] ;  /* 0x0000002402027981 */ /* 0x000ea4000c1e1100 */
[----:B--2---:R0:W1:Y:S01]  /*4d10*/  I2F.U16 R19, R2 ;  /* 0x0000000200137306 */ /* 0x0040620000101000 */
[----:B------:R-:W-:Y:S05]  /*4d20*/  BRA `(.L_x_7686) ;  /* 0x00000ca000007947 */ /* 0x000fea0003800000 */
.L_x_7683:
        /* <DEDUP_REMOVED lines=9> */
.L_x_7688:
[----:B------:R-:W2:Y:S02]  /*4dc0*/  LDG.E R2, [R2.64] ;  /* 0x0000002402027981 */ /* 0x000ea4000c1e1900 */
[----:B--2---:R0:W1:Y:S01]  /*4dd0*/  I2F R19, R2 ;  /* 0x0000000200137306 */ /* 0x0040620000201400 */
[----:B------:R-:W-:Y:S05]  /*4de0*/  BRA `(.L_x_7686) ;  /* 0x00000be000007947 */ /* 0x000fea0003800000 */
.L_x_7687:
[----:B------:R-:W2:Y:S02]  /*4df0*/  LDG.E.U16 R2, [R2.64] ;  /* 0x0000002402027981 */ /* 0x000ea4000c1e1500 */
[----:B--2---:R0:W1:Y:S01]  /*4e00*/  I2F.S16 R19, R2 ;  /* 0x0000000200137306 */ /* 0x0040620000101400 */
[----:B------:R-:W-:Y:S05]  /*4e10*/  BRA `(.L_x_7686) ;  /* 0x00000bb000007947 */ /* 0x000fea0003800000 */
.L_x_7682:
        /* <DEDUP_REMOVED lines=8> */
.L_x_7690:
[----:B------:R-:W2:Y:S02]  /*4ea0*/  LDG.E.U16 R2, [R2.64] ;  /* 0x0000002402027981 */ /* 0x000ea4000c1e1500 */
[----:B--2---:R-:W-:Y:S01]  /*4eb0*/  HADD2.F32 R19, -RZ, R2.H0_H0 ;  /* 0x20000002ff137230 */ /* 0x004fe20000004100 */
[----:B------:R-:W-:Y:S05]  /*4ec0*/  BRA `(.L_x_7686) ;  /* 0x00000b0000007947 */ /* 0x000fea0003800000 */
.L_x_7689:
        /* <DEDUP_REMOVED lines=8> */
.L_x_7692:
[----:B------:R-:W2:Y:S02]  /*4f50*/  LDG.E.U16 R2, [R2.64] ;  /* 0x0000002402027981 */ /* 0x000ea4000c1e1500 */
[----:B--2---:R-:W-:Y:S01]  /*4f60*/  HADD2.F32 R19, -RZ, R2.H0_H0 ;  /* 0x20000002ff137230 */ /* 0x004fe20000004100 */
[----:B------:R-:W-:Y:S05]  /*4f70*/  BRA `(.L_x_7686) ;  /* 0x00000a5000007947 */ /* 0x000fea0003800000 */
.L_x_7691:
[----:B------:R-:W2:Y:S02]  /*4f80*/  LDG.E.64 R2, [R2.64] ;  /* 0x0000002402027981 */ /* 0x000ea4000c1e1b00 */
[----:B--2---:R-:W0:Y:S01]  /*4f90*/  F2F.F32.F64 R19, R2 ;  /* 0x0000000200137310 */ /* 0x004e220000301000 */
[----:B------:R-:W0:-:S14]  /*4fa0*/  DSETP.GEU.AND P0, PT, |R2|, c[0x2][0x0], PT ;  /* 0x008000000200762a */ /* 0x000e1c0003f0e200 */
[----:B0-----:R-:W-:Y:S01]  /*4fb0*/  @!P0 FMUL R19, R19, 1.175494350822287508e-38 ;  /* 0x0080000013138820 */ /* 0x001fe20000400000 */
[----:B------:R-:W-:Y:S05]  /*4fc0*/  BRA `(.L_x_7686) ;  /* 0x00000a0000007947 */ /* 0x000fea0003800000 */
.L_x_7681:
        /* <DEDUP_REMOVED lines=12> */
.L_x_7695:
[----:B------:R-:W2:Y:S02]  /*5090*/  LDG.E.64 R2, [R2.64] ;  /* 0x0000002402027981 */ /* 0x000ea4000c1e1b00 */
[----:B--2---:R-:W0:Y:S01]  /*50a0*/  F2F.F32.F64 R19, R2 ;  /* 0x0000000200137310 */ /* 0x004e220000301000 */
[----:B------:R-:W0:-:S14]  /*50b0*/  DSETP.GEU.AND P0, PT, |R2|, c[0x2][0x0], PT ;  /* 0x008000000200762a */ /* 0x000e1c0003f0e200 */
[----:B0-----:R-:W-:Y:S01]  /*50c0*/  @!P0 FMUL R19, R19, 1.175494350822287508e-38 ;  /* 0x0080000013138820 */ /* 0x001fe20000400000 */
[----:B------:R-:W-:Y:S05]  /*50d0*/  BRA `(.L_x_7686) ;  /* 0x000008f000007947 */ /* 0x000fea0003800000 */
.L_x_7694:
        /* <DEDUP_REMOVED lines=26> */
.L_x_7697:
        /* <DEDUP_REMOVED lines=13> */
.L_x_7696:
[----:B------:R-:W2:Y:S02]  /*5350*/  LDG.E.U16 R2, [R2.64] ;  /* 0x0000002402027981 */ /* 0x000ea4000c1e1500 */
[----:B--2---:R-:W-:Y:S01]  /*5360*/  PRMT R19, RZ, 0x5410, R2 ;  /* 0x00005410ff137816 */ /* 0x004fe20000000002 */
[----:B------:R-:W-:Y:S05]  /*5370*/  BRA `(.L_x_7686) ;  /* 0x0000065000007947 */ /* 0x000fea0003800000 */
.L_x_7693:
        /* <DEDUP_REMOVED lines=11> */
.L_x_7700:
        /* <DEDUP_REMOVED lines=20> */
.L_x_7702:
[----:B------:R-:W-:Y:S05]  /*5570*/  BSYNC B0 ;  /* 0x0000000000007941 */ /* 0x000fea0003800000 */
.L_x_7701:
[----:B------:R-:W-:Y:S01]  /*5580*/  IMAD.SHL.U32 R2, R2, 0x100000, RZ ;  /* 0x0010000002027824 */ /* 0x000fe200078e00ff */
[----:B------:R-:W-:-:S04]  /*5590*/  LEA R0, R0, 0x3b800000, 0x17 ;  /* 0x3b80000000007811 */ /* 0x000fc800078eb8ff */
[----:B------:R-:W-:Y:S01]  /*55a0*/  LOP3.LUT R19, R0, R2, R19, 0xfe, !PT ;  /* 0x0000000200137212 */ /* 0x000fe200078efe13 */
[----:B------:R-:W-:Y:S05]  /*55b0*/  BRA `(.L_x_7686) ;  /* 0x0000041000007947 */ /* 0x000fea0003800000 */
.L_x_7699:
        /* <DEDUP_REMOVED lines=20> */
.L_x_7704:
[----:B------:R-:W-:Y:S05]  /*5700*/  BSYNC B0 ;  /* 0x0000000000007941 */ /* 0x000fea0003800000 */
.L_x_7703:
[----:B------:R-:W-:Y:S01]  /*5710*/  IMAD.SHL.U32 R2, R2, 0x200000, RZ ;  /* 0x0020000002027824 */ /* 0x000fe200078e00ff */
[----:B------:R-:W-:-:S04]  /*5720*/  LEA R0, R0, 0x37800000, 0x17 ;  /* 0x3780000000007811 */ /* 0x000fc800078eb8ff */
[----:B------:R-:W-:Y:S01]  /*5730*/  LOP3.LUT R19, R0, R2, R19, 0xfe, !PT ;  /* 0x0000000200137212 */ /* 0x000fe200078efe13 */
[----:B------:R-:W-:Y:S05]  /*5740*/  BRA `(.L_x_7686) ;  /* 0x0000028000007947 */ /* 0x000fea0003800000 */
.L_x_7698:
        /* <DEDUP_REMOVED lines=14> */
.L_x_7685:
        /* <DEDUP_REMOVED lines=21> */
.L_x_7706:
[----:B------:R-:W2:Y:S02]  /*5980*/  LDG.E.64 R2, [R2.64] ;  /* 0x0000002402027981 */ /* 0x000ea4000c1e1b00 */
[----:B--2---:R0:W1:Y:S01]  /*5990*/  I2F.U64 R19, R2 ;  /* 0x0000000200137312 */ /* 0x0040620000301000 */
[----:B------:R-:W-:Y:S05]  /*59a0*/  BRA `(.L_x_7686) ;  /* 0x0000002000007947 */ /* 0x000fea0003800000 */
.L_x_7705:
[----:B------:R-:W2:Y:S02]  /*59b0*/  LDG.E R2, [R2.64] ;  /* 0x0000002402027981 */ /* 0x000ea4000c1e1900 */
[----:B--2---:R0:W1:Y:S02]  /*59c0*/  I2F.U32 R19, R2 ;  /* 0x0000000200137306 */ /* 0x0040640000201000 */
.L_x_7686:
[----:B------:R-:W-:Y:S05]  /*59d0*/  BSYNC B6 ;  /* 0x0000000000067941 */ /* 0x000fea0003800000 */
.L_x_7680:
        /* <DEDUP_REMOVED lines=18> */
.L_x_7711:
[----:B------:R-:W2:Y:S02]  /*5b00*/  LDG.E.U8 R0, [R2.64] ;  /* 0x0000002402007981 */ /* 0x000ea4000c1e1100 */
[----:B--2---:R-:W0:Y:S01]  /*5b10*/  I2F.U16 R0, R0 ;  /* 0x0000000000007306 */ /* 0x004e220000101000 */
[----:B------:R-:W-:Y:S05]  /*5b20*/  BRA `(.L_x_7713) ;  /* 0x00000ca000007947 */ /* 0x000fea0003800000 */
.L_x_7710:
        /* <DEDUP_REMOVED lines=9> */
.L_x_7715:
[----:B------:R-:W2:Y:S02]  /*5bc0*/  LDG.E R0, [R2.64] ;  /* 0x0000002402007981 */ /* 0x000ea4000c1e1900 */
[----:B--2---:R-:W0:Y:S01]  /*5bd0*/  I2F R0, R0 ;  /* 0x0000000000007306 */ /* 0x004e220000201400 */
[----:B------:R-:W-:Y:S05]  /*5be0*/  BRA `(.L_x_7713) ;  /* 0x00000be000007947 */ /* 0x000fea0003800000 */
.L_x_7714:
[----:B------:R-:W2:Y:S02]  /*5bf0*/  LDG.E.U16 R0, [R2.64] ;  /* 0x0000002402007981 */ /* 0x000ea4000c1e1500 */
[----:B--2---:R-:W0:Y:S01]  /*5c00*/  I2F.S16 R0, R0 ;  /* 0x0000000000007306 */ /* 0x004e220000101400 */
[----:B------:R-:W-:Y:S05]  /*5c10*/  BRA `(.L_x_7713) ;  /* 0x00000bb000007947 */ /* 0x000fea0003800000 */
.L_x_7709:
        /* <DEDUP_REMOVED lines=8> */
.L_x_7717:
[----:B------:R-:W2:Y:S02]  /*5ca0*/  LDG.E.U16 R0, [R2.64] ;  /* 0x0000002402007981 */ /* 0x000ea4000c1e1500 */
[----:B--2---:R-:W-:Y:S01]  /*5cb0*/  HADD2.F32 R0, -RZ, R0.H0_H0 ;  /* 0x20000000ff007230 */ /* 0x004fe20000004100 */
[----:B------:R-:W-:Y:S05]  /*5cc0*/  BRA `(.L_x_7713) ;  /* 0x00000b0000007947 */ /* 0x000fea0003800000 */
.L_x_7716:
        /* <DEDUP_REMOVED lines=8> */
.L_x_7719:
[----:B------:R-:W2:Y:S02]  /*5d50*/  LDG.E.U16 R0, [R2.64] ;  /* 0x0000002402007981 */ /* 0x000ea4000c1e1500 */
[----:B--2---:R-:W-:Y:S01]  /*5d60*/  HADD2.F32 R0, -RZ, R0.H0_H0 ;  /* 0x20000000ff007230 */ /* 0x004fe20000004100 */
[----:B------:R-:W-:Y:S05]  /*5d70*/  BRA `(.L_x_7713) ;  /* 0x00000a5000007947 */ /* 0x000fea0003800000 */
.L_x_7718:
[----:B------:R-:W2:Y:S02]  /*5d80*/  LDG.E.64 R2, [R2.64] ;  /* 0x0000002402027981 */ /* 0x000ea4000c1e1b00 */
[----:B--2---:R-:W0:Y:S01]  /*5d90*/  F2F.F32.F64 R0, R2 ;  /* 0x0000000200007310 */ /* 0x004e220000301000 */
[----:B------:R-:W0:-:S14]  /*5da0*/  DSETP.GEU.AND P0, PT, |R2|, c[0x2][0x0], PT ;  /* 0x008000000200762a */ /* 0x000e1c0003f0e200 */
[----:B0-----:R-:W-:Y:S01]  /*5db0*/  @!P0 FMUL R0, R0, 1.175494350822287508e-38 ;  /* 0x0080000000008820 */ /* 0x001fe20000400000 */
[----:B------:R-:W-:Y:S05]  /*5dc0*/  BRA `(.L_x_7713) ;  /* 0x00000a0000007947 */ /* 0x000fea0003800000 */
.L_x_7708:
        /* <DEDUP_REMOVED lines=12> */
.L_x_7722:
[----:B------:R-:W2:Y:S02]  /*5e90*/  LDG.E.64 R2, [R2.64] ;  /* 0x0000002402027981 */ /* 0x000ea4000c1e1b00 */
[----:B--2---:R-:W0:Y:S01]  /*5ea0*/  F2F.F32.F64 R0, R2 ;  /* 0x0000000200007310 */ /* 0x004e220000301000 */
[----:B------:R-:W0:-:S14]  /*5eb0*/  DSETP.GEU.AND P0, PT, |R2|, c[0x2][0x0], PT ;  /* 0x008000000200762a */ /* 0x000e1c0003f0e200 */
[----:B0-----:R-:W-:Y:S01]  /*5ec0*/  @!P0 FMUL R0, R0, 1.175494350822287508e-38 ;  /* 0x0080000000008820 */ /* 0x001fe20000400000 */
[----:B------:R-:W-:Y:S05]  /*5ed0*/  BRA `(.L_x_7713) ;  /* 0x000008f000007947 */ /* 0x000fea0003800000 */
.L_x_7721:
        /* <DEDUP_REMOVED lines=26> */
.L_x_7724:
        /* <DEDUP_REMOVED lines=13> */
.L_x_7723:
[----:B------:R-:W2:Y:S02]  /*6150*/  LDG.E.U16 R0, [R2.64] ;  /* 0x0000002402007981 */ /* 0x000ea4000c1e1500 */
[----:B--2---:R-:W-:Y:S01]  /*6160*/  PRMT R0, RZ, 0x5410, R0 ;  /* 0x00005410ff007816 */ /* 0x004fe20000000000 */
[----:B------:R-:W-:Y:S05]  /*6170*/  BRA `(.L_x_7713) ;  /* 0x0000065000007947 */ /* 0x000fea0003800000 */
.L_x_7720:
        /* <DEDUP_REMOVED lines=11> */
.L_x_7727:
        /* <DEDUP_REMOVED lines=20> */
.L_x_7729:
[----:B------:R-:W-:Y:S05]  /*6370*/  BSYNC B0 ;  /* 0x0000000000007941 */ /* 0x000fea0003800000 */
.L_x_7728:
[----:B------:R-:W-:Y:S01]  /*6380*/  LEA R3, R0, 0x3b800000, 0x17 ;  /* 0x3b80000000037811 */ /* 0x000fe200078eb8ff */
[----:B------:R-:W-:-:S05]  /*6390*/  IMAD.SHL.U32 R0, R2, 0x100000, RZ ;  /* 0x0010000002007824 */ /* 0x000fca00078e00ff */
[----:B------:R-:W-:Y:S01]  /*63a0*/  LOP3.LUT R0, R3, R0, R4, 0xfe, !PT ;  /* 0x0000000003007212 */ /* 0x000fe200078efe04 */
[----:B------:R-:W-:Y:S05]  /*63b0*/  BRA `(.L_x_7713) ;  /* 0x0000041000007947 */ /* 0x000fea0003800000 */
.L_x_7726:
        /* <DEDUP_REMOVED lines=20> */
.L_x_7731:
[----:B------:R-:W-:Y:S05]  /*6500*/  BSYNC B0 ;  /* 0x0000000000007941 */ /* 0x000fea0003800000 */
.L_x_7730:
[----:B------:R-:W-:Y:S01]  /*6510*/  LEA R3, R0, 0x37800000, 0x17 ;  /* 0x3780000000037811 */ /* 0x000fe200078eb8ff */
[----:B------:R-:W-:-:S05]  /*6520*/  IMAD.SHL.U32 R0, R2, 0x200000, RZ ;  /* 0x0020000002007824 */ /* 0x000fca00078e00ff */
[----:B------:R-:W-:Y:S01]  /*6530*/  LOP3.LUT R0, R3, R0, R4, 0xfe, !PT ;  /* 0x0000000003007212 */ /* 0x000fe200078efe04 */
[----:B------:R-:W-:Y:S05]  /*6540*/  BRA `(.L_x_7713) ;  /* 0x0000028000007947 */ /* 0x000fea0003800000 */
.L_x_7725:
        /* <DEDUP_REMOVED lines=14> */
.L_x_7712:
        /* <DEDUP_REMOVED lines=21> */
.L_x_7733:
[----:B------:R-:W2:Y:S02]  /*6780*/  LDG.E.64 R2, [R2.64] ;  /* 0x0000002402027981 */ /* 0x000ea4000c1e1b00 */
[----:B--2---:R0:W2:Y:S01]  /*6790*/  I2F.U64 R0, R2 ;  /* 0x0000000200007312 */ /* 0x0040a20000301000 */
[----:B------:R-:W-:Y:S05]  /*67a0*/  BRA `(.L_x_7713) ;  /* 0x0000002000007947 */ /* 0x000fea0003800000 */
.L_x_7732:
[----:B------:R-:W2:Y:S02]  /*67b0*/  LDG.E R0, [R2.64] ;  /* 0x0000002402007981 */ /* 0x000ea4000c1e1900 */
[----:B--2---:R-:W0:Y:S02]  /*67c0*/  I2F.U32 R0, R0 ;  /* 0x0000000000007306 */ /* 0x004e240000201000 */
.L_x_7713:
[----:B------:R-:W-:Y:S05]  /*67d0*/  BSYNC B6 ;  /* 0x0000000000067941 */ /* 0x000fea0003800000 */
.L_x_7707:
        /* <DEDUP_REMOVED lines=23> */
.L_x_7737:
[----:B------:R-:W0:Y:S02]  /*6950*/  F2I.S64.TRUNC R2, R2 ;  /* 0x0000000200027311 */ /* 0x000e24000020d900 */
[----:B0-----:R-:W-:-:S05]  /*6960*/  IMAD.MOV.U32 R5, RZ, RZ, R2 ;  /* 0x000000ffff057224 */ /* 0x001fca00078e0002 */
[----:B------:R0:W-:Y:S01]  /*6970*/  STG.E.U8 [R16.64], R5 ;  /* 0x0000000510007986 */ /* 0x0001e2000c101124 */
[----:B------:R-:W-:Y:S05]  /*6980*/  BRA `(.L_x_7739) ;  /* 0x00000d3000007947 */ /* 0x000fea0003800000 */
.L_x_7736:
        /* <DEDUP_REMOVED lines=9> */
.L_x_7741:
[----:B------:R-:W0:Y:S02]  /*6a20*/  F2I.FTZ.TRUNC.NTZ R3, R2 ;  /* 0x0000000200037305 */ /* 0x000e24000021f100 */
[----:B0-----:R0:W-:Y:S01]  /*6a30*/  STG.E [R16.64], R3 ;  /* 0x0000000310007986 */ /* 0x0011e2000c101924 */
[----:B------:R-:W-:Y:S05]  /*6a40*/  BRA `(.L_x_7739) ;  /* 0x00000c7000007947 */ /* 0x000fea0003800000 */
.L_x_7740:
[----:B------:R-:W0:Y:S02]  /*6a50*/  F2I.FTZ.TRUNC.NTZ R3, R2 ;  /* 0x0000000200037305 */ /* 0x000e24000021f100 */
[----:B0-----:R0:W-:Y:S01]  /*6a60*/  STG.E.U16 [R16.64], R3 ;  /* 0x0000000310007986 */ /* 0x0011e2000c101524 */
[----:B------:R-:W-:Y:S05]  /*6a70*/  BRA `(.L_x_7739) ;  /* 0x00000c4000007947 */ /* 0x000fea0003800000 */
.L_x_7735:
        /* <DEDUP_REMOVED lines=8> */
.L_x_7743:
[----:B------:R-:W-:-:S05]  /*6b00*/  F2FP.PACK_AB R2, RZ, R2 ;  /* 0x00000002ff02723e */ /* 0x000fca00000000ff */
[----:B------:R0:W-:Y:S01]  /*6b10*/  STG.E.U16 [R16.64], R2 ;  /* 0x0000000210007986 */ /* 0x0001e2000c101524 */
[----:B------:R-:W-:Y:S05]  /*6b20*/  BRA `(.L_x_7739) ;  /* 0x00000b9000007947 */ /* 0x000fea0003800000 */
.L_x_7742:
        /* <DEDUP_REMOVED lines=9> */
.L_x_7745:
[----:B------:R-:W-:-:S04]  /*6bc0*/  F2FP.PACK_AB R3, RZ, R2 ;  /* 0x00000002ff03723e */ /* 0x000fc800000000ff */
[----:B------:R-:W-:-:S05]  /*6bd0*/  PRMT R3, R3, 0x5410, RZ ;  /* 0x0000541003037816 */ /* 0x000fca00000000ff */
[----:B------:R0:W-:Y:S01]  /*6be0*/  STG.E [R16.64], R3 ;  /* 0x0000000310007986 */ /* 0x0001e2000c101924 */
[----:B------:R-:W-:Y:S05]  /*6bf0*/  BRA `(.L_x_7739) ;  /* 0x00000ac000007947 */ /* 0x000fea0003800000 */
.L_x_7744:
[----:B------:R-:W-:-:S06]  /*6c00*/  FMUL.FTZ R2, R2, 1 ;  /* 0x3f80000002027820 */ /* 0x000fcc0000410000 */
[----:B------:R-:W0:Y:S02]  /*6c10*/  F2F.F64.F32 R2, R2 ;  /* 0x0000000200027310 */ /* 0x000e240000201800 */
[----:B0-----:R0:W-:Y:S01]  /*6c20*/  STG.E.64 [R16.64], R2 ;  /* 0x0000000210007986 */ /* 0x0011e2000c101b24 */
[----:B------:R-:W-:Y:S05]  /*6c30*/  BRA `(.L_x_7739) ;  /* 0x00000a8000007947 */ /* 0x000fea0003800000 */
.L_x_7734:
        /* <DEDUP_REMOVED lines=12> */
.L_x_7748:
[----:B------:R-:W-:Y:S01]  /*6d00*/  FMUL.FTZ R4, R2, 1 ;  /* 0x3f80000002047820 */ /* 0x000fe20000410000 */
[----:B------:R-:W-:-:S05]  /*6d10*/  CS2R R6, SRZ ;  /* 0x0000000000067805 */ /* 0x000fca000001ff00 */
[----:B------:R-:W0:Y:S02]  /*6d20*/  F2F.F64.F32 R4, R4 ;  /* 0x0000000400047310 */ /* 0x000e240000201800 */
[----:B0-----:R0:W-:Y:S01]  /*6d30*/  STG.E.128 [R16.64], R4 ;  /* 0x0000000410007986 */ /* 0x0011e2000c101d24 */
[----:B------:R-:W-:Y:S05]  /*6d40*/  BRA `(.L_x_7739) ;  /* 0x0000097000007947 */ /* 0x000fea0003800000 */
.L_x_7747:
        /* <DEDUP_REMOVED lines=20> */
.L_x_7752:
[----:B------:R-:W-:Y:S05]  /*6e90*/  BSYNC B0 ;  /* 0x0000000000007941 */ /* 0x000fea0003800000 */
.L_x_7751:
[----:B------:R-:W-:-:S05]  /*6ea0*/  LOP3.LUT R5, R0, R5, RZ, 0xfc, !PT ;  /* 0x0000000500057212 */ /* 0x000fca00078efcff */
[----:B------:R0:W-:Y:S01]  /*6eb0*/  STG.E.U8 [R16.64], R5 ;  /* 0x0000000510007986 */ /* 0x0001e2000c101124 */
[----:B------:R-:W-:Y:S05]  /*6ec0*/  BRA `(.L_x_7739) ;  /* 0x000007f000007947 */ /* 0x000fea0003800000 */
.L_x_7750:
        /* <DEDUP_REMOVED lines=12> */
.L_x_7754:
[----:B------:R-:W-:Y:S01]  /*6f90*/  IMAD.MOV.U32 R0, RZ, RZ, 0x7f ;  /* 0x0000007fff007424 */ /* 0x000fe200078e00ff */
[----:B------:R-:W-:-:S04]  /*6fa0*/  ISETP.GT.U32.AND P0, PT, R4, 0x7f800000, PT ;  /* 0x7f8000000400780c */ /* 0x000fc80003f04070 */
[----:B------:R-:W-:-:S04]  /*6fb0*/  SEL R0, R0, 0x7c, P0 ;  /* 0x0000007c00007807 */ /* 0x000fc80000000000 */
.L_x_7755:
[----:B------:R-:W-:Y:S05]  /*6fc0*/  BSYNC B0 ;  /* 0x0000000000007941 */ /* 0x000fea0003800000 */
.L_x_7753:
[----:B------:R-:W-:-:S04]  /*6fd0*/  LOP3.LUT R2, R2, 0x80000000, RZ, 0xc0, !PT ;  /* 0x8000000002027812 */ /* 0x000fc800078ec0ff */
[----:B------:R-:W-:-:S04]  /*6fe0*/  SHF.R.U32.HI R3, RZ, 0x18, R2 ;  /* 0x00000018ff037819 */ /* 0x000fc80000011602 */
[----:B------:R-:W-:-:S05]  /*6ff0*/  LOP3.LUT R3, R0, R3, RZ, 0xfc, !PT ;  /* 0x0000000300037212 */ /* 0x000fca00078efcff */
[----:B------:R0:W-:Y:S01]  /*7000*/  STG.E.U8 [R16.64], R3 ;  /* 0x0000000310007986 */ /* 0x0001e2000c101124 */
[----:B------:R-:W-:Y:S05]  /*7010*/  BRA `(.L_x_7739) ;  /* 0x000006a000007947 */ /* 0x000fea0003800000 */
.L_x_7749:
[----:B------:R-:W-:-:S05]  /*7020*/  F2FP.BF16.PACK_AB R2, RZ, R2 ;  /* 0x00000002ff02723e */ /* 0x000fca00000010ff */
[----:B------:R0:W-:Y:S01]  /*7030*/  STG.E.U16 [R16.64], R2 ;  /* 0x0000000210007986 */ /* 0x0001e2000c101524 */
[----:B------:R-:W-:Y:S05]  /*7040*/  BRA `(.L_x_7739) ;  /* 0x0000067000007947 */ /* 0x000fea0003800000 */
.L_x_7746:
        /* <DEDUP_REMOVED lines=11> */
.L_x_7758:
        /* <DEDUP_REMOVED lines=16> */
.L_x_7761:
[----:B------:R-:W-:-:S04]  /*7200*/  LOP3.LUT R2, R2, 0x80000000, RZ, 0xc0, !PT ;  /* 0x8000000002027812 */ /* 0x000fc800078ec0ff */
[----:B------:R-:W-:-:S04]  /*7210*/  SHF.R.U32.HI R3, RZ, 0x18, R2 ;  /* 0x00000018ff037819 */ /* 0x000fc80000011602 */
[----:B------:R-:W-:-:S04]  /*7220*/  LOP3.LUT R0, R0, R3, RZ, 0xfc, !PT ;  /* 0x0000000300007212 */ /* 0x000fc800078efcff */
[----:B------:R-:W-:Y:S02]  /*7230*/  PRMT R8, R0, 0x7610, R8 ;  /* 0x0000761000087816 */ /* 0x000fe40000000008 */
.L_x_7760:
[----:B------:R-:W-:Y:S05]  /*7240*/  BSYNC B0 ;  /* 0x0000000000007941 */ /* 0x000fea0003800000 */
.L_x_7759:
[----:B------:R0:W-:Y:S01]  /*7250*/  STG.E.U8 [R16.64], R8 ;  /* 0x0000000810007986 */ /* 0x0001e2000c101124 */
[----:B------:R-:W-:Y:S05]  /*7260*/  BRA `(.L_x_7739) ;  /* 0x0000045000007947 */ /* 0x000fea0003800000 */
.L_x_7757:
        /* <DEDUP_REMOVED lines=16> */
.L_x_7764:
[----:B------:R-:W-:-:S04]  /*7370*/  LOP3.LUT R2, R2, 0x80000000, RZ, 0xc0, !PT ;  /* 0x8000000002027812 */ /* 0x000fc800078ec0ff */
[----:B------:R-:W-:-:S04]  /*7380*/  SHF.R.U32.HI R3, RZ, 0x18, R2 ;  /* 0x00000018ff037819 */ /* 0x000fc80000011602 */
[----:B------:R-:W-:-:S04]  /*7390*/  LOP3.LUT R0, R0, R3, RZ, 0xfc, !PT ;  /* 0x0000000300007212 */ /* 0x000fc800078efcff */
[----:B------:R-:W-:Y:S02]  /*73a0*/  PRMT R8, R0, 0x7610, R8 ;  /* 0x0000761000087816 */ /* 0x000fe40000000008 */
.L_x_7763:
[----:B------:R-:W-:Y:S05]  /*73b0*/  BSYNC B0 ;  /* 0x0000000000007941 */ /* 0x000fea0003800000 */
.L_x_7762:
[----:B------:R0:W-:Y:S01]  /*73c0*/  STG.E.U8 [R16.64], R8 ;  /* 0x0000000810007986 */ /* 0x0001e2000c101124 */
[----:B------:R-:W-:Y:S05]  /*73d0*/  BRA `(.L_x_7739) ;  /* 0x000002e000007947 */ /* 0x000fea0003800000 */
.L_x_7756:
        /* <DEDUP_REMOVED lines=21> */
.L_x_7738:
        /* <DEDUP_REMOVED lines=20> */
.L_x_7766:
[----:B------:R-:W0:Y:S02]  /*7670*/  F2I.U64.TRUNC R2, R2 ;  /* 0x0000000200027311 */ /* 0x000e24000020d800 */
[----:B0-----:R0:W-:Y:S01]  /*7680*/  STG.E.64 [R16.64], R2 ;  /* 0x0000000210007986 */ /* 0x0011e2000c101b24 */
[----:B------:R-:W-:Y:S05]  /*7690*/  BRA `(.L_x_7739) ;  /* 0x0000002000007947 */ /* 0x000fea0003800000 */
.L_x_7765:
[----:B------:R-:W0:Y:S02]  /*76a0*/  F2I.FTZ.U32.TRUNC.NTZ R3, R2 ;  /* 0x0000000200037305 */ /* 0x000e24000021f000 */
[----:B0-----:R0:W-:Y:S02]  /*76b0*/  STG.E [R16.64], R3 ;  /* 0x0000000310007986 */ /* 0x0011e4000c101924 */
.L_x_7739:
        /* <DEDUP_REMOVED lines=258> */
.L_x_7767:
        /* <DEDUP_REMOVED lines=20> */
.L_x_7772:
[----:B------:R-:W2:Y:S02]  /*8820*/  LDG.E.U8 R2, [R2.64] ;  /* 0x0000002402027981 */ /* 0x000ea4000c1e1100 */
[----:B--2---:R0:W1:Y:S01]  /*8830*/  I2F.U16 R19, R2 ;  /* 0x0000000200137306 */ /* 0x0040620000101000 */
[----:B------:R-:W-:Y:S05]  /*8840*/  BRA `(.L_x_7774) ;  /* 0x00000ca000007947 */ /* 0x000fea0003800000 */
.L_x_7771:
        /* <DEDUP_REMOVED lines=9> */
.L_x_7776:
[----:B------:R-:W2:Y:S02]  /*88e0*/  LDG.E R2, [R2.64] ;  /* 0x0000002402027981 */ /* 0x000ea4000c1e1900 */
[----:B--2---:R0:W1:Y:S01]  /*88f0*/  I2F R19, R2 ;  /* 0x0000000200137306 */ /* 0x0040620000201400 */
[----:B------:R-:W-:Y:S05]  /*8900*/  BRA `(.L_x_7774) ;  /* 0x00000be000007947 */ /* 0x000fea0003800000 */
.L_x_7775:
[----:B------:R-:W2:Y:S02]  /*8910*/  LDG.E.U16 R2, [R2.64] ;  /* 0x0000002402027981 */ /* 0x000ea4000c1e1500 */
[----:B--2---:R0:W1:Y:S01]  /*8920*/  I2F.S16 R19, R2 ;  /* 0x0000000200137306 */ /* 0x0040620000101400 */
[----:B------:R-:W-:Y:S05]  /*8930*/  BRA `(.L_x_7774) ;  /* 0x00000bb000007947 */ /* 0x000fea0003800000 */
.L_x_7770:
        /* <DEDUP_REMOVED lines=8> */
.L_x_7778:
[----:B------:R-:W2:Y:S02]  /*89c0*/  LDG.E.U16 R2, [R2.64] ;  /* 0x0000002402027981 */ /* 0x000ea4000c1e1500 */
[----:B--2---:R-:W-:Y:S01]  /*89d0*/  HADD2.F32 R19, -RZ, R2.H0_H0 ;  /* 0x20000002ff137230 */ /* 0x004fe20000004100 */
[----:B------:R-:W-:Y:S05]  /*89e0*/  BRA `(.L_x_7774) ;  /* 0x00000b0000007947 */ /* 0x000fea0003800000 */
.L_x_7777:
        /* <DEDUP_REMOVED lines=8> */
.L_x_7780:
[----:B------:R-:W2:Y:S02]  /*8a70*/  LDG.E.U16 R2, [R2.64] ;  /* 0x0000002402027981 */ /* 0x000ea4000c1e1500 */
[----:B--2---:R-:W-:Y:S01]  /*8a80*/  HADD2.F32 R19, -RZ, R2.H0_H0 ;  /* 0x20000002ff137230 */ /* 0x004fe20000004100 */
[----:B------:R-:W-:Y:S05]  /*8a90*/  BRA `(.L_x_7774) ;  /* 0x00000a5000007947 */ /* 0x000fea0003800000 */
.L_x_7779:
[----:B------:R-:W2:Y:S02]  /*8aa0*/  LDG.E.64 R2, [R2.64] ;  /* 0x0000002402027981 */ /* 0x000ea4000c1e1b00 */
[----:B--2---:R-:W0:Y:S01]  /*8ab0*/  F2F.F32.F64 R19, R2 ;  /* 0x0000000200137310 */ /* 0x004e220000301000 */
[----:B------:R-:W0:-:S14]  /*8ac0*/  DSETP.GEU.AND P0, PT, |R2|, c[0x2][0x0], PT ;  /* 0x008000000200762a */ /* 0x000e1c0003f0e200 */
[----:B0-----:R-:W-:Y:S01]  /*8ad0*/  @!P0 FMUL R19, R19, 1.175494350822287508e-38 ;  /* 0x0080000013138820 */ /* 0x001fe20000400000 */
[----:B------:R-:W-:Y:S05]  /*8ae0*/  BRA `(.L_x_7774) ;  /* 0x00000a0000007947 */ /* 0x000fea0003800000 */
.L_x_7769:
        /* <DEDUP_REMOVED lines=12> */
.L_x_7783:
[----:B------:R-:W2:Y:S02]  /*8bb0*/  LDG.E.64 R2, [R2.64] ;  /* 0x0000002402027981 */ /* 0x000ea4000c1e1b00 */
[----:B--2---:R-:W0:Y:S01]  /*8bc0*/  F2F.F32.F64 R19, R2 ;  /* 0x0000000200137310 */ /* 0x004e220000301000 */
[----:B------:R-:W0:-:S14]  /*8bd0*/  DSETP.GEU.AND P0, PT, |R2|, c[0x2][0x0], PT ;  /* 0x008000000200762a */ /* 0x000e1c0003f0e200 */
[----:B0-----:R-:W-:Y:S01]  /*8be0*/  @!P0 FMUL R19, R19, 1.175494350822287508e-38 ;  /* 0x0080000013138820 */ /* 0x001fe20000400000 */
[----:B------:R-:W-:Y:S05]  /*8bf0*/  BRA `(.L_x_7774) ;  /* 0x000008f000007947 */ /* 0x000fea0003800000 */
.L_x_7782:
        /* <DEDUP_REMOVED lines=26> */
.L_x_7785:
        /* <DEDUP_REMOVED lines=13> */
.L_x_7784:
[----:B------:R-:W2:Y:S02]  /*8e70*/  LDG.E.U16 R2, [R2.64] ;  /* 0x0000002402027981 */ /* 0x000ea4000c1e1500 */
[----:B--2---:R-:W-:Y:S01]  /*8e80*/  PRMT R19, RZ, 0x5410, R2 ;  /* 0x00005410ff137816 */ /* 0x004fe20000000002 */
[----:B------:R-:W-:Y:S05]  /*8e90*/  BRA `(.L_x_7774) ;  /* 0x0000065000007947 */ /* 0x000fea0003800000 */
.L_x_7781:
        /* <DEDUP_REMOVED lines=11> */
.L_x_7788:
        /* <DEDUP_REMOVED lines=20> */
.L_x_7790:
[----:B------:R-:W-:Y:S05]  /*9090*/  BSYNC B0 ;  /* 0x0000000000007941 */ /* 0x000fea0003800000 */
.L_x_7789:
[----:B------:R-:W-:Y:S01]  /*90a0*/  IMAD.SHL.U32 R2, R2, 0x100000, RZ ;  /* 0x0010000002027824 */ /* 0x000fe200078e00ff */
[----:B------:R-:W-:-:S04]  /*90b0*/  LEA R0, R0, 0x3b800000, 0x17 ;  /* 0x3b80000000007811 */ /* 0x000fc800078eb8ff */
[----:B------:R-:W-:Y:S01]  /*90c0*/  LOP3.LUT R19, R0, R2, R19, 0xfe, !PT ;  /* 0x0000000200137212 */ /* 0x000fe200078efe13 */
[----:B------:R-:W-:Y:S05]  /*90d0*/  BRA `(.L_x_7774) ;  /* 0x0000041000007947 */ /* 0x000fea0003800000 */
.L_x_7787:
        /* <DEDUP_REMOVED lines=20> */
.L_x_7792:
[----:B------:R-:W-:Y:S05]  /*9220*/  BSYNC B0 ;  /* 0x0000000000007941 */ /* 0x000fea0003800000 */
.L_x_7791:
[----:B------:R-:W-:Y:S01]  /*9230*/  IMAD.SHL.U32 R2, R2, 0x200000, RZ ;  /* 0x0020000002027824 */ /* 0x000fe200078e00ff */
[----:B------:R-:W-:-:S04]  /*9240*/  LEA R0, R0, 0x37800000, 0x17 ;  /* 0x3780000000007811 */ /* 0x000fc800078eb8ff */
[----:B------:R-:W-:Y:S01]  /*9250*/  LOP3.LUT R19, R0, R2, R19, 0xfe, !PT ;  /* 0x0000000200137212 */ /* 0x000fe200078efe13 */
[----:B------:R-:W-:Y:S05]  /*9260*/  BRA `(.L_x_7774) ;  /* 0x0000028000007947 */ /* 0x000fea0003800000 */
.L_x_7786:
        /* <DEDUP_REMOVED lines=14> */
.L_x_7773:
        /* <DEDUP_REMOVED lines=21> */
.L_x_7794:
[----:B------:R-:W2:Y:S02]  /*94a0*/  LDG.E.64 R2, [R2.64] ;  /* 0x0000002402027981 */ /* 0x000ea4000c1e1b00 */
[----:B--2---:R0:W1:Y:S01]  /*94b0*/  I2F.U64 R19, R2 ;  /* 0x0000000200137312 */ /* 0x0040620000301000 */
[----:B------:R-:W-:Y:S05]  /*94c0*/  BRA `(.L_x_7774) ;  /* 0x0000002000007947 */ /* 0x000fea0003800000 */
.L_x_7793:
[----:B------:R-:W2:Y:S02]  /*94d0*/  LDG.E R2, [R2.64] ;  /* 0x0000002402027981 */ /* 0x000ea4000c1e1900 */
[----:B--2---:R0:W1:Y:S02]  /*94e0*/  I2F.U32 R19, R2 ;  /* 0x0000000200137306 */ /* 0x0040640000201000 */
.L_x_7774:
[----:B------:R-:W-:Y:S05]  /*94f0*/  BSYNC B6 ;  /* 0x0000000000067941 */ /* 0x000fea0003800000 */
.L_x_7768:
        /* <DEDUP_REMOVED lines=18> */
.L_x_7799:
[----:B------:R-:W2:Y:S02]  /*9620*/  LDG.E.U8 R0, [R2.64] ;  /* 0x0000002402007981 */ /* 0x000ea4000c1e1100 */
[----:B--2---:R-:W0:Y:S01]  /*9630*/  I2F.U16 R0, R0 ;  /* 0x0000000000007306 */ /* 0x004e220000101000 */
[----:B------:R-:W-:Y:S05]  /*9640*/  BRA `(.L_x_7801) ;  /* 0x00000ca000007947 */ /* 0x000fea0003800000 */
.L_x_7798:
        /* <DEDUP_REMOVED lines=9> */
.L_x_7803:
[----:B------:R-:W2:Y:S02]  /*96e0*/  LDG.E R0, [R2.64] ;  /* 0x0000002402007981 */ /* 0x000ea4000c1e1900 */
[----:B--2---:R-:W0:Y:S01]  /*96f0*/  I2F R0, R0 ;  /* 0x0000000000007306 */ /* 0x004e220000201400 */
[----:B------:R-:W-:Y:S05]  /*9700*/  BRA `(.L_x_7801) ;  /* 0x00000be000007947 */ /* 0x000fea0003800000 */
.L_x_7802:
[----:B------:R-:W2:Y:S02]  /*9710*/  LDG.E.U16 R0, [R2.64] ;  /* 0x0000002402007981 */ /* 0x000ea4000c1e1500 */
[----:B--2---:R-:W0:Y:S01]  /*9720*/  I2F.S16 R0, R0 ;  /* 0x0000000000007306 */ /* 0x004e220000101400 */
[----:B------:R-:W-:Y:S05]  /*9730*/  BRA `(.L_x_7801) ;  /* 0x00000bb000007947 */ /* 0x000fea0003800000 */
.L_x_7797:
        /* <DEDUP_REMOVED lines=8> */
.L_x_7805:
[----:B------:R-:W2:Y:S02]  /*97c0*/  LDG.E.U16 R0, [R2.64] ;  /* 0x0000002402007981 */ /* 0x000ea4000c1e1500 */
[----:B--2---:R-:W-:Y:S01]  /*97d0*/  HADD2.F32 R0, -RZ, R0.H0_H0 ;  /* 0x20000000ff007230 */ /* 0x004fe20000004100 */
[----:B------:R-:W-:Y:S05]  /*97e0*/  BRA `(.L_x_7801) ;  /* 0x00000b0000007947 */ /* 0x000fea0003800000 */
.L_x_7804:
        /* <DEDUP_REMOVED lines=8> */
.L_x_7807:
[----:B------:R-:W2:Y:S02]  /*9870*/  LDG.E.U16 R0, [R2.64] ;  /* 0x0000002402007981 */ /* 0x000ea4000c1e1500 */
[----:B--2---:R-:W-:Y:S01]  /*9880*/  HADD2.F32 R0, -RZ, R0.H0_H0 ;  /* 0x20000000ff007230 */ /* 0x004fe20000004100 */
[----:B------:R-:W-:Y:S05]  /*9890*/  BRA `(.L_x_7801) ;  /* 0x00000a5000007947 */ /* 0x000fea0003800000 */
.L_x_7806:
[----:B------:R-:W2:Y:S02]  /*98a0*/  LDG.E.64 R2, [R2.64] ;  /* 0x0000002402027981 */ /* 0x000ea4000c1e1b00 */
[----:B--2---:R-:W0:Y:S01]  /*98b0*/  F2F.F32.F64 R0, R2 ;  /* 0x0000000200007310 */ /* 0x004e220000301000 */
[----:B------:R-:W0:-:S14]  /*98c0*/  DSETP.GEU.AND P0, PT, |R2|, c[0x2][0x0], PT ;  /* 0x008000000200762a */ /* 0x000e1c0003f0e200 */
[----:B0-----:R-:W-:Y:S01]  /*98d0*/  @!P0 FMUL R0, R0, 1.175494350822287508e-38 ;  /* 0x0080000000008820 */ /* 0x001fe20000400000 */
[----:B------:R-:W-:Y:S05]  /*98e0*/  BRA `(.L_x_7801) ;  /* 0x00000a0000007947 */ /* 0x000fea0003800000 */
.L_x_7796:
        /* <DEDUP_REMOVED lines=12> */
.L_x_7810:
[----:B------:R-:W2:Y:S02]  /*99b0*/  LDG.E.64 R2, [R2.64] ;  /* 0x0000002402027981 */ /* 0x000ea4000c1e1b00 */
[----:B--2---:R-:W0:Y:S01]  /*99c0*/  F2F.F32.F64 R0, R2 ;  /* 0x0000000200007310 */ /* 0x004e220000301000 */
[----:B------:R-:W0:-:S14]  /*99d0*/  DSETP.GEU.AND P0, PT, |R2|, c[0x2][0x0], PT ;  /* 0x008000000200762a */ /* 0x000e1c0003f0e200 */
[----:B0-----:R-:W-:Y:S01]  /*99e0*/  @!P0 FMUL R0, R0, 1.175494350822287508e-38 ;  /* 0x0080000000008820 */ /* 0x001fe20000400000 */
[----:B------:R-:W-:Y:S05]  /*99f0*/  BRA `(.L_x_7801) ;  /* 0x000008f000007947 */ /* 0x000fea0003800000 */
.L_x_7809:
        /* <DEDUP_REMOVED lines=26> */
.L_x_7812:
        /* <DEDUP_REMOVED lines=13> */
.L_x_7811:
[----:B------:R-:W2:Y:S02]  /*9c70*/  LDG.E.U16 R0, [R2.64] ;  /* 0x0000002402007981 */ /* 0x000ea4000c1e1500 */
[----:B--2---:R-:W-:Y:S01]  /*9c80*/  PRMT R0, RZ, 0x5410, R0 ;  /* 0x00005410ff007816 */ /* 0x004fe20000000000 */
[----:B------:R-:W-:Y:S05]  /*9c90*/  BRA `(.L_x_7801) ;  /* 0x0000065000007947 */ /* 0x000fea0003800000 */
.L_x_7808:
        /* <DEDUP_REMOVED lines=11> */
.L_x_7815:
        /* <DEDUP_REMOVED lines=20> */
.L_x_7817:
[----:B------:R-:W-:Y:S05]  /*9e90*/  BSYNC B0 ;  /* 0x0000000000007941 */ /* 0x000fea0003800000 */
.L_x_7816:
[----:B------:R-:W-:Y:S01]  /*9ea0*/  LEA R3, R0, 0x3b800000, 0x17 ;  /* 0x3b80000000037811 */ /* 0x000fe200078eb8ff */
[----:B------:R-:W-:-:S05]  /*9eb0*/  IMAD.SHL.U32 R0, R2, 0x100000, RZ ;  /* 0x0010000002007824 */ /* 0x000fca00078e00ff */
[----:B------:R-:W-:Y:S01]  /*9ec0*/  LOP3.LUT R0, R3, R0, R4, 0xfe, !PT ;  /* 0x0000000003007212 */ /* 0x000fe200078efe04 */
[----:B------:R-:W-:Y:S05]  /*9ed0*/  BRA `(.L_x_7801) ;  /* 0x0000041000007947 */ /* 0x000fea0003800000 */
.L_x_7814:
        /* <DEDUP_REMOVED lines=20> */
.L_x_7819:
[----:B------:R-:W-:Y:S05]  /*a020*/  BSYNC B0 ;  /* 0x0000000000007941 */ /* 0x000fea0003800000 */
.L_x_7818:
[----:B------:R-:W-:Y:S01]  /*a030*/  LEA R3, R0, 0x37800000, 0x17 ;  /* 0x3780000000037811 */ /* 0x000fe200078eb8ff */
[----:B------:R-:W-:-:S05]  /*a040*/  IMAD.SHL.U32 R0, R2, 0x200000, RZ ;  /* 0x0020000002007824 */ /* 0x000fca00078e00ff */
[----:B------:R-:W-:Y:S01]  /*a050*/  LOP3.LUT R0, R3, R0, R4, 0xfe, !PT ;  /* 0x0000000003007212 */ /* 0x000fe200078efe04 */
[----:B------:R-:W-:Y:S05]  /*a060*/  BRA `(.L_x_7801) ;  /* 0x0000028000007947 */ /* 0x000fea0003800000 */
.L_x_7813:
        /* <DEDUP_REMOVED lines=14> */
.L_x_7800:
        /* <DEDUP_REMOVED lines=21> */
.L_x_7821:
[----:B------:R-:W2:Y:S02]  /*a2a0*/  LDG.E.64 R2, [R2.64] ;  /* 0x0000002402027981 */ /* 0x000ea4000c1e1b00 */
[----:B--2---:R0:W2:Y:S01]  /*a2b0*/  I2F.U64 R0, R2 ;  /* 0x0000000200007312 */ /* 0x0040a20000301000 */
[----:B------:R-:W-:Y:S05]  /*a2c0*/  BRA `(.L_x_7801) ;  /* 0x0000002000007947 */ /* 0x000fea0003800000 */
.L_x_7820:
[----:B------:R-:W2:Y:S02]  /*a2d0*/  LDG.E R0, [R2.64] ;  /* 0x0000002402007981 */ /* 0x000ea4000c1e1900 */
[----:B--2---:R-:W0:Y:S02]  /*a2e0*/  I2F.U32 R0, R0 ;  /* 0x0000000000007306 */ /* 0x004e240000201000 */
.L_x_7801:
[----:B------:R-:W-:Y:S05]  /*a2f0*/  BSYNC B6 ;  /* 0x0000000000067941 */ /* 0x000fea0003800000 */
.L_x_7795:
        /* <DEDUP_REMOVED lines=23> */
.L_x_7825:
[----:B------:R-:W0:Y:S02]  /*a470*/  F2I.S64.TRUNC R2, R2 ;  /* 0x0000000200027311 */ /* 0x000e24000020d900 */
[----:B0-----:R-:W-:-:S05]  /*a480*/  IMAD.MOV.U32 R5, RZ, RZ, R2 ;  /* 0x000000ffff057224 */ /* 0x001fca00078e0002 */
[----:B------:R0:W-:Y:S01]  /*a490*/  STG.E.U8 [R16.64], R5 ;  /* 0x0000000510007986 */ /* 0x0001e2000c101124 */
[----:B------:R-:W-:Y:S05]  /*a4a0*/  BRA `(.L_x_7827) ;  /* 0x00000d3000007947 */ /* 0x000fea0003800000 */
.L_x_7824:
        /* <DEDUP_REMOVED lines=9> */
.L_x_7829:
[----:B------:R-:W0:Y:S02]  /*a540*/  F2I.FTZ.TRUNC.NTZ R3, R2 ;  /* 0x0000000200037305 */ /* 0x000e24000021f100 */
[----:B0-----:R0:W-:Y:S01]  /*a550*/  STG.E [R16.64], R3 ;  /* 0x0000000310007986 */ /* 0x0011e2000c101924 */
[----:B------:R-:W-:Y:S05]  /*a560*/  BRA `(.L_x_7827) ;  /* 0x00000c7000007947 */ /* 0x000fea0003800000 */
.L_x_7828:
[----:B------:R-:W0:Y:S02]  /*a570*/  F2I.FTZ.TRUNC.NTZ R3, R2 ;  /* 0x0000000200037305 */ /* 0x000e24000021f100 */
[----:B0-----:R0:W-:Y:S01]  /*a580*/  STG.E.U16 [R16.64], R3 ;  /* 0x0000000310007986 */ /* 0x0011e2000c101524 */
[----:B------:R-:W-:Y:S05]  /*a590*/  BRA `(.L_x_7827) ;  /* 0x00000c4000007947 */ /* 0x000fea0003800000 */
.L_x_7823:
        /* <DEDUP_REMOVED lines=8> */
.L_x_7831:
[----:B------:R-:W-:-:S05]  /*a620*/  F2FP.PACK_AB R2, RZ, R2 ;  /* 0x00000002ff02723e */ /* 0x000fca00000000ff */
[----:B------:R0:W-:Y:S01]  /*a630*/  STG.E.U16 [R16.64], R2 ;  /* 0x0000000210007986 */ /* 0x0001e2000c101524 */
[----:B------:R-:W-:Y:S05]  /*a640*/  BRA `(.L_x_7827) ;  /* 0x00000b9000007947 */ /* 0x000fea0003800000 */
.L_x_7830:
        /* <DEDUP_REMOVED lines=9> */
.L_x_7833:
[----:B------:R-:W-:-:S04]  /*a6e0*/  F2FP.PACK_AB R3, RZ, R2 ;  /* 0x00000002ff03723e */ /* 0x000fc800000000ff */
[----:B------:R-:W-:-:S05]  /*a6f0*/  PRMT R3, R3, 0x5410, RZ ;  /* 0x0000541003037816 */ /* 0x000fca00000000ff */
[----:B------:R0:W-:Y:S01]  /*a700*/  STG.E [R16.64], R3 ;  /* 0x0000000310007986 */ /* 0x0001e2000c101924 */
[----:B------:R-:W-:Y:S05]  /*a710*/  BRA `(.L_x_7827) ;  /* 0x00000ac000007947 */ /* 0x000fea0003800000 */
.L_x_7832:
[----:B------:R-:W-:-:S06]  /*a720*/  FMUL.FTZ R2, R2, 1 ;  /* 0x3f80000002027820 */ /* 0x000fcc0000410000 */
[----:B------:R-:W0:Y:S02]  /*a730*/  F2F.F64.F32 R2, R2 ;  /* 0x0000000200027310 */ /* 0x000e240000201800 */
[----:B0-----:R0:W-:Y:S01]  /*a740*/  STG.E.64 [R16.64], R2 ;  /* 0x0000000210007986 */ /* 0x0011e2000c101b24 */
[----:B------:R-:W-:Y:S05]  /*a750*/  BRA `(.L_x_7827) ;  /* 0x00000a8000007947 */ /* 0x000fea0003800000 */
.L_x_7822:
        /* <DEDUP_REMOVED lines=12> */
.L_x_7836:
[----:B------:R-:W-:Y:S01]  /*a820*/  FMUL.FTZ R4, R2, 1 ;  /* 0x3f80000002047820 */ /* 0x000fe20000410000 */
[----:B------:R-:W-:-:S05]  /*a830*/  CS2R R6, SRZ ;  /* 0x0000000000067805 */ /* 0x000fca000001ff00 */
[----:B------:R-:W0:Y:S02]  /*a840*/  F2F.F64.F32 R4, R4 ;  /* 0x0000000400047310 */ /* 0x000e240000201800 */
[----:B0-----:R0:W-:Y:S01]  /*a850*/  STG.E.128 [R16.64], R4 ;  /* 0x0000000410007986 */ /* 0x0011e2000c101d24 */
[----:B------:R-:W-:Y:S05]  /*a860*/  BRA `(.L_x_7827) ;  /* 0x0000097000007947 */ /* 0x000fea0003800000 */
.L_x_7835:
        /* <DEDUP_REMOVED lines=20> */
.L_x_7840:
[----:B------:R-:W-:Y:S05]  /*a9b0*/  BSYNC B0 ;  /* 0x0000000000007941 */ /* 0x000fea0003800000 */
.L_x_7839:
[----:B------:R-:W-:-:S05]  /*a9c0*/  LOP3.LUT R5, R0, R5, RZ, 0xfc, !PT ;  /* 0x0000000500057212 */ /* 0x000fca00078efcff */
[----:B------:R0:W-:Y:S01]  /*a9d0*/  STG.E.U8 [R16.64], R5 ;  /* 0x0000000510007986 */ /* 0x0001e2000c101124 */
[----:B------:R-:W-:Y:S05]  /*a9e0*/  BRA `(.L_x_7827) ;  /* 0x000007f000007947 */ /* 0x000fea0003800000 */
.L_x_7838:
        /* <DEDUP_REMOVED lines=12> */
.L_x_7842:
[----:B------:R-:W-:Y:S01]  /*aab0*/  IMAD.MOV.U32 R0, RZ, RZ, 0x7f ;  /* 0x0000007fff007424 */ /* 0x000fe200078e00ff */
[----:B------:R-:W-:-:S04]  /*aac0*/  ISETP.GT.U32.AND P0, PT, R4, 0x7f800000, PT ;  /* 0x7f8000000400780c */ /* 0x000fc80003f04070 */
[----:B------:R-:W-:-:S04]  /*aad0*/  SEL R0, R0, 0x7c, P0 ;  /* 0x0000007c00007807 */ /* 0x000fc80000000000 */
.L_x_7843:
[----:B------:R-:W-:Y:S05]  /*aae0*/  BSYNC B0 ;  /* 0x0000000000007941 */ /* 0x000fea0003800000 */
.L_x_7841:
[----:B------:R-:W-:-:S04]  /*aaf0*/  LOP3.LUT R2, R2, 0x80000000, RZ, 0xc0, !PT ;  /* 0x8000000002027812 */ /* 0x000fc800078ec0ff */
[----:B------:R-:W-:-:S04]  /*ab00*/  SHF.R.U32.HI R3, RZ, 0x18, R2 ;  /* 0x00000018ff037819 */ /* 0x000fc80000011602 */
[----:B------:R-:W-:-:S05]  /*ab10*/  LOP3.LUT R3, R0, R3, RZ, 0xfc, !PT ;  /* 0x0000000300037212 */ /* 0x000fca00078efcff */
[----:B------:R0:W-:Y:S01]  /*ab20*/  STG.E.U8 [R16.64], R3 ;  /* 0x0000000310007986 */ /* 0x0001e2000c101124 */
[----:B------:R-:W-:Y:S05]  /*ab30*/  BRA `(.L_x_7827) ;  /* 0x000006a000007947 */ /* 0x000fea0003800000 */
.L_x_7837:
[----:B------:R-:W-:-:S05]  /*ab40*/  F2FP.BF16.PACK_AB R2, RZ, R2 ;  /* 0x00000002ff02723e */ /* 0x000fca00000010ff */
[----:B------:R0:W-:Y:S01]  /*ab50*/  STG.E.U16 [R16.64], R2 ;  /* 0x0000000210007986 */ /* 0x0001e2000c101524 */
[----:B------:R-:W-:Y:S05]  /*ab60*/  BRA `(.L_x_7827) ;  /* 0x0000067000007947 */ /* 0x000fea0003800000 */
.L_x_7834:
        /* <DEDUP_REMOVED lines=11> */
.L_x_7846:
        /* <DEDUP_REMOVED lines=16> */
.L_x_7849:
[----:B------:R-:W-:-:S04]  /*ad20*/  LOP3.LUT R2, R2, 0x80000000, RZ, 0xc0, !PT ;  /* 0x8000000002027812 */ /* 0x000fc800078ec0ff */
[----:B------:R-:W-:-:S04]  /*ad30*/  SHF.R.U32.HI R3, RZ, 0x18, R2 ;  /* 0x00000018ff037819 */ /* 0x000fc80000011602 */
[----:B------:R-:W-:-:S04]  /*ad40*/  LOP3.LUT R0, R0, R3, RZ, 0xfc, !PT ;  /* 0x0000000300007212 */ /* 0x000fc800078efcff */
[----:B------:R-:W-:Y:S02]  /*ad50*/  PRMT R8, R0, 0x7610, R8 ;  /* 0x0000761000087816 */ /* 0x000fe40000000008 */
.L_x_7848:
[----:B------:R-:W-:Y:S05]  /*ad60*/  BSYNC B0 ;  /* 0x0000000000007941 */ /* 0x000fea0003800000 */
.L_x_7847:
[----:B------:R0:W-:Y:S01]  /*ad70*/  STG.E.U8 [R16.64], R8 ;  /* 0x0000000810007986 */ /* 0x0001e2000c101124 */
[----:B------:R-:W-:Y:S05]  /*ad80*/  BRA `(.L_x_7827) ;  /* 0x0000045000007947 */ /* 0x000fea0003800000 */
.L_x_7845:
        /* <DEDUP_REMOVED lines=16> */
.L_x_7852:
[----:B------:R-:W-:-:S04]  /*ae90*/  LOP3.LUT R2, R2, 0x80000000, RZ, 0xc0, !PT ;  /* 0x8000000002027812 */ /* 0x000fc800078ec0ff */
[----:B------:R-:W-:-:S04]  /*aea0*/  SHF.R.U32.HI R3, RZ, 0x18, R2 ;  /* 0x00000018ff037819 */ /* 0x000fc80000011602 */
[----:B------:R-:W-:-:S04]  /*aeb0*/  LOP3.LUT R0, R0, R3, RZ, 0xfc, !PT ;  /* 0x0000000300007212 */ /* 0x000fc800078efcff */
[----:B------:R-:W-:Y:S02]  /*aec0*/  PRMT R8, R0, 0x7610, R8 ;  /* 0x0000761000087816 */ /* 0x000fe40000000008 */
.L_x_7851:
[----:B------:R-:W-:Y:S05]  /*aed0*/  BSYNC B0 ;  /* 0x0000000000007941 */ /* 0x000fea0003800000 */
.L_x_7850:
[----:B------:R0:W-:Y:S01]  /*aee0*/  STG.E.U8 [R16.64], R8 ;  /* 0x0000000810007986 */ /* 0x0001e2000c101124 */
[----:B------:R-:W-:Y:S05]  /*aef0*/  BRA `(.L_x_7827) ;  /* 0x000002e000007947 */ /* 0x000fea0003800000 */
.L_x_7844:
        /* <DEDUP_REMOVED lines=21> */
.L_x_7826:
        /* <DEDUP_REMOVED lines=20> */
.L_x_7854:
[----:B------:R-:W0:Y:S02]  /*b190*/  F2I.U64.TRUNC R2, R2 ;  /* 0x0000000200027311 */ /* 0x000e24000020d800 */
[----:B0-----:R0:W-:Y:S01]  /*b1a0*/  STG.E.64 [R16.64], R2 ;  /* 0x0000000210007986 */ /* 0x0011e2000c101b24 */
[----:B------:R-:W-:Y:S05]  /*b1b0*/  BRA `(.L_x_7827) ;  /* 0x0000002000007947 */ /* 0x000fea0003800000 */
.L_x_7853:
[----:B------:R-:W0:Y:S02]  /*b1c0*/  F2I.FTZ.U32.TRUNC.NTZ R3, R2 ;  /* 0x0000000200037305 */ /* 0x000e24000021f000 */
[----:B0-----:R0:W-:Y:S02]  /*b1d0*/  STG.E [R16.64], R3 ;  /* 0x0000000310007986 */ /* 0x0011e4000c101924 */
.L_x_7827:
[----:B------:R-:W-:Y:S02]  /*b1e0*/  IADD3 R23, R23, 0x80, RZ ;  /* 0x0000008017177810 */ /* 0x000fe40007ffe0ff */
.L_x_7678:
[----:B------:R-:W-:Y:S05]  /*b1f0*/  BSYNC B7 ;  /* 0x0000000000077941 */ /* 0x000fea0003800000 */
.L_x_7677:
        /* <DEDUP_REMOVED lines=257> */
.L_x_7855:
        /* <DEDUP_REMOVED lines=20> */
.L_x_7860:
[----:B------:R-:W2:Y:S02]  /*c350*/  LDG.E.U8 R2, [R2.64] ;  /* 0x0000002402027981 */ /* 0x000ea4000c1e1100 */
[----:B--2---:R0:W1:Y:S01]  /*c360*/  I2F.U16 R19, R2 ;  /* 0x0000000200137306 */ /* 0x0040620000101000 */
[----:B------:R-:W-:Y:S05]  /*c370*/  BRA `(.L_x_7862) ;  /* 0x00000ca000007947 */ /* 0x000fea0003800000 */
.L_x_7859:
        /* <DEDUP_REMOVED lines=9> */
.L_x_7864:
[----:B------:R-:W2:Y:S02]  /*c410*/  LDG.E R2, [R2.64] ;  /* 0x0000002402027981 */ /* 0x000ea4000c1e1900 */
[----:B--2---:R0:W1:Y:S01]  /*c420*/  I2F R19, R2 ;  /* 0x0000000200137306 */ /* 0x0040620000201400 */
[----:B------:R-:W-:Y:S05]  /*c430*/  BRA `(.L_x_7862) ;  /* 0x00000be000007947 */ /* 0x000fea0003800000 */
.L_x_7863:
[----:B------:R-:W2:Y:S02]  /*c440*/  LDG.E.U16 R2, [R2.64] ;  /* 0x0000002402027981 */ /* 0x000ea4000c1e1500 */
[----:B--2---:R0:W1:Y:S01]  /*c450*/  I2F.S16 R19, R2 ;  /* 0x0000000200137306 */ /* 0x0040620000101400 */
[----:B------:R-:W-:Y:S05]  /*c460*/  BRA `(.L_x_7862) ;  /* 0x00000bb000007947 */ /* 0x000fea0003800000 */
.L_x_7858:
        /* <DEDUP_REMOVED lines=8> */
.L_x_7866:
[----:B------:R-:W2:Y:S02]  /*c4f0*/  LDG.E.U16 R2, [R2.64] ;  /* 0x0000002402027981 */ /* 0x000ea4000c1e1500 */
[----:B--2---:R-:W-:Y:S01]  /*c500*/  HADD2.F32 R19, -RZ, R2.H0_H0 ;  /* 0x20000002ff137230 */ /* 0x004fe20000004100 */
[----:B------:R-:W-:Y:S05]  /*c510*/  BRA `(.L_x_7862) ;  /* 0x00000b0000007947 */ /* 0x000fea0003800000 */
.L_x_7865:
        /* <DEDUP_REMOVED lines=8> */
.L_x_7868:
[----:B------:R-:W2:Y:S02]  /*c5a0*/  LDG.E.U16 R2, [R2.64] ;  /* 0x0000002402027981 */ /* 0x000ea4000c1e1500 */
[----:B--2---:R-:W-:Y:S01]  /*c5b0*/  HADD2.F32 R19, -RZ, R2.H0_H0 ;  /* 0x20000002ff137230 */ /* 0x004fe20000004100 */
[----:B------:R-:W-:Y:S05]  /*c5c0*/  BRA `(.L_x_7862) ;  /* 0x00000a5000007947 */ /* 0x000fea0003800000 */
.L_x_7867:
[----:B------:R-:W2:Y:S02]  /*c5d0*/  LDG.E.64 R2, [R2.64] ;  /* 0x0000002402027981 */ /* 0x000ea4000c1e1b00 */
[----:B--2---:R-:W0:Y:S01]  /*c5e0*/  F2F.F32.F64 R19, R2 ;  /* 0x0000000200137310 */ /* 0x004e220000301000 */
[----:B------:R-:W0:-:S14]  /*c5f0*/  DSETP.GEU.AND P0, PT, |R2|, c[0x2][0x0], PT ;  /* 0x008000000200762a */ /* 0x000e1c0003f0e200 */
[----:B0-----:R-:W-:Y:S01]  /*c600*/  @!P0 FMUL R19, R19, 1.175494350822287508e-38 ;  /* 0x0080000013138820 */ /* 0x001fe20000400000 */
[----:B------:R-:W-:Y:S05]  /*c610*/  BRA `(.L_x_7862) ;  /* 0x00000a0000007947 */ /* 0x000fea0003800000 */
.L_x_7857:
        /* <DEDUP_REMOVED lines=12> */
.L_x_7871:
[----:B------:R-:W2:Y:S02]  /*c6e0*/  LDG.E.64 R2, [R2.64] ;  /* 0x0000002402027981 */ /* 0x000ea4000c1e1b00 */
[----:B--2---:R-:W0:Y:S01]  /*c6f0*/  F2F.F32.F64 R19, R2 ;  /* 0x0000000200137310 */ /* 0x004e220000301000 */
[----:B------:R-:W0:-:S14]  /*c700*/  DSETP.GEU.AND P0, PT, |R2|, c[0x2][0x0], PT ;  /* 0x008000000200762a */ /* 0x000e1c0003f0e200 */
[----:B0-----:R-:W-:Y:S01]  /*c710*/  @!P0 FMUL R19, R19, 1.175494350822287508e-38 ;  /* 0x0080000013138820 */ /* 0x001fe20000400000 */
[----:B------:R-:W-:Y:S05]  /*c720*/  BRA `(.L_x_7862) ;  /* 0x000008f000007947 */ /* 0x000fea0003800000 */
.L_x_7870:
        /* <DEDUP_REMOVED lines=26> */
.L_x_7873:
        /* <DEDUP_REMOVED lines=13> */
.L_x_7872:
[----:B------:R-:W2:Y:S02]  /*c9a0*/  LDG.E.U16 R2, [R2.64] ;  /* 0x0000002402027981 */ /* 0x000ea4000c1e1500 */
[----:B--2---:R-:W-:Y:S01]  /*c9b0*/  PRMT R19, RZ, 0x5410, R2 ;  /* 0x00005410ff137816 */ /* 0x004fe20000000002 */
[----:B------:R-:W-:Y:S05]  /*c9c0*/  BRA `(.L_x_7862) ;  /* 0x0000065000007947 */ /* 0x000fea0003800000 */
.L_x_7869:
        /* <DEDUP_REMOVED lines=11> */
.L_x_7876:
        /* <DEDUP_REMOVED lines=20> */
.L_x_7878:
[----:B------:R-:W-:Y:S05]  /*cbc0*/  BSYNC B0 ;  /* 0x0000000000007941 */ /* 0x000fea0003800000 */
.L_x_7877:
[----:B------:R-:W-:Y:S01]  /*cbd0*/  IMAD.SHL.U32 R2, R2, 0x100000, RZ ;  /* 0x0010000002027824 */ /* 0x000fe200078e00ff */
[----:B------:R-:W-:-:S04]  /*cbe0*/  LEA R0, R0, 0x3b800000, 0x17 ;  /* 0x3b80000000007811 */ /* 0x000fc800078eb8ff */
[----:B------:R-:W-:Y:S01]  /*cbf0*/  LOP3.LUT R19, R0, R2, R19, 0xfe, !PT ;  /* 0x0000000200137212 */ /* 0x000fe200078efe13 */
[----:B------:R-:W-:Y:S05]  /*cc00*/  BRA `(.L_x_7862) ;  /* 0x0000041000007947 */ /* 0x000fea0003800000 */
.L_x_7875:
        /* <DEDUP_REMOVED lines=20> */
.L_x_7880:
[----:B------:R-:W-:Y:S05]  /*cd50*/  BSYNC B0 ;  /* 0x0000000000007941 */ /* 0x000fea0003800000 */
.L_x_7879:
[----:B------:R-:W-:Y:S01]  /*cd60*/  IMAD.SHL.U32 R2, R2, 0x200000, RZ ;  /* 0x0020000002027824 */ /* 0x000fe200078e00ff */
[----:B------:R-:W-:-:S04]  /*cd70*/  LEA R0, R0, 0x37800000, 0x17 ;  /* 0x3780000000007811 */ /* 0x000fc800078eb8ff */
[----:B------:R-:W-:Y:S01]  /*cd80*/  LOP3.LUT R19, R0, R2, R19, 0xfe, !PT ;  /* 0x0000000200137212 */ /* 0x000fe200078efe13 */
[----:B------:R-:W-:Y:S05]  /*cd90*/  BRA `(.L_x_7862) ;  /* 0x0000028000007947 */ /* 0x000fea0003800000 */
.L_x_7874:
        /* <DEDUP_REMOVED lines=14> */
.L_x_7861:
        /* <DEDUP_REMOVED lines=21> */
.L_x_7882:
[----:B------:R-:W2:Y:S02]  /*cfd0*/  LDG.E.64 R2, [R2.64] ;  /* 0x0000002402027981 */ /* 0x000ea4000c1e1b00 */
[----:B--2---:R0:W1:Y:S01]  /*cfe0*/  I2F.U64 R19, R2 ;  /* 0x0000000200137312 */ /* 0x0040620000301000 */
[----:B------:R-:W-:Y:S05]  /*cff0*/  BRA `(.L_x_7862) ;  /* 0x0000002000007947 */ /* 0x000fea0003800000 */
.L_x_7881:
[----:B------:R-:W2:Y:S02]  /*d000*/  LDG.E R2, [R2.64] ;  /* 0x0000002402027981 */ /* 0x000ea4000c1e1900 */
[----:B--2---:R0:W1:Y:S02]  /*d010*/  I2F.U32 R19, R2 ;  /* 0x0000000200137306 */ /* 0x0040640000201000 */
.L_x_7862:
[----:B------:R-:W-:Y:S05]  /*d020*/  BSYNC B6 ;  /* 0x0000000000067941 */ /* 0x000fea0003800000 */
.L_x_7856:
        /* <DEDUP_REMOVED lines=18> */
.L_x_7887:
[----:B------:R-:W2:Y:S02]  /*d150*/  LDG.E.U8 R0, [R2.64] ;  /* 0x0000002402007981 */ /* 0x000ea4000c1e1100 */
[----:B--2---:R-:W0:Y:S01]  /*d160*/  I2F.U16 R0, R0 ;  /* 0x0000000000007306 */ /* 0x004e220000101000 */
[----:B------:R-:W-:Y:S05]  /*d170*/  BRA `(.L_x_7889) ;  /* 0x00000ca000007947 */ /* 0x000fea0003800000 */
.L_x_7886:
        /* <DEDUP_REMOVED lines=9> */
.L_x_7891:
[----:B------:R-:W2:Y:S02]  /*d210*/  LDG.E R0, [R2.64] ;  /* 0x0000002402007981 */ /* 0x000ea4000c1e1900 */
[----:B--2---:R-:W0:Y:S01]  /*d220*/  I2F R0, R0 ;  /* 0x0000000000007306 */ /* 0x004e220000201400 */
[----:B------:R-:W-:Y:S05]  /*d230*/  BRA `(.L_x_7889) ;  /* 0x00000be000007947 */ /* 0x000fea0003800000 */
.L_x_7890:
[----:B------:R-:W2:Y:S02]  /*d240*/  LDG.E.U16 R0, [R2.64] ;  /* 0x0000002402007981 */ /* 0x000ea4000c1e1500 */
[----:B--2---:R-:W0:Y:S01]  /*d250*/  I2F.S16 R0, R0 ;  /* 0x0000000000007306 */ /* 0x004e220000101400 */
[----:B------:R-:W-:Y:S05]  /*d260*/  BRA `(.L_x_7889) ;  /* 0x00000bb000007947 */ /* 0x000fea0003800000 */
.L_x_7885:
        /* <DEDUP_REMOVED lines=8> */
.L_x_7893:
[----:B------:R-:W2:Y:S02]  /*d2f0*/  LDG.E.U16 R0, [R2.64] ;  /* 0x0000002402007981 */ /* 0x000ea4000c1e1500 */
[----:B--2---:R-:W-:Y:S01]  /*d300*/  HADD2.F32 R0, -RZ, R0.H0_H0 ;  /* 0x20000000ff007230 */ /* 0x004fe20000004100 */
[----:B------:R-:W-:Y:S05]  /*d310*/  BRA `(.L_x_7889) ;  /* 0x00000b0000007947 */ /* 0x000fea0003800000 */
.L_x_7892:
        /* <DEDUP_REMOVED lines=8> */
.L_x_7895:
[----:B------:R-:W2:Y:S02]  /*d3a0*/  LDG.E.U16 R0, [R2.64] ;  /* 0x0000002402007981 */ /* 0x000ea4000c1e1500 */
[----:B--2---:R-:W-:Y:S01]  /*d3b0*/  HADD2.F32 R0, -RZ, R0.H0_H0 ;  /* 0x20000000ff007230 */ /* 0x004fe20000004100 */
[----:B------:R-:W-:Y:S05]  /*d3c0*/  BRA `(.L_x_7889) ;  /* 0x00000a5000007947 */ /* 0x000fea0003800000 */
.L_x_7894:
[----:B------:R-:W2:Y:S02]  /*d3d0*/  LDG.E.64 R2, [R2.64] ;  /* 0x0000002402027981 */ /* 0x000ea4000c1e1b00 */
[----:B--2---:R-:W0:Y:S01]  /*d3e0*/  F2F.F32.F64 R0, R2 ;  /* 0x0000000200007310 */ /* 0x004e220000301000 */
[----:B------:R-:W0:-:S14]  /*d3f0*/  DSETP.GEU.AND P0, PT, |R2|, c[0x2][0x0], PT ;  /* 0x008000000200762a */ /* 0x000e1c0003f0e200 */
[----:B0-----:R-:W-:Y:S01]  /*d400*/  @!P0 FMUL R0, R0, 1.175494350822287508e-38 ;  /* 0x0080000000008820 */ /* 0x001fe20000400000 */
[----:B------:R-:W-:Y:S05]  /*d410*/  BRA `(.L_x_7889) ;  /* 0x00000a0000007947 */ /* 0x000fea0003800000 */
.L_x_7884:
        /* <DEDUP_REMOVED lines=12> */
.L_x_7898:
[----:B------:R-:W2:Y:S02]  /*d4e0*/  LDG.E.64 R2, [R2.64] ;  /* 0x0000002402027981 */ /* 0x000ea4000c1e1b00 */
[----:B--2---:R-:W0:Y:S01]  /*d4f0*/  F2F.F32.F64 R0, R2 ;  /* 0x0000000200007310 */ /* 0x004e220000301000 */
[----:B------:R-:W0:-:S14]  /*d500*/  DSETP.GEU.AND P0, PT, |R2|, c[0x2][0x0], PT ;  /* 0x008000000200762a */ /* 0x000e1c0003f0e200 */
[----:B0-----:R-:W-:Y:S01]  /*d510*/  @!P0 FMUL R0, R0, 1.175494350822287508e-38 ;  /* 0x0080000000008820 */ /* 0x001fe20000400000 */
[----:B------:R-:W-:Y:S05]  /*d520*/  BRA `(.L_x_7889) ;  /* 0x000008f000007947 */ /* 0x000fea0003800000 */
.L_x_7897:
        /* <DEDUP_REMOVED lines=26> */
.L_x_7900:
        /* <DEDUP_REMOVED lines=13> */
.L_x_7899:
[----:B------:R-:W2:Y:S02]  /*d7a0*/  LDG.E.U16 R0, [R2.64] ;  /* 0x0000002402007981 */ /* 0x000ea4000c1e1500 */
[----:B--2---:R-:W-:Y:S01]  /*d7b0*/  PRMT R0, RZ, 0x5410, R0 ;  /* 0x00005410ff007816 */ /* 0x004fe20000000000 */
[----:B------:R-:W-:Y:S05]  /*d7c0*/  BRA `(.L_x_7889) ;  /* 0x0000065000007947 */ /* 0x000fea0003800000 */
.L_x_7896:
        /* <DEDUP_REMOVED lines=11> */
.L_x_7903:
        /* <DEDUP_REMOVED lines=20> */
.L_x_7905:
[----:B------:R-:W-:Y:S05]  /*d9c0*/  BSYNC B0 ;  /* 0x0000000000007941 */ /* 0x000fea0003800000 */
.L_x_7904:
[----:B------:R-:W-:Y:S01]  /*d9d0*/  LEA R3, R0, 0x3b800000, 0x17 ;  /* 0x3b80000000037811 */ /* 0x000fe200078eb8ff */
[----:B------:R-:W-:-:S05]  /*d9e0*/  IMAD.SHL.U32 R0, R2, 0x100000, RZ ;  /* 0x0010000002007824 */ /* 0x000fca00078e00ff */
[----:B------:R-:W-:Y:S01]  /*d9f0*/  LOP3.LUT R0, R3, R0, R4, 0xfe, !PT ;  /* 0x0000000003007212 */ /* 0x000fe200078efe04 */
[----:B------:R-:W-:Y:S05]  /*da00*/  BRA `(.L_x_7889) ;  /* 0x0000041000007947 */ /* 0x000fea0003800000 */
.L_x_7902:
        /* <DEDUP_REMOVED lines=20> */
.L_x_7907:
[----:B------:R-:W-:Y:S05]  /*db50*/  BSYNC B0 ;  /* 0x0000000000007941 */ /* 0x000fea0003800000 */
.L_x_7906:
[----:B------:R-:W-:Y:S01]  /*db60*/  LEA R3, R0, 0x37800000, 0x17 ;  /* 0x3780000000037811 */ /* 0x000fe200078eb8ff */
[----:B------:R-:W-:-:S05]  /*db70*/  IMAD.SHL.U32 R0, R2, 0x200000, RZ ;  /* 0x0020000002007824 */ /* 0x000fca00078e00ff */
[----:B------:R-:W-:Y:S01]  /*db80*/  LOP3.LUT R0, R3, R0, R4, 0xfe, !PT ;  /* 0x0000000003007212 */ /* 0x000fe200078efe04 */
[----:B------:R-:W-:Y:S05]  /*db90*/  BRA `(.L_x_7889) ;  /* 0x0000028000007947 */ /* 0x000fea0003800000 */
.L_x_7901:
        /* <DEDUP_REMOVED lines=14> */
.L_x_7888:
        /* <DEDUP_REMOVED lines=21> */
.L_x_7909:
[----:B------:R-:W2:Y:S02]  /*ddd0*/  LDG.E.64 R2, [R2.64] ;  /* 0x0000002402027981 */ /* 0x000ea4000c1e1b00 */
[----:B--2---:R0:W2:Y:S01]  /*dde0*/  I2F.U64 R0, R2 ;  /* 0x0000000200007312 */ /* 0x0040a20000301000 */
[----:B------:R-:W-:Y:S05]  /*ddf0*/  BRA `(.L_x_7889) ;  /* 0x0000002000007947 */ /* 0x000fea0003800000 */
.L_x_7908:
[----:B------:R-:W2:Y:S02]  /*de00*/  LDG.E R0, [R2.64] ;  /* 0x0000002402007981 */ /* 0x000ea4000c1e1900 */
[----:B--2---:R-:W0:Y:S02]  /*de10*/  I2F.U32 R0, R0 ;  /* 0x0000000000007306 */ /* 0x004e240000201000 */
.L_x_7889:
[----:B------:R-:W-:Y:S05]  /*de20*/  BSYNC B6 ;  /* 0x0000000000067941 */ /* 0x000fea0003800000 */
.L_x_7883:
        /* <DEDUP_REMOVED lines=23> */
.L_x_7913:
[----:B------:R-:W0:Y:S02]  /*dfa0*/  F2I.S64.TRUNC R2, R2 ;  /* 0x0000000200027311 */ /* 0x000e24000020d900 */
[----:B0-----:R-:W-:-:S05]  /*dfb0*/  IMAD.MOV.U32 R5, RZ, RZ, R2 ;  /* 0x000000ffff057224 */ /* 0x001fca00078e0002 */
[----:B------:R-:W-:Y:S01]  /*dfc0*/  STG.E.U8 [R16.64], R5 ;  /* 0x0000000510007986 */ /* 0x000fe2000c101124 */
[----:B------:R-:W-:Y:S05]  /*dfd0*/  EXIT ;  /* 0x000000000000794d */ /* 0x000fea0003800000 */
.L_x_7912:
        /* <DEDUP_REMOVED lines=9> */
.L_x_7916:
[----:B------:R-:W0:Y:S02]  /*e070*/  F2I.FTZ.TRUNC.NTZ R3, R2 ;  /* 0x0000000200037305 */ /* 0x000e24000021f100 */
[----:B0-----:R-:W-:Y:S01]  /*e080*/  STG.E [R16.64], R3 ;  /* 0x0000000310007986 */ /* 0x001fe2000c101924 */
[----:B------:R-:W-:Y:S05]  /*e090*/  EXIT ;  /* 0x000000000000794d */ /* 0x000fea0003800000 */
.L_x_7915:
[----:B------:R-:W0:Y:S02]  /*e0a0*/  F2I.FTZ.TRUNC.NTZ R3, R2 ;  /* 0x0000000200037305 */ /* 0x000e24000021f100 */
[----:B0-----:R-:W-:Y:S01]  /*e0b0*/  STG.E.U16 [R16.64], R3 ;  /* 0x0000000310007986 */ /* 0x001fe2000c101524 */
[----:B------:R-:W-:Y:S05]  /*e0c0*/  EXIT ;  /* 0x000000000000794d */ /* 0x000fea0003800000 */
.L_x_7911:
        /* <DEDUP_REMOVED lines=8> */
.L_x_7918:
[----:B------:R-:W-:-:S05]  /*e150*/  F2FP.PACK_AB R2, RZ, R2 ;  /* 0x00000002ff02723e */ /* 0x000fca00000000ff */
[----:B------:R-:W-:Y:S01]  /*e160*/  STG.E.U16 [R16.64], R2 ;  /* 0x0000000210007986 */ /* 0x000fe2000c101524 */
[----:B------:R-:W-:Y:S05]  /*e170*/  EXIT ;  /* 0x000000000000794d */ /* 0x000fea0003800000 */
.L_x_7917:
        /* <DEDUP_REMOVED lines=9> */
.L_x_7920:
[----:B------:R-:W-:-:S04]  /*e210*/  F2FP.PACK_AB R3, RZ, R2 ;  /* 0x00000002ff03723e */ /* 0x000fc800000000ff */
[----:B------:R-:W-:-:S05]  /*e220*/  PRMT R3, R3, 0x5410, RZ ;  /* 0x0000541003037816 */ /* 0x000fca00000000ff */
[----:B------:R-:W-:Y:S01]  /*e230*/  STG.E [R16.64], R3 ;  /* 0x0000000310007986 */ /* 0x000fe2000c101924 */
[----:B------:R-:W-:Y:S05]  /*e240*/  EXIT ;  /* 0x000000000000794d */ /* 0x000fea0003800000 */
.L_x_7919:
[----:B------:R-:W-:-:S06]  /*e250*/  FMUL.FTZ R2, R2, 1 ;  /* 0x3f80000002027820 */ /* 0x000fcc0000410000 */
[----:B------:R-:W0:Y:S02]  /*e260*/  F2F.F64.F32 R2, R2 ;  /* 0x0000000200027310 */ /* 0x000e240000201800 */
[----:B0-----:R-:W-:Y:S01]  /*e270*/  STG.E.64 [R16.64], R2 ;  /* 0x0000000210007986 */ /* 0x001fe2000c101b24 */
[----:B------:R-:W-:Y:S05]  /*e280*/  EXIT ;  /* 0x000000000000794d */ /* 0x000fea0003800000 */
.L_x_7910:
        /* <DEDUP_REMOVED lines=12> */
.L_x_7923:
[----:B------:R-:W-:Y:S01]  /*e350*/  FMUL.FTZ R4, R2, 1 ;  /* 0x3f80000002047820 */ /* 0x000fe20000410000 */
[----:B------:R-:W-:-:S05]  /*e360*/  CS2R R6, SRZ ;  /* 0x0000000000067805 */ /* 0x000fca000001ff00 */
[----:B------:R-:W0:Y:S02]  /*e370*/  F2F.F64.F32 R4, R4 ;  /* 0x0000000400047310 */ /* 0x000e240000201800 */
[----:B0-----:R-:W-:Y:S01]  /*e380*/  STG.E.128 [R16.64], R4 ;  /* 0x0000000410007986 */ /* 0x001fe2000c101d24 */
[----:B------:R-:W-:Y:S05]  /*e390*/  EXIT ;  /* 0x000000000000794d */ /* 0x000fea0003800000 */
.L_x_7922:
        /* <DEDUP_REMOVED lines=20> */
.L_x_7927:
[----:B------:R-:W-:Y:S05]  /*e4e0*/  BSYNC B0 ;  /* 0x0000000000007941 */ /* 0x000fea0003800000 */
.L_x_7926:
[----:B------:R-:W-:-:S05]  /*e4f0*/  LOP3.LUT R5, R0, R5, RZ, 0xfc, !PT ;  /* 0x0000000500057212 */ /* 0x000fca00078efcff */
[----:B------:R-:W-:Y:S01]  /*e500*/  STG.E.U8 [R16.64], R5 ;  /* 0x0000000510007986 */ /* 0x000fe2000c101124 */
[----:B------:R-:W-:Y:S05]  /*e510*/  EXIT ;  /* 0x000000000000794d */ /* 0x000fea0003800000 */
.L_x_7925:
        /* <DEDUP_REMOVED lines=12> */
.L_x_7929:
[----:B------:R-:W-:Y:S01]  /*e5e0*/  IMAD.MOV.U32 R0, RZ, RZ, 0x7f ;  /* 0x0000007fff007424 */ /* 0x000fe200078e00ff */
[----:B------:R-:W-:-:S04]  /*e5f0*/  ISETP.GT.U32.AND P0, PT, R4, 0x7f800000, PT ;  /* 0x7f8000000400780c */ /* 0x000fc80003f04070 */
[----:B------:R-:W-:-:S04]  /*e600*/  SEL R0, R0, 0x7c, P0 ;  /* 0x0000007c00007807 */ /* 0x000fc80000000000 */
.L_x_7930:
[----:B------:R-:W-:Y:S05]  /*e610*/  BSYNC B0 ;  /* 0x0000000000007941 */ /* 0x000fea0003800000 */
.L_x_7928:
[----:B------:R-:W-:-:S04]  /*e620*/  LOP3.LUT R2, R2, 0x80000000, RZ, 0xc0, !PT ;  /* 0x8000000002027812 */ /* 0x000fc800078ec0ff */
[----:B------:R-:W-:-:S04]  /*e630*/  SHF.R.U32.HI R3, RZ, 0x18, R2 ;  /* 0x00000018ff037819 */ /* 0x000fc80000011602 */
[----:B------:R-:W-:-:S05]  /*e640*/  LOP3.LUT R3, R0, R3, RZ, 0xfc, !PT ;  /* 0x0000000300037212 */ /* 0x000fca00078efcff */
[----:B------:R-:W-:Y:S01]  /*e650*/  STG.E.U8 [R16.64], R3 ;  /* 0x0000000310007986 */ /* 0x000fe2000c101124 */
[----:B------:R-:W-:Y:S05]  /*e660*/  EXIT ;  /* 0x000000000000794d */ /* 0x000fea0003800000 */
.L_x_7924:
[----:B------:R-:W-:-:S05]  /*e670*/  F2FP.BF16.PACK_AB R2, RZ, R2 ;  /* 0x00000002ff02723e */ /* 0x000fca00000010ff */
[----:B------:R-:W-:Y:S01]  /*e680*/  STG.E.U16 [R16.64], R2 ;  /* 0x0000000210007986 */ /* 0x000fe2000c101524 */
[----:B------:R-:W-:Y:S05]  /*e690*/  EXIT ;  /* 0x000000000000794d */ /* 0x000fea0003800000 */
.L_x_7921:
        /* <DEDUP_REMOVED lines=11> */
.L_x_7933:
        /* <DEDUP_REMOVED lines=16> */
.L_x_7936:
[----:B------:R-:W-:-:S04]  /*e850*/  LOP3.LUT R2, R2, 0x80000000, RZ, 0xc0, !PT ;  /* 0x8000000002027812 */ /* 0x000fc800078ec0ff */
[----:B------:R-:W-:-:S04]  /*e860*/  SHF.R.U32.HI R3, RZ, 0x18, R2 ;  /* 0x00000018ff037819 */ /* 0x000fc80000011602 */
[----:B------:R-:W-:-:S04]  /*e870*/  LOP3.LUT R0, R0, R3, RZ, 0xfc, !PT ;  /* 0x0000000300007212 */ /* 0x000fc800078efcff */
[----:B------:R-:W-:Y:S02]  /*e880*/  PRMT R8, R0, 0x7610, R8 ;  /* 0x0000761000087816 */ /* 0x000fe40000000008 */
.L_x_7935:
[----:B------:R-:W-:Y:S05]  /*e890*/  BSYNC B0 ;  /* 0x0000000000007941 */ /* 0x000fea0003800000 */
.L_x_7934:
[----:B------:R-:W-:Y:S01]  /*e8a0*/  STG.E.U8 [R16.64], R8 ;  /* 0x0000000810007986 */ /* 0x000fe2000c101124 */
[----:B------:R-:W-:Y:S05]  /*e8b0*/  EXIT ;  /* 0x000000000000794d */ /* 0x000fea0003800000 */
.L_x_7932:
        /* <DEDUP_REMOVED lines=16> */
.L_x_7939:
[----:B------:R-:W-:-:S04]  /*e9c0*/  LOP3.LUT R2, R2, 0x80000000, RZ, 0xc0, !PT ;  /* 0x8000000002027812 */ /* 0x000fc800078ec0ff */
[----:B------:R-:W-:-:S04]  /*e9d0*/  SHF.R.U32.HI R3, RZ, 0x18, R2 ;  /* 0x00000018ff037819 */ /* 0x000fc80000011602 */
[----:B------:R-:W-:-:S04]  /*e9e0*/  LOP3.LUT R0, R0, R3, RZ, 0xfc, !PT ;  /* 0x0000000300007212 */ /* 0x000fc800078efcff */
[----:B------:R-:W-:Y:S02]  /*e9f0*/  PRMT R8, R0, 0x7610, R8 ;  /* 0x0000761000087816 */ /* 0x000fe40000000008 */
.L_x_7938:
[----:B------:R-:W-:Y:S05]  /*ea00*/  BSYNC B0 ;  /* 0x0000000000007941 */ /* 0x000fea0003800000 */
.L_x_7937:
[----:B------:R-:W-:Y:S01]  /*ea10*/  STG.E.U8 [R16.64], R8 ;  /* 0x0000000810007986 */ /* 0x000fe2000c101124 */
[----:B------:R-:W-:Y:S05]  /*ea20*/  EXIT ;  /* 0x000000000000794d */ /* 0x000fea0003800000 */
.L_x_7931:
        /* <DEDUP_REMOVED lines=21> */
.L_x_7914:
        /* <DEDUP_REMOVED lines=20> */
.L_x_7941:
[----:B------:R-:W0:Y:S02]  /*ecc0*/  F2I.U64.TRUNC R2, R2 ;  /* 0x0000000200027311 */ /* 0x000e24000020d800 */
[----:B0-----:R-:W-:Y:S01]  /*ecd0*/  STG.E.64 [R16.64], R2 ;  /* 0x0000000210007986 */ /* 0x001fe2000c101b24 */
[----:B------:R-:W-:Y:S05]  /*ece0*/  EXIT ;  /* 0x000000000000794d */ /* 0x000fea0003800000 */
.L_x_7940:
[----:B------:R-:W0:Y:S02]  /*ecf0*/  F2I.FTZ.U32.TRUNC.NTZ R3, R2 ;  /* 0x0000000200037305 */ /* 0x000e24000021f000 */
[----:B0-----:R-:W-:Y:S01]  /*ed00*/  STG.E [R16.64], R3 ;  /* 0x0000000310007986 */ /* 0x001fe2000c101924 */
[----:B------:R-:W-:Y:S05]  /*ed10*/  EXIT ;  /* 0x000000000000794d */ /* 0x000fea0003800000 */
.L_x_7942:
        /* <DEDUP_REMOVED lines=14> */
.L_x_13805:


//--------------------- .text._ZN2at6native27unrolled_elementwise_kernelIZZZNS0_26logit_backward_kernel_cudaERNS_18TensorIteratorBaseERKN3c106ScalarEENKUlvE_clEvENKUlvE0_clEvEUlffE_St5arrayIPcLm3EELi4E23TrivialOffsetCalculatorILi2EjESE_ILi1EjENS0_6memory12LoadWithCastILi2EEENSH_13StoreWithCastILi1EEEEEviT_T0_T2_T3_T4_T5_ --------------------------
	.section	.text._ZN2at6native27unrolled_elementwise_kernelIZZZNS0_26logit_backward_kernel_cudaERNS_18TensorIteratorBaseERKN3c106ScalarEENKUlvE_clEvENKUlvE0_clEvEUlffE_St5arrayIPcLm3EELi4E23TrivialOffsetCalculatorILi2EjESE_ILi1EjENS0_6memory12LoadWithCastILi2EEENSH_13StoreWithCastILi1EEEEEviT_T0_T2_T3_T4_T5_,"ax",@progbits
	.sectioninfo	@"SHI_REGISTERS=32"
	.align	128
        .global         _ZN2at6native27unrolled_elementwise_kernelIZZZNS0_26logit_backward_kernel_cudaERNS_18TensorIteratorBaseERKN3c106ScalarEENKUlvE_clEvENKUlvE0_clEvEUlffE_St5arrayIPcLm3EELi4E23TrivialOffsetCalculatorILi2EjESE_ILi1EjENS0_6memory12LoadWithCastILi2EEENSH_13StoreWithCastILi1EEEEEviT_T0_T2_T3_T4_T5_
        .type           _ZN2at6native27unrolled_elementwise_kernelIZZZNS0_26logit_backward_kernel_cudaERNS_18TensorIteratorBaseERKN3c106ScalarEENKUlvE_clEvENKUlvE0_clEvEUlffE_St5arrayIPcLm3EELi4E23TrivialOffsetCalculatorILi2EjESE_ILi1EjENS0_6memory12LoadWithCastILi2EEENSH_13StoreWithCastILi1EEEEEviT_T0_T2_T3_T4_T5_,@function
        .size           _ZN2at6native27unrolled_elementwise_kernelIZZZNS0_26logit_backward_kernel_cudaERNS_18TensorIteratorBaseERKN3c106ScalarEENKUlvE_clEvENKUlvE0_clEvEUlffE_St5arrayIPcLm3EELi4E23TrivialOffsetCalculatorILi2EjESE_ILi1EjENS0_6memory12LoadWithCastILi2EEENSH_13StoreWithCastILi1EEEEEviT_T0_T2_T3_T4_T5_,(.L_x_13806 - _ZN2at6native27unrolled_elementwise_kernelIZZZNS0_26logit_backward_kernel_cudaERNS_18TensorIteratorBaseERKN3c106ScalarEENKUlvE_clEvENKUlvE0_clEvEUlffE_St5arrayIPcLm3EELi4E23TrivialOffsetCalculatorILi2EjESE_ILi1EjENS0_6memory12LoadWithCastILi2EEENSH_13StoreWithCastILi1EEEEEviT_T0_T2_T3_T4_T5_)
        .other          _ZN2at6native27unrolled_elementwise_kernelIZZZNS0_26logit_backward_kernel_cudaERNS_18TensorIteratorBaseERKN3c106ScalarEENKUlvE_clEvENKUlvE0_clEvEUlffE_St5arrayIPcLm3EELi4E23TrivialOffsetCalculatorILi2EjESE_ILi1EjENS0_6memory12LoadWithCastILi2EEENSH_13StoreWithCastILi1EEEEEviT_T0_T2_T3_T4_T5_,@"STO_CUDA_ENTRY STV_DEFAULT"
_ZN2at6native27unrolled_elementwise_kernelIZZZNS0_26logit_backward_kernel_cudaERNS_18TensorIteratorBaseERKN3c106ScalarEENKUlvE_clEvENKUlvE0_clEvEUlffE_St5arrayIPcLm3EELi4E23TrivialOffsetCalculatorILi2EjESE_ILi1EjENS0_6memory12LoadWithCastILi2EEENSH_13StoreWithCastILi1EEEEEviT_T0_T2_T3_T4_T5_:
.text._ZN2at6native27unrolled_elementwise_kernelIZZZNS0_26logit_backward_kernel_cudaERNS_18TensorIteratorBaseERKN3c106ScalarEENKUlvE_clEvENKUlvE0_clEvEUlffE_St5arrayIPcLm3EELi4E23TrivialOffsetCalculatorILi2EjESE_ILi1EjENS0_6memory12LoadWithCastILi2EEENSH_13StoreWithCastILi1EEEEEviT_T0_T2_T3_T4_T5_:
        /* <DEDUP_REMOVED lines=33> */
.L_x_7949:
[----:B------:R-:W2:Y:S02]  /*0210*/  LDG.E.U8 R4, [R4.64] ;  /* 0x0000002404047981 */ /* 0x000ea4000c1e1100 */
[----:B--2---:R0:W1:Y:S01]  /*0220*/  I2F.U16 R22, R4 ;  /* 0x0000000400167306 */ /* 0x0040620000101000 */
[----:B------:R-:W-:Y:S05]  /*0230*/  BRA `(.L_x_7951) ;  /* 0x00000cb000007947 */ /* 0x000fea0003800000 */
.L_x_7948:
        /* <DEDUP_REMOVED lines=9> */
.L_x_7953:
[----:B------:R-:W2:Y:S02]  /*02d0*/  LDG.E R4, [R4.64] ;  /* 0x0000002404047981 */ /* 0x000ea4000c1e1900 */
[----:B--2---:R0:W1:Y:S01]  /*02e0*/  I2F R22, R4 ;  /* 0x0000000400167306 */ /* 0x0040620000201400 */
[----:B------:R-:W-:Y:S05]  /*02f0*/  BRA `(.L_x_7951) ;  /* 0x00000bf000007947 */ /* 0x000fea0003800000 */
.L_x_7952:
[----:B------:R-:W2:Y:S02]  /*0300*/  LDG.E.U16 R4, [R4.64] ;  /* 0x0000002404047981 */ /* 0x000ea4000c1e1500 */
[----:B--2---:R0:W1:Y:S01]  /*0310*/  I2F.S16 R22, R4 ;  /* 0x0000000400167306 */ /* 0x0040620000101400 */
[----:B------:R-:W-:Y:S05]  /*0320*/  BRA `(.L_x_7951) ;  /* 0x00000bc000007947 */ /* 0x000fea0003800000 */
.L_x_7947:
        /* <DEDUP_REMOVED lines=8> */
.L_x_7955:
[----:B------:R-:W2:Y:S02]  /*03b0*/  LDG.E.U16 R4, [R4.64] ;  /* 0x0000002404047981 */ /* 0x000ea4000c1e1500 */
[----:B--2---:R-:W-:Y:S01]  /*03c0*/  HADD2.F32 R22, -RZ, R4.H0_H0 ;  /* 0x20000004ff167230 */ /* 0x004fe20000004100 */
[----:B------:R-:W-:Y:S05]  /*03d0*/  BRA `(.L_x_7951) ;  /* 0x00000b1000007947 */ /* 0x000fea0003800000 */
.L_x_7954:
        /* <DEDUP_REMOVED lines=8> */
.L_x_7957:
[----:B------:R-:W2:Y:S02]  /*0460*/  LDG.E.U16 R4, [R4.64] ;  /* 0x0000002404047981 */ /* 0x000ea4000c1e1500 */
[----:B--2---:R-:W-:Y:S01]  /*0470*/  HADD2.F32 R22, -RZ, R4.H0_H0 ;  /* 0x20000004ff167230 */ /* 0x004fe20000004100 */
[----:B------:R-:W-:Y:S05]  /*0480*/  BRA `(.L_x_7951) ;  /* 0x00000a6000007947 */ /* 0x000fea0003800000 */
.L_x_7956:
[----:B------:R-:W2:Y:S02]  /*0490*/  LDG.E.64 R4, [R4.64] ;  /* 0x0000002404047981 */ /* 0x000ea4000c1e1b00 */
[----:B--2---:R-:W0:Y:S01]  /*04a0*/  F2F.F32.F64 R22, R4 ;  /* 0x0000000400167310 */ /* 0x004e220000301000 */
[----:B------:R-:W0:-:S14]  /*04b0*/  DSETP.GEU.AND P0, PT, |R4|, c[0x2][0x0], PT ;  /* 0x008000000400762a */ /* 0x000e1c0003f0e200 */
[----:B0-----:R-:W-:Y:S01]  /*04c0*/  @!P0 FMUL R22, R22, 1.175494350822287508e-38 ;  /* 0x0080000016168820 */ /* 0x001fe20000400000 */
[----:B------:R-:W-:Y:S05]  /*04d0*/  BRA `(.L_x_7951) ;  /* 0x00000a1000007947 */ /* 0x000fea0003800000 */
.L_x_7946:
        /* <DEDUP_REMOVED lines=12> */
.L_x_7960:
[----:B------:R-:W2:Y:S02]  /*05a0*/  LDG.E.64 R4, [R4.64] ;  /* 0x0000002404047981 */ /* 0x000ea4000c1e1b00 */
[----:B--2---:R-:W0:Y:S01]  /*05b0*/  F2F.F32.F64 R22, R4 ;  /* 0x0000000400167310 */ /* 0x004e220000301000 */
[----:B------:R-:W0:-:S14]  /*05c0*/  DSETP.GEU.AND P0, PT, |R4|, c[0x2][0x0], PT ;  /* 0x008000000400762a */ /* 0x000e1c0003f0e200 */
[----:B0-----:R-:W-:Y:S01]  /*05d0*/  @!P0 FMUL R22, R22, 1.175494350822287508e-38 ;  /* 0x0080000016168820 */ /* 0x001fe20000400000 */
[----:B------:R-:W-:Y:S05]  /*05e0*/  BRA `(.L_x_7951) ;  /* 0x0000090000007947 */ /* 0x000fea0003800000 */
.L_x_7959:
        /* <DEDUP_REMOVED lines=26> */
.L_x_7962:
        /* <DEDUP_REMOVED lines=14> */
.L_x_7961:
[----:B------:R-:W2:Y:S02]  /*0870*/  LDG.E.U16 R4, [R4.64] ;  /* 0x0000002404047981 */ /* 0x000ea4000c1e1500 */
[----:B--2---:R-:W-:Y:S01]  /*0880*/  PRMT R22, RZ, 0x5410, R4 ;  /* 0x00005410ff167816 */ /* 0x004fe20000000004 */
[----:B------:R-:W-:Y:S05]  /*0890*/  BRA `(.L_x_7951) ;  /* 0x0000065000007947 */ /* 0x000fea0003800000 */
.L_x_7958:
        /* <DEDUP_REMOVED lines=11> */
.L_x_7965:
        /* <DEDUP_REMOVED lines=20> */
.L_x_7967:
[----:B------:R-:W-:Y:S05]  /*0a90*/  BSYNC B0 ;  /* 0x0000000000007941 */ /* 0x000fea0003800000 */
.L_x_7966:
[----:B------:R-:W-:Y:S01]  /*0aa0*/  IMAD.SHL.U32 R3, R3, 0x100000, RZ ;  /* 0x0010000003037824 */ /* 0x000fe200078e00ff */
[----:B------:R-:W-:-:S04]  /*0ab0*/  LEA R5, R0, 0x3b800000, 0x17 ;  /* 0x3b80000000057811 */ /* 0x000fc800078eb8ff */
[----:B------:R-:W-:Y:S01]  /*0ac0*/  LOP3.LUT R22, R5, R3, R22, 0xfe, !PT ;  /* 0x0000000305167212 */ /* 0x000fe200078efe16 */
[----:B------:R-:W-:Y:S05]  /*0ad0*/  BRA `(.L_x_7951) ;  /* 0x0000041000007947 */ /* 0x000fea0003800000 */
.L_x_7964:
        /* <DEDUP_REMOVED lines=20> */
.L_x_7969:
[----:B------:R-:W-:Y:S05]  /*0c20*/  BSYNC B0 ;  /* 0x0000000000007941 */ /* 0x000fea0003800000 */
.L_x_7968:
[----:B------:R-:W-:Y:S01]  /*0c30*/  IMAD.SHL.U32 R3, R3, 0x200000, RZ ;  /* 0x0020000003037824 */ /* 0x000fe200078e00ff */
[----:B------:R-:W-:-:S04]  /*0c40*/  LEA R5, R0, 0x37800000, 0x17 ;  /* 0x3780000000057811 */ /* 0x000fc800078eb8ff */
[----:B------:R-:W-:Y:S01]  /*0c50*/  LOP3.LUT R22, R5, R3, R22, 0xfe, !PT ;  /* 0x0000000305167212 */ /* 0x000fe200078efe16 */
[----:B------:R-:W-:Y:S05]  /*0c60*/  BRA `(.L_x_7951) ;  /* 0x0000028000007947 */ /* 0x000fea0003800000 */
.L_x_7963:
        /* <DEDUP_REMOVED lines=14> */
.L_x_7950:
        /* <DEDUP_REMOVED lines=21> */
.L_x_7971:
[----:B------:R-:W2:Y:S02]  /*0ea0*/  LDG.E.64 R4, [R4.64] ;  /* 0x0000002404047981 */ /* 0x000ea4000c1e1b00 */
[----:B--2---:R0:W1:Y:S01]  /*0eb0*/  I2F.U64 R22, R4 ;  /* 0x0000000400167312 */ /* 0x0040620000301000 */
[----:B------:R-:W-:Y:S05]  /*0ec0*/  BRA `(.L_x_7951) ;  /* 0x0000002000007947 */ /* 0x000fea0003800000 */
.L_x_7970:
[----:B------:R-:W2:Y:S02]  /*0ed0*/  LDG.E R4, [R4.64] ;  /* 0x0000002404047981 */ /* 0x000ea4000c1e1900 */
[----:B--2---:R0:W1:Y:S02]  /*0ee0*/  I2F.U32 R22, R4 ;  /* 0x0000000400167306 */ /* 0x0040640000201000 */
.L_x_7951:
[----:B------:R-:W-:Y:S05]  /*0ef0*/  BSYNC B6 ;  /* 0x0000000000067941 */ /* 0x000fea0003800000 */
.L_x_7945:
        /* <DEDUP_REMOVED lines=18> */
.L_x_7976:
[----:B------:R-:W2:Y:S02]  /*1020*/  LDG.E.U8 R4, [R4.64] ;  /* 0x0000002404047981 */ /* 0x000ea4000c1e1100 */
[----:B--2---:R0:W2:Y:S01]  /*1030*/  I2F.U16 R29, R4 ;  /* 0x00000004001d7306 */ /* 0x0040a20000101000 */
[----:B------:R-:W-:Y:S05]  /*1040*/  BRA `(.L_x_7978) ;  /* 0x00000ca000007947 */ /* 0x000fea0003800000 */
.L_x_7975:
        /* <DEDUP_REMOVED lines=9> */
.L_x_7980:
[----:B------:R-:W2:Y:S02]  /*10e0*/  LDG.E R4, [R4.64] ;  /* 0x0000002404047981 */ /* 0x000ea4000c1e1900 */
[----:B--2---:R0:W2:Y:S01]  /*10f0*/  I2F R29, R4 ;  /* 0x00000004001d7306 */ /* 0x0040a20000201400 */
[----:B------:R-:W-:Y:S05]  /*1100*/  BRA `(.L_x_7978) ;  /* 0x00000be000007947 */ /* 0x000fea0003800000 */
.L_x_7979:
[----:B------:R-:W2:Y:S02]  /*1110*/  LDG.E.U16 R4, [R4.64] ;  /* 0x0000002404047981 */ /* 0x000ea4000c1e1500 */
[----:B--2---:R0:W2:Y:S01]  /*1120*/  I2F.S16 R29, R4 ;  /* 0x00000004001d7306 */ /* 0x0040a20000101400 */
[----:B------:R-:W-:Y:S05]  /*1130*/  BRA `(.L_x_7978) ;  /* 0x00000bb000007947 */ /* 0x000fea0003800000 */
.L_x_7974:
        /* <DEDUP_REMOVED lines=8> */
.L_x_7982:
[----:B------:R-:W2:Y:S02]  /*11c0*/  LDG.E.U16 R4, [R4.64] ;  /* 0x0000002404047981 */ /* 0x000ea4000c1e1500 */
[----:B--2---:R-:W-:Y:S01]  /*11d0*/  HADD2.F32 R29, -RZ, R4.H0_H0 ;  /* 0x20000004ff1d7230 */ /* 0x004fe20000004100 */
[----:B------:R-:W-:Y:S05]  /*11e0*/  BRA `(.L_x_7978) ;  /* 0x00000b0000007947 */ /* 0x000fea0003800000 */
.L_x_7981:
        /* <DEDUP_REMOVED lines=8> */
.L_x_7984:
[----:B------:R-:W2:Y:S02]  /*1270*/  LDG.E.U16 R4, [R4.64] ;  /* 0x0000002404047981 */ /* 0x000ea4000c1e1500 */
[----:B--2---:R-:W-:Y:S01]  /*1280*/  HADD2.F32 R29, -RZ, R4.H0_H0 ;  /* 0x20000004ff1d7230 */ /* 0x004fe20000004100 */
[----:B------:R-:W-:Y:S05]  /*1290*/  BRA `(.L_x_7978) ;  /* 0x00000a5000007947 */ /* 0x000fea0003800000 */
.L_x_7983:
[----:B------:R-:W2:Y:S02]  /*12a0*/  LDG.E.64 R4, [R4.64] ;  /* 0x0000002404047981 */ /* 0x000ea4000c1e1b00 */
[----:B--2---:R-:W0:Y:S01]  /*12b0*/  F2F.F32.F64 R29, R4 ;  /* 0x00000004001d7310 */ /* 0x004e220000301000 */
[----:B------:R-:W0:-:S14]  /*12c0*/  DSETP.GEU.AND P0, PT, |R4|, c[0x2][0x0], PT ;  /* 0x008000000400762a */ /* 0x000e1c0003f0e200 */
[----:B0-----:R-:W-:Y:S01]  /*12d0*/  @!P0 FMUL R29, R29, 1.175494350822287508e-38 ;  /* 0x008000001d1d8820 */ /* 0x001fe20000400000 */
[----:B------:R-:W-:Y:S05]  /*12e0*/  BRA `(.L_x_7978) ;  /* 0x00000a0000007947 */ /* 0x000fea0003800000 */
.L_x_7973:
        /* <DEDUP_REMOVED lines=12> */
.L_x_7987:
[----:B------:R-:W2:Y:S02]  /*13b0*/  LDG.E.64 R4, [R4.64] ;  /* 0x0000002404047981 */ /* 0x000ea4000c1e1b00 */
[----:B--2---:R-:W0:Y:S01]  /*13c0*/  F2F.F32.F64 R29, R4 ;  /* 0x00000004001d7310 */ /* 0x004e220000301000 */
[----:B------:R-:W0:-:S14]  /*13d0*/  DSETP.GEU.AND P0, PT, |R4|, c[0x2][0x0], PT ;  /* 0x008000000400762a */ /* 0x000e1c0003f0e200 */
[----:B0-----:R-:W-:Y:S01]  /*13e0*/  @!P0 FMUL R29, R29, 1.175494350822287508e-38 ;  /* 0x008000001d1d8820 */ /* 0x001fe20000400000 */
[----:B------:R-:W-:Y:S05]  /*13f0*/  BRA `(.L_x_7978) ;  /* 0x000008f000007947 */ /* 0x000fea0003800000 */
.L_x_7986:
        /* <DEDUP_REMOVED lines=26> */
.L_x_7989:
        /* <DEDUP_REMOVED lines=13> */
.L_x_7988:
[----:B------:R-:W2:Y:S02]  /*1670*/  LDG.E.U16 R4, [R4.64] ;  /* 0x0000002404047981 */ /* 0x000ea4000c1e1500 */
[----:B--2---:R-:W-:Y:S01]  /*1680*/  PRMT R29, RZ, 0x5410, R4 ;  /* 0x00005410ff1d7816 */ /* 0x004fe20000000004 */
[----:B------:R-:W-:Y:S05]  /*1690*/  BRA `(.L_x_7978) ;  /* 0x0000065000007947 */ /* 0x000fea0003800000 */
.L_x_7985:
        /* <DEDUP_REMOVED lines=11> */
.L_x_7992:
        /* <DEDUP_REMOVED lines=20> */
.L_x_7994:
[----:B------:R-:W-:Y:S05]  /*1890*/  BSYNC B0 ;  /* 0x0000000000007941 */ /* 0x000fea0003800000 */
.L_x_7993:
[----:B------:R-:W-:Y:S01]  /*18a0*/  IMAD.SHL.U32 R3, R3, 0x100000, RZ ;  /* 0x0010000003037824 */ /* 0x000fe200078e00ff */
[----:B------:R-:W-:-:S04]  /*18b0*/  LEA R0, R0, 0x3b800000, 0x17 ;  /* 0x3b80000000007811 */ /* 0x000fc800078eb8ff */
[----:B------:R-:W-:Y:S01]  /*18c0*/  LOP3.LUT R29, R0, R3, R29, 0xfe, !PT ;  /* 0x00000003001d7212 */ /* 0x000fe200078efe1d */
[----:B------:R-:W-:Y:S05]  /*18d0*/  BRA `(.L_x_7978) ;  /* 0x0000041000007947 */ /* 0x000fea0003800000 */
.L_x_7991:
        /* <DEDUP_REMOVED lines=20> */
.L_x_7996:
[----:B------:R-:W-:Y:S05]  /*1a20*/  BSYNC B0 ;  /* 0x0000000000007941 */ /* 0x000fea0003800000 */
.L_x_7995:
[----:B------:R-:W-:Y:S01]  /*1a30*/  IMAD.SHL.U32 R3, R3, 0x200000, RZ ;  /* 0x0020000003037824 */ /* 0x000fe200078e00ff */
[----:B------:R-:W-:-:S04]  /*1a40*/  LEA R0, R0, 0x37800000, 0x17 ;  /* 0x3780000000007811 */ /* 0x000fc800078eb8ff */
[----:B------:R-:W-:Y:S01]  /*1a50*/  LOP3.LUT R29, R0, R3, R29, 0xfe, !PT ;  /* 0x00000003001d7212 */ /* 0x000fe200078efe1d */
[----:B------:R-:W-:Y:S05]  /*1a60*/  BRA `(.L_x_7978) ;  /* 0x0000028000007947 */ /* 0x000fea0003800000 */
.L_x_7990:
        /* <DEDUP_REMOVED lines=14> */
.L_x_7977:
        /* <DEDUP_REMOVED lines=21> */
.L_x_7998:
[----:B------:R-:W2:Y:S02]  /*1ca0*/  LDG.E.64 R4, [R4.64] ;  /* 0x0000002404047981 */ /* 0x000ea4000c1e1b00 */
[----:B--2---:R0:W2:Y:S01]  /*1cb0*/  I2F.U64 R29, R4 ;  /* 0x00000004001d7312 */ /* 0x0040a20000301000 */
[----:B------:R-:W-:Y:S05]  /*1cc0*/  BRA `(.L_x_7978) ;  /* 0x0000002000007947 */ /* 0x000fea0003800000 */
.L_x_7997:
[----:B------:R-:W2:Y:S02]  /*1cd0*/  LDG.E R4, [R4.64] ;  /* 0x0000002404047981 */ /* 0x000ea4000c1e1900 */
[----:B--2---:R0:W2:Y:S02]  /*1ce0*/  I2F.U32 R29, R4 ;  /* 0x00000004001d7306 */ /* 0x0040a40000201000 */
.L_x_7978:
[----:B------:R-:W-:Y:S05]  /*1cf0*/  BSYNC B6 ;  /* 0x0000000000067941 */ /* 0x000fea0003800000 */
.L_x_7972:
[----:B------:R-:W3:Y:S02]  /*1d00*/  S2R R17, SR_TID.X ;  /* 0x0000000000117919 */ /* 0x000ee40000002100 */
[----:B---3--:R-:W-:Y:S02]  /*1d10*/  IADD3 R17, R17, 0x80, RZ ;  /* 0x0000008011117810 */ /* 0x008fe40007ffe0ff */
.L_x_7944:
[----:B-1-3--:R-:W-:Y:S05]  /*1d20*/  BSYNC B7 ;  /* 0x0000000000077941 */ /* 0x00afea0003800000 */
.L_x_7943:
        /* <DEDUP_REMOVED lines=23> */
.L_x_8005:
[----:B------:R-:W3:Y:S02]  /*1ea0*/  LDG.E.U8 R4, [R4.64] ;  /* 0x0000002404047981 */ /* 0x000ee4000c1e1100 */
[----:B---3--:R0:W1:Y:S01]  /*1eb0*/  I2F.U16 R24, R4 ;  /* 0x0000000400187306 */ /* 0x0080620000101000 */
[----:B------:R-:W-:Y:S05]  /*1ec0*/  BRA `(.L_x_8007) ;  /* 0x00000ca000007947 */ /* 0x000fea0003800000 */
.L_x_8004:
        /* <DEDUP_REMOVED lines=9> */
.L_x_8009:
[----:B------:R-:W3:Y:S02]  /*1f60*/  LDG.E R4, [R4.64] ;  /* 0x0000002404047981 */ /* 0x000ee4000c1e1900 */
[----:B---3--:R0:W1:Y:S01]  /*1f70*/  I2F R24, R4 ;  /* 0x0000000400187306 */ /* 0x0080620000201400 */
[----:B------:R-:W-:Y:S05]  /*1f80*/  BRA `(.L_x_8007) ;  /* 0x00000be000007947 */ /* 0x000fea0003800000 */
.L_x_8008:
[----:B------:R-:W3:Y:S02]  /*1f90*/  LDG.E.U16 R4, [R4.64] ;  /* 0x0000002404047981 */ /* 0x000ee4000c1e1500 */
[----:B---3--:R0:W1:Y:S01]  /*1fa0*/  I2F.S16 R24, R4 ;  /* 0x0000000400187306 */ /* 0x0080620000101400 */
[----:B------:R-:W-:Y:S05]  /*1fb0*/  BRA `(.L_x_8007) ;  /* 0x00000bb000007947 */ /* 0x000fea0003800000 */
.L_x_8003:
        /* <DEDUP_REMOVED lines=8> */
.L_x_8011:
[----:B------:R-:W3:Y:S02]  /*2040*/  LDG.E.U16 R4, [R4.64] ;  /* 0x0000002404047981 */ /* 0x000ee4000c1e1500 */
[----:B---3--:R-:W-:Y:S01]  /*2050*/  HADD2.F32 R24, -RZ, R4.H0_H0 ;  /* 0x20000004ff187230 */ /* 0x008fe20000004100 */
[----:B------:R-:W-:Y:S05]  /*2060*/  BRA `(.L_x_8007) ;  /* 0x00000b0000007947 */ /* 0x000fea0003800000 */
.L_x_8010:
        /* <DEDUP_REMOVED lines=8> */
.L_x_8013:
[----:B------:R-:W3:Y:S02]  /*20f0*/  LDG.E.U16 R4, [R4.64] ;  /* 0x0000002404047981 */ /* 0x000ee4000c1e1500 */
[----:B---3--:R-:W-:Y:S01]  /*2100*/  HADD2.F32 R24, -RZ, R4.H0_H0 ;  /* 0x20000004ff187230 */ /* 0x008fe20000004100 */
[----:B------:R-:W-:Y:S05]  /*2110*/  BRA `(.L_x_8007) ;  /* 0x00000a5000007947 */ /* 0x000fea0003800000 */
.L_x_8012:
[----:B------:R-:W3:Y:S02]  /*2120*/  LDG.E.64 R4, [R4.64] ;  /* 0x0000002404047981 */ /* 0x000ee4000c1e1b00 */
[----:B---3--:R-:W0:Y:S01]  /*2130*/  F2F.F32.F64 R24, R4 ;  /* 0x0000000400187310 */ /* 0x008e220000301000 */
[----:B------:R-:W0:-:S14]  /*2140*/  DSETP.GEU.AND P0, PT, |R4|, c[0x2][0x0], PT ;  /* 0x008000000400762a */ /* 0x000e1c0003f0e200 */
[----:B0-----:R-:W-:Y:S01]  /*2150*/  @!P0 FMUL R24, R24, 1.175494350822287508e-38 ;  /* 0x0080000018188820 */ /* 0x001fe20000400000 */
[----:B------:R-:W-:Y:S05]  /*2160*/  BRA `(.L_x_8007) ;  /* 0x00000a0000007947 */ /* 0x000fea0003800000 */
.L_x_8002:
        /* <DEDUP_REMOVED lines=12> */
.L_x_8016:
[----:B------:R-:W3:Y:S02]  /*2230*/  LDG.E.64 R4, [R4.64] ;  /* 0x0000002404047981 */ /* 0x000ee4000c1e1b00 */
[----:B---3--:R-:W0:Y:S01]  /*2240*/  F2F.F32.F64 R24, R4 ;  /* 0x0000000400187310 */ /* 0x008e220000301000 */
[----:B------:R-:W0:-:S14]  /*2250*/  DSETP.GEU.AND P0, PT, |R4|, c[0x2][0x0], PT ;  /* 0x008000000400762a */ /* 0x000e1c0003f0e200 */
[----:B0-----:R-:W-:Y:S01]  /*2260*/  @!P0 FMUL R24, R24, 1.175494350822287508e-38 ;  /* 0x0080000018188820 */ /* 0x001fe20000400000 */
[----:B------:R-:W-:Y:S05]  /*2270*/  BRA `(.L_x_8007) ;  /* 0x000008f000007947 */ /* 0x000fea0003800000 */
.L_x_8015:
        /* <DEDUP_REMOVED lines=26> */
.L_x_8018:
        /* <DEDUP_REMOVED lines=13> */
.L_x_8017:
[----:B------:R-:W3:Y:S02]  /*24f0*/  LDG.E.U16 R4, [R4.64] ;  /* 0x0000002404047981 */ /* 0x000ee4000c1e1500 */
[----:B---3--:R-:W-:Y:S01]  /*2500*/  PRMT R24, RZ, 0x5410, R4 ;  /* 0x00005410ff187816 */ /* 0x008fe20000000004 */
[----:B------:R-:W-:Y:S05]  /*2510*/  BRA `(.L_x_8007) ;  /* 0x0000065000007947 */ /* 0x000fea0003800000 */
.L_x_8014:
        /* <DEDUP_REMOVED lines=11> */
.L_x_8021:
        /* <DEDUP_REMOVED lines=20> */
.L_x_8023:
[----:B------:R-:W-:Y:S05]  /*2710*/  BSYNC B0 ;  /* 0x0000000000007941 */ /* 0x000fea0003800000 */
.L_x_8022:
[----:B------:R-:W-:Y:S01]  /*2720*/  IMAD.SHL.U32 R3, R3, 0x100000, RZ ;  /* 0x0010000003037824 */ /* 0x000fe200078e00ff */
[----:B------:R-:W-:-:S04]  /*2730*/  LEA R5, R0, 0x3b800000, 0x17 ;  /* 0x3b80000000057811 */ /* 0x000fc800078eb8ff */
[----:B------:R-:W-:Y:S01]  /*2740*/  LOP3.LUT R24, R5, R3, R24, 0xfe, !PT ;  /* 0x0000000305187212 */ /* 0x000fe200078efe18 */
[----:B------:R-:W-:Y:S05]  /*2750*/  BRA `(.L_x_8007) ;  /* 0x0000041000007947 */ /* 0x000fea0003800000 */
.L_x_8020:
        /* <DEDUP_REMOVED lines=20> */
.L_x_8025:
[----:B------:R-:W-:Y:S05]  /*28a0*/  BSYNC B0 ;  /* 0x0000000000007941 */ /* 0x000fea0003800000 */
.L_x_8024:
[----:B------:R-:W-:Y:S01]  /*28b0*/  IMAD.SHL.U32 R3, R3, 0x200000, RZ ;  /* 0x0020000003037824 */ /* 0x000fe200078e00ff */
[----:B------:R-:W-:-:S04]  /*28c0*/  LEA R5, R0, 0x37800000, 0x17 ;  /* 0x3780000000057811 */ /* 0x000fc800078eb8ff */
[----:B------:R-:W-:Y:S01]  /*28d0*/  LOP3.LUT R24, R5, R3, R24, 0xfe, !PT ;  /* 0x0000000305187212 */ /* 0x000fe200078efe18 */
[----:B------:R-:W-:Y:S05]  /*28e0*/  BRA `(.L_x_8007) ;  /* 0x0000028000007947 */ /* 0x000fea0003800000 */
.L_x_8019:
        /* <DEDUP_REMOVED lines=14> */
.L_x_8006:
        /* <DEDUP_REMOVED lines=21> */
.L_x_8027:
[----:B------:R-:W3:Y:S02]  /*2b20*/  LDG.E.64 R24, [R4.64] ;  /* 0x0000002404187981 */ /* 0x000ee4000c1e1b00 */
[----:B---3--:R0:W1:Y:S01]  /*2b30*/  I2F.U64 R24, R24 ;  /* 0x0000001800187312 */ /* 0x0080620000301000 */
[----:B------:R-:W-:Y:S05]  /*2b40*/  BRA `(.L_x_8007) ;  /* 0x0000002000007947 */ /* 0x000fea0003800000 */
.L_x_8026:
[----:B------:R-:W3:Y:S02]  /*2b50*/  LDG.E R4, [R4.64] ;  /* 0x0000002404047981 */ /* 0x000ee4000c1e1900 */
[----:B---3--:R0:W1:Y:S02]  /*2b60*/  I2F.U32 R24, R4 ;  /* 0x0000000400187306 */ /* 0x0080640000201000 */
.L_x_8007:
[----:B------:R-:W-:Y:S05]  /*2b70*/  BSYNC B6 ;  /* 0x0000000000067941 */ /* 0x000fea0003800000 */
.L_x_8001:
        /* <DEDUP_REMOVED lines=18> */
.L_x_8032:
[----:B------:R-:W3:Y:S02]  /*2ca0*/  LDG.E.U8 R4, [R4.64] ;  /* 0x0000002404047981 */ /* 0x000ee4000c1e1100 */
[----:B---3--:R0:W3:Y:S01]  /*2cb0*/  I2F.U16 R28, R4 ;  /* 0x00000004001c7306 */ /* 0x0080e20000101000 */
[----:B------:R-:W-:Y:S05]  /*2cc0*/  BRA `(.L_x_8034) ;  /* 0x00000ca000007947 */ /* 0x000fea0003800000 */
.L_x_8031:
        /* <DEDUP_REMOVED lines=9> */
.L_x_8036:
[----:B------:R-:W3:Y:S02]  /*2d60*/  LDG.E R4, [R4.64] ;  /* 0x0000002404047981 */ /* 0x000ee4000c1e1900 */
[----:B---3--:R0:W3:Y:S01]  /*2d70*/  I2F R28, R4 ;  /* 0x00000004001c7306 */ /* 0x0080e20000201400 */
[----:B------:R-:W-:Y:S05]  /*2d80*/  BRA `(.L_x_8034) ;  /* 0x00000be000007947 */ /* 0x000fea0003800000 */
.L_x_8035:
[----:B------:R-:W3:Y:S02]  /*2d90*/  LDG.E.U16 R4, [R4.64] ;  /* 0x0000002404047981 */ /* 0x000ee4000c1e1500 */
[----:B---3--:R0:W3:Y:S01]  /*2da0*/  I2F.S16 R28, R4 ;  /* 0x00000004001c7306 */ /* 0x0080e20000101400 */
[----:B------:R-:W-:Y:S05]  /*2db0*/  BRA `(.L_x_8034) ;  /* 0x00000bb000007947 */ /* 0x000fea0003800000 */
.L_x_8030:
        /* <DEDUP_REMOVED lines=8> */
.L_x_8038:
[----:B------:R-:W3:Y:S02]  /*2e40*/  LDG.E.U16 R4, [R4.64] ;  /* 0x0000002404047981 */ /* 0x000ee4000c1e1500 */
[----:B---3--:R-:W-:Y:S01]  /*2e50*/  HADD2.F32 R28, -RZ, R4.H0_H0 ;  /* 0x20000004ff1c7230 */ /* 0x008fe20000004100 */
[----:B------:R-:W-:Y:S05]  /*2e60*/  BRA `(.L_x_8034) ;  /* 0x00000b0000007947 */ /* 0x000fea0003800000 */
.L_x_8037:
        /* <DEDUP_REMOVED lines=8> */
.L_x_8040:
[----:B------:R-:W3:Y:S02]  /*2ef0*/  LDG.E.U16 R4, [R4.64] ;  /* 0x0000002404047981 */ /* 0x000ee4000c1e1500 */
[----:B---3--:R-:W-:Y:S01]  /*2f00*/  HADD2.F32 R28, -RZ, R4.H0_H0 ;  /* 0x20000004ff1c7230 */ /* 0x008fe20000004100 */
[----:B------:R-:W-:Y:S05]  /*2f10*/  BRA `(.L_x_8034) ;  /* 0x00000a5000007947 */ /* 0x000fea0003800000 */
.L_x_8039:
[----:B------:R-:W3:Y:S02]  /*2f20*/  LDG.E.64 R4, [R4.64] ;  /* 0x0000002404047981 */ /* 0x000ee4000c1e1b00 */
[----:B---3--:R-:W0:Y:S01]  /*2f30*/  F2F.F32.F64 R28, R4 ;  /* 0x00000004001c7310 */ /* 0x008e220000301000 */
[----:B------:R-:W0:-:S14]  /*2f40*/  DSETP.GEU.AND P0, PT, |R4|, c[0x2][0x0], PT ;  /* 0x008000000400762a */ /* 0x000e1c0003f0e200 */
[----:B0-----:R-:W-:Y:S01]  /*2f50*/  @!P0 FMUL R28, R28, 1.175494350822287508e-38 ;  /* 0x008000001c1c8820 */ /* 0x001fe20000400000 */
[----:B------:R-:W-:Y:S05]  /*2f60*/  BRA `(.L_x_8034) ;  /* 0x00000a0000007947 */ /* 0x000fea0003800000 */
.L_x_8029:
        /* <DEDUP_REMOVED lines=12> */
.L_x_8043:
[----:B------:R-:W3:Y:S02]  /*3030*/  LDG.E.64 R4, [R4.64] ;  /* 0x0000002404047981 */ /* 0x000ee4000c1e1b00 */
[----:B---3--:R-:W0:Y:S01]  /*3040*/  F2F.F32.F64 R28, R4 ;  /* 0x00000004001c7310 */ /* 0x008e220000301000 */
[----:B------:R-:W0:-:S14]  /*3050*/  DSETP.GEU.AND P0, PT, |R4|, c[0x2][0x0], PT ;  /* 0x008000000400762a */ /* 0x000e1c0003f0e200 */
[----:B0-----:R-:W-:Y:S01]  /*3060*/  @!P0 FMUL R28, R28, 1.175494350822287508e-38 ;  /* 0x008000001c1c8820 */ /* 0x001fe20000400000 */
[----:B------:R-:W-:Y:S05]  /*3070*/  BRA `(.L_x_8034) ;  /* 0x000008f000007947 */ /* 0x000fea0003800000 */
.L_x_8042:
        /* <DEDUP_REMOVED lines=26> */
.L_x_8045:
        /* <DEDUP_REMOVED lines=13> */
.L_x_8044:
[----:B------:R-:W3:Y:S02]  /*32f0*/  LDG.E.U16 R4, [R4.64] ;  /* 0x0000002404047981 */ /* 0x000ee4000c1e1500 */
[----:B---3--:R-:W-:Y:S01]  /*3300*/  PRMT R28, RZ, 0x5410, R4 ;  /* 0x00005410ff1c7816 */ /* 0x008fe20000000004 */
[----:B------:R-:W-:Y:S05]  /*3310*/  BRA `(.L_x_8034) ;  /* 0x0000065000007947 */ /* 0x000fea0003800000 */
.L_x_8041:
        /* <DEDUP_REMOVED lines=11> */
.L_x_8048:
        /* <DEDUP_REMOVED lines=20> */
.L_x_8050:
[----:B------:R-:W-:Y:S05]  /*3510*/  BSYNC B0 ;  /* 0x0000000000007941 */ /* 0x000fea0003800000 */
.L_x_8049:
[----:B------:R-:W-:Y:S01]  /*3520*/  IMAD.SHL.U32 R3, R3, 0x100000, RZ ;  /* 0x0010000003037824 */ /* 0x000fe200078e00ff */
[----:B------:R-:W-:-:S04]  /*3530*/  LEA R5, R0, 0x3b800000, 0x17 ;  /* 0x3b80000000057811 */ /* 0x000fc800078eb8ff */
[----:B------:R-:W-:Y:S01]  /*3540*/  LOP3.LUT R28, R5, R3, R28, 0xfe, !PT ;  /* 0x00000003051c7212 */ /* 0x000fe200078efe1c */
[----:B------:R-:W-:Y:S05]  /*3550*/  BRA `(.L_x_8034) ;  /* 0x0000041000007947 */ /* 0x000fea0003800000 */
.L_x_8047:
        /* <DEDUP_REMOVED lines=20> */
.L_x_8052:
[----:B------:R-:W-:Y:S05]  /*36a0*/  BSYNC B0 ;  /* 0x0000000000007941 */ /* 0x000fea0003800000 */
.L_x_8051:
[----:B------:R-:W-:Y:S01]  /*36b0*/  IMAD.SHL.U32 R3, R3, 0x200000, RZ ;  /* 0x0020000003037824 */ /* 0x000fe200078e00ff */
[----:B------:R-:W-:-:S04]  /*36c0*/  LEA R5, R0, 0x37800000, 0x17 ;  /* 0x3780000000057811 */ /* 0x000fc800078eb8ff */
[----:B------:R-:W-:Y:S01]  /*36d0*/  LOP3.LUT R28, R5, R3, R28, 0xfe, !PT ;  /* 0x00000003051c7212 */ /* 0x000fe200078efe1c */
[----:B------:R-:W-:Y:S05]  /*36e0*/  BRA `(.L_x_8034) ;  /* 0x0000028000007947 */ /* 0x000fea0003800000 */
.L_x_8046:
        /* <DEDUP_REMOVED lines=14> */
.L_x_8033:
        /* <DEDUP_REMOVED lines=21> */
.L_x_8054:
[----:B------:R-:W3:Y:S02]  /*3920*/  LDG.E.64 R4, [R4.64] ;  /* 0x0000002404047981 */ /* 0x000ee4000c1e1b00 */
[----:B---3--:R0:W3:Y:S01]  /*3930*/  I2F.U64 R28, R4 ;  /* 0x00000004001c7312 */ /* 0x0080e20000301000 */
[----:B------:R-:W-:Y:S05]  /*3940*/  BRA `(.L_x_8034) ;  /* 0x0000002000007947 */ /* 0x000fea0003800000 */
.L_x_8053:
[----:B------:R-:W3:Y:S02]  /*3950*/  LDG.E R4, [R4.64] ;  /* 0x0000002404047981 */ /* 0x000ee4000c1e1900 */
[----:B---3--:R0:W3:Y:S02]  /*3960*/  I2F.U32 R28, R4 ;  /* 0x00000004001c7306 */ /* 0x0080e40000201000 */
.L_x_8034:
[----:B------:R-:W-:Y:S05]  /*3970*/  BSYNC B6 ;  /* 0x0000000000067941 */ /* 0x000fea0003800000 */
.L_x_8028:
[----:B------:R-:W-:Y:S02]  /*3980*/  IADD3 R17, R17, 0x80, RZ ;  /* 0x0000008011117810 */ /* 0x000fe40007ffe0ff */
.L_x_8000:
[----:B------:R-:W-:Y:S05]  /*3990*/  BSYNC B7 ;  /* 0x0000000000077941 */ /* 0x000fea0003800000 */
.L_x_7999:
        /* <DEDUP_REMOVED lines=24> */
.L_x_8061:
[----:B------:R-:W4:Y:S02]  /*3b20*/  LDG.E.U8 R4, [R4.64] ;  /* 0x0000002404047981 */ /* 0x000f24000c1e1100 */
[----:B----4-:R0:W4:Y:S01]  /*3b30*/  I2F.U16 R26, R4 ;  /* 0x00000004001a7306 */ /* 0x0101220000101000 */
[----:B------:R-:W-:Y:S05]  /*3b40*/  BRA `(.L_x_8063) ;  /* 0x00000ca000007947 */ /* 0x000fea0003800000 */
.L_x_8060:
        /* <DEDUP_REMOVED lines=9> */
.L_x_8065:
[----:B------:R-:W4:Y:S02]  /*3be0*/  LDG.E R4, [R4.64] ;  /* 0x0000002404047981 */ /* 0x000f24000c1e1900 */
[----:B----4-:R0:W4:Y:S01]  /*3bf0*/  I2F R26, R4 ;  /* 0x00000004001a7306 */ /* 0x0101220000201400 */
[----:B------:R-:W-:Y:S05]  /*3c00*/  BRA `(.L_x_8063) ;  /* 0x00000be000007947 */ /* 0x000fea0003800000 */
.L_x_8064:
[----:B------:R-:W4:Y:S02]  /*3c10*/  LDG.E.U16 R4, [R4.64] ;  /* 0x0000002404047981 */ /* 0x000f24000c1e1500 */
[----:B----4-:R0:W4:Y:S01]  /*3c20*/  I2F.S16 R26, R4 ;  /* 0x00000004001a7306 */ /* 0x0101220000101400 */
[----:B------:R-:W-:Y:S05]  /*3c30*/  BRA `(.L_x_8063) ;  /* 0x00000bb000007947 */ /* 0x000fea0003800000 */
.L_x_8059:
        /* <DEDUP_REMOVED lines=8> */
.L_x_8067:
[----:B------:R-:W4:Y:S02]  /*3cc0*/  LDG.E.U16 R4, [R4.64] ;  /* 0x0000002404047981 */ /* 0x000f24000c1e1500 */
[----:B----4-:R-:W-:Y:S01]  /*3cd0*/  HADD2.F32 R26, -RZ, R4.H0_H0 ;  /* 0x20000004ff1a7230 */ /* 0x010fe20000004100 */
[----:B------:R-:W-:Y:S05]  /*3ce0*/  BRA `(.L_x_8063) ;  /* 0x00000b0000007947 */ /* 0x000fea0003800000 */
.L_x_8066:
        /* <DEDUP_REMOVED lines=8> */
.L_x_8069:
[----:B------:R-:W4:Y:S02]  /*3d70*/  LDG.E.U16 R4, [R4.64] ;  /* 0x0000002404047981 */ /* 0x000f24000c1e1500 */
[----:B----4-:R-:W-:Y:S01]  /*3d80*/  HADD2.F32 R26, -RZ, R4.H0_H0 ;  /* 0x20000004ff1a7230 */ /* 0x010fe20000004100 */
[----:B------:R-:W-:Y:S05]  /*3d90*/  BRA `(.L_x_8063) ;  /* 0x00000a5000007947 */ /* 0x000fea0003800000 */
.L_x_8068:
[----:B------:R-:W4:Y:S02]  /*3da0*/  LDG.E.64 R4, [R4.64] ;  /* 0x0000002404047981 */ /* 0x000f24000c1e1b00 */
[----:B----4-:R-:W0:Y:S01]  /*3db0*/  F2F.F32.F64 R26, R4 ;  /* 0x00000004001a7310 */ /* 0x010e220000301000 */
[----:B------:R-:W0:-:S14]  /*3dc0*/  DSETP.GEU.AND P0, PT, |R4|, c[0x2][0x0], PT ;  /* 0x008000000400762a */ /* 0x000e1c0003f0e200 */
[----:B0-----:R-:W-:Y:S01]  /*3dd0*/  @!P0 FMUL R26, R26, 1.175494350822287508e-38 ;  /* 0x008000001a1a8820 */ /* 0x001fe20000400000 */
[----:B------:R-:W-:Y:S05]  /*3de0*/  BRA `(.L_x_8063) ;  /* 0x00000a0000007947 */ /* 0x000fea0003800000 */
.L_x_8058:
        /* <DEDUP_REMOVED lines=12> */
.L_x_8072:
[----:B------:R-:W4:Y:S02]  /*3eb0*/  LDG.E.64 R4, [R4.64] ;  /* 0x0000002404047981 */ /* 0x000f24000c1e1b00 */
[----:B----4-:R-:W0:Y:S01]  /*3ec0*/  F2F.F32.F64 R26, R4 ;  /* 0x00000004001a7310 */ /* 0x010e220000301000 */
[----:B------:R-:W0:-:S14]  /*3ed0*/  DSETP.GEU.AND P0, PT, |R4|, c[0x2][0x0], PT ;  /* 0x008000000400762a */ /* 0x000e1c0003f0e200 */
[----:B0-----:R-:W-:Y:S01]  /*3ee0*/  @!P0 FMUL R26, R26, 1.175494350822287508e-38 ;  /* 0x008000001a1a8820 */ /* 0x001fe20000400000 */
[----:B------:R-:W-:Y:S05]  /*3ef0*/  BRA `(.L_x_8063) ;  /* 0x000008f000007947 */ /* 0x000fea0003800000 */
.L_x_8071:
        /* <DEDUP_REMOVED lines=26> */
.L_x_8074:
        /* <DEDUP_REMOVED lines=13> */
.L_x_8073:
[----:B------:R-:W4:Y:S02]  /*4170*/  LDG.E.U16 R4, [R4.64] ;  /* 0x0000002404047981 */ /* 0x000f24000c1e1500 */
[----:B----4-:R-:W-:Y:S01]  /*4180*/  PRMT R26, RZ, 0x5410, R4 ;  /* 0x00005410ff1a7816 */ /* 0x010fe20000000004 */
[----:B------:R-:W-:Y:S05]  /*4190*/  BRA `(.L_x_8063) ;  /* 0x0000065000007947 */ /* 0x000fea0003800000 */
.L_x_8070:
        /* <DEDUP_REMOVED lines=11> */
.L_x_8077:
        /* <DEDUP_REMOVED lines=20> */
.L_x_8079:
[----:B------:R-:W-:Y:S05]  /*4390*/  BSYNC B0 ;  /* 0x0000000000007941 */ /* 0x000fea0003800000 */
.L_x_8078:
[----:B------:R-:W-:Y:S01]  /*43a0*/  IMAD.SHL.U32 R3, R3, 0x100000, RZ ;  /* 0x0010000003037824 */ /* 0x000fe200078e00ff */
[----:B------:R-:W-:-:S04]  /*43b0*/  LEA R5, R0, 0x3b800000, 0x17 ;  /* 0x3b80000000057811 */ /* 0x000fc800078eb8ff */
[----:B------:R-:W-:Y:S01]  /*43c0*/  LOP3.LUT R26, R5, R3, R26, 0xfe, !PT ;  /* 0x00000003051a7212 */ /* 0x000fe200078efe1a */
[----:B------:R-:W-:Y:S05]  /*43d0*/  BRA `(.L_x_8063) ;  /* 0x0000041000007947 */ /* 0x000fea0003800000 */
.L_x_8076:
        /* <DEDUP_REMOVED lines=20> */
.L_x_8081:
[----:B------:R-:W-:Y:S05]  /*4520*/  BSYNC B0 ;  /* 0x0000000000007941 */ /* 0x000fea0003800000 */
.L_x_8080:
[----:B------:R-:W-:Y:S01]  /*4530*/  IMAD.SHL.U32 R3, R3, 0x200000, RZ ;  /* 0x0020000003037824 */ /* 0x000fe200078e00ff */
[----:B------:R-:W-:-:S04]  /*4540*/  LEA R5, R0, 0x37800000, 0x17 ;  /* 0x3780000000057811 */ /* 0x000fc800078eb8ff */
[----:B------:R-:W-:Y:S01]  /*4550*/  LOP3.LUT R26, R5, R3, R26, 0xfe, !PT ;  /* 0x00000003051a7212 */ /* 0x000fe200078efe1a */
[----:B------:R-:W-:Y:S05]  /*4560*/  BRA `(.L_x_8063) ;  /* 0x0000028000007947 */ /* 0x000fea0003800000 */
.L_x_8075:
        /* <DEDUP_REMOVED lines=14> */
.L_x_8062:
        /* <DEDUP_REMOVED lines=21> */
.L_x_8083:
[----:B------:R-:W4:Y:S02]  /*47a0*/  LDG.E.64 R26, [R4.64] ;  /* 0x00000024041a7981 */ /* 0x000f24000c1e1b00 */
[----:B----4-:R0:W4:Y:S01]  /*47b0*/  I2F.U64 R26, R26 ;  /* 0x0000001a001a7312 */ /* 0x0101220000301000 */
[----:B------:R-:W-:Y:S05]  /*47c0*/  BRA `(.L_x_8063) ;  /* 0x0000002000007947 */ /* 0x000fea0003800000 */
.L_x_8082:
[----:B------:R-:W4:Y:S02]  /*47d0*/  LDG.E R4, [R4.64] ;  /* 0x0000002404047981 */ /* 0x000f24000c1e1900 */
[----:B----4-:R0:W4:Y:S02]  /*47e0*/  I2F.U32 R26, R4 ;  /* 0x00000004001a7306 */ /* 0x0101240000201000 */
.L_x_8063:
[----:B------:R-:W-:Y:S05]  /*47f0*/  BSYNC B6 ;  /* 0x0000000000067941 */ /* 0x000fea0003800000 */
.L_x_8057:
        /* <DEDUP_REMOVED lines=18> */
.L_x_8088:
[----:B----4-:R-:W4:Y:S02]  /*4920*/  LDG.E.U8 R4, [R4.64] ;  /* 0x0000002404047981 */ /* 0x010f24000c1e1100 */
[----:B----4-:R0:W4:Y:S01]  /*4930*/  I2F.U16 R27, R4 ;  /* 0x00000004001b7306 */ /* 0x0101220000101000 */
[----:B------:R-:W-:Y:S05]  /*4940*/  BRA `(.L_x_8090) ;  /* 0x00000ca000007947 */ /* 0x000fea0003800000 */
.L_x_8087:
        /* <DEDUP_REMOVED lines=9> */
.L_x_8092:
[----:B----4-:R-:W4:Y:S02]  /*49e0*/  LDG.E R4, [R4.64] ;  /* 0x0000002404047981 */ /* 0x010f24000c1e1900 */
[----:B----4-:R0:W4:Y:S01]  /*49f0*/  I2F R27, R4 ;  /* 0x00000004001b7306 */ /* 0x0101220000201400 */
[----:B------:R-:W-:Y:S05]  /*4a00*/  BRA `(.L_x_8090) ;  /* 0x00000be000007947 */ /* 0x000fea0003800000 */
.L_x_8091:
[----:B----4-:R-:W4:Y:S02]  /*4a10*/  LDG.E.U16 R4, [R4.64] ;  /* 0x0000002404047981 */ /* 0x010f24000c1e1500 */
[----:B----4-:R0:W4:Y:S01]  /*4a20*/  I2F.S16 R27, R4 ;  /* 0x00000004001b7306 */ /* 0x0101220000101400 */
[----:B------:R-:W-:Y:S05]  /*4a30*/  BRA `(.L_x_8090) ;  /* 0x00000bb000007947 */ /* 0x000fea0003800000 */
.L_x_8086:
        /* <DEDUP_REMOVED lines=8> */
.L_x_8094:
[----:B----4-:R-:W4:Y:S02]  /*4ac0*/  LDG.E.U16 R4, [R4.64] ;  /* 0x0000002404047981 */ /* 0x010f24000c1e1500 */
[----:B----4-:R-:W-:Y:S01]  /*4ad0*/  HADD2.F32 R27, -RZ, R4.H0_H0 ;  /* 0x20000004ff1b7230 */ /* 0x010fe20000004100 */
[----:B------:R-:W-:Y:S05]  /*4ae0*/  BRA `(.L_x_8090) ;  /* 0x00000b0000007947 */ /* 0x000fea0003800000 */
.L_x_8093:
        /* <DEDUP_REMOVED lines=8> */
.L_x_8096:
[----:B----4-:R-:W4:Y:S02]  /*4b70*/  LDG.E.U16 R4, [R4.64] ;  /* 0x0000002404047981 */ /* 0x010f24000c1e1500 */
[----:B----4-:R-:W-:Y:S01]  /*4b80*/  HADD2.F32 R27, -RZ, R4.H0_H0 ;  /* 0x20000004ff1b7230 */ /* 0x010fe20000004100 */
[----:B------:R-:W-:Y:S05]  /*4b90*/  BRA `(.L_x_8090) ;  /* 0x00000a5000007947 */ /* 0x000fea0003800000 */
.L_x_8095:
[----:B----4-:R-:W4:Y:S02]  /*4ba0*/  LDG.E.64 R4, [R4.64] ;  /* 0x0000002404047981 */ /* 0x010f24000c1e1b00 */
[----:B----4-:R-:W0:Y:S01]  /*4bb0*/  F2F.F32.F64 R27, R4 ;  /* 0x00000004001b7310 */ /* 0x010e220000301000 */
[----:B------:R-:W0:-:S14]  /*4bc0*/  DSETP.GEU.AND P0, PT, |R4|, c[0x2][0x0], PT ;  /* 0x008000000400762a */ /* 0x000e1c0003f0e200 */
[----:B0-----:R-:W-:Y:S01]  /*4bd0*/  @!P0 FMUL R27, R27, 1.175494350822287508e-38 ;  /* 0x008000001b1b8820 */ /* 0x001fe20000400000 */
[----:B------:R-:W-:Y:S05]  /*4be0*/  BRA `(.L_x_8090) ;  /* 0x00000a0000007947 */ /* 0x000fea0003800000 */
.L_x_8085:
        /* <DEDUP_REMOVED lines=12> */
.L_x_8099:
[----:B----4-:R-:W4:Y:S02]  /*4cb0*/  LDG.E.64 R4, [R4.64] ;  /* 0x0000002404047981 */ /* 0x010f24000c1e1b00 */
[----:B----4-:R-:W0:Y:S01]  /*4cc0*/  F2F.F32.F64 R27, R4 ;  /* 0x00000004001b7310 */ /* 0x010e220000301000 */
[----:B------:R-:W0:-:S14]  /*4cd0*/  DSETP.GEU.AND P0, PT, |R4|, c[0x2][0x0], PT ;  /* 0x008000000400762a */ /* 0x000e1c0003f0e200 */
[----:B0-----:R-:W-:Y:S01]  /*4ce0*/  @!P0 FMUL R27, R27, 1.175494350822287508e-38 ;  /* 0x008000001b1b8820 */ /* 0x001fe20000400000 */
[----:B------:R-:W-:Y:S05]  /*4cf0*/  BRA `(.L_x_8090) ;  /* 0x000008f000007947 */ /* 0x000fea0003800000 */
.L_x_8098:
        /* <DEDUP_REMOVED lines=26> */
.L_x_8101:
        /* <DEDUP_REMOVED lines=13> */
.L_x_8100:
[----:B----4-:R-:W4:Y:S02]  /*4f70*/  LDG.E.U16 R4, [R4.64] ;  /* 0x0000002404047981 */ /* 0x010f24000c1e1500 */
[----:B----4-:R-:W-:Y:S01]  /*4f80*/  PRMT R27, RZ, 0x5410, R4 ;  /* 0x00005410ff1b7816 */ /* 0x010fe20000000004 */
[----:B------:R-:W-:Y:S05]  /*4f90*/  BRA `(.L_x_8090) ;  /* 0x0000065000007947 */ /* 0x000fea0003800000 */
.L_x_8097:
        /* <DEDUP_REMOVED lines=11> */
.L_x_8104:
        /* <DEDUP_REMOVED lines=20> */
.L_x_8106:
[----:B------:R-:W-:Y:S05]  /*5190*/  BSYNC B0 ;  /* 0x0000000000007941 */ /* 0x000fea0003800000 */
.L_x_8105:
[----:B------:R-:W-:Y:S01]  /*51a0*/  IMAD.SHL.U32 R3, R3, 0x100000, RZ ;  /* 0x0010000003037824 */ /* 0x000fe200078e00ff */
[----:B------:R-:W-:-:S04]  /*51b0*/  LEA R0, R0, 0x3b800000, 0x17 ;  /* 0x3b80000000007811 */ /* 0x000fc800078eb8ff */
[----:B------:R-:W-:Y:S01]  /*51c0*/  LOP3.LUT R27, R0, R3, R27, 0xfe, !PT ;  /* 0x00000003001b7212 */ /* 0x000fe200078efe1b */
[----:B------:R-:W-:Y:S05]  /*51d0*/  BRA `(.L_x_8090) ;  /* 0x0000041000007947 */ /* 0x000fea0003800000 */
.L_x_8103:
        /* <DEDUP_REMOVED lines=20> */
.L_x_8108:
[----:B------:R-:W-:Y:S05]  /*5320*/  BSYNC B0 ;  /* 0x0000000000007941 */ /* 0x000fea0003800000 */
.L_x_8107:
[----:B------:R-:W-:Y:S01]  /*5330*/  IMAD.SHL.U32 R3, R3, 0x200000, RZ ;  /* 0x0020000003037824 */ /* 0x000fe200078e00ff */
[----:B------:R-:W-:-:S04]  /*5340*/  LEA R0, R0, 0x37800000, 0x17 ;  /* 0x3780000000007811 */ /* 0x000fc800078eb8ff */
[----:B------:R-:W-:Y:S01]  /*5350*/  LOP3.LUT R27, R0, R3, R27, 0xfe, !PT ;  /* 0x00000003001b7212 */ /* 0x000fe200078efe1b */
[----:B------:R-:W-:Y:S05]  /*5360*/  BRA `(.L_x_8090) ;  /* 0x0000028000007947 */ /* 0x000fea0003800000 */
.L_x_8102:
        /* <DEDUP_REMOVED lines=14> */
.L_x_8089:
        /* <DEDUP_REMOVED lines=21> */
.L_x_8110:
[----:B----4-:R-:W4:Y:S02]  /*55a0*/  LDG.E.64 R4, [R4.64] ;  /* 0x0000002404047981 */ /* 0x010f24000c1e1b00 */
[----:B----4-:R0:W4:Y:S01]  /*55b0*/  I2F.U64 R27, R4 ;  /* 0x00000004001b7312 */ /* 0x0101220000301000 */
[----:B------:R-:W-:Y:S05]  /*55c0*/  BRA `(.L_x_8090) ;  /* 0x0000002000007947 */ /* 0x000fea0003800000 */
.L_x_8109:
[----:B----4-:R-:W4:Y:S02]  /*55d0*/  LDG.E R4, [R4.64] ;  /* 0x0000002404047981 */ /* 0x010f24000c1e1900 */
[----:B----4-:R0:W4:Y:S02]  /*55e0*/  I2F.U32 R27, R4 ;  /* 0x00000004001b7306 */ /* 0x0101240000201000 */
.L_x_8090:
[----:B------:R-:W-:Y:S05]  /*55f0*/  BSYNC B6 ;  /* 0x0000000000067941 */ /* 0x000fea0003800000 */
.L_x_8084:
[----:B------:R-:W-:Y:S02]  /*5600*/  IADD3 R17, R17, 0x80, RZ ;  /* 0x0000008011117810 */ /* 0x000fe40007ffe0ff */
.L_x_8056:
[----:B------:R-:W-:Y:S05]  /*5610*/  BSYNC B7 ;  /* 0x0000000000077941 */ /* 0x000fea0003800000 */
.L_x_8055:
        /* <DEDUP_REMOVED lines=23> */
.L_x_8117:
[----:B----4-:R-:W4:Y:S02]  /*5790*/  LDG.E.U8 R4, [R4.64] ;  /* 0x0000002404047981 */ /* 0x010f24000c1e1100 */
[----:B----4-:R0:W4:Y:S01]  /*57a0*/  I2F.U16 R25, R4 ;  /* 0x0000000400197306 */ /* 0x0101220000101000 */
[----:B------:R-:W-:Y:S05]  /*57b0*/  BRA `(.L_x_8119) ;  /* 0x00000ca000007947 */ /* 0x000fea0003800000 */
.L_x_8116:
        /* <DEDUP_REMOVED lines=9> */
.L_x_8121:
[----:B----4-:R-:W4:Y:S02]  /*5850*/  LDG.E R4, [R4.64] ;  /* 0x0000002404047981 */ /* 0x010f24000c1e1900 */
[----:B----4-:R0:W4:Y:S01]  /*5860*/  I2F R25, R4 ;  /* 0x0000000400197306 */ /* 0x0101220000201400 */
[----:B------:R-:W-:Y:S05]  /*5870*/  BRA `(.L_x_8119) ;  /* 0x00000be000007947 */ /* 0x000fea0003800000 */
.L_x_8120:
[----:B----4-:R-:W4:Y:S02]  /*5880*/  LDG.E.U16 R4, [R4.64] ;  /* 0x0000002404047981 */ /* 0x010f24000c1e1500 */
[----:B----4-:R0:W4:Y:S01]  /*5890*/  I2F.S16 R25, R4 ;  /* 0x0000000400197306 */ /* 0x0101220000101400 */
[----:B------:R-:W-:Y:S05]  /*58a0*/  BRA `(.L_x_8119) ;  /* 0x00000bb000007947 */ /* 0x000fea0003800000 */
.L_x_8115:
        /* <DEDUP_REMOVED lines=8> */
.L_x_8123:
[----:B----4-:R-:W4:Y:S02]  /*5930*/  LDG.E.U16 R4, [R4.64] ;  /* 0x0000002404047981 */ /* 0x010f24000c1e1500 */
[----:B----4-:R-:W-:Y:S01]  /*5940*/  HADD2.F32 R25, -RZ, R4.H0_H0 ;  /* 0x20000004ff197230 */ /* 0x010fe20000004100 */
[----:B------:R-:W-:Y:S05]  /*5950*/  BRA `(.L_x_8119) ;  /* 0x00000b0000007947 */ /* 0x000fea0003800000 */
.L_x_8122:
        /* <DEDUP_REMOVED lines=8> */
.L_x_8125:
[----:B----4-:R-:W4:Y:S02]  /*59e0*/  LDG.E.U16 R4, [R4.64] ;  /* 0x0000002404047981 */ /* 0x010f24000c1e1500 */
[----:B----4-:R-:W-:Y:S01]  /*59f0*/  HADD2.F32 R25, -RZ, R4.H0_H0 ;  /* 0x20000004ff197230 */ /* 0x010fe20000004100 */
[----:B------:R-:W-:Y:S05]  /*5a00*/  BRA `(.L_x_8119) ;  /* 0x00000a5000007947 */ /* 0x000fea0003800000 */
.L_x_8124:
[----:B----4-:R-:W4:Y:S02]  /*5a10*/  LDG.E.64 R4, [R4.64] ;  /* 0x0000002404047981 */ /* 0x010f24000c1e1b00 */
[----:B----4-:R-:W0:Y:S01]  /*5a20*/  F2F.F32.F64 R25, R4 ;  /* 0x0000000400197310 */ /* 0x010e220000301000 */
[----:B------:R-:W0:-:S14]  /*5a30*/  DSETP.GEU.AND P0, PT, |R4|, c[0x2][0x0], PT ;  /* 0x008000000400762a */ /* 0x000e1c0003f0e200 */
[----:B0-----:R-:W-:Y:S01]  /*5a40*/  @!P0 FMUL R25, R25, 1.175494350822287508e-38 ;  /* 0x0080000019198820 */ /* 0x001fe20000400000 */
[----:B------:R-:W-:Y:S05]  /*5a50*/  BRA `(.L_x_8119) ;  /* 0x00000a0000007947 */ /* 0x000fea0003800000 */
.L_x_8114:
        /* <DEDUP_REMOVED lines=12> */
.L_x_8128:
[----:B----4-:R-:W4:Y:S02]  /*5b20*/  LDG.E.64 R4, [R4.64] ;  /* 0x0000002404047981 */ /* 0x010f24000c1e1b00 */
[----:B----4-:R-:W0:Y:S01]  /*5b30*/  F2F.F32.F64 R25, R4 ;  /* 0x0000000400197310 */ /* 0x010e220000301000 */
[----:B------:R-:W0:-:S14]  /*5b40*/  DSETP.GEU.AND P0, PT, |R4|, c[0x2][0x0], PT ;  /* 0x008000000400762a */ /* 0x000e1c0003f0e200 */
[----:B0-----:R-:W-:Y:S01]  /*5b50*/  @!P0 FMUL R25, R25, 1.175494350822287508e-38 ;  /* 0x0080000019198820 */ /* 0x001fe20000400000 */
[----:B------:R-:W-:Y:S05]  /*5b60*/  BRA `(.L_x_8119) ;  /* 0x000008f000007947 */ /* 0x000fea0003800000 */
.L_x_8127:
        /* <DEDUP_REMOVED lines=26> */
.L_x_8130:
        /* <DEDUP_REMOVED lines=13> */
.L_x_8129:
[----:B----4-:R-:W4:Y:S02]  /*5de0*/  LDG.E.U16 R4, [R4.64] ;  /* 0x0000002404047981 */ /* 0x010f24000c1e1500 */
[----:B----4-:R-:W-:Y:S01]  /*5df0*/  PRMT R25, RZ, 0x5410, R4 ;  /* 0x00005410ff197816 */ /* 0x010fe20000000004 */
[----:B------:R-:W-:Y:S05]  /*5e00*/  BRA `(.L_x_8119) ;  /* 0x0000065000007947 */ /* 0x000fea0003800000 */
.L_x_8126:
        /* <DEDUP_REMOVED lines=11> */
.L_x_8133:
        /* <DEDUP_REMOVED lines=20> */
.L_x_8135:
[----:B------:R-:W-:Y:S05]  /*6000*/  BSYNC B0 ;  /* 0x0000000000007941 */ /* 0x000fea0003800000 */
.L_x_8134:
[----:B------:R-:W-:Y:S01]  /*6010*/  IMAD.SHL.U32 R3, R3, 0x100000, RZ ;  /* 0x0010000003037824 */ /* 0x000fe200078e00ff */
[----:B------:R-:W-:-:S04]  /*6020*/  LEA R0, R0, 0x3b800000, 0x17 ;  /* 0x3b80000000007811 */ /* 0x000fc800078eb8ff */
[----:B------:R-:W-:Y:S01]  /*6030*/  LOP3.LUT R25, R0, R3, R25, 0xfe, !PT ;  /* 0x0000000300197212 */ /* 0x000fe200078efe19 */
[----:B------:R-:W-:Y:S05]  /*6040*/  BRA `(.L_x_8119) ;  /* 0x0000041000007947 */ /* 0x000fea0003800000 */
.L_x_8132:
        /* <DEDUP_REMOVED lines=20> */
.L_x_8137:
[----:B------:R-:W-:Y:S05]  /*6190*/  BSYNC B0 ;  /* 0x0000000000007941 */ /* 0x000fea0003800000 */
.L_x_8136:
[----:B------:R-:W-:Y:S01]  /*61a0*/  IMAD.SHL.U32 R3, R3, 0x200000, RZ ;  /* 0x0020000003037824 */ /* 0x000fe200078e00ff */
[----:B------:R-:W-:-:S04]  /*61b0*/  LEA R0, R0, 0x37800000, 0x17 ;  /* 0x3780000000007811 */ /* 0x000fc800078eb8ff */
[----:B------:R-:W-:Y:S01]  /*61c0*/  LOP3.LUT R25, R0, R3, R25, 0xfe, !PT ;  /* 0x0000000300197212 */ /* 0x000fe200078efe19 */
[----:B------:R-:W-:Y:S05]  /*61d0*/  BRA `(.L_x_8119) ;  /* 0x0000028000007947 */ /* 0x000fea0003800000 */
.L_x_8131:
        /* <DEDUP_REMOVED lines=14> */
.L_x_8118:
        /* <DEDUP_REMOVED lines=21> */
.L_x_8139:
[----:B----4-:R-:W4:Y:S02]  /*6410*/  LDG.E.64 R4, [R4.64] ;  /* 0x0000002404047981 */ /* 0x010f24000c1e1b00 */
[----:B----4-:R0:W4:Y:S01]  /*6420*/  I2F.U64 R25, R4 ;  /* 0x0000000400197312 */ /* 0x0101220000301000 */
[----:B------:R-:W-:Y:S05]  /*6430*/  BRA `(.L_x_8119) ;  /* 0x0000002000007947 */ /* 0x000fea0003800000 */
.L_x_8138:
[----:B----4-:R-:W4:Y:S02]  /*6440*/  LDG.E R4, [R4.64] ;  /* 0x0000002404047981 */ /* 0x010f24000c1e1900 */
[----:B----4-:R0:W4:Y:S02]  /*6450*/  I2F.U32 R25, R4 ;  /* 0x0000000400197306 */ /* 0x0101240000201000 */
.L_x_8119:
[----:B------:R-:W-:Y:S05]  /*6460*/  BSYNC B6 ;  /* 0x0000000000067941 */ /* 0x000fea0003800000 */
.L_x_8113:
        /* <DEDUP_REMOVED lines=17> */
.L_x_8143:
[----:B----4-:R-:W4:Y:S02]  /*6580*/  LDG.E.U8 R4, [R4.64] ;  /* 0x0000002404047981 */ /* 0x010f24000c1e1100 */
[----:B----4-:R0:W4:Y:S01]  /*6590*/  I2F.U16 R18, R4 ;  /* 0x0000000400127306 */ /* 0x0101220000101000 */
[----:B------:R-:W-:Y:S05]  /*65a0*/  BRA `(.L_x_8112) ;  /* 0x00000c7000007947 */ /* 0x000fea0003800000 */
.L_x_8142:
        /* <DEDUP_REMOVED lines=9> */
.L_x_8146:
[----:B----4-:R-:W4:Y:S02]  /*6640*/  LDG.E R4, [R4.64] ;  /* 0x0000002404047981 */ /* 0x010f24000c1e1900 */
[----:B----4-:R0:W4:Y:S01]  /*6650*/  I2F R18, R4 ;  /* 0x0000000400127306 */ /* 0x0101220000201400 */
[----:B------:R-:W-:Y:S05]  /*6660*/  BRA `(.L_x_8112) ;  /* 0x00000bb000007947 */ /* 0x000fea0003800000 */
.L_x_8145:
[----:B----4-:R-:W4:Y:S02]  /*6670*/  LDG.E.U16 R4, [R4.64] ;  /* 0x0000002404047981 */ /* 0x010f24000c1e1500 */
[----:B----4-:R0:W4:Y:S01]  /*6680*/  I2F.S16 R18, R4 ;  /* 0x0000000400127306 */ /* 0x0101220000101400 */
[----:B------:R-:W-:Y:S05]  /*6690*/  BRA `(.L_x_8112) ;  /* 0x00000b8000007947 */ /* 0x000fea0003800000 */
.L_x_8141:
        /* <DEDUP_REMOVED lines=8> */
.L_x_8148:
[----:B----4-:R-:W4:Y:S02]  /*6720*/  LDG.E.U16 R4, [R4.64] ;  /* 0x0000002404047981 */ /* 0x010f24000c1e1500 */
[----:B----4-:R-:W-:Y:S01]  /*6730*/  HADD2.F32 R18, -RZ, R4.H0_H0 ;  /* 0x20000004ff127230 */ /* 0x010fe20000004100 */
[----:B------:R-:W-:Y:S05]  /*6740*/  BRA `(.L_x_8112) ;  /* 0x00000ad000007947 */ /* 0x000fea0003800000 */
.L_x_8147:
        /* <DEDUP_REMOVED lines=8> */
.L_x_8150:
[----:B----4-:R-:W4:Y:S02]  /*67d0*/  LDG.E.U16 R4, [R4.64] ;  /* 0x0000002404047981 */ /* 0x010f24000c1e1500 */
[----:B----4-:R-:W-:Y:S01]  /*67e0*/  HADD2.F32 R18, -RZ, R4.H0_H0 ;  /* 0x20000004ff127230 */ /* 0x010fe20000004100 */
[----:B------:R-:W-:Y:S05]  /*67f0*/  BRA `(.L_x_8112) ;  /* 0x00000a2000007947 */ /* 0x000fea0003800000 */
.L_x_8149:
[----:B----4-:R-:W4:Y:S02]  /*6800*/  LDG.E.64 R4, [R4.64] ;  /* 0x0000002404047981 */ /* 0x010f24000c1e1b00 */
[----:B----4-:R-:W0:Y:S01]  /*6810*/  F2F.F32.F64 R18, R4 ;  /* 0x0000000400127310 */ /* 0x010e220000301000 */
[----:B------:R-:W0:-:S14]  /*6820*/  DSETP.GEU.AND P0, PT, |R4|, c[0x2][0x0], PT ;  /* 0x008000000400762a */ /* 0x000e1c0003f0e200 */
[----:B0-----:R-:W-:Y:S01]  /*6830*/  @!P0 FMUL R18, R18, 1.175494350822287508e-38 ;  /* 0x0080000012128820 */ /* 0x001fe20000400000 */
[----:B------:R-:W-:Y:S05]  /*6840*/  BRA `(.L_x_8112) ;  /* 0x000009d000007947 */ /* 0x000fea0003800000 */
.L_x_8140:
        /* <DEDUP_REMOVED lines=12> */
.L_x_8153:
[----:B----4-:R-:W4:Y:S02]  /*6910*/  LDG.E.64 R4, [R4.64] ;  /* 0x0000002404047981 */ /* 0x010f24000c1e1b00 */
[----:B----4-:R-:W0:Y:S01]  /*6920*/  F2F.F32.F64 R18, R4 ;  /* 0x0000000400127310 */ /* 0x010e220000301000 */
[----:B------:R-:W0:-:S14]  /*6930*/  DSETP.GEU.AND P0, PT, |R4|, c[0x2][0x0], PT ;  /* 0x008000000400762a */ /* 0x000e1c0003f0e200 */
[----:B0-----:R-:W-:Y:S01]  /*6940*/  @!P0 FMUL R18, R18, 1.175494350822287508e-38 ;  /* 0x0080000012128820 */ /* 0x001fe20000400000 */
[----:B------:R-:W-:Y:S05]  /*6950*/  BRA `(.L_x_8112) ;  /* 0x000008c000007947 */ /* 0x000fea0003800000 */
.L_x_8152:
        /* <DEDUP_REMOVED lines=26> */
.L_x_8155:
        /* <DEDUP_REMOVED lines=13> */
.L_x_8154:
[----:B----4-:R-:W4:Y:S02]  /*6bd0*/  LDG.E.U16 R4, [R4.64] ;  /* 0x0000002404047981 */ /* 0x010f24000c1e1500 */
[----:B----4-:R-:W-:Y:S01]  /*6be0*/  PRMT R18, RZ, 0x5410, R4 ;  /* 0x00005410ff127816 */ /* 0x010fe20000000004 */
[----:B------:R-:W-:Y:S05]  /*6bf0*/  BRA `(.L_x_8112) ;  /* 0x0000062000007947 */ /* 0x000fea0003800000 */
.L_x_8151:
        /* <DEDUP_REMOVED lines=11> */
.L_x_8158:
        /* <DEDUP_REMOVED lines=19> */
.L_x_8160:
[----:B------:R-:W-:Y:S05]  /*6de0*/  BSYNC B0 ;  /* 0x0000000000007941 */ /* 0x000fea0003800000 */
.L_x_8159:
[----:B------:R-:W-:Y:S01]  /*6df0*/  IMAD.SHL.U32 R3, R3, 0x100000, RZ ;  /* 0x0010000003037824 */ /* 0x000fe200078e00ff */
[----:B------:R-:W-:-:S04]  /*6e00*/  LEA R5, R0, 0x3b800000, 0x17 ;  /* 0x3b80000000057811 */ /* 0x000fc800078eb8ff */
[----:B------:R-:W-:Y:S01]  /*6e10*/  LOP3.LUT R18, R5, R3, R18, 0xfe, !PT ;  /* 0x0000000305127212 */ /* 0x000fe200078efe12 */
[----:B------:R-:W-:Y:S05]  /*6e20*/  BRA `(.L_x_8112) ;  /* 0x000003f000007947 */ /* 0x000fea0003800000 */
.L_x_8157:
        /* <DEDUP_REMOVED lines=19> */
.L_x_8162:
[----:B------:R-:W-:Y:S05]  /*6f60*/  BSYNC B0 ;  /* 0x0000000000007941 */ /* 0x000fea0003800000 */
.L_x_8161:
[----:B------:R-:W-:Y:S01]  /*6f70*/  IMAD.SHL.U32 R3, R3, 0x200000, RZ ;  /* 0x0020000003037824 */ /* 0x000fe200078e00ff */
[----:B------:R-:W-:-:S04]  /*6f80*/  LEA R5, R0, 0x37800000, 0x17 ;  /* 0x3780000000057811 */ /* 0x000fc800078eb8ff */
[----:B------:R-:W-:Y:S01]  /*6f90*/  LOP3.LUT R18, R5, R3, R18, 0xfe, !PT ;  /* 0x0000000305127212 */ /* 0x000fe200078efe12 */
[----:B------:R-:W-:Y:S05]  /*6fa0*/  BRA `(.L_x_8112) ;  /* 0x0000027000007947 */ /* 0x000fea0003800000 */
.L_x_8156:
        /* <DEDUP_REMOVED lines=14> */
.L_x_8144:
        /* <DEDUP_REMOVED lines=20> */
.L_x_8164:
[----:B----4-:R-:W4:Y:S02]  /*71d0*/  LDG.E.64 R18, [R4.64] ;  /* 0x0000002404127981 */ /* 0x010f24000c1e1b00 */
[----:B----4-:R0:W4:Y:S01]  /*71e0*/  I2F.U64 R18, R18 ;  /* 0x0000001200127312 */ /* 0x0101220000301000 */
[----:B------:R-:W-:Y:S05]  /*71f0*/  BRA `(.L_x_8112) ;  /* 0x0000002000007947 */ /* 0x000fea0003800000 */
.L_x_8163:
[----:B----4-:R-:W4:Y:S02]  /*7200*/  LDG.E R4, [R4.64] ;  /* 0x0000002404047981 */ /* 0x010f24000c1e1900 */
[----:B----4-:R0:W4:Y:S02]  /*7210*/  I2F.U32 R18, R4 ;  /* 0x0000000400127306 */ /* 0x0101240000201000 */
.L_x_8112:
[----:B------:R-:W-:Y:S05]  /*7220*/  BSYNC B7 ;  /* 0x0000000000077941 */ /* 0x000fea0003800000 */
.L_x_8111:
        /* <DEDUP_REMOVED lines=11> */
[C---:B--2-45:R-:W-:Y:S01]  /*72e0*/  FSETP.GEU.FTZ.AND P5, PT, R29.reuse, RZ, PT ;  /* 0x000000ff1d00720b */ /* 0x074fe20003fbe000 */
[----:B------:R-:W-:Y:S01]  /*72f0*/  IMAD.MOV.U32 R4, RZ, RZ, 0x7fc00000 ;  /* 0x7fc00000ff047424 */ /* 0x000fe200078e00ff */
[----:B------:R-:W-:-:S04]  /*7300*/  FSETP.GT.FTZ.AND P0, PT, R29, 1, PT ;  /* 0x3f8000001d00780b */ /* 0x000fc80003f14000 */
[----:B------:R-:W-:-:S13]  /*7310*/  PLOP3.LUT P0, PT, P5, P0, PT, 0x8a, 0x0 ;  /* 0x000000000000781c */ /* 0x000fda0002f01172 */
[----:B------:R-:W-:-:S04]  /*7320*/  @!P0 FADD.FTZ R0, -R29, 1 ;  /* 0x3f8000001d008421 */ /* 0x000fc80000010100 */
[----:B------:R-:W-:-:S04]  /*7330*/  @!P0 FMUL.FTZ R0, R0, R29 ;  /* 0x0000001d00008220 */ /* 0x000fc80000410000 */
[----:B------:R-:W0:Y:S02]  /*7340*/  @!P0 MUFU.RCP R3, R0 ;  /* 0x0000000000038308 */ /* 0x000e240000001000 */
[----:B0-----:R-:W-:-:S06]  /*7350*/  @!P0 FMUL.FTZ R4, R3, R22 ;  /* 0x0000001603048220 */ /* 0x001fcc0000410000 */
.L_x_8166:
[----:B----4-:R-:W-:Y:S05]  /*7360*/  BSYNC B0 ;  /* 0x0000000000007941 */ /* 0x010fea0003800000 */
.L_x_8165:
[----:B------:R-:W-:Y:S01]  /*7370*/  BSSY B0, `(.L_x_8167) ;  /* 0x000000a000007945 */ /* 0x000fe20003800000 */
[----:B------:R-:W-:Y:S05]  /*7380*/  @P4 BRA `(.L_x_8168) ;  /* 0x0000008000004947 */ /* 0x000fea0003800000 */
[C---:B---3-5:R-:W-:Y:S01]  /*7390*/  FSETP.GEU.FTZ.AND P4, PT, R28.reuse, RZ, PT ;  /* 0x000000ff1c00720b */ /* 0x068fe20003f9e000 */
[----:B------:R-:W-:Y:S01]  /*73a0*/  IMAD.MOV.U32 R22, RZ, RZ, 0x7fc00000 ;  /* 0x7fc00000ff167424 */ /* 0x000fe200078e00ff */
[----:B------:R-:W-:-:S04]  /*73b0*/  FSETP.GT.FTZ.AND P0, PT, R28, 1, PT ;  /* 0x3f8000001c00780b */ /* 0x000fc80003f14000 */
[----:B------:R-:W-:-:S13]  /*73c0*/  PLOP3.LUT P0, PT, P4, P0, PT, 0x8a, 0x0 ;  /* 0x000000000000781c */ /* 0x000fda0002701172 */
[----:B------:R-:W-:-:S04]  /*73d0*/  @!P0 FADD.FTZ R3, -R28, 1 ;  /* 0x3f8000001c038421 */ /* 0x000fc80000010100 */
[----:B------:R-:W-:-:S06]  /*73e0*/  @!P0 FMUL.FTZ R3, R3, R28 ;  /* 0x0000001c03038220 */ /* 0x000fcc0000410000 */
[----:B------:R-:W0:Y:S02]  /*73f0*/  @!P0 MUFU.RCP R3, R3 ;  /* 0x0000000300038308 */ /* 0x000e240000001000 */
[----:B01----:R-:W-:-:S06]  /*7400*/  @!P0 FMUL.FTZ R22, R3, R24 ;  /* 0x0000001803168220 */ /* 0x003fcc0000410000 */
.L_x_8168:
[----:B------:R-:W-:Y:S05]  /*7410*/  BSYNC B0 ;  /* 0x0000000000007941 */ /* 0x000fea0003800000 */
.L_x_8167:
[----:B------:R-:W-:Y:S01]  /*7420*/  BSSY B0, `(.L_x_8169) ;  /* 0x000000a000007945 */ /* 0x000fe20003800000 */
[----:B------:R-:W-:Y:S05]  /*7430*/  @P1 BRA `(.L_x_8170) ;  /* 0x0000008000001947 */ /* 0x000fea0003800000 */
[C---:B-----5:R-:W-:Y:S01]  /*7440*/  FSETP.GEU.FTZ.AND P1, PT, R27.reuse, RZ, PT ;  /* 0x000000ff1b00720b */ /* 0x060fe20003f3e000 */
[----:B-1----:R-:W-:Y:S01]  /*7450*/  IMAD.MOV.U32 R24, RZ, RZ, 0x7fc00000 ;  /* 0x7fc00000ff187424 */ /* 0x002fe200078e00ff */
[----:B------:R-:W-:-:S04]  /*7460*/  FSETP.GT.FTZ.AND P0, PT, R27, 1, PT ;  /* 0x3f8000001b00780b */ /* 0x000fc80003f14000 */
[----:B------:R-:W-:-:S13]  /*7470*/  PLOP3.LUT P0, PT, P1, P0, PT, 0x8a, 0x0 ;  /* 0x000000000000781c */ /* 0x000fda0000f01172 */
[----:B------:R-:W-:-:S04]  /*7480*/  @!P0 FADD.FTZ R0, -R27, 1 ;  /* 0x3f8000001b008421 */ /* 0x000fc80000010100 */
[----:B------:R-:W-:-:S04]  /*7490*/  @!P0 FMUL.FTZ R0, R0, R27 ;  /* 0x0000001b00008220 */ /* 0x000fc80000410000 */
[----:B------:R-:W0:Y:S02]  /*74a0*/  @!P0 MUFU.RCP R3, R0 ;  /* 0x0000000000038308 */ /* 0x000e240000001000 */
[----:B0-----:R-:W-:-:S06]  /*74b0*/  @!P0 FMUL.FTZ R24, R3, R26 ;  /* 0x0000001a03188220 */ /* 0x001fcc0000410000 */
.L_x_8170:
[----:B------:R-:W-:Y:S05]  /*74c0*/  BSYNC B0 ;  /* 0x0000000000007941 */ /* 0x000fea0003800000 */
.L_x_8169:
[----:B------:R-:W-:Y:S01]  /*74d0*/  BSSY B0, `(.L_x_8171) ;  /* 0x000000a000007945 */ /* 0x000fe20003800000 */
[----:B------:R-:W-:Y:S05]  /*74e0*/  @P2 BRA `(.L_x_8172) ;  /* 0x0000008000002947 */ /* 0x000fea0003800000 */
[C---:B-----5:R-:W-:Y:S02]  /*74f0*/  FSETP.GEU.FTZ.AND P1, PT, R18.reuse, RZ, PT ;  /* 0x000000ff1200720b */ /* 0x060fe40003f3e000 */
[----:B------:R-:W-:-:S04]  /*7500*/  FSETP.GT.FTZ.AND P0, PT, R18, 1, PT ;  /* 0x3f8000001200780b */ /* 0x000fc80003f14000 */
[----:B------:R-:W-:-:S13]  /*7510*/  PLOP3.LUT P0, PT, P1, P0, PT, 0x8a, 0x0 ;  /* 0x000000000000781c */ /* 0x000fda0000f01172 */
[----:B------:R-:W-:-:S04]  /*7520*/  @!P0 FADD.FTZ R3, -R18, 1 ;  /* 0x3f80000012038421 */ /* 0x000fc80000010100 */
[----:B------:R-:W-:Y:S02]  /*7530*/  @!P0 FMUL.FTZ R3, R3, R18 ;  /* 0x0000001203038220 */ /* 0x000fe40000410000 */
[----:B------:R-:W-:Y:S02]  /*7540*/  IMAD.MOV.U32 R18, RZ, RZ, 0x7fc00000 ;  /* 0x7fc00000ff127424 */ /* 0x000fe400078e00ff */
[----:B------:R-:W0:Y:S02]  /*7550*/  @!P0 MUFU.RCP R0, R3 ;  /* 0x0000000300008308 */ /* 0x000e240000001000 */
[----:B0-----:R-:W-:-:S06]  /*7560*/  @!P0 FMUL.FTZ R18, R0, R25 ;  /* 0x0000001900128220 */ /* 0x001fcc0000410000 */
.L_x_8172:
[----:B------:R-:W-:Y:S05]  /*7570*/  BSYNC B0 ;  /* 0x0000000000007941 */ /* 0x000fea0003800000 */
.L_x_8171:
        /* <DEDUP_REMOVED lines=21> */
.L_x_8178:
[----:B------:R-:W0:Y:S01]  /*76d0*/  F2I.S64.TRUNC R4, R4 ;  /* 0x0000000400047311 */ /* 0x000e22000020d900 */
[----:B------:R-:W-:Y:S02]  /*76e0*/  IMAD.MOV.U32 R19, RZ, RZ, R23 ;  /* 0x000000ffff137224 */ /* 0x000fe400078e0017 */
[----:B0-----:R-:W-:-:S05]  /*76f0*/  IMAD.MOV.U32 R3, RZ, RZ, R4 ;  /* 0x000000ffff037224 */ /* 0x001fca00078e0004 */
[----:B------:R0:W-:Y:S01]  /*7700*/  STG.E.U8 [R8.64], R3 ;  /* 0x0000000308007986 */ /* 0x0001e2000c101124 */
[----:B------:R-:W-:Y:S05]  /*7710*/  BRA `(.L_x_8174) ;  /* 0x00000e7000007947 */ /* 0x000fea0003800000 */
.L_x_8177:
        /* <DEDUP_REMOVED lines=10> */
.L_x_8181:
[----:B------:R-:W0:Y:S01]  /*77c0*/  F2I.FTZ.TRUNC.NTZ R3, R4 ;  /* 0x0000000400037305 */ /* 0x000e22000021f100 */
[----:B------:R-:W-:Y:S01]  /*77d0*/  IMAD.MOV.U32 R19, RZ, RZ, R23 ;  /* 0x000000ffff137224 */ /* 0x000fe200078e0017 */
[----:B0-----:R0:W-:Y:S01]  /*77e0*/  STG.E [R8.64], R3 ;  /* 0x0000000308007986 */ /* 0x0011e2000c101924 */
[----:B------:R-:W-:Y:S05]  /*77f0*/  BRA `(.L_x_8174) ;  /* 0x00000d9000007947 */ /* 0x000fea0003800000 */
.L_x_8180:
[----:B------:R-:W0:Y:S01]  /*7800*/  F2I.FTZ.TRUNC.NTZ R3, R4 ;  /* 0x0000000400037305 */ /* 0x000e22000021f100 */
[----:B------:R-:W-:Y:S01]  /*7810*/  IMAD.MOV.U32 R19, RZ, RZ, R23 ;  /* 0x000000ffff137224 */ /* 0x000fe200078e0017 */
[----:B0-----:R0:W-:Y:S01]  /*7820*/  STG.E.U16 [R8.64], R3 ;  /* 0x0000000308007986 */ /* 0x0011e2000c101524 */
[----:B------:R-:W-:Y:S05]  /*7830*/  BRA `(.L_x_8174) ;  /* 0x00000d5000007947 */ /* 0x000fea0003800000 */
.L_x_8176:
        /* <DEDUP_REMOVED lines=9> */
.L_x_8183:
[----:B------:R-:W-:Y:S01]  /*78d0*/  F2FP.PACK_AB R4, RZ, R4 ;  /* 0x00000004ff04723e */ /* 0x000fe200000000ff */
[----:B------:R-:W-:-:S04]  /*78e0*/  IMAD.MOV.U32 R19, RZ, RZ, R23 ;  /* 0x000000ffff137224 */ /* 0x000fc800078e0017 */
[----:B------:R0:W-:Y:S01]  /*78f0*/  STG.E.U16 [R8.64], R4 ;  /* 0x0000000408007986 */ /* 0x0001e2000c101524 */
[----:B------:R-:W-:Y:S05]  /*7900*/  BRA `(.L_x_8174) ;  /* 0x00000c8000007947 */ /* 0x000fea0003800000 */
.L_x_8182:
        /* <DEDUP_REMOVED lines=10> */
.L_x_8185:
[----:B------:R-:W-:Y:S01]  /*79b0*/  F2FP.PACK_AB R3, RZ, R4 ;  /* 0x00000004ff03723e */ /* 0x000fe200000000ff */
[----:B------:R-:W-:-:S03]  /*79c0*/  IMAD.MOV.U32 R19, RZ, RZ, R23 ;  /* 0x000000ffff137224 */ /* 0x000fc600078e0017 */
[----:B------:R-:W-:-:S05]  /*79d0*/  PRMT R3, R3, 0x5410, RZ ;  /* 0x0000541003037816 */ /* 0x000fca00000000ff */
[----:B------:R0:W-:Y:S01]  /*79e0*/  STG.E [R8.64], R3 ;  /* 0x0000000308007986 */ /* 0x0001e2000c101924 */
[----:B------:R-:W-:Y:S05]  /*79f0*/  BRA `(.L_x_8174) ;  /* 0x00000b9000007947 */ /* 0x000fea0003800000 */
.L_x_8184:
[----:B------:R-:W-:Y:S02]  /*7a00*/  FMUL.FTZ R4, R4, 1 ;  /* 0x3f80000004047820 */ /* 0x000fe40000410000 */
[----:B------:R-:W-:-:S04]  /*7a10*/  IMAD.MOV.U32 R19, RZ, RZ, R23 ;  /* 0x000000ffff137224 */ /* 0x000fc800078e0017 */
[----:B------:R-:W0:Y:S02]  /*7a20*/  F2F.F64.F32 R4, R4 ;  /* 0x0000000400047310 */ /* 0x000e240000201800 */
[----:B0-----:R0:W-:Y:S01]  /*7a30*/  STG.E.64 [R8.64], R4 ;  /* 0x0000000408007986 */ /* 0x0011e2000c101b24 */
[----:B------:R-:W-:Y:S05]  /*7a40*/  BRA `(.L_x_8174) ;  /* 0x00000b4000007947 */ /* 0x000fea0003800000 */
.L_x_8175:
        /* <DEDUP_REMOVED lines=13> */
.L_x_8188:
[----:B------:R-:W-:Y:S01]  /*7b20*/  FMUL.FTZ R4, R4, 1 ;  /* 0x3f80000004047820 */ /* 0x000fe20000410000 */
[----:B------:R-:W-:Y:S01]  /*7b30*/  CS2R R6, SRZ ;  /* 0x0000000000067805 */ /* 0x000fe2000001ff00 */
[----:B------:R-:W-:-:S04]  /*7b40*/  IMAD.MOV.U32 R19, RZ, RZ, R23 ;  /* 0x000000ffff137224 */ /* 0x000fc800078e0017 */
[----:B------:R-:W0:Y:S02]  /*7b50*/  F2F.F64.F32 R4, R4 ;  /* 0x0000000400047310 */ /* 0x000e240000201800 */
[----:B0-----:R0:W-:Y:S01]  /*7b60*/  STG.E.128 [R8.64], R4 ;  /* 0x0000000408007986 */ /* 0x0011e2000c101d24 */
[----:B------:R-:W-:Y:S05]  /*7b70*/  BRA `(.L_x_8174) ;  /* 0x00000a1000007947 */ /* 0x000fea0003800000 */
.L_x_8187:
        /* <DEDUP_REMOVED lines=20> */
.L_x_8192:
[----:B------:R-:W-:Y:S05]  /*7cc0*/  BSYNC B0 ;  /* 0x0000000000007941 */ /* 0x000fea0003800000 */
.L_x_8191:
[----:B------:R-:W-:Y:S01]  /*7cd0*/  LOP3.LUT R5, R0, R5, RZ, 0xfc, !PT ;  /* 0x0000000500057212 */ /* 0x000fe200078efcff */
[----:B------:R-:W-:-:S04]  /*7ce0*/  IMAD.MOV.U32 R19, RZ, RZ, R23 ;  /* 0x000000ffff137224 */ /* 0x000fc800078e0017 */
[----:B------:R0:W-:Y:S01]  /*7cf0*/  STG.E.U8 [R8.64], R5 ;  /* 0x0000000508007986 */ /* 0x0001e2000c101124 */
[----:B------:R-:W-:Y:S05]  /*7d00*/  BRA `(.L_x_8174) ;  /* 0x0000088000007947 */ /* 0x000fea0003800000 */
.L_x_8190:
        /* <DEDUP_REMOVED lines=12> */
.L_x_8194:
[----:B------:R-:W-:Y:S01]  /*7dd0*/  IMAD.MOV.U32 R0, RZ, RZ, 0x7f ;  /* 0x0000007fff007424 */ /* 0x000fe200078e00ff */
[----:B------:R-:W-:-:S04]  /*7de0*/  ISETP.GT.U32.AND P0, PT, R5, 0x7f800000, PT ;  /* 0x7f8000000500780c */ /* 0x000fc80003f04070 */
[----:B------:R-:W-:-:S04]  /*7df0*/  SEL R0, R0, 0x7c, P0 ;  /* 0x0000007c00007807 */ /* 0x000fc80000000000 */
.L_x_8195:
[----:B------:R-:W-:Y:S05]  /*7e00*/  BSYNC B0 ;  /* 0x0000000000007941 */ /* 0x000fea0003800000 */
.L_x_8193:
[----:B------:R-:W-:Y:S01]  /*7e10*/  LOP3.LUT R4, R4, 0x80000000, RZ, 0xc0, !PT ;  /* 0x8000000004047812 */ /* 0x000fe200078ec0ff */
[----:B------:R-:W-:-:S03]  /*7e20*/  IMAD.MOV.U32 R19, RZ, RZ, R23 ;  /* 0x000000ffff137224 */ /* 0x000fc600078e0017 */
[----:B------:R-:W-:-:S04]  /*7e30*/  SHF.R.U32.HI R3, RZ, 0x18, R4 ;  /* 0x00000018ff037819 */ /* 0x000fc80000011604 */
[----:B------:R-:W-:-:S05]  /*7e40*/  LOP3.LUT R3, R0, R3, RZ, 0xfc, !PT ;  /* 0x0000000300037212 */ /* 0x000fca00078efcff */
[----:B------:R0:W-:Y:S01]  /*7e50*/  STG.E.U8 [R8.64], R3 ;  /* 0x0000000308007986 */ /* 0x0001e2000c101124 */
[----:B------:R-:W-:Y:S05]  /*7e60*/  BRA `(.L_x_8174) ;  /* 0x0000072000007947 */ /* 0x000fea0003800000 */
.L_x_8189:
[----:B------:R-:W-:Y:S01]  /*7e70*/  F2FP.BF16.PACK_AB R4, RZ, R4 ;  /* 0x00000004ff04723e */ /* 0x000fe200000010ff */
[----:B------:R-:W-:-:S04]  /*7e80*/  IMAD.MOV.U32 R19, RZ, RZ, R23 ;  /* 0x000000ffff137224 */ /* 0x000fc800078e0017 */
[----:B------:R0:W-:Y:S01]  /*7e90*/  STG.E.U16 [R8.64], R4 ;  /* 0x0000000408007986 */ /* 0x0001e2000c101524 */
[----:B------:R-:W-:Y:S05]  /*7ea0*/  BRA `(.L_x_8174) ;  /* 0x000006e000007947 */ /* 0x000fea0003800000 */
.L_x_8186:
        /* <DEDUP_REMOVED lines=12> */
.L_x_8198:
        /* <DEDUP_REMOVED lines=16> */
.L_x_8201:
[----:B------:R-:W-:-:S04]  /*8070*/  LOP3.LUT R4, R4, 0x80000000, RZ, 0xc0, !PT ;  /* 0x8000000004047812 */ /* 0x000fc800078ec0ff */
[----:B------:R-:W-:-:S04]  /*8080*/  SHF.R.U32.HI R4, RZ, 0x18, R4 ;  /* 0x00000018ff047819 */ /* 0x000fc80000011604 */
[----:B------:R-:W-:-:S04]  /*8090*/  LOP3.LUT R3, R3, R4, RZ, 0xfc, !PT ;  /* 0x0000000403037212 */ /* 0x000fc800078efcff */
[----:B------:R-:W-:Y:S02]  /*80a0*/  PRMT R0, R3, 0x7610, R0 ;  /* 0x0000761003007816 */ /* 0x000fe40000000000 */
.L_x_8200:
[----:B------:R-:W-:Y:S05]  /*80b0*/  BSYNC B0 ;  /* 0x0000000000007941 */ /* 0x000fea0003800000 */
.L_x_8199:
[----:B------:R0:W-:Y:S01]  /*80c0*/  STG.E.U8 [R8.64], R0 ;  /* 0x0000000008007986 */ /* 0x0001e2000c101124 */
[----:B------:R-:W-:Y:S01]  /*80d0*/  IMAD.MOV.U32 R19, RZ, RZ, R23 ;  /* 0x000000ffff137224 */ /* 0x000fe200078e0017 */
[----:B------:R-:W-:Y:S05]  /*80e0*/  BRA `(.L_x_8174) ;  /* 0x000004a000007947 */ /* 0x000fea0003800000 */
.L_x_8197:
        /* <DEDUP_REMOVED lines=16> */
.L_x_8204:
[----:B------:R-:W-:-:S04]  /*81f0*/  LOP3.LUT R4, R4, 0x80000000, RZ, 0xc0, !PT ;  /* 0x8000000004047812 */ /* 0x000fc800078ec0ff */
[----:B------:R-:W-:-:S04]  /*8200*/  SHF.R.U32.HI R4, RZ, 0x18, R4 ;  /* 0x00000018ff047819 */ /* 0x000fc80000011604 */
[----:B------:R-:W-:-:S04]  /*8210*/  LOP3.LUT R3, R3, R4, RZ, 0xfc, !PT ;  /* 0x0000000403037212 */ /* 0x000fc800078efcff */
[----:B------:R-:W-:Y:S02]  /*8220*/  PRMT R0, R3, 0x7610, R0 ;  /* 0x0000761003007816 */ /* 0x000fe40000000000 */
.L_x_8203:
[----:B------:R-:W-:Y:S05]  /*8230*/  BSYNC B0 ;  /* 0x0000000000007941 */ /* 0x000fea0003800000 */
.L_x_8202:
[----:B------:R0:W-:Y:S01]  /*8240*/  STG.E.U8 [R8.64], R0 ;  /* 0x0000000008007986 */ /* 0x0001e2000c101124 */
[----:B------:R-:W-:Y:S01]  /*8250*/  IMAD.MOV.U32 R19, RZ, RZ, R23 ;  /* 0x000000ffff137224 */ /* 0x000fe200078e0017 */
[----:B------:R-:W-:Y:S05]  /*8260*/  BRA `(.L_x_8174) ;  /* 0x0000032000007947 */ /* 0x000fea0003800000 */
.L_x_8196:
        /* <DEDUP_REMOVED lines=22> */
.L_x_8179:
        /* <DEDUP_REMOVED lines=21> */
.L_x_8206:
[----:B------:R-:W0:Y:S01]  /*8520*/  F2I.U64.TRUNC R4, R4 ;  /* 0x0000000400047311 */ /* 0x000e22000020d800 */
[----:B------:R-:W-:Y:S01]  /*8530*/  IMAD.MOV.U32 R19, RZ, RZ, R23 ;  /* 0x000000ffff137224 */ /* 0x000fe200078e0017 */
[----:B0-----:R0:W-:Y:S01]  /*8540*/  STG.E.64 [R8.64], R4 ;  /* 0x0000000408007986 */ /* 0x0011e2000c101b24 */
[----:B------:R-:W-:Y:S05]  /*8550*/  BRA `(.L_x_8174) ;  /* 0x0000003000007947 */ /* 0x000fea0003800000 */
.L_x_8205:
[----:B------:R-:W0:Y:S01]  /*8560*/  F2I.FTZ.U32.TRUNC.NTZ R3, R4 ;  /* 0x0000000400037305 */ /* 0x000e22000021f000 */
[----:B------:R-:W-:Y:S01]  /*8570*/  IMAD.MOV.U32 R19, RZ, RZ, R23 ;  /* 0x000000ffff137224 */ /* 0x000fe200078e0017 */
[----:B0-----:R0:W-:Y:S06]  /*8580*/  STG.E [R8.64], R3 ;  /* 0x0000000308007986 */ /* 0x0011ec000c101924 */
.L_x_8174:
[----:B------:R-:W-:Y:S05]  /*8590*/  BSYNC B6 ;  /* 0x0000000000067941 */ /* 0x000fea0003800000 */
.L_x_8173:
        /* <DEDUP_REMOVED lines=22> */
.L_x_8212:
[----:B-----5:R-:W0:Y:S02]  /*8700*/  F2I.S64.TRUNC R22, R22 ;  /* 0x0000001600167311 */ /* 0x020e24000020d900 */
[----:B0-----:R-:W-:-:S05]  /*8710*/  IMAD.MOV.U32 R3, RZ, RZ, R22 ;  /* 0x000000ffff037224 */ /* 0x001fca00078e0016 */
[----:B------:R0:W-:Y:S01]  /*8720*/  STG.E.U8 [R8.64], R3 ;  /* 0x0000000308007986 */ /* 0x0001e2000c101124 */
[----:B------:R-:W-:Y:S05]  /*8730*/  BRA `(.L_x_8214) ;  /* 0x00000d3000007947 */ /* 0x000fea0003800000 */
.L_x_8211:
        /* <DEDUP_REMOVED lines=9> */
.L_x_8216:
[----:B-----5:R-:W0:Y:S02]  /*87d0*/  F2I.FTZ.TRUNC.NTZ R3, R22 ;  /* 0x0000001600037305 */ /* 0x020e24000021f100 */
[----:B0-----:R0:W-:Y:S01]  /*87e0*/  STG.E [R8.64], R3 ;  /* 0x0000000308007986 */ /* 0x0011e2000c101924 */
[----:B------:R-:W-:Y:S05]  /*87f0*/  BRA `(.L_x_8214) ;  /* 0x00000c7000007947 */ /* 0x000fea0003800000 */
.L_x_8215:
[----:B-----5:R-:W0:Y:S02]  /*8800*/  F2I.FTZ.TRUNC.NTZ R3, R22 ;  /* 0x0000001600037305 */ /* 0x020e24000021f100 */
[----:B0-----:R0:W-:Y:S01]  /*8810*/  STG.E.U16 [R8.64], R3 ;  /* 0x0000000308007986 */ /* 0x0011e2000c101524 */
[----:B------:R-:W-:Y:S05]  /*8820*/  BRA `(.L_x_8214) ;  /* 0x00000c4000007947 */ /* 0x000fea0003800000 */
.L_x_8210:
        /* <DEDUP_REMOVED lines=8> */
.L_x_8218:
[----:B-----5:R-:W-:-:S05]  /*88b0*/  F2FP.PACK_AB R22, RZ, R22 ;  /* 0x00000016ff16723e */ /* 0x020fca00000000ff */
[----:B------:R0:W-:Y:S01]  /*88c0*/  STG.E.U16 [R8.64], R22 ;  /* 0x0000001608007986 */ /* 0x0001e2000c101524 */
[----:B------:R-:W-:Y:S05]  /*88d0*/  BRA `(.L_x_8214) ;  /* 0x00000b9000007947 */ /* 0x000fea0003800000 */
.L_x_8217:
        /* <DEDUP_REMOVED lines=9> */
.L_x_8220:
[----:B-----5:R-:W-:-:S04]  /*8970*/  F2FP.PACK_AB R3, RZ, R22 ;  /* 0x00000016ff03723e */ /* 0x020fc800000000ff */
[----:B------:R-:W-:-:S05]  /*8980*/  PRMT R3, R3, 0x5410, RZ ;  /* 0x0000541003037816 */ /* 0x000fca00000000ff */
[----:B------:R0:W-:Y:S01]  /*8990*/  STG.E [R8.64], R3 ;  /* 0x0000000308007986 */ /* 0x0001e2000c101924 */
[----:B------:R-:W-:Y:S05]  /*89a0*/  BRA `(.L_x_8214) ;  /* 0x00000ac000007947 */ /* 0x000fea0003800000 */
.L_x_8219:
[----:B-----5:R-:W-:-:S06]  /*89b0*/  FMUL.FTZ R4, R22, 1 ;  /* 0x3f80000016047820 */ /* 0x020fcc0000410000 */
[----:B------:R-:W0:Y:S02]  /*89c0*/  F2F.F64.F32 R4, R4 ;  /* 0x0000000400047310 */ /* 0x000e240000201800 */
[----:B0-----:R0:W-:Y:S01]  /*89d0*/  STG.E.64 [R8.64], R4 ;  /* 0x0000000408007986 */ /* 0x0011e2000c101b24 */
[----:B------:R-:W-:Y:S05]  /*89e0*/  BRA `(.L_x_8214) ;  /* 0x00000a8000007947 */ /* 0x000fea0003800000 */
.L_x_8209:
        /* <DEDUP_REMOVED lines=12> */
.L_x_8223:
[----:B-----5:R-:W-:Y:S01]  /*8ab0*/  FMUL.FTZ R4, R22, 1 ;  /* 0x3f80000016047820 */ /* 0x020fe20000410000 */
[----:B------:R-:W-:-:S05]  /*8ac0*/  CS2R R6, SRZ ;  /* 0x0000000000067805 */ /* 0x000fca000001ff00 */
[----:B------:R-:W0:Y:S02]  /*8ad0*/  F2F.F64.F32 R4, R4 ;  /* 0x0000000400047310 */ /* 0x000e240000201800 */
[----:B0-----:R0:W-:Y:S01]  /*8ae0*/  STG.E.128 [R8.64], R4 ;  /* 0x0000000408007986 */ /* 0x0011e2000c101d24 */
[----:B------:R-:W-:Y:S05]  /*8af0*/  BRA `(.L_x_8214) ;  /* 0x0000097000007947 */ /* 0x000fea0003800000 */
.L_x_8222:
        /* <DEDUP_REMOVED lines=20> */
.L_x_8227:
[----:B------:R-:W-:Y:S05]  /*8c40*/  BSYNC B0 ;  /* 0x0000000000007941 */ /* 0x000fea0003800000 */
.L_x_8226:
[----:B------:R-:W-:-:S05]  /*8c50*/  LOP3.LUT R5, R0, R5, RZ, 0xfc, !PT ;  /* 0x0000000500057212 */ /* 0x000fca00078efcff */
[----:B------:R0:W-:Y:S01]  /*8c60*/  STG.E.U8 [R8.64], R5 ;  /* 0x0000000508007986 */ /* 0x0001e2000c101124 */
[----:B------:R-:W-:Y:S05]  /*8c70*/  BRA `(.L_x_8214) ;  /* 0x000007f000007947 */ /* 0x000fea0003800000 */
.L_x_8225:
        /* <DEDUP_REMOVED lines=12> */
.L_x_8229:
[----:B------:R-:W-:Y:S01]  /*8d40*/  IMAD.MOV.U32 R0, RZ, RZ, 0x7f ;  /* 0x0000007fff007424 */ /* 0x000fe200078e00ff */
[----:B------:R-:W-:-:S04]  /*8d50*/  ISETP.GT.U32.AND P0, PT, R4, 0x7f800000, PT ;  /* 0x7f8000000400780c */ /* 0x000fc80003f04070 */
[----:B------:R-:W-:-:S04]  /*8d60*/  SEL R0, R0, 0x7c, P0 ;  /* 0x0000007c00007807 */ /* 0x000fc80000000000 */
.L_x_8230:
[----:B------:R-:W-:Y:S05]  /*8d70*/  BSYNC B0 ;  /* 0x0000000000007941 */ /* 0x000fea0003800000 */
.L_x_8228:
[----:B------:R-:W-:-:S04]  /*8d80*/  LOP3.LUT R22, R22, 0x80000000, RZ, 0xc0, !PT ;  /* 0x8000000016167812 */ /* 0x000fc800078ec0ff */
[----:B------:R-:W-:-:S04]  /*8d90*/  SHF.R.U32.HI R3, RZ, 0x18, R22 ;  /* 0x00000018ff037819 */ /* 0x000fc80000011616 */
[----:B------:R-:W-:-:S05]  /*8da0*/  LOP3.LUT R3, R0, R3, RZ, 0xfc, !PT ;  /* 0x0000000300037212 */ /* 0x000fca00078efcff */
[----:B------:R0:W-:Y:S01]  /*8db0*/  STG.E.U8 [R8.64], R3 ;  /* 0x0000000308007986 */ /* 0x0001e2000c101124 */
[----:B------:R-:W-:Y:S05]  /*8dc0*/  BRA `(.L_x_8214) ;  /* 0x000006a000007947 */ /* 0x000fea0003800000 */
.L_x_8224:
[----:B-----5:R-:W-:-:S05]  /*8dd0*/  F2FP.BF16.PACK_AB R22, RZ, R22 ;  /* 0x00000016ff16723e */ /* 0x020fca00000010ff */
[----:B------:R0:W-:Y:S01]  /*8de0*/  STG.E.U16 [R8.64], R22 ;  /* 0x0000001608007986 */ /* 0x0001e2000c101524 */
[----:B------:R-:W-:Y:S05]  /*8df0*/  BRA `(.L_x_8214) ;  /* 0x0000067000007947 */ /* 0x000fea0003800000 */
.L_x_8221:
        /* <DEDUP_REMOVED lines=11> */
.L_x_8233:
        /* <DEDUP_REMOVED lines=16> */
.L_x_8236:
[----:B------:R-:W-:-:S04]  /*8fb0*/  LOP3.LUT R22, R22, 0x80000000, RZ, 0xc0, !PT ;  /* 0x8000000016167812 */ /* 0x000fc800078ec0ff */
[----:B------:R-:W-:-:S04]  /*8fc0*/  SHF.R.U32.HI R3, RZ, 0x18, R22 ;  /* 0x00000018ff037819 */ /* 0x000fc80000011616 */
[----:B------:R-:W-:-:S04]  /*8fd0*/  LOP3.LUT R0, R0, R3, RZ, 0xfc, !PT ;  /* 0x0000000300007212 */ /* 0x000fc800078efcff */
[----:B------:R-:W-:Y:S02]  /*8fe0*/  PRMT R4, R0, 0x7610, R4 ;  /* 0x0000761000047816 */ /* 0x000fe40000000004 */
.L_x_8235:
[----:B------:R-:W-:Y:S05]  /*8ff0*/  BSYNC B0 ;  /* 0x0000000000007941 */ /* 0x000fea0003800000 */
.L_x_8234:
[----:B------:R0:W-:Y:S01]  /*9000*/  STG.E.U8 [R8.64], R4 ;  /* 0x0000000408007986 */ /* 0x0001e2000c101124 */
[----:B------:R-:W-:Y:S05]  /*9010*/  BRA `(.L_x_8214) ;  /* 0x0000045000007947 */ /* 0x000fea0003800000 */
.L_x_8232:
        /* <DEDUP_REMOVED lines=16> */
.L_x_8239:
[----:B------:R-:W-:-:S04]  /*9120*/  LOP3.LUT R22, R22, 0x80000000, RZ, 0xc0, !PT ;  /* 0x8000000016167812 */ /* 0x000fc800078ec0ff */
[----:B------:R-:W-:-:S04]  /*9130*/  SHF.R.U32.HI R3, RZ, 0x18, R22 ;  /* 0x00000018ff037819 */ /* 0x000fc80000011616 */
[----:B------:R-:W-:-:S04]  /*9140*/  LOP3.LUT R0, R0, R3, RZ, 0xfc, !PT ;  /* 0x0000000300007212 */ /* 0x000fc800078efcff */
[----:B------:R-:W-:Y:S02]  /*9150*/  PRMT R4, R0, 0x7610, R4 ;  /* 0x0000761000047816 */ /* 0x000fe40000000004 */
.L_x_8238:
[----:B------:R-:W-:Y:S05]  /*9160*/  BSYNC B0 ;  /* 0x0000000000007941 */ /* 0x000fea0003800000 */
.L_x_8237:
[----:B------:R0:W-:Y:S01]  /*9170*/  STG.E.U8 [R8.64], R4 ;  /* 0x0000000408007986 */ /* 0x0001e2000c101124 */
[----:B------:R-:W-:Y:S05]  /*9180*/  BRA `(.L_x_8214) ;  /* 0x000002e000007947 */ /* 0x000fea0003800000 */
.L_x_8231:
        /* <DEDUP_REMOVED lines=21> */
.L_x_8213:
        /* <DEDUP_REMOVED lines=20> */
.L_x_8241:
[----:B-----5:R-:W0:Y:S02]  /*9420*/  F2I.U64.TRUNC R22, R22 ;  /* 0x0000001600167311 */ /* 0x020e24000020d800 */
[----:B0-----:R0:W-:Y:S01]  /*9430*/  STG.E.64 [R8.64], R22 ;  /* 0x0000001608007986 */ /* 0x0011e2000c101b24 */
[----:B------:R-:W-:Y:S05]  /*9440*/  BRA `(.L_x_8214) ;  /* 0x0000002000007947 */ /* 0x000fea0003800000 */
.L_x_8240:
[----:B-----5:R-:W0:Y:S02]  /*9450*/  F2I.FTZ.U32.TRUNC.NTZ R3, R22 ;  /* 0x0000001600037305 */ /* 0x020e24000021f000 */
[----:B0-----:R0:W-:Y:S02]  /*9460*/  STG.E [R8.64], R3 ;  /* 0x0000000308007986 */ /* 0x0011e4000c101924 */
.L_x_8214:
        /* <DEDUP_REMOVED lines=22> */
.L_x_8245:
[----:B-1----:R-:W0:Y:S02]  /*95d0*/  F2I.S64.TRUNC R24, R24 ;  /* 0x0000001800187311 */ /* 0x002e24000020d900 */
[----:B0-----:R-:W-:-:S05]  /*95e0*/  IMAD.MOV.U32 R3, RZ, RZ, R24 ;  /* 0x000000ffff037224 */ /* 0x001fca00078e0018 */
[----:B------:R0:W-:Y:S01]  /*95f0*/  STG.E.U8 [R8.64], R3 ;  /* 0x0000000308007986 */ /* 0x0001e2000c101124 */
[----:B------:R-:W-:Y:S05]  /*9600*/  BRA `(.L_x_8247) ;  /* 0x00000d3000007947 */ /* 0x000fea0003800000 */
.L_x_8244:
        /* <DEDUP_REMOVED lines=9> */
.L_x_8249:
[----:B-1----:R-:W0:Y:S02]  /*96a0*/  F2I.FTZ.TRUNC.NTZ R3, R24 ;  /* 0x0000001800037305 */ /* 0x002e24000021f100 */
[----:B0-----:R0:W-:Y:S01]  /*96b0*/  STG.E [R8.64], R3 ;  /* 0x0000000308007986 */ /* 0x0011e2000c101924 */
[----:B------:R-:W-:Y:S05]  /*96c0*/  BRA `(.L_x_8247) ;  /* 0x00000c7000007947 */ /* 0x000fea0003800000 */
.L_x_8248:
[----:B-1----:R-:W0:Y:S02]  /*96d0*/  F2I.FTZ.TRUNC.NTZ R3, R24 ;  /* 0x0000001800037305 */ /* 0x002e24000021f100 */
[----:B0-----:R0:W-:Y:S01]  /*96e0*/  STG.E.U16 [R8.64], R3 ;  /* 0x0000000308007986 */ /* 0x0011e2000c101524 */
[----:B------:R-:W-:Y:S05]  /*96f0*/  BRA `(.L_x_8247) ;  /* 0x00000c4000007947 */ /* 0x000fea0003800000 */
.L_x_8243:
        /* <DEDUP_REMOVED lines=8> */
.L_x_8251:
[----:B-1----:R-:W-:-:S05]  /*9780*/  F2FP.PACK_AB R24, RZ, R24 ;  /* 0x00000018ff18723e */ /* 0x002fca00000000ff */
[----:B------:R0:W-:Y:S01]  /*9790*/  STG.E.U16 [R8.64], R24 ;  /* 0x0000001808007986 */ /* 0x0001e2000c101524 */
[----:B------:R-:W-:Y:S05]  /*97a0*/  BRA `(.L_x_8247) ;  /* 0x00000b9000007947 */ /* 0x000fea0003800000 */
.L_x_8250:
        /* <DEDUP_REMOVED lines=9> */
.L_x_8253:
[----:B-1----:R-:W-:-:S04]  /*9840*/  F2FP.PACK_AB R3, RZ, R24 ;  /* 0x00000018ff03723e */ /* 0x002fc800000000ff */
[----:B------:R-:W-:-:S05]  /*9850*/  PRMT R3, R3, 0x5410, RZ ;  /* 0x0000541003037816 */ /* 0x000fca00000000ff */
[----:B------:R0:W-:Y:S01]  /*9860*/  STG.E [R8.64], R3 ;  /* 0x0000000308007986 */ /* 0x0001e2000c101924 */
[----:B------:R-:W-:Y:S05]  /*9870*/  BRA `(.L_x_8247) ;  /* 0x00000ac000007947 */ /* 0x000fea0003800000 */
.L_x_8252:
[----:B-1----:R-:W-:-:S06]  /*9880*/  FMUL.FTZ R4, R24, 1 ;  /* 0x3f80000018047820 */ /* 0x002fcc0000410000 */
[----:B------:R-:W0:Y:S02]  /*9890*/  F2F.F64.F32 R4, R4 ;  /* 0x0000000400047310 */ /* 0x000e240000201800 */
[----:B0-----:R0:W-:Y:S01]  /*98a0*/  STG.E.64 [R8.64], R4 ;  /* 0x0000000408007986 */ /* 0x0011e2000c101b24 */
[----:B------:R-:W-:Y:S05]  /*98b0*/  BRA `(.L_x_8247) ;  /* 0x00000a8000007947 */ /* 0x000fea0003800000 */
.L_x_8242:
        /* <DEDUP_REMOVED lines=12> */
.L_x_8256:
[----:B-1----:R-:W-:Y:S01]  /*9980*/  FMUL.FTZ R4, R24, 1 ;  /* 0x3f80000018047820 */ /* 0x002fe20000410000 */
[----:B------:R-:W-:-:S05]  /*9990*/  CS2R R6, SRZ ;  /* 0x0000000000067805 */ /* 0x000fca000001ff00 */
[----:B------:R-:W0:Y:S02]  /*99a0*/  F2F.F64.F32 R4, R4 ;  /* 0x0000000400047310 */ /* 0x000e240000201800 */
[----:B0-----:R0:W-:Y:S01]  /*99b0*/  STG.E.128 [R8.64], R4 ;  /* 0x0000000408007986 */ /* 0x0011e2000c101d24 */
[----:B------:R-:W-:Y:S05]  /*99c0*/  BRA `(.L_x_8247) ;  /* 0x0000097000007947 */ /* 0x000fea0003800000 */
.L_x_8255:
        /* <DEDUP_REMOVED lines=20> */
.L_x_8260:
[----:B------:R-:W-:Y:S05]  /*9b10*/  BSYNC B0 ;  /* 0x0000000000007941 */ /* 0x000fea0003800000 */
.L_x_8259:
[----:B------:R-:W-:-:S05]  /*9b20*/  LOP3.LUT R5, R0, R5, RZ, 0xfc, !PT ;  /* 0x0000000500057212 */ /* 0x000fca00078efcff */
[----:B------:R0:W-:Y:S01]  /*9b30*/  STG.E.U8 [R8.64], R5 ;  /* 0x0000000508007986 */ /* 0x0001e2000c101124 */
[----:B------:R-:W-:Y:S05]  /*9b40*/  BRA `(.L_x_8247) ;  /* 0x000007f000007947 */ /* 0x000fea0003800000 */
.L_x_8258:
        /* <DEDUP_REMOVED lines=12> */
.L_x_8262:
[----:B------:R-:W-:Y:S01]  /*9c10*/  IMAD.MOV.U32 R0, RZ, RZ, 0x7f ;  /* 0x0000007fff007424 */ /* 0x000fe200078e00ff */
[----:B------:R-:W-:-:S04]  /*9c20*/  ISETP.GT.U32.AND P0, PT, R4, 0x7f800000, PT ;  /* 0x7f8000000400780c */ /* 0x000fc80003f04070 */
[----:B------:R-:W-:-:S04]  /*9c30*/  SEL R0, R0, 0x7c, P0 ;  /* 0x0000007c00007807 */ /* 0x000fc80000000000 */
.L_x_8263:
[----:B------:R-:W-:Y:S05]  /*9c40*/  BSYNC B0 ;  /* 0x0000000000007941 */ /* 0x000fea0003800000 */
.L_x_8261:
[----:B------:R-:W-:-:S04]  /*9c50*/  LOP3.LUT R24, R24, 0x80000000, RZ, 0xc0, !PT ;  /* 0x8000000018187812 */ /* 0x000fc800078ec0ff */
[----:B------:R-:W-:-:S04]  /*9c60*/  SHF.R.U32.HI R3, RZ, 0x18, R24 ;  /* 0x00000018ff037819 */ /* 0x000fc80000011618 */
[----:B------:R-:W-:-:S05]  /*9c70*/  LOP3.LUT R3, R0, R3, RZ, 0xfc, !PT ;  /* 0x0000000300037212 */ /* 0x000fca00078efcff */
[----:B------:R0:W-:Y:S01]  /*9c80*/  STG.E.U8 [R8.64], R3 ;  /* 0x0000000308007986 */ /* 0x0001e2000c101124 */
[----:B------:R-:W-:Y:S05]  /*9c90*/  BRA `(.L_x_8247) ;  /* 0x000006a000007947 */ /* 0x000fea0003800000 */
.L_x_8257:
[----:B-1----:R-:W-:-:S05]  /*9ca0*/  F2FP.BF16.PACK_AB R24, RZ, R24 ;  /* 0x00000018ff18723e */ /* 0x002fca00000010ff */
[----:B------:R0:W-:Y:S01]  /*9cb0*/  STG.E.U16 [R8.64], R24 ;  /* 0x0000001808007986 */ /* 0x0001e2000c101524 */
[----:B------:R-:W-:Y:S05]  /*9cc0*/  BRA `(.L_x_8247) ;  /* 0x0000067000007947 */ /* 0x000fea0003800000 */
.L_x_8254:
        /* <DEDUP_REMOVED lines=11> */
.L_x_8266:
        /* <DEDUP_REMOVED lines=16> */
.L_x_8269:
[----:B------:R-:W-:-:S04]  /*9e80*/  LOP3.LUT R24, R24, 0x80000000, RZ, 0xc0, !PT ;  /* 0x8000000018187812 */ /* 0x000fc800078ec0ff */
[----:B------:R-:W-:-:S04]  /*9e90*/  SHF.R.U32.HI R3, RZ, 0x18, R24 ;  /* 0x00000018ff037819 */ /* 0x000fc80000011618 */
[----:B------:R-:W-:-:S04]  /*9ea0*/  LOP3.LUT R0, R0, R3, RZ, 0xfc, !PT ;  /* 0x0000000300007212 */ /* 0x000fc800078efcff */
[----:B------:R-:W-:Y:S02]  /*9eb0*/  PRMT R4, R0, 0x7610, R4 ;  /* 0x0000761000047816 */ /* 0x000fe40000000004 */
.L_x_8268:
[----:B------:R-:W-:Y:S05]  /*9ec0*/  BSYNC B0 ;  /* 0x0000000000007941 */ /* 0x000fea0003800000 */
.L_x_8267:
[----:B------:R0:W-:Y:S01]  /*9ed0*/  STG.E.U8 [R8.64], R4 ;  /* 0x0000000408007986 */ /* 0x0001e2000c101124 */
[----:B------:R-:W-:Y:S05]  /*9ee0*/  BRA `(.L_x_8247) ;  /* 0x0000045000007947 */ /* 0x000fea0003800000 */
.L_x_8265:
        /* <DEDUP_REMOVED lines=16> */
.L_x_8272:
[----:B------:R-:W-:-:S04]  /*9ff0*/  LOP3.LUT R24, R24, 0x80000000, RZ, 0xc0, !PT ;  /* 0x8000000018187812 */ /* 0x000fc800078ec0ff */
[----:B------:R-:W-:-:S04]  /*a000*/  SHF.R.U32.HI R3, RZ, 0x18, R24 ;  /* 0x00000018ff037819 */ /* 0x000fc80000011618 */
[----:B------:R-:W-:-:S04]  /*a010*/  LOP3.LUT R0, R0, R3, RZ, 0xfc, !PT ;  /* 0x0000000300007212 */ /* 0x000fc800078efcff */
[----:B------:R-:W-:Y:S02]  /*a020*/  PRMT R4, R0, 0x7610, R4 ;  /* 0x0000761000047816 */ /* 0x000fe40000000004 */
.L_x_8271:
[----:B------:R-:W-:Y:S05]  /*a030*/  BSYNC B0 ;  /* 0x0000000000007941 */ /* 0x000fea0003800000 */
.L_x_8270:
[----:B------:R0:W-:Y:S01]  /*a040*/  STG.E.U8 [R8.64], R4 ;  /* 0x0000000408007986 */ /* 0x0001e2000c101124 */
[----:B------:R-:W-:Y:S05]  /*a050*/  BRA `(.L_x_8247) ;  /* 0x000002e000007947 */ /* 0x000fea0003800000 */
.L_x_8264:
        /* <DEDUP_REMOVED lines=21> */
.L_x_8246:
        /* <DEDUP_REMOVED lines=20> */
.L_x_8274:
[----:B-1----:R-:W0:Y:S02]  /*a2f0*/  F2I.U64.TRUNC R24, R24 ;  /* 0x0000001800187311 */ /* 0x002e24000020d800 */
[----:B0-----:R0:W-:Y:S01]  /*a300*/  STG.E.64 [R8.64], R24 ;  /* 0x0000001808007986 */ /* 0x0011e2000c101b24 */
[----:B------:R-:W-:Y:S05]  /*a310*/  BRA `(.L_x_8247) ;  /* 0x0000002000007947 */ /* 0x000fea0003800000 */
.L_x_8273:
[----:B-1----:R-:W0:Y:S02]  /*a320*/  F2I.FTZ.U32.TRUNC.NTZ R3, R24 ;  /* 0x0000001800037305 */ /* 0x002e24000021f000 */
[----:B0-----:R0:W-:Y:S02]  /*a330*/  STG.E [R8.64], R3 ;  /* 0x0000000308007986 */ /* 0x0011e4000c101924 */
.L_x_8247:
[----:B------:R-:W-:Y:S02]  /*a340*/  IADD3 R19, R19, 0x80, RZ ;  /* 0x0000008013137810 */ /* 0x000fe40007ffe0ff */
.L_x_8208:
[----:B------:R-:W-:Y:S05]  /*a350*/  BSYNC B6 ;  /* 0x0000000000067941 */ /* 0x000fea0003800000 */
.L_x_8207:
        /* <DEDUP_REMOVED lines=20> */
.L_x_8278:
[----:B-----5:R-:W0:Y:S02]  /*a4a0*/  F2I.S64.TRUNC R18, R18 ;  /* 0x0000001200127311 */ /* 0x020e24000020d900 */
[----:B0-----:R-:W-:-:S05]  /*a4b0*/  IMAD.MOV.U32 R5, RZ, RZ, R18 ;  /* 0x000000ffff057224 */ /* 0x001fca00078e0012 */
[----:B------:R-:W-:Y:S01]  /*a4c0*/  STG.E.U8 [R2.64], R5 ;  /* 0x0000000502007986 */ /* 0x000fe2000c101124 */
[----:B------:R-:W-:Y:S05]  /*a4d0*/  EXIT ;  /* 0x000000000000794d */ /* 0x000fea0003800000 */
.L_x_8277:
        /* <DEDUP_REMOVED lines=9> */
.L_x_8281:
[----:B-----5:R-:W0:Y:S02]  /*a570*/  F2I.FTZ.TRUNC.NTZ R5, R18 ;  /* 0x0000001200057305 */ /* 0x020e24000021f100 */
[----:B0-----:R-:W-:Y:S01]  /*a580*/  STG.E [R2.64], R5 ;  /* 0x0000000502007986 */ /* 0x001fe2000c101924 */
[----:B------:R-:W-:Y:S05]  /*a590*/  EXIT ;  /* 0x000000000000794d */ /* 0x000fea0003800000 */
.L_x_8280:
[----:B-----5:R-:W0:Y:S02]  /*a5a0*/  F2I.FTZ.TRUNC.NTZ R5, R18 ;  /* 0x0000001200057305 */ /* 0x020e24000021f100 */
[----:B0-----:R-:W-:Y:S01]  /*a5b0*/  STG.E.U16 [R2.64], R5 ;  /* 0x0000000502007986 */ /* 0x001fe2000c101524 */
[----:B------:R-:W-:Y:S05]  /*a5c0*/  EXIT ;  /* 0x000000000000794d */ /* 0x000fea0003800000 */
.L_x_8276:
        /* <DEDUP_REMOVED lines=8> */
.L_x_8283:
[----:B-----5:R-:W-:-:S05]  /*a650*/  F2FP.PACK_AB R18, RZ, R18 ;  /* 0x00000012ff12723e */ /* 0x020fca00000000ff */
[----:B------:R-:W-:Y:S01]  /*a660*/  STG.E.U16 [R2.64], R18 ;  /* 0x0000001202007986 */ /* 0x000fe2000c101524 */
[----:B------:R-:W-:Y:S05]  /*a670*/  EXIT ;  /* 0x000000000000794d */ /* 0x000fea0003800000 */
.L_x_8282:
        /* <DEDUP_REMOVED lines=9> */
.L_x_8285:
[----:B-----5:R-:W-:-:S04]  /*a710*/  F2FP.PACK_AB R5, RZ, R18 ;  /* 0x00000012ff05723e */ /* 0x020fc800000000ff */
[----:B------:R-:W-:-:S05]  /*a720*/  PRMT R5, R5, 0x5410, RZ ;  /* 0x0000541005057816 */ /* 0x000fca00000000ff */
[----:B------:R-:W-:Y:S01]  /*a730*/  STG.E [R2.64], R5 ;  /* 0x0000000502007986 */ /* 0x000fe2000c101924 */
[----:B------:R-:W-:Y:S05]  /*a740*/  EXIT ;  /* 0x000000000000794d */ /* 0x000fea0003800000 */
.L_x_8284:
[----:B-----5:R-:W-:-:S06]  /*a750*/  FMUL.FTZ R4, R18, 1 ;  /* 0x3f80000012047820 */ /* 0x020fcc0000410000 */
[----:B------:R-:W0:Y:S02]  /*a760*/  F2F.F64.F32 R4, R4 ;  /* 0x0000000400047310 */ /* 0x000e240000201800 */
[----:B0-----:R-:W-:Y:S01]  /*a770*/  STG.E.64 [R2.64], R4 ;  /* 0x0000000402007986 */ /* 0x001fe2000c101b24 */
[----:B------:R-:W-:Y:S05]  /*a780*/  EXIT ;  /* 0x000000000000794d */ /* 0x000fea0003800000 */
.L_x_8275:
        /* <DEDUP_REMOVED lines=12> */
.L_x_8288:
[----:B-----5:R-:W-:Y:S01]  /*a850*/  FMUL.FTZ R4, R18, 1 ;  /* 0x3f80000012047820 */ /* 0x020fe20000410000 */
[----:B------:R-:W-:-:S05]  /*a860*/  CS2R R6, SRZ ;  /* 0x0000000000067805 */ /* 0x000fca000001ff00 */
[----:B------:R-:W0:Y:S02]  /*a870*/  F2F.F64.F32 R4, R4 ;  /* 0x0000000400047310 */ /* 0x000e240000201800 */
[----:B0-----:R-:W-:Y:S01]  /*a880*/  STG.E.128 [R2.64], R4 ;  /* 0x0000000402007986 */ /* 0x001fe2000c101d24 */
[----:B------:R-:W-:Y:S05]  /*a890*/  EXIT ;  /* 0x000000000000794d */ /* 0x000fea0003800000 */
.L_x_8287:
        /* <DEDUP_REMOVED lines=20> */
.L_x_8292:
[----:B------:R-:W-:Y:S05]  /*a9e0*/  BSYNC B0 ;  /* 0x0000000000007941 */ /* 0x000fea0003800000 */
.L_x_8291:
[----:B------:R-:W-:-:S05]  /*a9f0*/  LOP3.LUT R7, R0, R7, RZ, 0xfc, !PT ;  /* 0x0000000700077212 */ /* 0x000fca00078efcff */
[----:B------:R-:W-:Y:S01]  /*aa00*/  STG.E.U8 [R2.64], R7 ;  /* 0x0000000702007986 */ /* 0x000fe2000c101124 */
[----:B------:R-:W-:Y:S05]  /*aa10*/  EXIT ;  /* 0x000000000000794d */ /* 0x000fea0003800000 */
.L_x_8290:
        /* <DEDUP_REMOVED lines=12> */
.L_x_8294:
[----:B------:R-:W-:Y:S01]  /*aae0*/  IMAD.MOV.U32 R0, RZ, RZ, 0x7f ;  /* 0x0000007fff007424 */ /* 0x000fe200078e00ff */
[----:B------:R-:W-:-:S04]  /*aaf0*/  ISETP.GT.U32.AND P0, PT, R4, 0x7f800000, PT ;  /* 0x7f8000000400780c */ /* 0x000fc80003f04070 */
[----:B------:R-:W-:-:S04]  /*ab00*/  SEL R0, R0, 0x7c, P0 ;  /* 0x0000007c00007807 */ /* 0x000fc80000000000 */
.L_x_8295:
[----:B------:R-:W-:Y:S05]  /*ab10*/  BSYNC B0 ;  /* 0x0000000000007941 */ /* 0x000fea0003800000 */
.L_x_8293:
[----:B------:R-:W-:-:S04]  /*ab20*/  LOP3.LUT R18, R18, 0x80000000, RZ, 0xc0, !PT ;  /* 0x8000000012127812 */ /* 0x000fc800078ec0ff */
[----:B------:R-:W-:-:S04]  /*ab30*/  SHF.R.U32.HI R5, RZ, 0x18, R18 ;  /* 0x00000018ff057819 */ /* 0x000fc80000011612 */
[----:B------:R-:W-:-:S05]  /*ab40*/  LOP3.LUT R5, R0, R5, RZ, 0xfc, !PT ;  /* 0x0000000500057212 */ /* 0x000fca00078efcff */
[----:B------:R-:W-:Y:S01]  /*ab50*/  STG.E.U8 [R2.64], R5 ;  /* 0x0000000502007986 */ /* 0x000fe2000c101124 */
[----:B------:R-:W-:Y:S05]  /*ab60*/  EXIT ;  /* 0x000000000000794d */ /* 0x000fea0003800000 */
.L_x_8289:
[----:B-----5:R-:W-:-:S05]  /*ab70*/  F2FP.BF16.PACK_AB R18, RZ, R18 ;  /* 0x00000012ff12723e */ /* 0x020fca00000010ff */
[----:B------:R-:W-:Y:S01]  /*ab80*/  STG.E.U16 [R2.64], R18 ;  /* 0x0000001202007986 */ /* 0x000fe2000c101524 */
[----:B------:R-:W-:Y:S05]  /*ab90*/  EXIT ;  /* 0x000000000000794d */ /* 0x000fea0003800000 */
.L_x_8286:
        /* <DEDUP_REMOVED lines=11> */
.L_x_8298:
        /* <DEDUP_REMOVED lines=16> */
.L_x_8301:
[----:B------:R-:W-:-:S04]  /*ad50*/  LOP3.LUT R18, R18, 0x80000000, RZ, 0xc0, !PT ;  /* 0x8000000012127812 */ /* 0x000fc800078ec0ff */
[----:B------:R-:W-:-:S04]  /*ad60*/  SHF.R.U32.HI R5, RZ, 0x18, R18 ;  /* 0x00000018ff057819 */ /* 0x000fc80000011612 */
[----:B------:R-:W-:-:S04]  /*ad70*/  LOP3.LUT R4, R4, R5, RZ, 0xfc, !PT ;  /* 0x0000000504047212 */ /* 0x000fc800078efcff */
[----:B------:R-:W-:Y:S02]  /*ad80*/  PRMT R0, R4, 0x7610, R0 ;  /* 0x0000761004007816 */ /* 0x000fe40000000000 */
.L_x_8300:
[----:B------:R-:W-:Y:S05]  /*ad90*/  BSYNC B0 ;  /* 0x0000000000007941 */ /* 0x000fea0003800000 */
.L_x_8299:
[----:B------:R-:W-:Y:S01]  /*ada0*/  STG.E.U8 [R2.64], R0 ;  /* 0x0000000002007986 */ /* 0x000fe2000c101124 */
[----:B------:R-:W-:Y:S05]  /*adb0*/  EXIT ;  /* 0x000000000000794d */ /* 0x000fea0003800000 */
.L_x_8297:
        /* <DEDUP_REMOVED lines=16> */
.L_x_8304:
[----:B------:R-:W-:-:S04]  /*aec0*/  LOP3.LUT R18, R18, 0x80000000, RZ, 0xc0, !PT ;  /* 0x8000000012127812 */ /* 0x000fc800078ec0ff */
[----:B------:R-:W-:-:S04]  /*aed0*/  SHF.R.U32.HI R5, RZ, 0x18, R18 ;  /* 0x00000018ff057819 */ /* 0x000fc80000011612 */
[----:B------:R-:W-:-:S04]  /*aee0*/  LOP3.LUT R4, R4, R5, RZ, 0xfc, !PT ;  /* 0x0000000504047212 */ /* 0x000fc800078efcff */
[----:B------:R-:W-:Y:S02]  /*aef0*/  PRMT R0, R4, 0x7610, R0 ;  /* 0x0000761004007816 */ /* 0x000fe40000000000 */
.L_x_8303:
[----:B------:R-:W-:Y:S05]  /*af00*/  BSYNC B0 ;  /* 0x0000000000007941 */ /* 0x000fea0003800000 */
.L_x_8302:
[----:B------:R-:W-:Y:S01]  /*af10*/  STG.E.U8 [R2.64], R0 ;  /* 0x0000000002007986 */ /* 0x000fe2000c101124 */
[----:B------:R-:W-:Y:S05]  /*af20*/  EXIT ;  /* 0x000000000000794d */ /* 0x000fea0003800000 */
.L_x_8296:
        /* <DEDUP_REMOVED lines=21> */
.L_x_8279:
        /* <DEDUP_REMOVED lines=20> */
.L_x_8306:
[----:B-----5:R-:W0:Y:S02]  /*b1c0*/  F2I.U64.TRUNC R18, R18 ;  /* 0x0000001200127311 */ /* 0x020e24000020d800 */
[----:B0-----:R-:W-:Y:S01]  /*b1d0*/  STG.E.64 [R2.64], R18 ;  /* 0x0000001202007986 */ /* 0x001fe2000c101b24 */
[----:B------:R-:W-:Y:S05]  /*b1e0*/  EXIT ;  /* 0x000000000000794d */ /* 0x000fea0003800000 */
.L_x_8305:
[----:B-----5:R-:W0:Y:S02]  /*b1f0*/  F2I.FTZ.U32.TRUNC.NTZ R5, R18 ;  /* 0x0000001200057305 */ /* 0x020e24000021f000 */
[----:B0-----:R-:W-:Y:S01]  /*b200*/  STG.E [R2.64], R5 ;  /* 0x0000000502007986 */ /* 0x001fe2000c101924 */
[----:B------:R-:W-:Y:S05]  /*b210*/  EXIT ;  /* 0x000000000000794d */ /* 0x000fea0003800000 */
.L_x_8307:
        /* <DEDUP_REMOVED lines=14> */
.L_x_13806:


//--------------------- .text._ZN2at6native18elementwise_kernelILi128ELi2EZNS0_22gpu_kernel_impl_nocastIZZZNS0_26logit_backward_kernel_cudaERNS_18TensorIteratorBaseERKN3c106ScalarEENKUlvE_clEvENKUlvE0_clEvEUlffE_EEvS4_RKT_EUliE_EEviT1_ --------------------------
	.section	.text._ZN2at6native18elementwise_kernelILi128ELi2EZNS0_22gpu_kernel_impl_nocastIZZZNS0_26logit_backward_kernel_cudaERNS_18TensorIteratorBaseERKN3c106ScalarEENKUlvE_clEvENKUlvE0_clEvEUlffE_EEvS4_RKT_EUliE_EEviT1_,"ax",@progbits
	.sectioninfo	@"SHI_REGISTERS=12"
	.align	128
        .global         _ZN2at6native18elementwise_kernelILi128ELi2EZNS0_22gpu_kernel_impl_nocastIZZZNS0_26logit_backward_kernel_cudaERNS_18TensorIteratorBaseERKN3c106ScalarEENKUlvE_clEvENKUlvE0_clEvEUlffE_EEvS4_RKT_EUliE_EEviT1_
        .type           _ZN2at6native18elementwise_kernelILi128ELi2EZNS0_22gpu_kernel_impl_nocastIZZZNS0_26logit_backward_kernel_cudaERNS_18TensorIteratorBaseERKN3c106ScalarEENKUlvE_clEvENKUlvE0_clEvEUlffE_EEvS4_RKT_EUliE_EEviT1_,@function
        .size           _ZN2at6native18elementwise_kernelILi128ELi2EZNS0_22gpu_kernel_impl_nocastIZZZNS0_26logit_backward_kernel_cudaERNS_18TensorIteratorBaseERKN3c106ScalarEENKUlvE_clEvENKUlvE0_clEvEUlffE_EEvS4_RKT_EUliE_EEviT1_,(.L_x_13807 - _ZN2at6native18elementwise_kernelILi128ELi2EZNS0_22gpu_kernel_impl_nocastIZZZNS0_26logit_backward_kernel_cudaERNS_18TensorIteratorBaseERKN3c106ScalarEENKUlvE_clEvENKUlvE0_clEvEUlffE_EEvS4_RKT_EUliE_EEviT1_)
        .other          _ZN2at6native18elementwise_kernelILi128ELi2EZNS0_22gpu_kernel_impl_nocastIZZZNS0_26logit_backward_kernel_cudaERNS_18TensorIteratorBaseERKN3c106ScalarEENKUlvE_clEvENKUlvE0_clEvEUlffE_EEvS4_RKT_EUliE_EEviT1_,@"STO_CUDA_ENTRY STV_DEFAULT"
_ZN2at6native18elementwise_kernelILi128ELi2EZNS0_22gpu_kernel_impl_nocastIZZZNS0_26logit_backward_kernel_cudaERNS_18TensorIteratorBaseERKN3c106ScalarEENKUlvE_clEvENKUlvE0_clEvEUlffE_EEvS4_RKT_EUliE_EEviT1_:
.text._ZN2at6native18elementwise_kernelILi128ELi2EZNS0_22gpu_kernel_impl_nocastIZZZNS0_26logit_backward_kernel_cudaERNS_18TensorIteratorBaseERKN3c106ScalarEENKUlvE_clEvENKUlvE0_clEvEUlffE_EEvS4_RKT_EUliE_EEviT1_:
        /* <DEDUP_REMOVED lines=262> */
.L_x_8310:
[----:B------:R-:W-:-:S04]  /*1060*/  IADD3 R4, P0, R4, c[0x0][0x3d8], RZ ;  /* 0x0000f60004047a10 */ /* 0x000fc80007f1e0ff */
[----:B------:R-:W-:-:S05]  /*1070*/  IADD3.X R5, RZ, c[0x0][0x3dc], RZ, P0, !PT ;  /* 0x0000f700ff057a10 */ /* 0x000fca00007fe4ff */
[----:B------:R-:W2:Y:S02]  /*1080*/  LDG.E R4, [R4.64] ;  /* 0x0000000404047981 */ /* 0x000ea4000c1e1900 */
[C---:B--2---:R-:W-:Y:S02]  /*1090*/  FSETP.GEU.FTZ.AND P1, PT, R4.reuse, RZ, PT ;  /* 0x000000ff0400720b */ /* 0x044fe40003f3e000 */
[----:B------:R-:W-:-:S04]  /*10a0*/  FSETP.GT.FTZ.AND P0, PT, R4, 1, PT ;  /* 0x3f8000000400780b */ /* 0x000fc80003f14000 */
[----:B------:R-:W-:Y:S02]  /*10b0*/  PLOP3.LUT P0, PT, P1, P0, PT, 0x8a, 0x0 ;  /* 0x000000000000781c */ /* 0x000fe40000f01172 */
[----:B------:R-:W-:-:S04]  /*10c0*/  IADD3 R6, P1, R3, c[0x0][0x3d0], RZ ;  /* 0x0000f40003067a10 */ /* 0x000fc80007f3e0ff */
[----:B------:R-:W-:-:S07]  /*10d0*/  IADD3.X R7, RZ, c[0x0][0x3d4], RZ, P1, !PT ;  /* 0x0000f500ff077a10 */ /* 0x000fce0000ffe4ff */
[----:B------:R-:W2:Y:S01]  /*10e0*/  @!P0 LDG.E R6, [R6.64] ;  /* 0x0000000406068981 */ /* 0x000ea2000c1e1900 */
[----:B------:R-:W-:Y:S01]  /*10f0*/  @!P0 FADD.FTZ R3, -R4, 1 ;  /* 0x3f80000004038421 */ /* 0x000fe20000010100 */
[----:B------:R-:W-:Y:S02]  /*1100*/  IADD3 R2, P1, R2, c[0x0][0x3c8], RZ ;  /* 0x0000f20002027a10 */ /* 0x000fe40007f3e0ff */
[----:B------:R-:W-:Y:S01]  /*1110*/  MOV R5, 0x7fc00000 ;  /* 0x7fc0000000057802 */ /* 0x000fe20000000f00 */
[----:B------:R-:W-:Y:S01]  /*1120*/  @!P0 FMUL.FTZ R8, R4, R3 ;  /* 0x0000000304088220 */ /* 0x000fe20000410000 */
[----:B------:R-:W-:-:S03]  /*1130*/  IADD3.X R3, RZ, c[0x0][0x3cc], RZ, P1, !PT ;  /* 0x0000f300ff037a10 */ /* 0x000fc60000ffe4ff */
[----:B------:R-:W2:Y:S02]  /*1140*/  @!P0 MUFU.RCP R9, R8 ;  /* 0x0000000800098308 */ /* 0x000ea40000001000 */
[----:B--2---:R-:W-:Y:S01]  /*1150*/  @!P0 FMUL.FTZ R5, R6, R9 ;  /* 0x0000000906058220 */ /* 0x004fe20000410000 */
[----:B------:R-:W-:-:S04]  /*1160*/  IADD3 R9, R0, 0x80, RZ ;  /* 0x0000008000097810 */ /* 0x000fc80007ffe0ff */
[----:B------:R0:W-:Y:S03]  /*1170*/  STG.E [R2.64], R5 ;  /* 0x0000000502007986 */ /* 0x0001e6000c101904 */
.L_x_8309:
[----:B------:R-:W-:Y:S05]  /*1180*/  BSYNC B0 ;  /* 0x0000000000007941 */ /* 0x000fea0003800000 */
.L_x_8308:
        /* <DEDUP_REMOVED lines=255> */
.L_x_8311:
[----:B------:R-:W-:-:S04]  /*2180*/  IADD3 R4, P0, R3, c[0x0][0x3d8], RZ ;  /* 0x0000f60003047a10 */ /* 0x000fc80007f1e0ff */
[----:B------:R-:W-:-:S06]  /*2190*/  IADD3.X R5, RZ, c[0x0][0x3dc], RZ, P0, !PT ;  /* 0x0000f700ff057a10 */ /* 0x000fcc00007fe4ff */
[----:B------:R-:W2:Y:S02]  /*21a0*/  LDG.E R5, [R4.64] ;  /* 0x0000000404057981 */ /* 0x000ea4000c1e1900 */
[C---:B--2---:R-:W-:Y:S02]  /*21b0*/  FSETP.GEU.FTZ.AND P1, PT, R5.reuse, RZ, PT ;  /* 0x000000ff0500720b */ /* 0x044fe40003f3e000 */
[----:B------:R-:W-:-:S04]  /*21c0*/  FSETP.GT.FTZ.AND P0, PT, R5, 1, PT ;  /* 0x3f8000000500780b */ /* 0x000fc80003f14000 */
[----:B------:R-:W-:Y:S02]  /*21d0*/  PLOP3.LUT P0, PT, P1, P0, PT, 0x8a, 0x0 ;  /* 0x000000000000781c */ /* 0x000fe40000f01172 */
[----:B------:R-:W-:-:S04]  /*21e0*/  IADD3 R2, P1, R2, c[0x0][0x3d0], RZ ;  /* 0x0000f40002027a10 */ /* 0x000fc80007f3e0ff */
[----:B------:R-:W-:-:S07]  /*21f0*/  IADD3.X R3, RZ, c[0x0][0x3d4], RZ, P1, !PT ;  /* 0x0000f500ff037a10 */ /* 0x000fce0000ffe4ff */
[----:B------:R-:W2:Y:S01]  /*2200*/  @!P0 LDG.E R2, [R2.64] ;  /* 0x0000000402028981 */ /* 0x000ea2000c1e1900 */
[----:B------:R-:W-:-:S04]  /*2210*/  @!P0 FADD.FTZ R6, -R5, 1 ;  /* 0x3f80000005068421 */ /* 0x000fc80000010100 */
[----:B------:R-:W-:Y:S01]  /*2220*/  @!P0 FMUL.FTZ R8, R5, R6 ;  /* 0x0000000605088220 */ /* 0x000fe20000410000 */
[----:B------:R-:W-:Y:S02]  /*2230*/  IADD3 R6, P1, R0, c[0x0][0x3c8], RZ ;  /* 0x0000f20000067a10 */ /* 0x000fe40007f3e0ff */
[----:B------:R-:W-:Y:S01]  /*2240*/  MOV R5, 0x7fc00000 ;  /* 0x7fc0000000057802 */ /* 0x000fe20000000f00 */
[----:B------:R-:W2:Y:S01]  /*2250*/  @!P0 MUFU.RCP R9, R8 ;  /* 0x0000000800098308 */ /* 0x000ea20000001000 */
[----:B------:R-:W-:Y:S01]  /*2260*/  IADD3.X R7, RZ, c[0x0][0x3cc], RZ, P1, !PT ;  /* 0x0000f300ff077a10 */ /* 0x000fe20000ffe4ff */
[----:B--2---:R-:W-:-:S05]  /*2270*/  @!P0 FMUL.FTZ R5, R2, R9 ;  /* 0x0000000902058220 */ /* 0x004fca0000410000 */
[----:B------:R-:W-:Y:S01]  /*2280*/  STG.E [R6.64], R5 ;  /* 0x0000000506007986 */ /* 0x000fe2000c101904 */
[----:B------:R-:W-:Y:S05]  /*2290*/  EXIT ;  /* 0x000000000000794d */ /* 0x000fea0003800000 */
.L_x_8312:
        /* <DEDUP_REMOVED lines=14> */
.L_x_13807:


//--------------------- .text._ZN2at6native27unrolled_elementwise_kernelIZZZNS0_26logit_backward_kernel_cudaERNS_18TensorIteratorBaseERKN3c106ScalarEENKUlvE_clEvENKUlvE0_clEvEUlffE_St5arrayIPcLm3EELi4E23TrivialOffsetCalculatorILi2EjESE_ILi1EjENS0_6memory15LoadWithoutCastENSH_16StoreWithoutCastEEEviT_T0_T2_T3_T4_T5_ --------------------------
	.section	.text._ZN2at6native27unrolled_elementwise_kernelIZZZNS0_26logit_backward_kernel_cudaERNS_18TensorIteratorBaseERKN3c106ScalarEENKUlvE_clEvENKUlvE0_clEvEUlffE_St5arrayIPcLm3EELi4E23TrivialOffsetCalculatorILi2EjESE_ILi1EjENS0_6memory15LoadWithoutCastENSH_16StoreWithoutCastEEEviT_T0_T2_T3_T4_T5_,"ax",@progbits
	.sectioninfo	@"SHI_REGISTERS=30"
	.align	128
        .global         _ZN2at6native27unrolled_elementwise_kernelIZZZNS0_26logit_backward_kernel_cudaERNS_18TensorIteratorBaseERKN3c106ScalarEENKUlvE_clEvENKUlvE0_clEvEUlffE_St5arrayIPcLm3EELi4E23TrivialOffsetCalculatorILi2EjESE_ILi1EjENS0_6memory15LoadWithoutCastENSH_16StoreWithoutCastEEEviT_T0_T2_T3_T4_T5_
        .type           _ZN2at6native27unrolled_elementwise_kernelIZZZNS0_26logit_backward_kernel_cudaERNS_18TensorIteratorBaseERKN3c106ScalarEENKUlvE_clEvENKUlvE0_clEvEUlffE_St5arrayIPcLm3EELi4E23TrivialOffsetCalculatorILi2EjESE_ILi1EjENS0_6memory15LoadWithoutCastENSH_16StoreWithoutCastEEEviT_T0_T2_T3_T4_T5_,@function
        .size           _ZN2at6native27unrolled_elementwise_kernelIZZZNS0_26logit_backward_kernel_cudaERNS_18TensorIteratorBaseERKN3c106ScalarEENKUlvE_clEvENKUlvE0_clEvEUlffE_St5arrayIPcLm3EELi4E23TrivialOffsetCalculatorILi2EjESE_ILi1EjENS0_6memory15LoadWithoutCastENSH_16StoreWithoutCastEEEviT_T0_T2_T3_T4_T5_,(.L_x_13808 - _ZN2at6native27unrolled_elementwise_kernelIZZZNS0_26logit_backward_kernel_cudaERNS_18TensorIteratorBaseERKN3c106ScalarEENKUlvE_clEvENKUlvE0_clEvEUlffE_St5arrayIPcLm3EELi4E23TrivialOffsetCalculatorILi2EjESE_ILi1EjENS0_6memory15LoadWithoutCastENSH_16StoreWithoutCastEEEviT_T0_T2_T3_T4_T5_)
        .other          _ZN2at6native27unrolled_elementwise_kernelIZZZNS0_26logit_backward_kernel_cudaERNS_18TensorIteratorBaseERKN3c106ScalarEENKUlvE_clEvENKUlvE0_clEvEUlffE_St5arrayIPcLm3EELi4E23TrivialOffsetCalculatorILi2EjESE_ILi1EjENS0_6memory15LoadWithoutCastENSH_16StoreWithoutCastEEEviT_T0_T2_T3_T4_T5_,@"STO_CUDA_ENTRY STV_DEFAULT"
_ZN2at6native27unrolled_elementwise_kernelIZZZNS0_26logit_backward_kernel_cudaERNS_18TensorIteratorBaseERKN3c106ScalarEENKUlvE_clEvENKUlvE0_clEvEUlffE_St5arrayIPcLm3EELi4E23TrivialOffsetCalculatorILi2EjESE_ILi1EjENS0_6memory15LoadWithoutCastENSH_16StoreWithoutCastEEEviT_T0_T2_T3_T4_T5_:
.text._ZN2at6native27unrolled_elementwise_kernelIZZZNS0_26logit_backward_kernel_cudaERNS_18TensorIteratorBaseERKN3c106ScalarEENKUlvE_clEvENKUlvE0_clEvEUlffE_St5arrayIPcLm3EELi4E23TrivialOffsetCalculatorILi2EjESE_ILi1EjENS0_6memory15LoadWithoutCastENSH_16StoreWithoutCastEEEviT_T0_T2_T3_T4_T5_:
[----:B------:R-:W-:Y:S02]  /*0000*/  IMAD.MOV.U32 R1, RZ, RZ, c[0x0][0x28] ;  /* 0x00000a00ff017624 */ /* 0x000fe400078e00ff */
[----:B------:R-:W0:Y:S01]  /*0010*/  S2R R0, SR_CTAID.X ;  /* 0x0000000000007919 */ /* 0x000e220000002500 */
[----:B------:R-:W-:-:S03]  /*0020*/  IMAD.MOV.U32 R3, RZ, RZ, -0x200 ;  /* 0xfffffe00ff037424 */ /* 0x000fc600078e00ff */
[----:B------:R-:W1:Y:S01]  /*0030*/  S2R R19, SR_TID.X ;  /* 0x0000000000137919 */ /* 0x000e620000002100 */
[----:B------:R-:W-:Y:S01]  /*0040*/  ULDC.64 UR4, c[0x0][0x118] ;  /* 0x0000460000047ab9 */ /* 0x000fe20000000a00 */
[----:B------:R-:W-:Y:S01]  /*0050*/  HFMA2.MMA R13, -RZ, RZ, 0, 0 ;  /* 0x00000000ff0d7435 */ /* 0x000fe200000001ff */
[----:B------:R-:W-:Y:S01]  /*0060*/  CS2R R14, SRZ ;  /* 0x00000000000e7805 */ /* 0x000fe2000001ff00 */
[----:B0-----:R-:W-:Y:S01]  /*0070*/  IMAD R12, R0, R3, c[0x0][0x160] ;  /* 0x00005800000c7624 */ /* 0x001fe200078e0203 */
[----:B-1----:R-:W-:-:S04]  /*0080*/  MOV R3, R19 ;  /* 0x0000001300037202 */ /* 0x002fc80000000f00 */
[----:B------:R-:W-:Y:S01]  /*0090*/  ISETP.GE.AND P1, PT, R19, R12, PT ;  /* 0x0000000c1300720c */ /* 0x000fe20003f26270 */
[----:B------:R-:W-:-:S12]  /*00a0*/  CS2R R24, SRZ ;  /* 0x0000000000187805 */ /* 0x000fd8000001ff00 */
[----:B------:R-:W-:Y:S01]  /*00b0*/  @!P1 IMAD R22, R0, 0x200, R3 ;  /* 0x0000020000169824 */ /* 0x000fe200078e0203 */
[----:B------:R-:W-:Y:S01]  /*00c0*/  @!P1 IADD3 R3, R3, 0x80, RZ ;  /* 0x0000008003039810 */ /* 0x000fe20007ffe0ff */
[----:B------:R-:W-:-:S03]  /*00d0*/  @!P1 IMAD.MOV.U32 R23, RZ, RZ, 0x4 ;  /* 0x00000004ff179424 */ /* 0x000fc600078e00ff */
[----:B------:R-:W-:Y:S01]  /*00e0*/  ISETP.GE.AND P0, PT, R3, R12, PT ;  /* 0x0000000c0300720c */ /* 0x000fe20003f06270 */
[----:B------:R-:W-:-:S04]  /*00f0*/  @!P1 IMAD.WIDE.U32 R20, R22, R23, c[0x0][0x170] ;  /* 0x00005c0016149625 */ /* 0x000fc800078e0017 */
[----:B------:R-:W-:Y:S01]  /*0100*/  @!P1 IMAD.WIDE.U32 R22, R22, R23, c[0x0][0x178] ;  /* 0x00005e0016169625 */ /* 0x000fe200078e0017 */
[----:B------:R0:W5:Y:S04]  /*0110*/  @!P1 LDG.E R24, [R20.64] ;  /* 0x0000000414189981 */ /* 0x000168000c1e1900 */
[----:B------:R0:W5:Y:S03]  /*0120*/  @!P1 LDG.E R25, [R22.64] ;  /* 0x0000000416199981 */ /* 0x000166000c1e1900 */
[----:B------:R-:W-:Y:S01]  /*0130*/  @!P0 IMAD R2, R0, 0x200, R3 ;  /* 0x0000020000028824 */ /* 0x000fe200078e0203 */
[----:B------:R-:W-:Y:S01]  /*0140*/  @!P0 IADD3 R3, R3, 0x80, RZ ;  /* 0x0000008003038810 */ /* 0x000fe20007ffe0ff */
[----:B------:R-:W-:-:S03]  /*0150*/  @!P0 IMAD.MOV.U32 R5, RZ, RZ, 0x4 ;  /* 0x00000004ff058424 */ /* 0x000fc600078e00ff */
[----:B------:R-:W-:Y:S01]  /*0160*/  ISETP.GE.AND P3, PT, R3, R12, PT ;  /* 0x0000000c0300720c */ /* 0x000fe20003f66270 */
[----:B------:R-:W-:Y:S01]  /*0170*/  @!P0 IMAD.WIDE.U32 R8, R2, R5, c[0x0][0x170] ;  /* 0x00005c0002088625 */ /* 0x000fe200078e0005 */
[----:B------:R-:W-:Y:S01]  /*0180*/  CS2R R16, SRZ ;  /* 0x0000000000107805 */ /* 0x000fe2000001ff00 */
[----:B------:R-:W-:-:S03]  /*0190*/  HFMA2.MMA R18, -RZ, RZ, 0, 0 ;  /* 0x00000000ff127435 */ /* 0x000fc600000001ff */
[----:B------:R1:W5:Y:S07]  /*01a0*/  @!P0 LDG.E R13, [R8.64] ;  /* 0x00000004080d8981 */ /* 0x00036e000c1e1900 */
[----:B------:R-:W-:Y:S02]  /*01b0*/  @!P3 LEA R6, R0, R3, 0x9 ;  /* 0x000000030006b211 */ /* 0x000fe400078e48ff */
[----:B------:R-:W-:-:S04]  /*01c0*/  @!P3 IADD3 R3, R3, 0x80, RZ ;  /* 0x000000800303b810 */ /* 0x000fc80007ffe0ff */
[----:B------:R-:W-:Y:S01]  /*01d0*/  ISETP.GE.AND P2, PT, R3, R12, PT ;  /* 0x0000000c0300720c */ /* 0x000fe20003f46270 */
[----:B------:R-:W-:-:S12]  /*01e0*/  @!P3 IMAD.MOV.U32 R7, RZ, RZ, 0x4 ;  /* 0x00000004ff07b424 */ /* 0x000fd800078e00ff */
[----:B------:R-:W-:Y:S01]  /*01f0*/  @!P2 LEA R10, R0, R3, 0x9 ;  /* 0x00000003000aa211 */ /* 0x000fe200078e48ff */
[----:B------:R-:W-:-:S04]  /*0200*/  @!P0 IMAD.WIDE.U32 R2, R2, R5, c[0x0][0x178] ;  /* 0x00005e0002028625 */ /* 0x000fc800078e0005 */
[CC--:B------:R-:W-:Y:S01]  /*0210*/  @!P3 IMAD.WIDE.U32 R4, R6.reuse, R7.reuse, c[0x0][0x170] ;  /* 0x00005c000604b625 */ /* 0x0c0fe200078e0007 */
[----:B------:R2:W5:Y:S03]  /*0220*/  @!P0 LDG.E R14, [R2.64] ;  /* 0x00000004020e8981 */ /* 0x000566000c1e1900 */
[----:B------:R-:W-:Y:S01]  /*0230*/  @!P2 IMAD.MOV.U32 R11, RZ, RZ, 0x4 ;  /* 0x00000004ff0ba424 */ /* 0x000fe200078e00ff */
[----:B------:R3:W5:Y:S01]  /*0240*/  @!P3 LDG.E R17, [R4.64] ;  /* 0x000000040411b981 */ /* 0x000762000c1e1900 */
[----:B------:R-:W-:-:S04]  /*0250*/  @!P3 IMAD.WIDE.U32 R6, R6, R7, c[0x0][0x178] ;  /* 0x00005e000606b625 */ /* 0x000fc800078e0007 */
[C---:B-1----:R-:W-:Y:S01]  /*0260*/  @!P2 IMAD.WIDE.U32 R8, R10.reuse, R11, c[0x0][0x170] ;  /* 0x00005c000a08a625 */ /* 0x042fe200078e000b */
[----:B------:R1:W5:Y:S01]  /*0270*/  @!P3 LDG.E R16, [R6.64] ;  /* 0x000000040610b981 */ /* 0x000362000c1e1900 */
[----:B---3--:R-:W-:Y:S02]  /*0280*/  MOV R5, R19 ;  /* 0x0000001300057202 */ /* 0x008fe40000000f00 */
[----:B------:R-:W-:Y:S01]  /*0290*/  @!P2 IMAD.WIDE.U32 R10, R10, R11, c[0x0][0x178] ;  /* 0x00005e000a0aa625 */ /* 0x000fe200078e000b */
[----:B------:R0:W5:Y:S01]  /*02a0*/  @!P2 LDG.E R15, [R8.64] ;  /* 0x00000004080fa981 */ /* 0x000162000c1e1900 */
[C---:B------:R-:W-:Y:S02]  /*02b0*/  IADD3 R27, R5.reuse, 0x80, RZ ;  /* 0x00000080051b7810 */ /* 0x040fe40007ffe0ff */
[C---:B--2---:R-:W-:Y:S01]  /*02c0*/  IADD3 R3, R5.reuse, 0x100, RZ ;  /* 0x0000010005037810 */ /* 0x044fe20007ffe0ff */
[----:B------:R0:W5:Y:S01]  /*02d0*/  @!P2 LDG.E R18, [R10.64] ;  /* 0x000000040a12a981 */ /* 0x000162000c1e1900 */
        /* <DEDUP_REMOVED lines=11> */
[C---:B0----5:R-:W-:Y:S02]  /*0390*/  FSETP.GEU.FTZ.AND P6, PT, R25.reuse, RZ, PT ;  /* 0x000000ff1900720b */ /* 0x061fe40003fde000 */
[----:B------:R-:W-:Y:S02]  /*03a0*/  FSETP.GT.FTZ.AND P0, PT, R25, 1, PT ;  /* 0x3f8000001900780b */ /* 0x000fe40003f14000 */
[----:B------:R-:W-:Y:S02]  /*03b0*/  MOV R7, 0x7fc00000 ;  /* 0x7fc0000000077802 */ /* 0x000fe40000000f00 */
[----:B------:R-:W-:-:S13]  /*03c0*/  PLOP3.LUT P0, PT, P6, P0, PT, 0x8a, 0x0 ;  /* 0x000000000000781c */ /* 0x000fda0003701172 */
[----:B------:R-:W-:-:S04]  /*03d0*/  @!P0 FADD.FTZ R4, -R25, 1 ;  /* 0x3f80000019048421 */ /* 0x000fc80000010100 */
[----:B------:R-:W-:-:S04]  /*03e0*/  @!P0 FMUL.FTZ R4, R4, R25 ;  /* 0x0000001904048220 */ /* 0x000fc80000410000 */
[----:B------:R-:W0:Y:S02]  /*03f0*/  @!P0 MUFU.RCP R9, R4 ;  /* 0x0000000400098308 */ /* 0x000e240000001000 */
[----:B0-----:R-:W-:-:S06]  /*0400*/  @!P0 FMUL.FTZ R7, R9, R24 ;  /* 0x0000001809078220 */ /* 0x001fcc0000410000 */
.L_x_8314:
[----:B0-----:R-:W-:Y:S05]  /*0410*/  BSYNC B0 ;  /* 0x0000000000007941 */ /* 0x001fea0003800000 */
.L_x_8313:
[----:B------:R-:W-:Y:S01]  /*0420*/  BSSY B0, `(.L_x_8315) ;  /* 0x000000a000007945 */ /* 0x000fe20003800000 */
[----:B------:R-:W-:Y:S05]  /*0430*/  @P5 BRA `(.L_x_8316) ;  /* 0x0000008000005947 */ /* 0x000fea0003800000 */
[C---:B-----5:R-:W-:Y:S02]  /*0440*/  FSETP.GEU.FTZ.AND P5, PT, R14.reuse, RZ, PT ;  /* 0x000000ff0e00720b */ /* 0x060fe40003fbe000 */
[----:B------:R-:W-:-:S04]  /*0450*/  FSETP.GT.FTZ.AND P0, PT, R14, 1, PT ;  /* 0x3f8000000e00780b */ /* 0x000fc80003f14000 */
[----:B------:R-:W-:-:S13]  /*0460*/  PLOP3.LUT P0, PT, P5, P0, PT, 0x8a, 0x0 ;  /* 0x000000000000781c */ /* 0x000fda0002f01172 */
[----:B------:R-:W-:-:S04]  /*0470*/  @!P0 FADD.FTZ R9, -R14, 1 ;  /* 0x3f8000000e098421 */ /* 0x000fc80000010100 */
[----:B------:R-:W-:Y:S02]  /*0480*/  @!P0 FMUL.FTZ R14, R9, R14 ;  /* 0x0000000e090e8220 */ /* 0x000fe40000410000 */
[----:B------:R-:W-:-:S04]  /*0490*/  IMAD.MOV.U32 R9, RZ, RZ, 0x7fc00000 ;  /* 0x7fc00000ff097424 */ /* 0x000fc800078e00ff */
[----:B------:R-:W0:Y:S02]  /*04a0*/  @!P0 MUFU.RCP R14, R14 ;  /* 0x0000000e000e8308 */ /* 0x000e240000001000 */
[----:B0-----:R-:W-:-:S06]  /*04b0*/  @!P0 FMUL.FTZ R9, R14, R13 ;  /* 0x0000000d0e098220 */ /* 0x001fcc0000410000 */
.L_x_8316:
[----:B------:R-:W-:Y:S05]  /*04c0*/  BSYNC B0 ;  /* 0x0000000000007941 */ /* 0x000fea0003800000 */
.L_x_8315:
[----:B------:R-:W-:Y:S01]  /*04d0*/  BSSY B0, `(.L_x_8317) ;  /* 0x000000a000007945 */ /* 0x000fe20003800000 */
[----:B------:R-:W-:Y:S05]  /*04e0*/  @P2 BRA `(.L_x_8318) ;  /* 0x0000008000002947 */ /* 0x000fea0003800000 */
[C---:B-----5:R-:W-:Y:S02]  /*04f0*/  FSETP.GEU.FTZ.AND P2, PT, R16.reuse, RZ, PT ;  /* 0x000000ff1000720b */ /* 0x060fe40003f5e000 */
[----:B------:R-:W-:-:S04]  /*0500*/  FSETP.GT.FTZ.AND P0, PT, R16, 1, PT ;  /* 0x3f8000001000780b */ /* 0x000fc80003f14000 */
[----:B------:R-:W-:-:S13]  /*0510*/  PLOP3.LUT P0, PT, P2, P0, PT, 0x8a, 0x0 ;  /* 0x000000000000781c */ /* 0x000fda0001701172 */
[----:B------:R-:W-:-:S04]  /*0520*/  @!P0 FADD.FTZ R11, -R16, 1 ;  /* 0x3f800000100b8421 */ /* 0x000fc80000010100 */
[----:B------:R-:W-:Y:S01]  /*0530*/  @!P0 FMUL.FTZ R16, R11, R16 ;  /* 0x000000100b108220 */ /* 0x000fe20000410000 */
[----:B------:R-:W-:-:S05]  /*0540*/  MOV R11, 0x7fc00000 ;  /* 0x7fc00000000b7802 */ /* 0x000fca0000000f00 */
[----:B------:R-:W0:Y:S02]  /*0550*/  @!P0 MUFU.RCP R16, R16 ;  /* 0x0000001000108308 */ /* 0x000e240000001000 */
[----:B0-----:R-:W-:-:S06]  /*0560*/  @!P0 FMUL.FTZ R11, R16, R17 ;  /* 0x00000011100b8220 */ /* 0x001fcc0000410000 */
.L_x_8318:
[----:B------:R-:W-:Y:S05]  /*0570*/  BSYNC B0 ;  /* 0x0000000000007941 */ /* 0x000fea0003800000 */
.L_x_8317:
        /* <DEDUP_REMOVED lines=10> */
.L_x_8320:
[----:B------:R-:W-:Y:S05]  /*0620*/  BSYNC B0 ;  /* 0x0000000000007941 */ /* 0x000fea0003800000 */
.L_x_8319:
[----:B------:R0:W-:Y:S01]  /*0630*/  @!P1 STG.E [R2.64], R7 ;  /* 0x0000000702009986 */ /* 0x0001e2000c101904 */
[----:B------:R-:W-:Y:S01]  /*0640*/  BSSY B0, `(.L_x_8321) ;  /* 0x000000c000007945 */ /* 0x000fe20003800000 */
[----:B------:R-:W-:Y:S05]  /*0650*/  @P4 BRA `(.L_x_8322) ;  /* 0x000000a000004947 */ /* 0x000fea0003800000 */
[----:B0-----:R-:W-:Y:S01]  /*0660*/  LEA R2, R0, R5, 0x9 ;  /* 0x0000000500027211 */ /* 0x001fe200078e48ff */
        /* <DEDUP_REMOVED lines=9> */
.L_x_8322:
[----:B------:R-:W-:Y:S05]  /*0700*/  BSYNC B0 ;  /* 0x0000000000007941 */ /* 0x000fea0003800000 */
.L_x_8321:
[----:B------:R-:W-:-:S13]  /*0710*/  ISETP.GE.AND P0, PT, R5, R12, PT ;  /* 0x0000000c0500720c */ /* 0x000fda0003f06270 */
[----:B------:R-:W-:Y:S05]  /*0720*/  @P0 EXIT ;  /* 0x000000000000094d */ /* 0x000fea0003800000 */
[----:B0-----:R-:W-:Y:S01]  /*0730*/  HFMA2.MMA R3, -RZ, RZ, 0, 2.384185791015625e-07 ;  /* 0x00000004ff037435 */ /* 0x001fe200000001ff */
[----:B------:R-:W-:-:S09]  /*0740*/  IMAD R2, R0, 0x200, R5 ;  /* 0x0000020000027824 */ /* 0x000fd200078e0205 */
[----:B------:R-:W-:-:S05]  /*0750*/  IMAD.WIDE.U32 R2, R2, R3, c[0x0][0x168] ;  /* 0x00005a0002027625 */ /* 0x000fca00078e0003 */
[----:B-----5:R-:W-:Y:S01]  /*0760*/  STG.E [R2.64], R13 ;  /* 0x0000000d02007986 */ /* 0x020fe2000c101904 */
[----:B------:R-:W-:Y:S05]  /*0770*/  EXIT ;  /* 0x000000000000794d */ /* 0x000fea0003800000 */
.L_x_8323:
        /* <DEDUP_REMOVED lines=16> */
.L_x_13808:


//--------------------- .text._ZN2at6native29vectorized_elementwise_kernelILi2EZZZNS0_26logit_backward_kernel_cudaERNS_18TensorIteratorBaseERKN3c106ScalarEENKUlvE_clEvENKUlvE0_clEvEUlffE_St5arrayIPcLm3EEEEviT0_T1_ --------------------------
	.section	.text._ZN2at6native29vectorized_elementwise_kernelILi2EZZZNS0_26logit_backward_kernel_cudaERNS_18TensorIteratorBaseERKN3c106ScalarEENKUlvE_clEvENKUlvE0_clEvEUlffE_St5arrayIPcLm3EEEEviT0_T1_,"ax",@progbits
	.sectioninfo	@"SHI_REGISTERS=29"
	.align	128
        .global         _ZN2at6native29vectorized_elementwise_kernelILi2EZZZNS0_26logit_backward_kernel_cudaERNS_18TensorIteratorBaseERKN3c106ScalarEENKUlvE_clEvENKUlvE0_clEvEUlffE_St5arrayIPcLm3EEEEviT0_T1_
        .type           _ZN2at6native29vectorized_elementwise_kernelILi2EZZZNS0_26logit_backward_kernel_cudaERNS_18TensorIteratorBaseERKN3c106ScalarEENKUlvE_clEvENKUlvE0_clEvEUlffE_St5arrayIPcLm3EEEEviT0_T1_,@function
        .size           _ZN2at6native29vectorized_elementwise_kernelILi2EZZZNS0_26logit_backward_kernel_cudaERNS_18TensorIteratorBaseERKN3c106ScalarEENKUlvE_clEvENKUlvE0_clEvEUlffE_St5arrayIPcLm3EEEEviT0_T1_,(.L_x_13809 - _ZN2at6native29vectorized_elementwise_kernelILi2EZZZNS0_26logit_backward_kernel_cudaERNS_18TensorIteratorBaseERKN3c106ScalarEENKUlvE_clEvENKUlvE0_clEvEUlffE_St5arrayIPcLm3EEEEviT0_T1_)
        .other          _ZN2at6native29vectorized_elementwise_kernelILi2EZZZNS0_26logit_backward_kernel_cudaERNS_18TensorIteratorBaseERKN3c106ScalarEENKUlvE_clEvENKUlvE0_clEvEUlffE_St5arrayIPcLm3EEEEviT0_T1_,@"STO_CUDA_ENTRY STV_DEFAULT"
_ZN2at6native29vectorized_elementwise_kernelILi2EZZZNS0_26logit_backward_kernel_cudaERNS_18TensorIteratorBaseERKN3c106ScalarEENKUlvE_clEvENKUlvE0_clEvEUlffE_St5arrayIPcLm3EEEEviT0_T1_:
.text._ZN2at6native29vectorized_elementwise_kernelILi2EZZZNS0_26logit_backward_kernel_cudaERNS_18TensorIteratorBaseERKN3c106ScalarEENKUlvE_clEvENKUlvE0_clEvEUlffE_St5arrayIPcLm3EEEEviT0_T1_:
        /* <DEDUP_REMOVED lines=18> */
[----:B------:R-:W-:-:S03]  /*0120*/  IMAD.MOV.U32 R14, RZ, RZ, 0x7fc00000 ;  /* 0x7fc00000ff0e7424 */ /* 0x000fc600078e00ff */
[----:B------:R1:W3:Y:S04]  /*0130*/  LDG.E.64 R16, [R22.64+0xc00] ;  /* 0x000c000416107981 */ /* 0x0002e8000c1e1b00 */
[----:B0-----:R1:W3:Y:S01]  /*0140*/  LDG.E.64 R8, [R22.64+0x800] ;  /* 0x0008000416087981 */ /* 0x0012e2000c1e1b00 */
[C---:B--2---:R-:W-:Y:S02]  /*0150*/  FSETP.GEU.FTZ.AND P1, PT, R20.reuse, RZ, PT ;  /* 0x000000ff1400720b */ /* 0x044fe40003f3e000 */
[----:B------:R-:W-:-:S04]  /*0160*/  FSETP.GT.FTZ.AND P0, PT, R20, 1, PT ;  /* 0x3f8000001400780b */ /* 0x000fc80003f14000 */
[----:B------:R-:W-:-:S13]  /*0170*/  PLOP3.LUT P0, PT, P1, P0, PT, 0x8a, 0x0 ;  /* 0x000000000000781c */ /* 0x000fda0000f01172 */
[----:B------:R-:W-:-:S04]  /*0180*/  @!P0 FADD.FTZ R11, -R20, 1 ;  /* 0x3f800000140b8421 */ /* 0x000fc80000010100 */
[----:B------:R-:W-:-:S06]  /*0190*/  @!P0 FMUL.FTZ R11, R20, R11 ;  /* 0x0000000b140b8220 */ /* 0x000fcc0000410000 */
[----:B------:R-:W5:Y:S02]  /*01a0*/  @!P0 MUFU.RCP R11, R11 ;  /* 0x0000000b000b8308 */ /* 0x000f640000001000 */
[----:B-----5:R-:W-:Y:S02]  /*01b0*/  @!P0 FMUL.FTZ R14, R4, R11 ;  /* 0x0000000b040e8220 */ /* 0x020fe40000410000 */
[----:B------:R1:W2:Y:S01]  /*01c0*/  LDG.E.64 R10, [R22.64+0x400] ;  /* 0x00040004160a7981 */ /* 0x0002a2000c1e1b00 */
[C---:B---3--:R-:W-:Y:S02]  /*01d0*/  FSETP.GT.FTZ.AND P5, PT, R12.reuse, 1, PT ;  /* 0x3f8000000c00780b */ /* 0x048fe40003fb4000 */
[----:B------:R-:W-:Y:S02]  /*01e0*/  FSETP.GEU.FTZ.AND P2, PT, R12, RZ, PT ;  /* 0x000000ff0c00720b */ /* 0x000fe40003f5e000 */
[C---:B------:R-:W-:Y:S02]  /*01f0*/  FSETP.GT.FTZ.AND P0, PT, R21.reuse, 1, PT ;  /* 0x3f8000001500780b */ /* 0x040fe40003f14000 */
[----:B------:R-:W-:-:S02]  /*0200*/  FSETP.GEU.FTZ.AND P1, PT, R21, RZ, PT ;  /* 0x000000ff1500720b */ /* 0x000fc40003f3e000 */
[C---:B------:R-:W-:Y:S02]  /*0210*/  FSETP.GT.FTZ.AND P4, PT, R13.reuse, 1, PT ;  /* 0x3f8000000d00780b */ /* 0x040fe40003f94000 */
[----:B------:R-:W-:Y:S02]  /*0220*/  FSETP.GEU.FTZ.AND P6, PT, R13, RZ, PT ;  /* 0x000000ff0d00720b */ /* 0x000fe40003fde000 */
[----:B------:R-:W-:Y:S02]  /*0230*/  PLOP3.LUT P5, PT, P2, P5, PT, 0x8a, 0x0 ;  /* 0x000000000000781c */ /* 0x000fe400017ab172 */
[----:B------:R-:W-:Y:S02]  /*0240*/  PLOP3.LUT P0, PT, P1, P0, PT, 0x8a, 0x0 ;  /* 0x000000000000781c */ /* 0x000fe40000f01172 */
[----:B------:R-:W-:Y:S02]  /*0250*/  PLOP3.LUT P4, PT, P6, P4, PT, 0x8a, 0x0 ;  /* 0x000000000000781c */ /* 0x000fe40003789172 */
[----:B----4-:R-:W-:-:S02]  /*0260*/  FSETP.GT.FTZ.AND P3, PT, R2, 1, PT ;  /* 0x3f8000000200780b */ /* 0x010fc40003f74000 */
[----:B------:R-:W-:Y:S02]  /*0270*/  FSETP.GEU.FTZ.AND P1, PT, R2, RZ, PT ;  /* 0x000000ff0200720b */ /* 0x000fe40003f3e000 */
[C---:B------:R-:W-:Y:S02]  /*0280*/  FSETP.GT.FTZ.AND P2, PT, R3.reuse, 1, PT ;  /* 0x3f8000000300780b */ /* 0x040fe40003f54000 */
[----:B------:R-:W-:Y:S02]  /*0290*/  FSETP.GEU.FTZ.AND P6, PT, R3, RZ, PT ;  /* 0x000000ff0300720b */ /* 0x000fe40003fde000 */
[----:B------:R-:W-:Y:S02]  /*02a0*/  PLOP3.LUT P3, PT, P1, P3, PT, 0x8a, 0x0 ;  /* 0x000000000000781c */ /* 0x000fe40000f67172 */
[----:B------:R-:W-:Y:S02]  /*02b0*/  PLOP3.LUT P2, PT, P6, P2, PT, 0x8a, 0x0 ;  /* 0x000000000000781c */ /* 0x000fe40003745172 */
[----:B------:R-:W-:-:S02]  /*02c0*/  FSETP.GT.FTZ.AND P1, PT, R6, 1, PT ;  /* 0x3f8000000600780b */ /* 0x000fc40003f34000 */
[----:B------:R-:W-:Y:S01]  /*02d0*/  FSETP.GEU.FTZ.AND P6, PT, R6, RZ, PT ;  /* 0x000000ff0600720b */ /* 0x000fe20003fde000 */
[C---:B------:R-:W-:Y:S01]  /*02e0*/  @!P5 FADD.FTZ R19, -R12.reuse, 1 ;  /* 0x3f8000000c13d421 */ /* 0x040fe20000010100 */
[----:B------:R-:W-:Y:S02]  /*02f0*/  P2R R4, PR, RZ, 0x1 ;  /* 0x00000001ff047803 */ /* 0x000fe40000000000 */
[----:B------:R-:W-:Y:S02]  /*0300*/  PLOP3.LUT P1, PT, P6, P1, PT, 0x8a, 0x0 ;  /* 0x000000000000781c */ /* 0x000fe40003723172 */
[C---:B------:R-:W-:Y:S02]  /*0310*/  FSETP.GT.FTZ.AND P0, PT, R7.reuse, 1, PT ;  /* 0x3f8000000700780b */ /* 0x040fe40003f14000 */
[----:B------:R-:W-:Y:S01]  /*0320*/  FSETP.GEU.FTZ.AND P6, PT, R7, RZ, PT ;  /* 0x000000ff0700720b */ /* 0x000fe20003fde000 */
[----:B------:R-:W-:Y:S02]  /*0330*/  @!P5 FMUL.FTZ R19, R12, R19 ;  /* 0x000000130c13d220 */ /* 0x000fe40000410000 */
[----:B------:R-:W-:Y:S01]  /*0340*/  @!P4 FADD.FTZ R12, -R13, 1 ;  /* 0x3f8000000d0cc421 */ /* 0x000fe20000010100 */
[----:B------:R-:W-:-:S02]  /*0350*/  PLOP3.LUT P6, PT, P6, P0, PT, 0x8a, 0x0 ;  /* 0x000000000000781c */ /* 0x000fc400037c1172 */
[----:B------:R-:W-:Y:S01]  /*0360*/  ISETP.NE.AND P0, PT, R4, RZ, PT ;  /* 0x000000ff0400720c */ /* 0x000fe20003f05270 */
[----:B------:R-:W-:Y:S02]  /*0370*/  @!P4 FMUL.FTZ R12, R13, R12 ;  /* 0x0000000c0d0cc220 */ /* 0x000fe40000410000 */
[----:B------:R-:W-:-:S04]  /*0380*/  @!P3 FADD.FTZ R13, -R2, 1 ;  /* 0x3f800000020db421 */ /* 0x000fc80000010100 */
[----:B------:R-:W-:Y:S02]  /*0390*/  @!P3 FMUL.FTZ R13, R2, R13 ;  /* 0x0000000d020db220 */ /* 0x000fe40000410000 */
[----:B------:R-:W-:-:S04]  /*03a0*/  @!P2 FADD.FTZ R2, -R3, 1 ;  /* 0x3f8000000302a421 */ /* 0x000fc80000010100 */
[----:B------:R-:W-:Y:S02]  /*03b0*/  @!P0 FADD.FTZ R4, -R21, 1 ;  /* 0x3f80000015048421 */ /* 0x000fe40000010100 */
[----:B------:R-:W-:Y:S02]  /*03c0*/  @!P2 FMUL.FTZ R20, R3, R2 ;  /* 0x000000020314a220 */ /* 0x000fe40000410000 */
[C---:B------:R-:W-:Y:S02]  /*03d0*/  @!P1 FADD.FTZ R3, -R6.reuse, 1 ;  /* 0x3f80000006039421 */ /* 0x040fe40000010100 */
[----:B------:R-:W-:Y:S02]  /*03e0*/  @!P6 FADD.FTZ R2, -R7, 1 ;  /* 0x3f8000000702e421 */ /* 0x000fe40000010100 */
[----:B------:R-:W-:Y:S02]  /*03f0*/  @!P0 FMUL.FTZ R4, R21, R4 ;  /* 0x0000000415048220 */ /* 0x000fe40000410000 */
[----:B------:R-:W-:-:S02]  /*0400*/  @!P1 FMUL.FTZ R21, R6, R3 ;  /* 0x0000000306159220 */ /* 0x000fc40000410000 */
        /* <DEDUP_REMOVED lines=9> */
[----:B------:R-:W-:-:S03]  /*04a0*/  MOV R2, 0x7fc00000 ;  /* 0x7fc0000000027802 */ /* 0x000fc60000000f00 */
[----:B------:R-:W-:Y:S02]  /*04b0*/  IMAD.MOV.U32 R15, RZ, RZ, 0x7fc00000 ;  /* 0x7fc00000ff0f7424 */ /* 0x000fe400078e00ff */
[----:B0-----:R-:W-:Y:S01]  /*04c0*/  @!P0 FMUL.FTZ R15, R5, R4 ;  /* 0x00000004050f8220 */ /* 0x001fe20000410000 */
[----:B------:R-:W-:Y:S01]  /*04d0*/  MOV R5, 0x7fc00000 ;  /* 0x7fc0000000057802 */ /* 0x000fe20000000f00 */
[----:B------:R-:W-:Y:S02]  /*04e0*/  IMAD.MOV.U32 R3, RZ, RZ, 0x7fc00000 ;  /* 0x7fc00000ff037424 */ /* 0x000fe400078e00ff */
[----:B------:R-:W-:Y:S02]  /*04f0*/  IMAD.MOV.U32 R4, RZ, RZ, 0x7fc00000 ;  /* 0x7fc00000ff047424 */ /* 0x000fe400078e00ff */
[----:B------:R-:W-:Y:S02]  /*0500*/  IMAD.MOV.U32 R18, RZ, RZ, 0x7fc00000 ;  /* 0x7fc00000ff127424 */ /* 0x000fe400078e00ff */
[----:B------:R-:W-:-:S04]  /*0510*/  IMAD.WIDE R6, R0, 0x8, R6 ;  /* 0x0000000800067825 */ /* 0x000fc800078e0206 */
[----:B-1----:R-:W-:Y:S02]  /*0520*/  @!P3 FMUL.FTZ R4, R8, R13 ;  /* 0x0000000d0804b220 */ /* 0x002fe40000410000 */
[----:B---3--:R-:W-:Y:S02]  /*0530*/  @!P2 FMUL.FTZ R5, R9, R20 ;  /* 0x000000140905a220 */ /* 0x008fe40000410000 */
[----:B----4-:R-:W-:Y:S01]  /*0540*/  @!P1 FMUL.FTZ R18, R16, R21 ;  /* 0x0000001510129220 */ /* 0x010fe20000410000 */
[----:B------:R-:W-:Y:S04]  /*0550*/  STG.E.64 [R6.64], R14 ;  /* 0x0000000e06007986 */ /* 0x000fe8000c101b04 */
[----:B------:R-:W-:Y:S01]  /*0560*/  STG.E.64 [R6.64+0x800], R4 ;  /* 0x0008000406007986 */ /* 0x000fe2000c101b04 */
[----:B--2---:R-:W-:-:S02]  /*0570*/  @!P5 FMUL.FTZ R2, R10, R19 ;  /* 0x000000130a02d220 */ /* 0x004fc40000410000 */
[----:B------:R-:W-:Y:S02]  /*0580*/  IMAD.MOV.U32 R19, RZ, RZ, 0x7fc00000 ;  /* 0x7fc00000ff137424 */ /* 0x000fe400078e00ff */
[----:B------:R-:W-:Y:S02]  /*0590*/  @!P4 FMUL.FTZ R3, R11, R12 ;  /* 0x0000000c0b03c220 */ /* 0x000fe40000410000 */
[----:B-----5:R-:W-:-:S03]  /*05a0*/  @!P6 FMUL.FTZ R19, R17, R22 ;  /* 0x000000161113e220 */ /* 0x020fc60000410000 */
[----:B------:R-:W-:Y:S04]  /*05b0*/  STG.E.64 [R6.64+0x400], R2 ;  /* 0x0004000206007986 */ /* 0x000fe8000c101b04 */
[----:B------:R-:W-:Y:S01]  /*05c0*/  STG.E.64 [R6.64+0xc00], R18 ;  /* 0x000c001206007986 */ /* 0x000fe2000c101b04 */
[----:B------:R-:W-:Y:S05]  /*05d0*/  EXIT ;  /* 0x000000000000794d */ /* 0x000fea0003800000 */
.L_x_8324:
[----:B------:R-:W0:Y:S01]  /*05e0*/  S2R R15, SR_TID.X ;  /* 0x00000000000f7919 */ /* 0x000e220000002100 */
[----:B------:R-:W-:Y:S01]  /*05f0*/  CS2R R12, SRZ ;  /* 0x00000000000c7805 */ /* 0x000fe2000001ff00 */
[----:B------:R-:W-:Y:S01]  /*0600*/  HFMA2.MMA R14, -RZ, RZ, 0, 0 ;  /* 0x00000000ff0e7435 */ /* 0x000fe200000001ff */
[----:B0-----:R-:W-:Y:S02]  /*0610*/  ISETP.GE.AND P1, PT, R15, R16, PT ;  /* 0x000000100f00720c */ /* 0x001fe40003f26270 */
        /* <DEDUP_REMOVED lines=75> */
[C---:B-----5:R-:W-:Y:S01]  /*0ad0*/  FSETP.GEU.FTZ.AND P2, PT, R13.reuse, RZ, PT ;  /* 0x000000ff0d00720b */ /* 0x060fe20003f5e000 */
[----:B0-----:R-:W-:Y:S01]  /*0ae0*/  IMAD.MOV.U32 R5, RZ, RZ, 0x7fc00000 ;  /* 0x7fc00000ff057424 */ /* 0x001fe200078e00ff */
[----:B------:R-:W-:-:S04]  /*0af0*/  FSETP.GT.FTZ.AND P0, PT, R13, 1, PT ;  /* 0x3f8000000d00780b */ /* 0x000fc80003f14000 */
[----:B------:R-:W-:-:S13]  /*0b00*/  PLOP3.LUT P0, PT, P2, P0, PT, 0x8a, 0x0 ;  /* 0x000000000000781c */ /* 0x000fda0001701172 */
[----:B------:R-:W-:-:S04]  /*0b10*/  @!P0 FADD.FTZ R2, -R13, 1 ;  /* 0x3f8000000d028421 */ /* 0x000fc80000010100 */
[----:B------:R-:W-:-:S04]  /*0b20*/  @!P0 FMUL.FTZ R2, R2, R13 ;  /* 0x0000000d02028220 */ /* 0x000fc80000410000 */
[----:B------:R-:W0:Y:S02]  /*0b30*/  @!P0 MUFU.RCP R3, R2 ;  /* 0x0000000200038308 */ /* 0x000e240000001000 */
[----:B0-----:R-:W-:-:S06]  /*0b40*/  @!P0 FMUL.FTZ R5, R3, R14 ;  /* 0x0000000e03058220 */ /* 0x001fcc0000410000 */
.L_x_8326:
[----:B------:R-:W-:Y:S05]  /*0b50*/  BSYNC B0 ;  /* 0x0000000000007941 */ /* 0x000fea0003800000 */
.L_x_8325:
[----:B-----5:R-:W-:Y:S01]  /*0b60*/  IADD3 R13, R15, 0x80, RZ ;  /* 0x000000800f0d7810 */ /* 0x020fe20007ffe0ff */
[----:B------:R-:W-:Y:S03]  /*0b70*/  BSSY B0, `(.L_x_8327) ;  /* 0x000000b000007945 */ /* 0x000fe60003800000 */
[----:B------:R-:W-:-:S13]  /*0b80*/  ISETP.GE.AND P0, PT, R13, R16, PT ;  /* 0x000000100d00720c */ /* 0x000fda0003f06270 */
[----:B------:R-:W-:Y:S05]  /*0b90*/  @P0 BRA `(.L_x_8328) ;  /* 0x0000008000000947 */ /* 0x000fea0003800000 */
[C---:B------:R-:W-:Y:S01]  /*0ba0*/  FSETP.GEU.FTZ.AND P2, PT, R11.reuse, RZ, PT ;  /* 0x000000ff0b00720b */ /* 0x040fe20003f5e000 */
[----:B0-----:R-:W-:Y:S01]  /*0bb0*/  IMAD.MOV.U32 R4, RZ, RZ, 0x7fc00000 ;  /* 0x7fc00000ff047424 */ /* 0x001fe200078e00ff */
[----:B------:R-:W-:-:S04]  /*0bc0*/  FSETP.GT.FTZ.AND P0, PT, R11, 1, PT ;  /* 0x3f8000000b00780b */ /* 0x000fc80003f14000 */
[----:B------:R-:W-:-:S13]  /*0bd0*/  PLOP3.LUT P0, PT, P2, P0, PT, 0x8a, 0x0 ;  /* 0x000000000000781c */ /* 0x000fda0001701172 */
[----:B------:R-:W-:-:S04]  /*0be0*/  @!P0 FADD.FTZ R2, -R11, 1 ;  /* 0x3f8000000b028421 */ /* 0x000fc80000010100 */
[----:B------:R-:W-:-:S04]  /*0bf0*/  @!P0 FMUL.FTZ R2, R2, R11 ;  /* 0x0000000b02028220 */ /* 0x000fc80000410000 */
[----:B------:R-:W0:Y:S02]  /*0c00*/  @!P0 MUFU.RCP R3, R2 ;  /* 0x0000000200038308 */ /* 0x000e240000001000 */
[----:B0-----:R-:W-:-:S06]  /*0c10*/  @!P0 FMUL.FTZ R4, R3, R12 ;  /* 0x0000000c03048220 */ /* 0x001fcc0000410000 */
.L_x_8328:
[----:B------:R-:W-:Y:S05]  /*0c20*/  BSYNC B0 ;  /* 0x0000000000007941 */ /* 0x000fea0003800000 */
.L_x_8327:
[----:B0-----:R-:W-:Y:S01]  /*0c30*/  IADD3 R3, R15, 0x100, RZ ;  /* 0x000001000f037810 */ /* 0x001fe20007ffe0ff */
[----:B------:R-:W-:Y:S03]  /*0c40*/  BSSY B0, `(.L_x_8329) ;  /* 0x000000b000007945 */ /* 0x000fe60003800000 */
[----:B------:R-:W-:-:S13]  /*0c50*/  ISETP.GE.AND P0, PT, R3, R16, PT ;  /* 0x000000100300720c */ /* 0x000fda0003f06270 */
[----:B------:R-:W-:Y:S05]  /*0c60*/  @P0 BRA `(.L_x_8330) ;  /* 0x0000008000000947 */ /* 0x000fea0003800000 */
[C---:B------:R-:W-:Y:S02]  /*0c70*/  FSETP.GEU.FTZ.AND P2, PT, R9.reuse, RZ, PT ;  /* 0x000000ff0900720b */ /* 0x040fe40003f5e000 */
[----:B------:R-:W-:-:S04]  /*0c80*/  FSETP.GT.FTZ.AND P0, PT, R9, 1, PT ;  /* 0x3f8000000900780b */ /* 0x000fc80003f14000 */
[----:B------:R-:W-:-:S13]  /*0c90*/  PLOP3.LUT P0, PT, P2, P0, PT, 0x8a, 0x0 ;  /* 0x000000000000781c */ /* 0x000fda0001701172 */
[----:B------:R-:W-:-:S04]  /*0ca0*/  @!P0 FADD.FTZ R2, -R9, 1 ;  /* 0x3f80000009028421 */ /* 0x000fc80000010100 */
[----:B------:R-:W-:Y:S01]  /*0cb0*/  @!P0 FMUL.FTZ R2, R2, R9 ;  /* 0x0000000902028220 */ /* 0x000fe20000410000 */
[----:B------:R-:W-:-:S03]  /*0cc0*/  MOV R9, 0x7fc00000 ;  /* 0x7fc0000000097802 */ /* 0x000fc60000000f00 */
[----:B------:R-:W0:Y:S02]  /*0cd0*/  @!P0 MUFU.RCP R3, R2 ;  /* 0x0000000200038308 */ /* 0x000e240000001000 */
[----:B0-----:R-:W-:-:S06]  /*0ce0*/  @!P0 FMUL.FTZ R9, R3, R10 ;  /* 0x0000000a03098220 */ /* 0x001fcc0000410000 */
.L_x_8330:
[----:B------:R-:W-:Y:S05]  /*0cf0*/  BSYNC B0 ;  /* 0x0000000000007941 */ /* 0x000fea0003800000 */
.L_x_8329:
        /* <DEDUP_REMOVED lines=10> */
[-C--:B------:R-:W-:Y:S02]  /*0da0*/  ISETP.GE.AND P3, PT, R3, R16.reuse, PT ;  /* 0x000000100300720c */ /* 0x080fe40003f66270 */
[----:B------:R-:W-:Y:S02]  /*0db0*/  @!P1 MOV R3, 0x4 ;  /* 0x0000000400039802 */ /* 0x000fe40000000f00 */
[----:B------:R-:W-:-:S03]  /*0dc0*/  ISETP.GE.AND P4, PT, R11, R16, PT ;  /* 0x000000100b00720c */ /* 0x000fc60003f86270 */
[----:B------:R-:W-:Y:S01]  /*0dd0*/  @!P1 IMAD.WIDE.U32 R2, R2, R3, c[0x0][0x168] ;  /* 0x00005a0002029625 */ /* 0x000fe200078e0003 */
[----:B------:R-:W-:Y:S05]  /*0de0*/  @P0 BRA `(.L_x_8332) ;  /* 0x0000008000000947 */ /* 0x000fea0003800000 */
[C---:B------:R-:W-:Y:S02]  /*0df0*/  FSETP.GEU.FTZ.AND P6, PT, R7.reuse, RZ, PT ;  /* 0x000000ff0700720b */ /* 0x040fe40003fde000 */
[----:B------:R-:W-:-:S04]  /*0e00*/  FSETP.GT.FTZ.AND P0, PT, R7, 1, PT ;  /* 0x3f8000000700780b */ /* 0x000fc80003f14000 */
[----:B------:R-:W-:-:S13]  /*0e10*/  PLOP3.LUT P0, PT, P6, P0, PT, 0x8a, 0x0 ;  /* 0x000000000000781c */ /* 0x000fda0003701172 */
[----:B------:R-:W-:-:S04]  /*0e20*/  @!P0 FADD.FTZ R10, -R7, 1 ;  /* 0x3f800000070a8421 */ /* 0x000fc80000010100 */
[----:B------:R-:W-:Y:S02]  /*0e30*/  @!P0 FMUL.FTZ R10, R10, R7 ;  /* 0x000000070a0a8220 */ /* 0x000fe40000410000 */
[----:B------:R-:W-:Y:S02]  /*0e40*/  IMAD.MOV.U32 R7, RZ, RZ, 0x7fc00000 ;  /* 0x7fc00000ff077424 */ /* 0x000fe400078e00ff */
[----:B------:R-:W0:Y:S02]  /*0e50*/  @!P0 MUFU.RCP R11, R10 ;  /* 0x0000000a000b8308 */ /* 0x000e240000001000 */
[----:B0-----:R-:W-:-:S06]  /*0e60*/  @!P0 FMUL.FTZ R7, R11, R8 ;  /* 0x000000080b078220 */ /* 0x001fcc0000410000 */
.L_x_8332:
[----:B------:R-:W-:Y:S05]  /*0e70*/  BSYNC B0 ;  /* 0x0000000000007941 */ /* 0x000fea0003800000 */
.L_x_8331:
[----:B------:R-:W-:Y:S01]  /*0e80*/  BSSY B0, `(.L_x_8333) ;  /* 0x000000a000007945 */ /* 0x000fe20003800000 */
[----:B------:R-:W-:Y:S05]  /*0e90*/  @P5 BRA `(.L_x_8334) ;  /* 0x0000008000005947 */ /* 0x000fea0003800000 */
[C---:B------:R-:W-:Y:S02]  /*0ea0*/  FSETP.GEU.FTZ.AND P5, PT, R0.reuse, RZ, PT ;  /* 0x000000ff0000720b */ /* 0x040fe40003fbe000 */
[----:B------:R-:W-:-:S04]  /*0eb0*/  FSETP.GT.FTZ.AND P0, PT, R0, 1, PT ;  /* 0x3f8000000000780b */ /* 0x000fc80003f14000 */
[----:B------:R-:W-:-:S13]  /*0ec0*/  PLOP3.LUT P0, PT, P5, P0, PT, 0x8a, 0x0 ;  /* 0x000000000000781c */ /* 0x000fda0002f01172 */
[----:B------:R-:W-:-:S04]  /*0ed0*/  @!P0 FADD.FTZ R11, -R0, 1 ;  /* 0x3f800000000b8421 */ /* 0x000fc80000010100 */
[----:B------:R-:W-:Y:S01]  /*0ee0*/  @!P0 FMUL.FTZ R11, R11, R0 ;  /* 0x000000000b0b8220 */ /* 0x000fe20000410000 */
[----:B------:R-:W-:-:S05]  /*0ef0*/  MOV R0, 0x7fc00000 ;  /* 0x7fc0000000007802 */ /* 0x000fca0000000f00 */
[----:B------:R-:W0:Y:S02]  /*0f00*/  @!P0 MUFU.RCP R11, R11 ;  /* 0x0000000b000b8308 */ /* 0x000e240000001000 */
[----:B0-----:R-:W-:-:S06]  /*0f10*/  @!P0 FMUL.FTZ R0, R11, R6 ;  /* 0x000000060b008220 */ /* 0x001fcc0000410000 */
.L_x_8334:
[----:B------:R-:W-:Y:S05]  /*0f20*/  BSYNC B0 ;  /* 0x0000000000007941 */ /* 0x000fea0003800000 */
.L_x_8333:
[----:B------:R-:W-:Y:S01]  /*0f30*/  BSSY B0, `(.L_x_8335) ;  /* 0x000000a000007945 */ /* 0x000fe20003800000 */
[----:B------:R-:W-:Y:S05]  /*0f40*/  @P2 BRA `(.L_x_8336) ;  /* 0x0000008000002947 */ /* 0x000fea0003800000 */
[C---:B------:R-:W-:Y:S01]  /*0f50*/  FSETP.GEU.FTZ.AND P2, PT, R24.reuse, RZ, PT ;  /* 0x000000ff1800720b */ /* 0x040fe20003f5e000 */
[----:B------:R-:W-:Y:S01]  /*0f60*/  IMAD.MOV.U32 R6, RZ, RZ, 0x7fc00000 ;  /* 0x7fc00000ff067424 */ /* 0x000fe200078e00ff */
[----:B------:R-:W-:-:S04]  /*0f70*/  FSETP.GT.FTZ.AND P0, PT, R24, 1, PT ;  /* 0x3f8000001800780b */ /* 0x000fc80003f14000 */
[----:B------:R-:W-:-:S13]  /*0f80*/  PLOP3.LUT P0, PT, P2, P0, PT, 0x8a, 0x0 ;  /* 0x000000000000781c */ /* 0x000fda0001701172 */
[----:B------:R-:W-:-:S04]  /*0f90*/  @!P0 FADD.FTZ R11, -R24, 1 ;  /* 0x3f800000180b8421 */ /* 0x000fc80000010100 */
[----:B------:R-:W-:-:S04]  /*0fa0*/  @!P0 FMUL.FTZ R11, R11, R24 ;  /* 0x000000180b0b8220 */ /* 0x000fc80000410000 */
[----:B------:R-:W0:Y:S02]  /*0fb0*/  @!P0 MUFU.RCP R8, R11 ;  /* 0x0000000b00088308 */ /* 0x000e240000001000 */
[----:B0-----:R-:W-:-:S06]  /*0fc0*/  @!P0 FMUL.FTZ R6, R8, R17 ;  /* 0x0000001108068220 */ /* 0x001fcc0000410000 */
.L_x_8336:
[----:B------:R-:W-:Y:S05]  /*0fd0*/  BSYNC B0 ;  /* 0x0000000000007941 */ /* 0x000fea0003800000 */
.L_x_8335:
[----:B------:R-:W-:Y:S01]  /*0fe0*/  BSSY B0, `(.L_x_8337) ;  /* 0x000000a000007945 */ /* 0x000fe20003800000 */
[----:B------:R-:W-:Y:S05]  /*0ff0*/  @P3 BRA `(.L_x_8338) ;  /* 0x0000008000003947 */ /* 0x000fea0003800000 */
[C---:B------:R-:W-:Y:S02]  /*1000*/  FSETP.GEU.FTZ.AND P2, PT, R26.reuse, RZ, PT ;  /* 0x000000ff1a00720b */ /* 0x040fe40003f5e000 */
[----:B------:R-:W-:Y:S02]  /*1010*/  FSETP.GT.FTZ.AND P0, PT, R26, 1, PT ;  /* 0x3f8000001a00780b */ /* 0x000fe40003f14000 */
[----:B------:R-:W-:Y:S02]  /*1020*/  MOV R8, 0x7fc00000 ;  /* 0x7fc0000000087802 */ /* 0x000fe40000000f00 */
[----:B------:R-:W-:-:S13]  /*1030*/  PLOP3.LUT P0, PT, P2, P0, PT, 0x8a, 0x0 ;  /* 0x000000000000781c */ /* 0x000fda0001701172 */
[----:B------:R-:W-:-:S04]  /*1040*/  @!P0 FADD.FTZ R11, -R26, 1 ;  /* 0x3f8000001a0b8421 */ /* 0x000fc80000010100 */
[----:B------:R-:W-:-:S04]  /*1050*/  @!P0 FMUL.FTZ R11, R11, R26 ;  /* 0x0000001a0b0b8220 */ /* 0x000fc80000410000 */
[----:B------:R-:W0:Y:S02]  /*1060*/  @!P0 MUFU.RCP R10, R11 ;  /* 0x0000000b000a8308 */ /* 0x000e240000001000 */
[----:B0-----:R-:W-:-:S06]  /*1070*/  @!P0 FMUL.FTZ R8, R10, R25 ;  /* 0x000000190a088220 */ /* 0x001fcc0000410000 */
.L_x_8338:
[----:B------:R-:W-:Y:S05]  /*1080*/  BSYNC B0 ;  /* 0x0000000000007941 */ /* 0x000fea0003800000 */
.L_x_8337:
        /* <DEDUP_REMOVED lines=10> */
.L_x_8340:
[----:B------:R-:W-:Y:S05]  /*1130*/  BSYNC B0 ;  /* 0x0000000000007941 */ /* 0x000fea0003800000 */
.L_x_8339:
        /* <DEDUP_REMOVED lines=18> */
.L_x_8343:
[----:B0-----:R-:W-:-:S13]  /*1260*/  ISETP.GE.AND P0, PT, R15, R16, PT ;  /* 0x000000100f00720c */ /* 0x001fda0003f06270 */
[----:B------:R-:W-:Y:S05]  /*1270*/  @P0 BRA `(.L_x_8345) ;  /* 0x000000c000000947 */ /* 0x000fea0003800000 */
[----:B------:R-:W-:Y:S01]  /*1280*/  MOV R3, 0x4 ;  /* 0x0000000400037802 */ /* 0x000fe20000000f00 */
[----:B------:R-:W-:Y:S01]  /*1290*/  IMAD.IADD R2, R18, 0x1, R15 ;  /* 0x0000000112027824 */ /* 0x000fe200078e020f */
[----:B------:R-:W-:-:S03]  /*12a0*/  IADD3 R15, R15, 0x80, RZ ;  /* 0x000000800f0f7810 */ /* 0x000fc60007ffe0ff */
[----:B------:R-:W-:-:S05]  /*12b0*/  IMAD.WIDE.U32 R2, R2, R3, c[0x0][0x168] ;  /* 0x00005a0002027625 */ /* 0x000fca00078e0003 */
[----:B------:R0:W-:Y:S02]  /*12c0*/  STG.E [R2.64], R7 ;  /* 0x0000000702007986 */ /* 0x0001e4000c101904 */
.L_x_8344:
[----:B------:R-:W-:-:S13]  /*12d0*/  ISETP.GE.AND P0, PT, R15, R16, PT ;  /* 0x000000100f00720c */ /* 0x000fda0003f06270 */
[----:B------:R-:W-:Y:S05]  /*12e0*/  @P0 BRA `(.L_x_8346) ;  /* 0x000000d000000947 */ /* 0x000fea0003800000 */
[----:B0-----:R-:W-:Y:S01]  /*12f0*/  HFMA2.MMA R3, -RZ, RZ, 0, 2.384185791015625e-07 ;  /* 0x00000004ff037435 */ /* 0x001fe200000001ff */
[----:B------:R-:W-:Y:S01]  /*1300*/  IMAD.IADD R2, R18, 0x1, R15 ;  /* 0x0000000112027824 */ /* 0x000fe200078e020f */
[----:B------:R-:W-:-:S08]  /*1310*/  IADD3 R15, R15, 0x80, RZ ;  /* 0x000000800f0f7810 */ /* 0x000fd00007ffe0ff */
[----:B------:R-:W-:-:S05]  /*1320*/  IMAD.WIDE.U32 R2, R2, R3, c[0x0][0x168] ;  /* 0x00005a0002027625 */ /* 0x000fca00078e0003 */
[----:B------:R0:W-:Y:S02]  /*1330*/  STG.E [R2.64], R0 ;  /* 0x0000000002007986 */ /* 0x0001e4000c101904 */
.L_x_8345:
        /* <DEDUP_REMOVED lines=8> */
.L_x_8346:
[----:B------:R-:W-:Y:S05]  /*13c0*/  BSYNC B1 ;  /* 0x0000000000017941 */ /* 0x000fea0003800000 */
.L_x_8342:
[----:B------:R-:W-:-:S13]  /*13d0*/  ISETP.GE.AND P0, PT, R15, R16, PT ;  /* 0x000000100f00720c */ /* 0x000fda0003f06270 */
[----:B0-----:R-:W-:Y:S01]  /*13e0*/  @!P0 MOV R3, 0x4 ;  /* 0x0000000400038802 */ /* 0x001fe20000000f00 */
[----:B------:R-:W-:Y:S01]  /*13f0*/  @!P0 IMAD.IADD R2, R18, 0x1, R15 ;  /* 0x0000000112028824 */ /* 0x000fe200078e020f */
[----:B------:R-:W-:-:S03]  /*1400*/  @!P0 IADD3 R15, R15, 0x80, RZ ;  /* 0x000000800f0f8810 */ /* 0x000fc60007ffe0ff */
[----:B------:R-:W-:-:S05]  /*1410*/  @!P0 IMAD.WIDE.U32 R2, R2, R3, c[0x0][0x168] ;  /* 0x00005a0002028625 */ /* 0x000fca00078e0003 */
[----:B------:R0:W-:Y:S02]  /*1420*/  @!P0 STG.E [R2.64], R8 ;  /* 0x0000000802008986 */ /* 0x0001e4000c101904 */
.L_x_8347:
[----:B------:R-:W-:Y:S05]  /*1430*/  BSYNC B0 ;  /* 0x0000000000007941 */ /* 0x000fea0003800000 */
.L_x_8341:
        /* <DEDUP_REMOVED lines=8> */
.L_x_8348:
        /* <DEDUP_REMOVED lines=12> */
.L_x_13809:


//--------------------- .text._ZN2at6native29vectorized_elementwise_kernelILi4EZZZNS0_26logit_backward_kernel_cudaERNS_18TensorIteratorBaseERKN3c106ScalarEENKUlvE_clEvENKUlvE0_clEvEUlffE_St5arrayIPcLm3EEEEviT0_T1_ --------------------------
	.section	.text._ZN2at6native29vectorized_elementwise_kernelILi4EZZZNS0_26logit_backward_kernel_cudaERNS_18TensorIteratorBaseERKN3c106ScalarEENKUlvE_clEvENKUlvE0_clEvEUlffE_St5arrayIPcLm3EEEEviT0_T1_,"ax",@progbits
	.sectioninfo	@"SHI_REGISTERS=29"
	.align	128
        .global         _ZN2at6native29vectorized_elementwise_kernelILi4EZZZNS0_26logit_backward_kernel_cudaERNS_18TensorIteratorBaseERKN3c106ScalarEENKUlvE_clEvENKUlvE0_clEvEUlffE_St5arrayIPcLm3EEEEviT0_T1_
        .type           _ZN2at6native29vectorized_elementwise_kernelILi4EZZZNS0_26logit_backward_kernel_cudaERNS_18TensorIteratorBaseERKN3c106ScalarEENKUlvE_clEvENKUlvE0_clEvEUlffE_St5arrayIPcLm3EEEEviT0_T1_,@function
        .size           _ZN2at6native29vectorized_elementwise_kernelILi4EZZZNS0_26logit_backward_kernel_cudaERNS_18TensorIteratorBaseERKN3c106ScalarEENKUlvE_clEvENKUlvE0_clEvEUlffE_St5arrayIPcLm3EEEEviT0_T1_,(.L_x_13810 - _ZN2at6native29vectorized_elementwise_kernelILi4EZZZNS0_26logit_backward_kernel_cudaERNS_18TensorIteratorBaseERKN3c106ScalarEENKUlvE_clEvENKUlvE0_clEvEUlffE_St5arrayIPcLm3EEEEviT0_T1_)
        .other          _ZN2at6native29vectorized_elementwise_kernelILi4EZZZNS0_26logit_backward_kernel_cudaERNS_18TensorIteratorBaseERKN3c106ScalarEENKUlvE_clEvENKUlvE0_clEvEUlffE_St5arrayIPcLm3EEEEviT0_T1_,@"STO_CUDA_ENTRY STV_DEFAULT"
_ZN2at6native29vectorized_elementwise_kernelILi4EZZZNS0_26logit_backward_kernel_cudaERNS_18TensorIteratorBaseERKN3c106ScalarEENKUlvE_clEvENKUlvE0_clEvEUlffE_St5arrayIPcLm3EEEEviT0_T1_:
.text._ZN2at6native29vectorized_elementwise_kernelILi4EZZZNS0_26logit_backward_kernel_cudaERNS_18TensorIteratorBaseERKN3c106ScalarEENKUlvE_clEvENKUlvE0_clEvEUlffE_St5arrayIPcLm3EEEEviT0_T1_:
        /* <DEDUP_REMOVED lines=17> */
[----:B------:R-:W-:Y:S01]  /*0110*/  IMAD.MOV.U32 R16, RZ, RZ, 0x7fc00000 ;  /* 0x7fc00000ff107424 */ /* 0x000fe200078e00ff */
[C---:B--2---:R-:W-:Y:S02]  /*0120*/  FSETP.GEU.FTZ.AND P1, PT, R20.reuse, RZ, PT ;  /* 0x000000ff1400720b */ /* 0x044fe40003f3e000 */
[----:B------:R-:W-:-:S04]  /*0130*/  FSETP.GT.FTZ.AND P0, PT, R20, 1, PT ;  /* 0x3f8000001400780b */ /* 0x000fc80003f14000 */
[----:B------:R-:W-:-:S13]  /*0140*/  PLOP3.LUT P0, PT, P1, P0, PT, 0x8a, 0x0 ;  /* 0x000000000000781c */ /* 0x000fda0000f01172 */
[----:B------:R-:W-:-:S04]  /*0150*/  @!P0 FADD.FTZ R17, -R20, 1 ;  /* 0x3f80000014118421 */ /* 0x000fc80000010100 */
[----:B------:R-:W-:-:S06]  /*0160*/  @!P0 FMUL.FTZ R17, R20, R17 ;  /* 0x0000001114118220 */ /* 0x000fcc0000410000 */
[----:B------:R-:W4:Y:S01]  /*0170*/  @!P0 MUFU.RCP R17, R17 ;  /* 0x0000001100118308 */ /* 0x000f220000001000 */
[----:B------:R-:W-:Y:S02]  /*0180*/  FSETP.GT.FTZ.AND P1, PT, R21, 1, PT ;  /* 0x3f8000001500780b */ /* 0x000fe40003f34000 */
[C---:B------:R-:W-:Y:S02]  /*0190*/  FSETP.GT.FTZ.AND P5, PT, R22.reuse, 1, PT ;  /* 0x3f8000001600780b */ /* 0x040fe40003fb4000 */
[----:B------:R-:W-:Y:S02]  /*01a0*/  FSETP.GEU.FTZ.AND P2, PT, R22, RZ, PT ;  /* 0x000000ff1600720b */ /* 0x000fe40003f5e000 */
[C---:B------:R-:W-:Y:S02]  /*01b0*/  FSETP.GT.FTZ.AND P4, PT, R23.reuse, 1, PT ;  /* 0x3f8000001700780b */ /* 0x040fe40003f94000 */
[----:B------:R-:W-:Y:S02]  /*01c0*/  FSETP.GEU.FTZ.AND P6, PT, R23, RZ, PT ;  /* 0x000000ff1700720b */ /* 0x000fe40003fde000 */
[----:B------:R-:W-:Y:S01]  /*01d0*/  PLOP3.LUT P5, PT, P2, P5, PT, 0x8a, 0x0 ;  /* 0x000000000000781c */ /* 0x000fe200017ab172 */
[----:B----4-:R-:W-:Y:S01]  /*01e0*/  @!P0 FMUL.FTZ R16, R8, R17 ;  /* 0x0000001108108220 */ /* 0x010fe20000410000 */
[----:B------:R-:W-:-:S02]  /*01f0*/  FSETP.GEU.FTZ.AND P0, PT, R21, RZ, PT ;  /* 0x000000ff1500720b */ /* 0x000fc40003f1e000 */
[----:B------:R-:W-:Y:S02]  /*0200*/  PLOP3.LUT P4, PT, P6, P4, PT, 0x8a, 0x0 ;  /* 0x000000000000781c */ /* 0x000fe40003789172 */
[----:B------:R-:W-:Y:S02]  /*0210*/  PLOP3.LUT P0, PT, P0, P1, PT, 0x8a, 0x0 ;  /* 0x000000000000781c */ /* 0x000fe40000703172 */
[C---:B---3--:R-:W-:Y:S02]  /*0220*/  FSETP.GT.FTZ.AND P3, PT, R12.reuse, 1, PT ;  /* 0x3f8000000c00780b */ /* 0x048fe40003f74000 */
[----:B------:R-:W-:Y:S02]  /*0230*/  FSETP.GEU.FTZ.AND P1, PT, R12, RZ, PT ;  /* 0x000000ff0c00720b */ /* 0x000fe40003f3e000 */
[C---:B------:R-:W-:Y:S02]  /*0240*/  FSETP.GT.FTZ.AND P2, PT, R13.reuse, 1, PT ;  /* 0x3f8000000d00780b */ /* 0x040fe40003f54000 */
[----:B------:R-:W-:-:S02]  /*0250*/  FSETP.GEU.FTZ.AND P6, PT, R13, RZ, PT ;  /* 0x000000ff0d00720b */ /* 0x000fc40003fde000 */
[----:B------:R-:W-:Y:S02]  /*0260*/  PLOP3.LUT P3, PT, P1, P3, PT, 0x8a, 0x0 ;  /* 0x000000000000781c */ /* 0x000fe40000f67172 */
[----:B------:R-:W-:Y:S02]  /*0270*/  PLOP3.LUT P2, PT, P6, P2, PT, 0x8a, 0x0 ;  /* 0x000000000000781c */ /* 0x000fe40003745172 */
[C---:B------:R-:W-:Y:S02]  /*0280*/  FSETP.GT.FTZ.AND P1, PT, R14.reuse, 1, PT ;  /* 0x3f8000000e00780b */ /* 0x040fe40003f34000 */
[----:B------:R-:W-:Y:S02]  /*0290*/  FSETP.GEU.FTZ.AND P6, PT, R14, RZ, PT ;  /* 0x000000ff0e00720b */ /* 0x000fe40003fde000 */
[----:B------:R-:W-:Y:S02]  /*02a0*/  P2R R0, PR, RZ, 0x1 ;  /* 0x00000001ff007803 */ /* 0x000fe40000000000 */
[----:B------:R-:W-:-:S02]  /*02b0*/  PLOP3.LUT P1, PT, P6, P1, PT, 0x8a, 0x0 ;  /* 0x000000000000781c */ /* 0x000fc40003723172 */
[C---:B------:R-:W-:Y:S02]  /*02c0*/  FSETP.GT.FTZ.AND P0, PT, R15.reuse, 1, PT ;  /* 0x3f8000000f00780b */ /* 0x040fe40003f14000 */
[----:B------:R-:W-:-:S04]  /*02d0*/  FSETP.GEU.FTZ.AND P6, PT, R15, RZ, PT ;  /* 0x000000ff0f00720b */ /* 0x000fc80003fde000 */
        /* <DEDUP_REMOVED lines=16> */
[----:B------:R-:W0:Y:S08]  /*03e0*/  @!P5 MUFU.RCP R19, R17 ;  /* 0x000000110013d308 */ /* 0x000e300000001000 */
[----:B------:R-:W1:Y:S08]  /*03f0*/  @!P0 MUFU.RCP R20, R20 ;  /* 0x0000001400148308 */ /* 0x000e700000001000 */
[----:B------:R-:W2:Y:S08]  /*0400*/  @!P4 MUFU.RCP R0, R0 ;  /* 0x000000000000c308 */ /* 0x000eb00000001000 */
[----:B------:R-:W5:Y:S08]  /*0410*/  @!P3 MUFU.RCP R21, R21 ;  /* 0x000000150015b308 */ /* 0x000f700000001000 */
[----:B------:R-:W3:Y:S08]  /*0420*/  @!P2 MUFU.RCP R8, R8 ;  /* 0x000000080008a308 */ /* 0x000ef00000001000 */
[----:B------:R-:W4:Y:S08]  /*0430*/  @!P1 MUFU.RCP R23, R23 ;  /* 0x0000001700179308 */ /* 0x000f300000001000 */
[----:B------:R-:W1:Y:S01]  /*0440*/  @!P6 MUFU.RCP R22, R22 ;  /* 0x000000160016e308 */ /* 0x000e620000001000 */
[----:B------:R-:W-:Y:S01]  /*0450*/  IMAD.WIDE.U32 R12, R18, R3, c[0x0][0x168] ;  /* 0x00005a00120c7625 */ /* 0x000fe200078e0003 */
[----:B------:R-:W-:-:S03]  /*0460*/  MOV R18, 0x7fc00000 ;  /* 0x7fc0000000127802 */ /* 0x000fc60000000f00 */
[----:B0-----:R-:W-:Y:S02]  /*0470*/  @!P5 FMUL.FTZ R18, R10, R19 ;  /* 0x000000130a12d220 */ /* 0x001fe40000410000 */
[----:B------:R-:W-:Y:S01]  /*0480*/  IMAD.WIDE R2, R2, 0x10, R12 ;  /* 0x0000001002027825 */ /* 0x000fe200078e020c */
[----:B------:R-:W-:-:S03]  /*0490*/  MOV R13, 0x7fc00000 ;  /* 0x7fc00000000d7802 */ /* 0x000fc60000000f00 */
[----:B------:R-:W-:Y:S02]  /*04a0*/  IMAD.MOV.U32 R17, RZ, RZ, 0x7fc00000 ;  /* 0x7fc00000ff117424 */ /* 0x000fe400078e00ff */
[----:B------:R-:W-:Y:S02]  /*04b0*/  IMAD.MOV.U32 R19, RZ, RZ, 0x7fc00000 ;  /* 0x7fc00000ff137424 */ /* 0x000fe400078e00ff */
[----:B------:R-:W-:Y:S02]  /*04c0*/  IMAD.MOV.U32 R12, RZ, RZ, 0x7fc00000 ;  /* 0x7fc00000ff0c7424 */ /* 0x000fe400078e00ff */
[----:B------:R-:W-:Y:S02]  /*04d0*/  IMAD.MOV.U32 R14, RZ, RZ, 0x7fc00000 ;  /* 0x7fc00000ff0e7424 */ /* 0x000fe400078e00ff */
[----:B------:R-:W-:Y:S02]  /*04e0*/  IMAD.MOV.U32 R15, RZ, RZ, 0x7fc00000 ;  /* 0x7fc00000ff0f7424 */ /* 0x000fe400078e00ff */
[----:B-1----:R-:W-:-:S02]  /*04f0*/  @!P0 FMUL.FTZ R17, R9, R20 ;  /* 0x0000001409118220 */ /* 0x002fc40000410000 */
[----:B--2---:R-:W-:Y:S02]  /*0500*/  @!P4 FMUL.FTZ R19, R11, R0 ;  /* 0x000000000b13c220 */ /* 0x004fe40000410000 */
[----:B-----5:R-:W-:Y:S02]  /*0510*/  @!P3 FMUL.FTZ R12, R4, R21 ;  /* 0x00000015040cb220 */ /* 0x020fe40000410000 */
[----:B---3--:R-:W-:Y:S02]  /*0520*/  @!P2 FMUL.FTZ R13, R5, R8 ;  /* 0x00000008050da220 */ /* 0x008fe40000410000 */
[----:B----4-:R-:W-:Y:S02]  /*0530*/  @!P1 FMUL.FTZ R14, R6, R23 ;  /* 0x00000017060e9220 */ /* 0x010fe40000410000 */
[----:B------:R-:W-:Y:S01]  /*0540*/  @!P6 FMUL.FTZ R15, R7, R22 ;  /* 0x00000016070fe220 */ /* 0x000fe20000410000 */
[----:B------:R-:W-:Y:S04]  /*0550*/  STG.E.128 [R2.64], R16 ;  /* 0x0000001002007986 */ /* 0x000fe8000c101d04 */
[----:B------:R-:W-:Y:S01]  /*0560*/  STG.E.128 [R2.64+0x800], R12 ;  /* 0x0008000c02007986 */ /* 0x000fe2000c101d04 */
[----:B------:R-:W-:Y:S05]  /*0570*/  EXIT ;  /* 0x000000000000794d */ /* 0x000fea0003800000 */
.L_x_8349:
        /* <DEDUP_REMOVED lines=87> */
.L_x_8351:
[----:B------:R-:W-:Y:S05]  /*0af0*/  BSYNC B0 ;  /* 0x0000000000007941 */ /* 0x000fea0003800000 */
.L_x_8350:
        /* <DEDUP_REMOVED lines=12> */
.L_x_8353:
[----:B------:R-:W-:Y:S05]  /*0bc0*/  BSYNC B0 ;  /* 0x0000000000007941 */ /* 0x000fea0003800000 */
.L_x_8352:
        /* <DEDUP_REMOVED lines=12> */
.L_x_8355:
[----:B------:R-:W-:Y:S05]  /*0c90*/  BSYNC B0 ;  /* 0x0000000000007941 */ /* 0x000fea0003800000 */
.L_x_8354:
        /* <DEDUP_REMOVED lines=23> */
.L_x_8357:
[----:B------:R-:W-:Y:S05]  /*0e10*/  BSYNC B0 ;  /* 0x0000000000007941 */ /* 0x000fea0003800000 */
.L_x_8356:
        /* <DEDUP_REMOVED lines=10> */
.L_x_8359:
[----:B------:R-:W-:Y:S05]  /*0ec0*/  BSYNC B0 ;  /* 0x0000000000007941 */ /* 0x000fea0003800000 */
.L_x_8358:
        /* <DEDUP_REMOVED lines=10> */
.L_x_8361:
[----:B------:R-:W-:Y:S05]  /*0f70*/  BSYNC B0 ;  /* 0x0000000000007941 */ /* 0x000fea0003800000 */
.L_x_8360:
        /* <DEDUP_REMOVED lines=10> */
.L_x_8363:
[----:B------:R-:W-:Y:S05]  /*1020*/  BSYNC B0 ;  /* 0x0000000000007941 */ /* 0x000fea0003800000 */
.L_x_8362:
        /* <DEDUP_REMOVED lines=10> */
.L_x_8365:
[----:B------:R-:W-:Y:S05]  /*10d0*/  BSYNC B0 ;  /* 0x0000000000007941 */ /* 0x000fea0003800000 */
.L_x_8364:
        /* <DEDUP_REMOVED lines=18> */
.L_x_8368:
[----:B0-----:R-:W-:-:S13]  /*1200*/  ISETP.GE.AND P0, PT, R15, R16, PT ;  /* 0x000000100f00720c */ /* 0x001fda0003f06270 */
[----:B------:R-:W-:Y:S05]  /*1210*/  @P0 BRA `(.L_x_8370) ;  /* 0x000000c000000947 */ /* 0x000fea0003800000 */
[----:B------:R-:W-:Y:S01]  /*1220*/  MOV R3, 0x4 ;  /* 0x0000000400037802 */ /* 0x000fe20000000f00 */
[----:B------:R-:W-:Y:S01]  /*1230*/  IMAD.IADD R2, R18, 0x1, R15 ;  /* 0x0000000112027824 */ /* 0x000fe200078e020f */
[----:B------:R-:W-:-:S03]  /*1240*/  IADD3 R15, R15, 0x80, RZ ;  /* 0x000000800f0f7810 */ /* 0x000fc60007ffe0ff */
[----:B------:R-:W-:-:S05]  /*1250*/  IMAD.WIDE.U32 R2, R2, R3, c[0x0][0x168] ;  /* 0x00005a0002027625 */ /* 0x000fca00078e0003 */
[----:B------:R0:W-:Y:S02]  /*1260*/  STG.E [R2.64], R7 ;  /* 0x0000000702007986 */ /* 0x0001e4000c101904 */
.L_x_8369:
[----:B------:R-:W-:-:S13]  /*1270*/  ISETP.GE.AND P0, PT, R15, R16, PT ;  /* 0x000000100f00720c */ /* 0x000fda0003f06270 */
[----:B------:R-:W-:Y:S05]  /*1280*/  @P0 BRA `(.L_x_8371) ;  /* 0x000000d000000947 */ /* 0x000fea0003800000 */
[----:B0-----:R-:W-:Y:S01]  /*1290*/  HFMA2.MMA R3, -RZ, RZ, 0, 2.384185791015625e-07 ;  /* 0x00000004ff037435 */ /* 0x001fe200000001ff */
[----:B------:R-:W-:Y:S01]  /*12a0*/  IMAD.IADD R2, R18, 0x1, R15 ;  /* 0x0000000112027824 */ /* 0x000fe200078e020f */
[----:B------:R-:W-:-:S08]  /*12b0*/  IADD3 R15, R15, 0x80, RZ ;  /* 0x000000800f0f7810 */ /* 0x000fd00007ffe0ff */
[----:B------:R-:W-:-:S05]  /*12c0*/  IMAD.WIDE.U32 R2, R2, R3, c[0x0][0x168] ;  /* 0x00005a0002027625 */ /* 0x000fca00078e0003 */
[----:B------:R0:W-:Y:S02]  /*12d0*/  STG.E [R2.64], R0 ;  /* 0x0000000002007986 */ /* 0x0001e4000c101904 */
.L_x_8370:
        /* <DEDUP_REMOVED lines=8> */
.L_x_8371:
[----:B------:R-:W-:Y:S05]  /*1360*/  BSYNC B1 ;  /* 0x0000000000017941 */ /* 0x000fea0003800000 */
.L_x_8367:
[----:B------:R-:W-:-:S13]  /*1370*/  ISETP.GE.AND P0, PT, R15, R16, PT ;  /* 0x000000100f00720c */ /* 0x000fda0003f06270 */
[----:B0-----:R-:W-:Y:S01]  /*1380*/  @!P0 MOV R3, 0x4 ;  /* 0x0000000400038802 */ /* 0x001fe20000000f00 */
[----:B------:R-:W-:Y:S01]  /*1390*/  @!P0 IMAD.IADD R2, R18, 0x1, R15 ;  /* 0x0000000112028824 */ /* 0x000fe200078e020f */
[----:B------:R-:W-:-:S03]  /*13a0*/  @!P0 IADD3 R15, R15, 0x80, RZ ;  /* 0x000000800f0f8810 */ /* 0x000fc60007ffe0ff */
[----:B------:R-:W-:-:S05]  /*13b0*/  @!P0 IMAD.WIDE.U32 R2, R2, R3, c[0x0][0x168] ;  /* 0x00005a0002028625 */ /* 0x000fca00078e0003 */
[----:B------:R0:W-:Y:S02]  /*13c0*/  @!P0 STG.E [R2.64], R8 ;  /* 0x0000000802008986 */ /* 0x0001e4000c101904 */
.L_x_8372:
[----:B------:R-:W-:Y:S05]  /*13d0*/  BSYNC B0 ;  /* 0x0000000000007941 */ /* 0x000fea0003800000 */
.L_x_8366:
        /* <DEDUP_REMOVED lines=8> */
.L_x_8373:
        /* <DEDUP_REMOVED lines=10> */
.L_x_13810:


//--------------------- .text._ZN2at6native29vectorized_elementwise_kernelILi8EZZZNS0_26logit_backward_kernel_cudaERNS_18TensorIteratorBaseERKN3c106ScalarEENKUlvE_clEvENKUlvE0_clEvEUlffE_St5arrayIPcLm3EEEEviT0_T1_ --------------------------
	.section	.text._ZN2at6native29vectorized_elementwise_kernelILi8EZZZNS0_26logit_backward_kernel_cudaERNS_18TensorIteratorBaseERKN3c106ScalarEENKUlvE_clEvENKUlvE0_clEvEUlffE_St5arrayIPcLm3EEEEviT0_T1_,"ax",@progbits
	.sectioninfo	@"SHI_REGISTERS=4"
	.align	128
        .global         _ZN2at6native29vectorized_elementwise_kernelILi8EZZZNS0_26logit_backward_kernel_cudaERNS_18TensorIteratorBaseERKN3c106ScalarEENKUlvE_clEvENKUlvE0_clEvEUlffE_St5arrayIPcLm3EEEEviT0_T1_
        .type           _ZN2at6native29vectorized_elementwise_kernelILi8EZZZNS0_26logit_backward_kernel_cudaERNS_18TensorIteratorBaseERKN3c106ScalarEENKUlvE_clEvENKUlvE0_clEvEUlffE_St5arrayIPcLm3EEEEviT0_T1_,@function
        .size           _ZN2at6native29vectorized_elementwise_kernelILi8EZZZNS0_26logit_backward_kernel_cudaERNS_18TensorIteratorBaseERKN3c106ScalarEENKUlvE_clEvENKUlvE0_clEvEUlffE_St5arrayIPcLm3EEEEviT0_T1_,(.L_x_13811 - _ZN2at6native29vectorized_elementwise_kernelILi8EZZZNS0_26logit_backward_kernel_cudaERNS_18TensorIteratorBaseERKN3c106ScalarEENKUlvE_clEvENKUlvE0_clEvEUlffE_St5arrayIPcLm3EEEEviT0_T1_)
        .other          _ZN2at6native29vectorized_elementwise_kernelILi8EZZZNS0_26logit_backward_kernel_cudaERNS_18TensorIteratorBaseERKN3c106ScalarEENKUlvE_clEvENKUlvE0_clEvEUlffE_St5arrayIPcLm3EEEEviT0_T1_,@"STO_CUDA_ENTRY STV_DEFAULT"
_ZN2at6native29vectorized_elementwise_kernelILi8EZZZNS0_26logit_backward_kernel_cudaERNS_18TensorIteratorBaseERKN3c106ScalarEENKUlvE_clEvENKUlvE0_clEvEUlffE_St5arrayIPcLm3EEEEviT0_T1_:
.text._ZN2at6native29vectorized_elementwise_kernelILi8EZZZNS0_26logit_backward_kernel_cudaERNS_18TensorIteratorBaseERKN3c106ScalarEENKUlvE_clEvENKUlvE0_clEvEUlffE_St5arrayIPcLm3EEEEviT0_T1_:
[----:B------:R-:W-:Y:S02]  /*0000*/  MOV R1, c[0x0][0x28] ;  /* 0x00000a0000017a02 */ /* 0x000fe40000000f00 */
[----:B------:R-:W-:Y:S05]  /*0010*/  EXIT ;  /* 0x000000000000794d */ /* 0x000fea0003800000 */
.L_x_8374:
        /* <DEDUP_REMOVED lines=14> */
.L_x_13811:


//--------------------- .text._ZN2at6native18elementwise_kernelILi128ELi4EZNS0_15gpu_kernel_implIZZZNS0_26logit_backward_kernel_cudaERNS_18TensorIteratorBaseERKN3c106ScalarEENKUlvE_clEvENKUlvE_clEvEUlddE0_EEvS4_RKT_EUliE_EEviT1_ --------------------------
	.section	.text._ZN2at6native18elementwise_kernelILi128ELi4EZNS0_15gpu_kernel_implIZZZNS0_26logit_backward_kernel_cudaERNS_18TensorIteratorBaseERKN3c106ScalarEENKUlvE_clEvENKUlvE_clEvEUlddE0_EEvS4_RKT_EUliE_EEviT1_,"ax",@progbits
	.sectioninfo	@"SHI_REGISTERS=30"
	.align	128
        .global         _ZN2at6native18elementwise_kernelILi128ELi4EZNS0_15gpu_kernel_implIZZZNS0_26logit_backward_kernel_cudaERNS_18TensorIteratorBaseERKN3c106ScalarEENKUlvE_clEvENKUlvE_clEvEUlddE0_EEvS4_RKT_EUliE_EEviT1_
        .type           _ZN2at6native18elementwise_kernelILi128ELi4EZNS0_15gpu_kernel_implIZZZNS0_26logit_backward_kernel_cudaERNS_18TensorIteratorBaseERKN3c106ScalarEENKUlvE_clEvENKUlvE_clEvEUlddE0_EEvS4_RKT_EUliE_EEviT1_,@function
        .size           _ZN2at6native18elementwise_kernelILi128ELi4EZNS0_15gpu_kernel_implIZZZNS0_26logit_backward_kernel_cudaERNS_18TensorIteratorBaseERKN3c106ScalarEENKUlvE_clEvENKUlvE_clEvEUlddE0_EEvS4_RKT_EUliE_EEviT1_,(.L_x_13730 - _ZN2at6native18elementwise_kernelILi128ELi4EZNS0_15gpu_kernel_implIZZZNS0_26logit_backward_kernel_cudaERNS_18TensorIteratorBaseERKN3c106ScalarEENKUlvE_clEvENKUlvE_clEvEUlddE0_EEvS4_RKT_EUliE_EEviT1_)
        .other          _ZN2at6native18elementwise_kernelILi128ELi4EZNS0_15gpu_kernel_implIZZZNS0_26logit_backward_kernel_cudaERNS_18TensorIteratorBaseERKN3c106ScalarEENKUlvE_clEvENKUlvE_clEvEUlddE0_EEvS4_RKT_EUliE_EEviT1_,@"STO_CUDA_ENTRY STV_DEFAULT"
_ZN2at6native18elementwise_kernelILi128ELi4EZNS0_15gpu_kernel_implIZZZNS0_26logit_backward_kernel_cudaERNS_18TensorIteratorBaseERKN3c106ScalarEENKUlvE_clEvENKUlvE_clEvEUlddE0_EEvS4_RKT_EUliE_EEviT1_:
.text._ZN2at6native18elementwise_kernelILi128ELi4EZNS0_15gpu_kernel_implIZZZNS0_26logit_backward_kernel_cudaERNS_18TensorIteratorBaseERKN3c106ScalarEENKUlvE_clEvENKUlvE_clEvEUlddE0_EEvS4_RKT_EUliE_EEviT1_:
        /* <DEDUP_REMOVED lines=263> */
.L_x_8377:
        /* <DEDUP_REMOVED lines=19> */
.L_x_8381:
[----:B------:R-:W2:Y:S02]  /*11a0*/  LDG.E.U8 R4, [R4.64] ;  /* 0x0000002404047981 */ /* 0x000ea4000c1e1100 */
[----:B--2---:R0:W1:Y:S01]  /*11b0*/  I2F.F64.U16 R18, R4 ;  /* 0x0000000400127312 */ /* 0x0040620000101800 */
[----:B------:R-:W-:Y:S05]  /*11c0*/  BRA `(.L_x_8383) ;  /* 0x00000df000007947 */ /* 0x000fea0003800000 */
.L_x_8380:
        /* <DEDUP_REMOVED lines=9> */
.L_x_8385:
[----:B------:R-:W2:Y:S02]  /*1260*/  LDG.E R4, [R4.64] ;  /* 0x0000002404047981 */ /* 0x000ea4000c1e1900 */
[----:B--2---:R0:W1:Y:S01]  /*1270*/  I2F.F64 R18, R4 ;  /* 0x0000000400127312 */ /* 0x0040620000201c00 */
[----:B------:R-:W-:Y:S05]  /*1280*/  BRA `(.L_x_8383) ;  /* 0x00000d3000007947 */ /* 0x000fea0003800000 */
.L_x_8384:
[----:B------:R-:W2:Y:S02]  /*1290*/  LDG.E.U16 R4, [R4.64] ;  /* 0x0000002404047981 */ /* 0x000ea4000c1e1500 */
[----:B--2---:R0:W1:Y:S01]  /*12a0*/  I2F.F64.S16 R18, R4 ;  /* 0x0000000400127312 */ /* 0x0040620000101c00 */
[----:B------:R-:W-:Y:S05]  /*12b0*/  BRA `(.L_x_8383) ;  /* 0x00000d0000007947 */ /* 0x000fea0003800000 */
.L_x_8379:
        /* <DEDUP_REMOVED lines=10> */
.L_x_8387:
[----:B------:R-:W2:Y:S02]  /*1360*/  LDG.E.U16 R0, [R4.64] ;  /* 0x0000002404007981 */ /* 0x000ea4000c1e1500 */
[----:B--2---:R-:W-:-:S05]  /*1370*/  HADD2.F32 R0, -RZ, R0.H0_H0 ;  /* 0x20000000ff007230 */ /* 0x004fca0000004100 */
[----:B------:R-:W-:-:S04]  /*1380*/  FMUL.FTZ R0, R0, 1 ;  /* 0x3f80000000007820 */ /* 0x000fc80000410000 */
[----:B------:R0:W1:Y:S01]  /*1390*/  F2F.F64.F32 R18, R0 ;  /* 0x0000000000127310 */ /* 0x0000620000201800 */
[----:B------:R-:W-:Y:S05]  /*13a0*/  BRA `(.L_x_8383) ;  /* 0x00000c1000007947 */ /* 0x000fea0003800000 */
.L_x_8386:
        /* <DEDUP_REMOVED lines=10> */
.L_x_8389:
[----:B------:R-:W2:Y:S02]  /*1450*/  LDG.E.U16 R4, [R4.64] ;  /* 0x0000002404047981 */ /* 0x000ea4000c1e1500 */
[----:B--2---:R-:W-:-:S05]  /*1460*/  HADD2.F32 R0, -RZ, R4.H0_H0 ;  /* 0x20000004ff007230 */ /* 0x004fca0000004100 */
[----:B------:R-:W-:-:S04]  /*1470*/  FMUL.FTZ R0, R0, 1 ;  /* 0x3f80000000007820 */ /* 0x000fc80000410000 */
[----:B------:R0:W1:Y:S01]  /*1480*/  F2F.F64.F32 R18, R0 ;  /* 0x0000000000127310 */ /* 0x0000620000201800 */
[----:B------:R-:W-:Y:S05]  /*1490*/  BRA `(.L_x_8383) ;  /* 0x00000b2000007947 */ /* 0x000fea0003800000 */
.L_x_8388:
[----:B------:R0:W5:Y:S01]  /*14a0*/  LDG.E.64 R18, [R4.64] ;  /* 0x0000002404127981 */ /* 0x000162000c1e1b00 */
[----:B------:R-:W-:Y:S05]  /*14b0*/  BRA `(.L_x_8383) ;  /* 0x00000b0000007947 */ /* 0x000fea0003800000 */
.L_x_8378:
        /* <DEDUP_REMOVED lines=13> */
.L_x_8392:
[----:B------:R0:W5:Y:S01]  /*1590*/  LDG.E.64 R18, [R4.64] ;  /* 0x0000002404127981 */ /* 0x000162000c1e1b00 */
[----:B------:R-:W-:Y:S05]  /*15a0*/  BRA `(.L_x_8383) ;  /* 0x00000a1000007947 */ /* 0x000fea0003800000 */
.L_x_8391:
        /* <DEDUP_REMOVED lines=28> */
.L_x_8394:
        /* <DEDUP_REMOVED lines=15> */
.L_x_8393:
[----:B------:R-:W2:Y:S02]  /*1860*/  LDG.E.U16 R0, [R4.64] ;  /* 0x0000002404007981 */ /* 0x000ea4000c1e1500 */
[----:B--2---:R-:W-:-:S05]  /*1870*/  PRMT R0, RZ, 0x5410, R0 ;  /* 0x00005410ff007816 */ /* 0x004fca0000000000 */
[----:B------:R-:W-:-:S04]  /*1880*/  FMUL.FTZ R0, R0, 1 ;  /* 0x3f80000000007820 */ /* 0x000fc80000410000 */
[----:B------:R0:W1:Y:S01]  /*1890*/  F2F.F64.F32 R18, R0 ;  /* 0x0000000000127310 */ /* 0x0000620000201800 */
[----:B------:R-:W-:Y:S05]  /*18a0*/  BRA `(.L_x_8383) ;  /* 0x0000071000007947 */ /* 0x000fea0003800000 */
.L_x_8390:
        /* <DEDUP_REMOVED lines=11> */
.L_x_8397:
        /* <DEDUP_REMOVED lines=21> */
.L_x_8401:
[----:B------:R-:W-:Y:S05]  /*1ab0*/  BSYNC B1 ;  /* 0x0000000000017941 */ /* 0x000fea0003800000 */
.L_x_8400:
[----:B------:R-:W-:Y:S01]  /*1ac0*/  LEA R5, R0, 0x3b800000, 0x17 ;  /* 0x3b80000000057811 */ /* 0x000fe200078eb8ff */
[----:B------:R-:W-:-:S05]  /*1ad0*/  IMAD.SHL.U32 R0, R3, 0x100000, RZ ;  /* 0x0010000003007824 */ /* 0x000fca00078e00ff */
[----:B------:R-:W-:Y:S02]  /*1ae0*/  LOP3.LUT R0, R5, R0, R6, 0xfe, !PT ;  /* 0x0000000005007212 */ /* 0x000fe400078efe06 */
.L_x_8399:
[----:B------:R-:W-:Y:S05]  /*1af0*/  BSYNC B0 ;  /* 0x0000000000007941 */ /* 0x000fea0003800000 */
.L_x_8398:
[----:B------:R-:W-:-:S04]  /*1b00*/  FMUL.FTZ R0, R0, 1 ;  /* 0x3f80000000007820 */ /* 0x000fc80000410000 */
[----:B------:R0:W1:Y:S01]  /*1b10*/  F2F.F64.F32 R18, R0 ;  /* 0x0000000000127310 */ /* 0x0000620000201800 */
[----:B------:R-:W-:Y:S05]  /*1b20*/  BRA `(.L_x_8383) ;  /* 0x0000049000007947 */ /* 0x000fea0003800000 */
.L_x_8396:
        /* <DEDUP_REMOVED lines=21> */
.L_x_8405:
[----:B------:R-:W-:Y:S05]  /*1c80*/  BSYNC B1 ;  /* 0x0000000000017941 */ /* 0x000fea0003800000 */
.L_x_8404:
[----:B------:R-:W-:Y:S01]  /*1c90*/  LEA R5, R0, 0x37800000, 0x17 ;  /* 0x3780000000057811 */ /* 0x000fe200078eb8ff */
[----:B------:R-:W-:-:S05]  /*1ca0*/  IMAD.SHL.U32 R0, R3, 0x200000, RZ ;  /* 0x0020000003007824 */ /* 0x000fca00078e00ff */
[----:B------:R-:W-:Y:S02]  /*1cb0*/  LOP3.LUT R0, R5, R0, R6, 0xfe, !PT ;  /* 0x0000000005007212 */ /* 0x000fe400078efe06 */
.L_x_8403:
[----:B------:R-:W-:Y:S05]  /*1cc0*/  BSYNC B0 ;  /* 0x0000000000007941 */ /* 0x000fea0003800000 */
.L_x_8402:
[----:B------:R-:W-:-:S04]  /*1cd0*/  FMUL.FTZ R0, R0, 1 ;  /* 0x3f80000000007820 */ /* 0x000fc80000410000 */
[----:B------:R0:W1:Y:S01]  /*1ce0*/  F2F.F64.F32 R18, R0 ;  /* 0x0000000000127310 */ /* 0x0000620000201800 */
[----:B------:R-:W-:Y:S05]  /*1cf0*/  BRA `(.L_x_8383) ;  /* 0x000002c000007947 */ /* 0x000fea0003800000 */
.L_x_8395:
        /* <DEDUP_REMOVED lines=14> */
.L_x_8409:
[----:B------:R-:W-:Y:S05]  /*1de0*/  BSYNC B0 ;  /* 0x0000000000007941 */ /* 0x000fea0003800000 */
.L_x_8408:
[----:B------:R-:W-:-:S04]  /*1df0*/  FMUL.FTZ R0, R0, 1 ;  /* 0x3f80000000007820 */ /* 0x000fc80000410000 */
[----:B------:R0:W1:Y:S01]  /*1e00*/  F2F.F64.F32 R18, R0 ;  /* 0x0000000000127310 */ /* 0x0000620000201800 */
[----:B------:R-:W-:Y:S05]  /*1e10*/  BRA `(.L_x_8383) ;  /* 0x000001a000007947 */ /* 0x000fea0003800000 */
.L_x_8382:
        /* <DEDUP_REMOVED lines=21> */
.L_x_8407:
[----:B------:R-:W2:Y:S02]  /*1f70*/  LDG.E.64 R18, [R4.64] ;  /* 0x0000002404127981 */ /* 0x000ea4000c1e1b00 */
[----:B--2---:R-:W0:Y:S01]  /*1f80*/  I2F.F64.U64 R18, R18 ;  /* 0x0000001200127312 */ /* 0x004e220000301800 */
[----:B------:R-:W-:Y:S05]  /*1f90*/  BRA `(.L_x_8383) ;  /* 0x0000002000007947 */ /* 0x000fea0003800000 */
.L_x_8406:
[----:B------:R-:W2:Y:S02]  /*1fa0*/  LDG.E R4, [R4.64] ;  /* 0x0000002404047981 */ /* 0x000ea4000c1e1900 */
[----:B--2---:R0:W1:Y:S02]  /*1fb0*/  I2F.F64.U32 R18, R4 ;  /* 0x0000000400127312 */ /* 0x0040640000201800 */
.L_x_8383:
[----:B------:R-:W2:Y:S01]  /*1fc0*/  LDC.U8 R3, c[0x0][0x3fa] ;  /* 0x0000fe80ff037b82 */ /* 0x000ea20000000000 */
[----:B0-----:R-:W-:-:S05]  /*1fd0*/  IADD3 R4, P1, R22, c[0x0][0x3d8], RZ ;  /* 0x0000f60016047a10 */ /* 0x001fca0007f3e0ff */
        /* <DEDUP_REMOVED lines=15> */
.L_x_8413:
[----:B------:R-:W2:Y:S02]  /*20d0*/  LDG.E.U8 R4, [R4.64] ;  /* 0x0000002404047981 */ /* 0x000ea4000c1e1100 */
[----:B--2---:R0:W2:Y:S01]  /*20e0*/  I2F.F64.U16 R6, R4 ;  /* 0x0000000400067312 */ /* 0x0040a20000101800 */
[----:B------:R-:W-:Y:S05]  /*20f0*/  BRA `(.L_x_8415) ;  /* 0x00000df000007947 */ /* 0x000fea0003800000 */
.L_x_8412:
        /* <DEDUP_REMOVED lines=9> */
.L_x_8417:
[----:B------:R-:W2:Y:S02]  /*2190*/  LDG.E R4, [R4.64] ;  /* 0x0000002404047981 */ /* 0x000ea4000c1e1900 */
[----:B--2---:R0:W2:Y:S01]  /*21a0*/  I2F.F64 R6, R4 ;  /* 0x0000000400067312 */ /* 0x0040a20000201c00 */
[----:B------:R-:W-:Y:S05]  /*21b0*/  BRA `(.L_x_8415) ;  /* 0x00000d3000007947 */ /* 0x000fea0003800000 */
.L_x_8416:
[----:B------:R-:W2:Y:S02]  /*21c0*/  LDG.E.U16 R4, [R4.64] ;  /* 0x0000002404047981 */ /* 0x000ea4000c1e1500 */
[----:B--2---:R0:W2:Y:S01]  /*21d0*/  I2F.F64.S16 R6, R4 ;  /* 0x0000000400067312 */ /* 0x0040a20000101c00 */
[----:B------:R-:W-:Y:S05]  /*21e0*/  BRA `(.L_x_8415) ;  /* 0x00000d0000007947 */ /* 0x000fea0003800000 */
.L_x_8411:
        /* <DEDUP_REMOVED lines=10> */
.L_x_8419:
[----:B------:R-:W2:Y:S02]  /*2290*/  LDG.E.U16 R0, [R4.64] ;  /* 0x0000002404007981 */ /* 0x000ea4000c1e1500 */
[----:B--2---:R-:W-:-:S05]  /*22a0*/  HADD2.F32 R0, -RZ, R0.H0_H0 ;  /* 0x20000000ff007230 */ /* 0x004fca0000004100 */
[----:B------:R-:W-:-:S04]  /*22b0*/  FMUL.FTZ R0, R0, 1 ;  /* 0x3f80000000007820 */ /* 0x000fc80000410000 */
[----:B------:R0:W2:Y:S01]  /*22c0*/  F2F.F64.F32 R6, R0 ;  /* 0x0000000000067310 */ /* 0x0000a20000201800 */
[----:B------:R-:W-:Y:S05]  /*22d0*/  BRA `(.L_x_8415) ;  /* 0x00000c1000007947 */ /* 0x000fea0003800000 */
.L_x_8418:
        /* <DEDUP_REMOVED lines=10> */
.L_x_8421:
[----:B------:R-:W2:Y:S02]  /*2380*/  LDG.E.U16 R4, [R4.64] ;  /* 0x0000002404047981 */ /* 0x000ea4000c1e1500 */
[----:B--2---:R-:W-:-:S05]  /*2390*/  HADD2.F32 R0, -RZ, R4.H0_H0 ;  /* 0x20000004ff007230 */ /* 0x004fca0000004100 */
[----:B------:R-:W-:-:S04]  /*23a0*/  FMUL.FTZ R0, R0, 1 ;  /* 0x3f80000000007820 */ /* 0x000fc80000410000 */
[----:B------:R0:W2:Y:S01]  /*23b0*/  F2F.F64.F32 R6, R0 ;  /* 0x0000000000067310 */ /* 0x0000a20000201800 */
[----:B------:R-:W-:Y:S05]  /*23c0*/  BRA `(.L_x_8415) ;  /* 0x00000b2000007947 */ /* 0x000fea0003800000 */
.L_x_8420:
[----:B------:R0:W5:Y:S01]  /*23d0*/  LDG.E.64 R6, [R4.64] ;  /* 0x0000002404067981 */ /* 0x000162000c1e1b00 */
[----:B------:R-:W-:Y:S05]  /*23e0*/  BRA `(.L_x_8415) ;  /* 0x00000b0000007947 */ /* 0x000fea0003800000 */
.L_x_8410:
        /* <DEDUP_REMOVED lines=13> */
.L_x_8424:
[----:B------:R0:W5:Y:S01]  /*24c0*/  LDG.E.64 R6, [R4.64] ;  /* 0x0000002404067981 */ /* 0x000162000c1e1b00 */
[----:B------:R-:W-:Y:S05]  /*24d0*/  BRA `(.L_x_8415) ;  /* 0x00000a1000007947 */ /* 0x000fea0003800000 */
.L_x_8423:
        /* <DEDUP_REMOVED lines=25> */
[----:B------:R-:W-:-:S06]  /*2670*/  FMUL.FTZ R7, R7, 1 ;  /* 0x3f80000007077820 */ /* 0x000fcc0000410000 */
[----:B------:R-:W0:Y:S01]  /*2680*/  F2F.F64.F32 R6, R7 ;  /* 0x0000000700067310 */ /* 0x000e220000201800 */
[----:B------:R-:W-:Y:S05]  /*2690*/  BRA `(.L_x_8415) ;  /* 0x0000085000007947 */ /* 0x000fea0003800000 */
.L_x_8426:
        /* <DEDUP_REMOVED lines=15> */
.L_x_8425:
[----:B------:R-:W2:Y:S02]  /*2790*/  LDG.E.U16 R0, [R4.64] ;  /* 0x0000002404007981 */ /* 0x000ea4000c1e1500 */
[----:B--2---:R-:W-:-:S05]  /*27a0*/  PRMT R0, RZ, 0x5410, R0 ;  /* 0x00005410ff007816 */ /* 0x004fca0000000000 */
[----:B------:R-:W-:-:S04]  /*27b0*/  FMUL.FTZ R0, R0, 1 ;  /* 0x3f80000000007820 */ /* 0x000fc80000410000 */
[----:B------:R0:W2:Y:S01]  /*27c0*/  F2F.F64.F32 R6, R0 ;  /* 0x0000000000067310 */ /* 0x0000a20000201800 */
[----:B------:R-:W-:Y:S05]  /*27d0*/  BRA `(.L_x_8415) ;  /* 0x0000071000007947 */ /* 0x000fea0003800000 */
.L_x_8422:
        /* <DEDUP_REMOVED lines=11> */
.L_x_8429:
        /* <DEDUP_REMOVED lines=21> */
.L_x_8433:
[----:B------:R-:W-:Y:S05]  /*29e0*/  BSYNC B1 ;  /* 0x0000000000017941 */ /* 0x000fea0003800000 */
.L_x_8432:
[----:B------:R-:W-:Y:S01]  /*29f0*/  LEA R5, R0, 0x3b800000, 0x17 ;  /* 0x3b80000000057811 */ /* 0x000fe200078eb8ff */
[----:B------:R-:W-:-:S05]  /*2a00*/  IMAD.SHL.U32 R0, R3, 0x100000, RZ ;  /* 0x0010000003007824 */ /* 0x000fca00078e00ff */
[----:B------:R-:W-:Y:S02]  /*2a10*/  LOP3.LUT R0, R5, R0, R6, 0xfe, !PT ;  /* 0x0000000005007212 */ /* 0x000fe400078efe06 */
.L_x_8431:
[----:B------:R-:W-:Y:S05]  /*2a20*/  BSYNC B0 ;  /* 0x0000000000007941 */ /* 0x000fea0003800000 */
.L_x_8430:
[----:B------:R-:W-:-:S04]  /*2a30*/  FMUL.FTZ R0, R0, 1 ;  /* 0x3f80000000007820 */ /* 0x000fc80000410000 */
[----:B------:R0:W2:Y:S01]  /*2a40*/  F2F.F64.F32 R6, R0 ;  /* 0x0000000000067310 */ /* 0x0000a20000201800 */
[----:B------:R-:W-:Y:S05]  /*2a50*/  BRA `(.L_x_8415) ;  /* 0x0000049000007947 */ /* 0x000fea0003800000 */
.L_x_8428:
        /* <DEDUP_REMOVED lines=21> */
.L_x_8437:
[----:B------:R-:W-:Y:S05]  /*2bb0*/  BSYNC B1 ;  /* 0x0000000000017941 */ /* 0x000fea0003800000 */
.L_x_8436:
[----:B------:R-:W-:Y:S01]  /*2bc0*/  LEA R5, R0, 0x37800000, 0x17 ;  /* 0x3780000000057811 */ /* 0x000fe200078eb8ff */
[----:B------:R-:W-:-:S05]  /*2bd0*/  IMAD.SHL.U32 R0, R3, 0x200000, RZ ;  /* 0x0020000003007824 */ /* 0x000fca00078e00ff */
[----:B------:R-:W-:Y:S02]  /*2be0*/  LOP3.LUT R0, R5, R0, R6, 0xfe, !PT ;  /* 0x0000000005007212 */ /* 0x000fe400078efe06 */
.L_x_8435:
[----:B------:R-:W-:Y:S05]  /*2bf0*/  BSYNC B0 ;  /* 0x0000000000007941 */ /* 0x000fea0003800000 */
.L_x_8434:
[----:B------:R-:W-:-:S04]  /*2c00*/  FMUL.FTZ R0, R0, 1 ;  /* 0x3f80000000007820 */ /* 0x000fc80000410000 */
[----:B------:R0:W2:Y:S01]  /*2c10*/  F2F.F64.F32 R6, R0 ;  /* 0x0000000000067310 */ /* 0x0000a20000201800 */
[----:B------:R-:W-:Y:S05]  /*2c20*/  BRA `(.L_x_8415) ;  /* 0x000002c000007947 */ /* 0x000fea0003800000 */
.L_x_8427:
        /* <DEDUP_REMOVED lines=14> */
.L_x_8441:
[----:B------:R-:W-:Y:S05]  /*2d10*/  BSYNC B0 ;  /* 0x0000000000007941 */ /* 0x000fea0003800000 */
.L_x_8440:
[----:B------:R-:W-:-:S04]  /*2d20*/  FMUL.FTZ R0, R0, 1 ;  /* 0x3f80000000007820 */ /* 0x000fc80000410000 */
[----:B------:R0:W2:Y:S01]  /*2d30*/  F2F.F64.F32 R6, R0 ;  /* 0x0000000000067310 */ /* 0x0000a20000201800 */
[----:B------:R-:W-:Y:S05]  /*2d40*/  BRA `(.L_x_8415) ;  /* 0x000001a000007947 */ /* 0x000fea0003800000 */
.L_x_8414:
        /* <DEDUP_REMOVED lines=21> */
.L_x_8439:
[----:B------:R-:W2:Y:S02]  /*2ea0*/  LDG.E.64 R6, [R4.64] ;  /* 0x0000002404067981 */ /* 0x000ea4000c1e1b00 */
[----:B--2---:R-:W0:Y:S01]  /*2eb0*/  I2F.F64.U64 R6, R6 ;  /* 0x0000000600067312 */ /* 0x004e220000301800 */
[----:B------:R-:W-:Y:S05]  /*2ec0*/  BRA `(.L_x_8415) ;  /* 0x0000002000007947 */ /* 0x000fea0003800000 */
.L_x_8438:
[----:B------:R-:W2:Y:S02]  /*2ed0*/  LDG.E R4, [R4.64] ;  /* 0x0000002404047981 */ /* 0x000ea4000c1e1900 */
[----:B--2---:R0:W2:Y:S02]  /*2ee0*/  I2F.F64.U32 R6, R4 ;  /* 0x0000000400067312 */ /* 0x0040a40000201800 */
.L_x_8415:
[----:B0-2--5:R-:W0:Y:S01]  /*2ef0*/  DSETP.GT.AND P0, PT, R6, c[0x0][0x3e8], PT ;  /* 0x0000fa000600762a */ /* 0x025e220003f04000 */
[----:B------:R-:W-:Y:S01]  /*2f00*/  BSSY B0, `(.L_x_8442) ;  /* 0x000001c000007945 */ /* 0x000fe20003800000 */
[----:B------:R-:W-:-:S04]  /*2f10*/  CS2R R4, SRZ ;  /* 0x0000000000047805 */ /* 0x000fc8000001ff00 */
[----:B0-----:R-:W0:-:S14]  /*2f20*/  DSETP.LT.OR P0, PT, R6, c[0x0][0x3e0], P0 ;  /* 0x0000f8000600762a */ /* 0x001e1c0000701400 */
[----:B0-----:R-:W-:Y:S05]  /*2f30*/  @P0 BRA `(.L_x_8443) ;  /* 0x0000018000000947 */ /* 0x001fea0003800000 */
[----:B------:R-:W0:Y:S01]  /*2f40*/  DADD R4, -R6, 1 ;  /* 0x3ff0000006047429 */ /* 0x000e220000000100 */
[----:B-1----:R-:W-:Y:S01]  /*2f50*/  FSETP.GEU.AND P1, PT, |R19|, 6.5827683646048100446e-37, PT ;  /* 0x036000001300780b */ /* 0x002fe20003f2e200 */
[----:B------:R-:W-:Y:S04]  /*2f60*/  BSSY B1, `(.L_x_8444) ;  /* 0x0000013000017945 */ /* 0x000fe80003800000 */
[----:B0-----:R0:W1:Y:S02]  /*2f70*/  DMUL R4, R4, R6 ;  /* 0x0000000604047228 */ /* 0x0010640000000000 */
[----:B0-----:R-:W-:-:S04]  /*2f80*/  IMAD.MOV.U32 R6, RZ, RZ, 0x1 ;  /* 0x00000001ff067424 */ /* 0x001fc800078e00ff */
[----:B-1----:R-:W0:Y:S02]  /*2f90*/  MUFU.RCP64H R7, R5 ;  /* 0x0000000500077308 */ /* 0x002e240000001800 */
[----:B0-----:R-:W0:-:S06]  /*2fa0*/  DFMA R8, -R4, R6, 1 ;  /* 0x3ff000000408742b */ /* 0x001e0c0000000106 */
[----:B0-----:R-:W0:-:S06]  /*2fb0*/  DFMA R8, R8, R8, R8 ;  /* 0x000000080808722b */ /* 0x001e0c0000000008 */
[----:B0-----:R-:W0:-:S06]  /*2fc0*/  DFMA R8, R6, R8, R6 ;  /* 0x000000080608722b */ /* 0x001e0c0000000006 */
[----:B0-----:R-:W0:-:S06]  /*2fd0*/  DFMA R6, -R4, R8, 1 ;  /* 0x3ff000000406742b */ /* 0x001e0c0000000108 */
[----:B0-----:R-:W0:-:S06]  /*2fe0*/  DFMA R6, R8, R6, R8 ;  /* 0x000000060806722b */ /* 0x001e0c0000000008 */
[----:B0-----:R-:W0:-:S06]  /*2ff0*/  DMUL R8, R6, R18 ;  /* 0x0000001206087228 */ /* 0x001e0c0000000000 */
[----:B0-----:R-:W0:-:S06]  /*3000*/  DFMA R10, -R4, R8, R18 ;  /* 0x00000008040a722b */ /* 0x001e0c0000000112 */
[----:B0-----:R-:W0:-:S10]  /*3010*/  DFMA R6, R6, R10, R8 ;  /* 0x0000000a0606722b */ /* 0x001e140000000008 */
[----:B0-----:R-:W-:-:S05]  /*3020*/  FFMA R0, RZ, R5, R7 ;  /* 0x00000005ff007223 */ /* 0x001fca0000000007 */
[----:B------:R-:W-:-:S13]  /*3030*/  FSETP.GT.AND P0, PT, |R0|, 1.469367938527859385e-39, PT ;  /* 0x001000000000780b */ /* 0x000fda0003f04200 */
[----:B------:R-:W-:Y:S05]  /*3040*/  @P0 BRA P1, `(.L_x_8445) ;  /* 0x0000004000000947 */ /* 0x000fea0000800000 */
[----:B------:R-:W-:Y:S01]  /*3050*/  IMAD.MOV.U32 R9, RZ, RZ, R19 ;  /* 0x000000ffff097224 */ /* 0x000fe200078e0013 */
[----:B------:R-:W-:Y:S01]  /*3060*/  MOV R0, 0x3090 ;  /* 0x0000309000007802 */ /* 0x000fe20000000f00 */
[----:B------:R-:W-:Y:S02]  /*3070*/  IMAD.MOV.U32 R7, RZ, RZ, R5 ;  /* 0x000000ffff077224 */ /* 0x000fe400078e0005 */
[----:B------:R-:W-:Y:S05]  /*3080*/  CALL.REL.NOINC `($__internal_0_$__cuda_sm20_div_rn_f64_full) ;  /* 0x0000d26000007944 */ /* 0x000fea0003c00000 */
.L_x_8445:
[----:B------:R-:W-:Y:S05]  /*3090*/  BSYNC B1 ;  /* 0x0000000000017941 */ /* 0x000fea0003800000 */
.L_x_8444:
[----:B------:R-:W-:Y:S02]  /*30a0*/  IMAD.MOV.U32 R4, RZ, RZ, R6 ;  /* 0x000000ffff047224 */ /* 0x000fe400078e0006 */
[----:B------:R-:W-:Y:S02]  /*30b0*/  IMAD.MOV.U32 R5, RZ, RZ, R7 ;  /* 0x000000ffff057224 */ /* 0x000fe400078e0007 */
.L_x_8443:
[----:B------:R-:W-:Y:S05]  /*30c0*/  BSYNC B0 ;  /* 0x0000000000007941 */ /* 0x000fea0003800000 */
.L_x_8442:
[----:B------:R-:W0:Y:S02]  /*30d0*/  LDC.U8 R3, c[0x0][0x3f8] ;  /* 0x0000fe00ff037b82 */ /* 0x000e240000000000 */
        /* <DEDUP_REMOVED lines=14> */
.L_x_8449:
[----:B------:R-:W0:Y:S02]  /*31c0*/  F2I.S64.F64.TRUNC R4, R4 ;  /* 0x0000000400047311 */ /* 0x000e24000030d900 */
[----:B0-----:R-:W-:-:S05]  /*31d0*/  IMAD.MOV.U32 R3, RZ, RZ, R4 ;  /* 0x000000ffff037224 */ /* 0x001fca00078e0004 */
[----:B------:R0:W-:Y:S01]  /*31e0*/  STG.E.U8 [R16.64], R3 ;  /* 0x0000000310007986 */ /* 0x0001e2000c101124 */
[----:B------:R-:W-:Y:S05]  /*31f0*/  BRA `(.L_x_8451) ;  /* 0x00000ed000007947 */ /* 0x000fea0003800000 */
.L_x_8448:
        /* <DEDUP_REMOVED lines=9> */
.L_x_8453:
[----:B------:R-:W0:Y:S02]  /*3290*/  F2I.F64.TRUNC R5, R4 ;  /* 0x0000000400057311 */ /* 0x000e24000030d100 */
[----:B0-----:R0:W-:Y:S01]  /*32a0*/  STG.E [R16.64], R5 ;  /* 0x0000000510007986 */ /* 0x0011e2000c101924 */
[----:B------:R-:W-:Y:S05]  /*32b0*/  BRA `(.L_x_8451) ;  /* 0x00000e1000007947 */ /* 0x000fea0003800000 */
.L_x_8452:
[----:B------:R-:W0:Y:S02]  /*32c0*/  F2I.F64.TRUNC R5, R4 ;  /* 0x0000000400057311 */ /* 0x000e24000030d100 */
[----:B0-----:R0:W-:Y:S01]  /*32d0*/  STG.E.U16 [R16.64], R5 ;  /* 0x0000000510007986 */ /* 0x0011e2000c101524 */
[----:B------:R-:W-:Y:S05]  /*32e0*/  BRA `(.L_x_8451) ;  /* 0x00000de000007947 */ /* 0x000fea0003800000 */
.L_x_8447:
        /* <DEDUP_REMOVED lines=11> */
.L_x_8455:
[----:B------:R-:W0:Y:S01]  /*33a0*/  F2F.F32.F64 R0, R4 ;  /* 0x0000000400007310 */ /* 0x000e220000301000 */
[----:B------:R-:W0:-:S14]  /*33b0*/  DSETP.GEU.AND P0, PT, |R4|, c[0x2][0x0], PT ;  /* 0x008000000400762a */ /* 0x000e1c0003f0e200 */
[----:B0-----:R-:W-:-:S05]  /*33c0*/  @!P0 FMUL R0, R0, 1.175494350822287508e-38 ;  /* 0x0080000000008820 */ /* 0x001fca0000400000 */
[----:B------:R-:W-:-:S05]  /*33d0*/  F2FP.PACK_AB R0, RZ, R0 ;  /* 0x00000000ff00723e */ /* 0x000fca00000000ff */
[----:B------:R0:W-:Y:S01]  /*33e0*/  STG.E.U16 [R16.64], R0 ;  /* 0x0000000010007986 */ /* 0x0001e2000c101524 */
[----:B------:R-:W-:Y:S05]  /*33f0*/  BRA `(.L_x_8451) ;  /* 0x00000cd000007947 */ /* 0x000fea0003800000 */
.L_x_8454:
        /* <DEDUP_REMOVED lines=12> */
.L_x_8457:
[----:B------:R-:W0:Y:S01]  /*34c0*/  F2F.F32.F64 R0, R4 ;  /* 0x0000000400007310 */ /* 0x000e220000301000 */
[----:B------:R-:W0:-:S14]  /*34d0*/  DSETP.GEU.AND P0, PT, |R4|, c[0x2][0x0], PT ;  /* 0x008000000400762a */ /* 0x000e1c0003f0e200 */
[----:B0-----:R-:W-:-:S05]  /*34e0*/  @!P0 FMUL R0, R0, 1.175494350822287508e-38 ;  /* 0x0080000000008820 */ /* 0x001fca0000400000 */
[----:B------:R-:W-:-:S04]  /*34f0*/  F2FP.PACK_AB R3, RZ, R0 ;  /* 0x00000000ff03723e */ /* 0x000fc800000000ff */
[----:B------:R-:W-:-:S05]  /*3500*/  PRMT R3, R3, 0x5410, RZ ;  /* 0x0000541003037816 */ /* 0x000fca00000000ff */
[----:B------:R0:W-:Y:S01]  /*3510*/  STG.E [R16.64], R3 ;  /* 0x0000000310007986 */ /* 0x0001e2000c101924 */
[----:B------:R-:W-:Y:S05]  /*3520*/  BRA `(.L_x_8451) ;  /* 0x00000ba000007947 */ /* 0x000fea0003800000 */
.L_x_8456:
[----:B------:R0:W-:Y:S01]  /*3530*/  STG.E.64 [R16.64], R4 ;  /* 0x0000000410007986 */ /* 0x0001e2000c101b24 */
[----:B------:R-:W-:Y:S05]  /*3540*/  BRA `(.L_x_8451) ;  /* 0x00000b8000007947 */ /* 0x000fea0003800000 */
.L_x_8446:
        /* <DEDUP_REMOVED lines=12> */
.L_x_8460:
[----:B------:R-:W-:-:S05]  /*3610*/  CS2R R6, SRZ ;  /* 0x0000000000067805 */ /* 0x000fca000001ff00 */
[----:B------:R0:W-:Y:S01]  /*3620*/  STG.E.128 [R16.64], R4 ;  /* 0x0000000410007986 */ /* 0x0001e2000c101d24 */
[----:B------:R-:W-:Y:S05]  /*3630*/  BRA `(.L_x_8451) ;  /* 0x00000a9000007947 */ /* 0x000fea0003800000 */
.L_x_8459:
        /* <DEDUP_REMOVED lines=23> */
.L_x_8464:
[----:B------:R-:W-:Y:S05]  /*37b0*/  BSYNC B0 ;  /* 0x0000000000007941 */ /* 0x000fea0003800000 */
.L_x_8463:
[----:B------:R-:W-:-:S05]  /*37c0*/  LOP3.LUT R7, R0, R7, RZ, 0xfc, !PT ;  /* 0x0000000700077212 */ /* 0x000fca00078efcff */
[----:B------:R0:W-:Y:S01]  /*37d0*/  STG.E.U8 [R16.64], R7 ;  /* 0x0000000710007986 */ /* 0x0001e2000c101124 */
[----:B------:R-:W-:Y:S05]  /*37e0*/  BRA `(.L_x_8451) ;  /* 0x000008e000007947 */ /* 0x000fea0003800000 */
.L_x_8462:
        /* <DEDUP_REMOVED lines=15> */
.L_x_8466:
[----:B------:R-:W-:Y:S01]  /*38e0*/  IMAD.MOV.U32 R0, RZ, RZ, 0x7f ;  /* 0x0000007fff007424 */ /* 0x000fe200078e00ff */
[----:B------:R-:W-:-:S04]  /*38f0*/  ISETP.GT.U32.AND P0, PT, R3, 0x7f800000, PT ;  /* 0x7f8000000300780c */ /* 0x000fc80003f04070 */
[----:B------:R-:W-:-:S04]  /*3900*/  SEL R0, R0, 0x7c, P0 ;  /* 0x0000007c00007807 */ /* 0x000fc80000000000 */
.L_x_8467:
[----:B------:R-:W-:Y:S05]  /*3910*/  BSYNC B0 ;  /* 0x0000000000007941 */ /* 0x000fea0003800000 */
.L_x_8465:
[----:B------:R-:W-:-:S04]  /*3920*/  LOP3.LUT R3, R7, 0x80000000, RZ, 0xc0, !PT ;  /* 0x8000000007037812 */ /* 0x000fc800078ec0ff */
[----:B------:R-:W-:-:S04]  /*3930*/  SHF.R.U32.HI R3, RZ, 0x18, R3 ;  /* 0x00000018ff037819 */ /* 0x000fc80000011603 */
[----:B------:R-:W-:-:S05]  /*3940*/  LOP3.LUT R3, R0, R3, RZ, 0xfc, !PT ;  /* 0x0000000300037212 */ /* 0x000fca00078efcff */
[----:B------:R0:W-:Y:S01]  /*3950*/  STG.E.U8 [R16.64], R3 ;  /* 0x0000000310007986 */ /* 0x0001e2000c101124 */
[----:B------:R-:W-:Y:S05]  /*3960*/  BRA `(.L_x_8451) ;  /* 0x0000076000007947 */ /* 0x000fea0003800000 */
.L_x_8461:
[----:B------:R-:W0:Y:S01]  /*3970*/  F2F.F32.F64 R0, R4 ;  /* 0x0000000400007310 */ /* 0x000e220000301000 */
[----:B------:R-:W0:-:S14]  /*3980*/  DSETP.GEU.AND P0, PT, |R4|, c[0x2][0x0], PT ;  /* 0x008000000400762a */ /* 0x000e1c0003f0e200 */
[----:B0-----:R-:W-:-:S05]  /*3990*/  @!P0 FMUL R0, R0, 1.175494350822287508e-38 ;  /* 0x0080000000008820 */ /* 0x001fca0000400000 */
[----:B------:R-:W-:-:S05]  /*39a0*/  F2FP.BF16.PACK_AB R0, RZ, R0 ;  /* 0x00000000ff00723e */ /* 0x000fca00000010ff */
[----:B------:R0:W-:Y:S01]  /*39b0*/  STG.E.U16 [R16.64], R0 ;  /* 0x0000000010007986 */ /* 0x0001e2000c101524 */
[----:B------:R-:W-:Y:S05]  /*39c0*/  BRA `(.L_x_8451) ;  /* 0x0000070000007947 */ /* 0x000fea0003800000 */
.L_x_8458:
        /* <DEDUP_REMOVED lines=11> */
.L_x_8470:
        /* <DEDUP_REMOVED lines=19> */
.L_x_8473:
[----:B------:R-:W-:-:S04]  /*3bb0*/  LOP3.LUT R3, R7, 0x80000000, RZ, 0xc0, !PT ;  /* 0x8000000007037812 */ /* 0x000fc800078ec0ff */
[----:B------:R-:W-:-:S04]  /*3bc0*/  SHF.R.U32.HI R3, RZ, 0x18, R3 ;  /* 0x00000018ff037819 */ /* 0x000fc80000011603 */
[----:B------:R-:W-:-:S04]  /*3bd0*/  LOP3.LUT R0, R0, R3, RZ, 0xfc, !PT ;  /* 0x0000000300007212 */ /* 0x000fc800078efcff */
[----:B------:R-:W-:Y:S02]  /*3be0*/  PRMT R8, R0, 0x7610, R8 ;  /* 0x0000761000087816 */ /* 0x000fe40000000008 */
.L_x_8472:
[----:B------:R-:W-:Y:S05]  /*3bf0*/  BSYNC B0 ;  /* 0x0000000000007941 */ /* 0x000fea0003800000 */
.L_x_8471:
[----:B------:R0:W-:Y:S01]  /*3c00*/  STG.E.U8 [R16.64], R8 ;  /* 0x0000000810007986 */ /* 0x0001e2000c101124 */
[----:B------:R-:W-:Y:S05]  /*3c10*/  BRA `(.L_x_8451) ;  /* 0x000004b000007947 */ /* 0x000fea0003800000 */
.L_x_8469:
        /* <DEDUP_REMOVED lines=19> */
.L_x_8476:
[----:B------:R-:W-:-:S04]  /*3d50*/  LOP3.LUT R3, R7, 0x80000000, RZ, 0xc0, !PT ;  /* 0x8000000007037812 */ /* 0x000fc800078ec0ff */
[----:B------:R-:W-:-:S04]  /*3d60*/  SHF.R.U32.HI R3, RZ, 0x18, R3 ;  /* 0x00000018ff037819 */ /* 0x000fc80000011603 */
[----:B------:R-:W-:-:S04]  /*3d70*/  LOP3.LUT R0, R0, R3, RZ, 0xfc, !PT ;  /* 0x0000000300007212 */ /* 0x000fc800078efcff */
[----:B------:R-:W-:Y:S02]  /*3d80*/  PRMT R8, R0, 0x7610, R8 ;  /* 0x0000761000087816 */ /* 0x000fe40000000008 */
.L_x_8475:
[----:B------:R-:W-:Y:S05]  /*3d90*/  BSYNC B0 ;  /* 0x0000000000007941 */ /* 0x000fea0003800000 */
.L_x_8474:
[----:B------:R0:W-:Y:S01]  /*3da0*/  STG.E.U8 [R16.64], R8 ;  /* 0x0000000810007986 */ /* 0x0001e2000c101124 */
[----:B------:R-:W-:Y:S05]  /*3db0*/  BRA `(.L_x_8451) ;  /* 0x0000031000007947 */ /* 0x000fea0003800000 */
.L_x_8468:
        /* <DEDUP_REMOVED lines=24> */
.L_x_8450:
        /* <DEDUP_REMOVED lines=18> */
[----:B01----:R-:W-:Y:S05]  /*4060*/  CALL.ABS.NOINC R14 ;  /* 0x000000000e007343 */ /* 0x003fea0003c00000 */
[----:B------:R-:W-:Y:S05]  /*4070*/  BRA `(.L_x_8451) ;  /* 0x0000005000007947 */ /* 0x000fea0003800000 */
.L_x_8478:
[----:B------:R-:W0:Y:S02]  /*4080*/  F2I.U64.F64.TRUNC R4, R4 ;  /* 0x0000000400047311 */ /* 0x000e24000030d800 */
[----:B0-----:R0:W-:Y:S01]  /*4090*/  STG.E.64 [R16.64], R4 ;  /* 0x0000000410007986 */ /* 0x0011e2000c101b24 */
[----:B------:R-:W-:Y:S05]  /*40a0*/  BRA `(.L_x_8451) ;  /* 0x0000002000007947 */ /* 0x000fea0003800000 */
.L_x_8477:
[----:B------:R-:W0:Y:S02]  /*40b0*/  F2I.U32.F64.TRUNC R5, R4 ;  /* 0x0000000400057311 */ /* 0x000e24000030d000 */
[----:B0-----:R0:W-:Y:S02]  /*40c0*/  STG.E [R16.64], R5 ;  /* 0x0000000510007986 */ /* 0x0011e4000c101924 */
.L_x_8451:
[----:B------:R-:W-:-:S05]  /*40d0*/  IMAD R2, R2, 0x200, R23 ;  /* 0x0000020002027824 */ /* 0x000fca00078e0217 */
[----:B-1----:R-:W-:Y:S02]  /*40e0*/  IADD3 R19, R2, 0x80, RZ ;  /* 0x0000008002137810 */ /* 0x002fe40007ffe0ff */
.L_x_8376:
[----:B------:R-:W-:Y:S05]  /*40f0*/  BSYNC B6 ;  /* 0x0000000000067941 */ /* 0x000fea0003800000 */
.L_x_8375:
        /* <DEDUP_REMOVED lines=258> */
.L_x_8481:
        /* <DEDUP_REMOVED lines=19> */
.L_x_8485:
[----:B------:R-:W2:Y:S02]  /*5250*/  LDG.E.U8 R2, [R2.64] ;  /* 0x0000002402027981 */ /* 0x000ea4000c1e1100 */
[----:B--2---:R0:W1:Y:S01]  /*5260*/  I2F.F64.U16 R22, R2 ;  /* 0x0000000200167312 */ /* 0x0040620000101800 */
[----:B------:R-:W-:Y:S05]  /*5270*/  BRA `(.L_x_8487) ;  /* 0x00000df000007947 */ /* 0x000fea0003800000 */
.L_x_8484:
        /* <DEDUP_REMOVED lines=9> */
.L_x_8489:
[----:B------:R-:W2:Y:S02]  /*5310*/  LDG.E R2, [R2.64] ;  /* 0x0000002402027981 */ /* 0x000ea4000c1e1900 */
[----:B--2---:R0:W1:Y:S01]  /*5320*/  I2F.F64 R22, R2 ;  /* 0x0000000200167312 */ /* 0x0040620000201c00 */
[----:B------:R-:W-:Y:S05]  /*5330*/  BRA `(.L_x_8487) ;  /* 0x00000d3000007947 */ /* 0x000fea0003800000 */
.L_x_8488:
[----:B------:R-:W2:Y:S02]  /*5340*/  LDG.E.U16 R2, [R2.64] ;  /* 0x0000002402027981 */ /* 0x000ea4000c1e1500 */
[----:B--2---:R0:W1:Y:S01]  /*5350*/  I2F.F64.S16 R22, R2 ;  /* 0x0000000200167312 */ /* 0x0040620000101c00 */
[----:B------:R-:W-:Y:S05]  /*5360*/  BRA `(.L_x_8487) ;  /* 0x00000d0000007947 */ /* 0x000fea0003800000 */
.L_x_8483:
        /* <DEDUP_REMOVED lines=10> */
.L_x_8491:
[----:B------:R-:W2:Y:S02]  /*5410*/  LDG.E.U16 R0, [R2.64] ;  /* 0x0000002402007981 */ /* 0x000ea4000c1e1500 */
[----:B--2---:R-:W-:-:S05]  /*5420*/  HADD2.F32 R0, -RZ, R0.H0_H0 ;  /* 0x20000000ff007230 */ /* 0x004fca0000004100 */
[----:B------:R-:W-:-:S04]  /*5430*/  FMUL.FTZ R0, R0, 1 ;  /* 0x3f80000000007820 */ /* 0x000fc80000410000 */
[----:B------:R0:W1:Y:S01]  /*5440*/  F2F.F64.F32 R22, R0 ;  /* 0x0000000000167310 */ /* 0x0000620000201800 */
[----:B------:R-:W-:Y:S05]  /*5450*/  BRA `(.L_x_8487) ;  /* 0x00000c1000007947 */ /* 0x000fea0003800000 */
.L_x_8490:
        /* <DEDUP_REMOVED lines=10> */
.L_x_8493:
[----:B------:R-:W2:Y:S02]  /*5500*/  LDG.E.U16 R2, [R2.64] ;  /* 0x0000002402027981 */ /* 0x000ea4000c1e1500 */
[----:B--2---:R-:W-:-:S05]  /*5510*/  HADD2.F32 R0, -RZ, R2.H0_H0 ;  /* 0x20000002ff007230 */ /* 0x004fca0000004100 */
[----:B------:R-:W-:-:S04]  /*5520*/  FMUL.FTZ R0, R0, 1 ;  /* 0x3f80000000007820 */ /* 0x000fc80000410000 */
[----:B------:R0:W1:Y:S01]  /*5530*/  F2F.F64.F32 R22, R0 ;  /* 0x0000000000167310 */ /* 0x0000620000201800 */
[----:B------:R-:W-:Y:S05]  /*5540*/  BRA `(.L_x_8487) ;  /* 0x00000b2000007947 */ /* 0x000fea0003800000 */
.L_x_8492:
[----:B------:R0:W5:Y:S01]  /*5550*/  LDG.E.64 R22, [R2.64] ;  /* 0x0000002402167981 */ /* 0x000162000c1e1b00 */
[----:B------:R-:W-:Y:S05]  /*5560*/  BRA `(.L_x_8487) ;  /* 0x00000b0000007947 */ /* 0x000fea0003800000 */
.L_x_8482:
        /* <DEDUP_REMOVED lines=13> */
.L_x_8496:
[----:B------:R0:W5:Y:S01]  /*5640*/  LDG.E.64 R22, [R2.64] ;  /* 0x0000002402167981 */ /* 0x000162000c1e1b00 */
[----:B------:R-:W-:Y:S05]  /*5650*/  BRA `(.L_x_8487) ;  /* 0x00000a1000007947 */ /* 0x000fea0003800000 */
.L_x_8495:
        /* <DEDUP_REMOVED lines=28> */
.L_x_8498:
        /* <DEDUP_REMOVED lines=15> */
.L_x_8497:
[----:B------:R-:W2:Y:S02]  /*5910*/  LDG.E.U16 R0, [R2.64] ;  /* 0x0000002402007981 */ /* 0x000ea4000c1e1500 */
[----:B--2---:R-:W-:-:S05]  /*5920*/  PRMT R0, RZ, 0x5410, R0 ;  /* 0x00005410ff007816 */ /* 0x004fca0000000000 */
[----:B------:R-:W-:-:S04]  /*5930*/  FMUL.FTZ R0, R0, 1 ;  /* 0x3f80000000007820 */ /* 0x000fc80000410000 */
[----:B------:R0:W1:Y:S01]  /*5940*/  F2F.F64.F32 R22, R0 ;  /* 0x0000000000167310 */ /* 0x0000620000201800 */
[----:B------:R-:W-:Y:S05]  /*5950*/  BRA `(.L_x_8487) ;  /* 0x0000071000007947 */ /* 0x000fea0003800000 */
.L_x_8494:
        /* <DEDUP_REMOVED lines=11> */
.L_x_8501:
        /* <DEDUP_REMOVED lines=21> */
.L_x_8505:
[----:B------:R-:W-:Y:S05]  /*5b60*/  BSYNC B1 ;  /* 0x0000000000017941 */ /* 0x000fea0003800000 */
.L_x_8504:
[----:B------:R-:W-:Y:S01]  /*5b70*/  LEA R3, R0, 0x3b800000, 0x17 ;  /* 0x3b80000000037811 */ /* 0x000fe200078eb8ff */
[----:B------:R-:W-:-:S05]  /*5b80*/  IMAD.SHL.U32 R0, R2, 0x100000, RZ ;  /* 0x0010000002007824 */ /* 0x000fca00078e00ff */
[----:B------:R-:W-:Y:S02]  /*5b90*/  LOP3.LUT R0, R3, R0, R4, 0xfe, !PT ;  /* 0x0000000003007212 */ /* 0x000fe400078efe04 */
.L_x_8503:
[----:B------:R-:W-:Y:S05]  /*5ba0*/  BSYNC B0 ;  /* 0x0000000000007941 */ /* 0x000fea0003800000 */
.L_x_8502:
[----:B------:R-:W-:-:S04]  /*5bb0*/  FMUL.FTZ R0, R0, 1 ;  /* 0x3f80000000007820 */ /* 0x000fc80000410000 */
[----:B------:R0:W1:Y:S01]  /*5bc0*/  F2F.F64.F32 R22, R0 ;  /* 0x0000000000167310 */ /* 0x0000620000201800 */
[----:B------:R-:W-:Y:S05]  /*5bd0*/  BRA `(.L_x_8487) ;  /* 0x0000049000007947 */ /* 0x000fea0003800000 */
.L_x_8500:
        /* <DEDUP_REMOVED lines=21> */
.L_x_8509:
[----:B------:R-:W-:Y:S05]  /*5d30*/  BSYNC B1 ;  /* 0x0000000000017941 */ /* 0x000fea0003800000 */
.L_x_8508:
[----:B------:R-:W-:Y:S01]  /*5d40*/  LEA R3, R0, 0x37800000, 0x17 ;  /* 0x3780000000037811 */ /* 0x000fe200078eb8ff */
[----:B------:R-:W-:-:S05]  /*5d50*/  IMAD.SHL.U32 R0, R2, 0x200000, RZ ;  /* 0x0020000002007824 */ /* 0x000fca00078e00ff */
[----:B------:R-:W-:Y:S02]  /*5d60*/  LOP3.LUT R0, R3, R0, R4, 0xfe, !PT ;  /* 0x0000000003007212 */ /* 0x000fe400078efe04 */
.L_x_8507:
[----:B------:R-:W-:Y:S05]  /*5d70*/  BSYNC B0 ;  /* 0x0000000000007941 */ /* 0x000fea0003800000 */
.L_x_8506:
[----:B------:R-:W-:-:S04]  /*5d80*/  FMUL.FTZ R0, R0, 1 ;  /* 0x3f80000000007820 */ /* 0x000fc80000410000 */
[----:B------:R0:W1:Y:S01]  /*5d90*/  F2F.F64.F32 R22, R0 ;  /* 0x0000000000167310 */ /* 0x0000620000201800 */
[----:B------:R-:W-:Y:S05]  /*5da0*/  BRA `(.L_x_8487) ;  /* 0x000002c000007947 */ /* 0x000fea0003800000 */
.L_x_8499:
        /* <DEDUP_REMOVED lines=14> */
.L_x_8513:
[----:B------:R-:W-:Y:S05]  /*5e90*/  BSYNC B0 ;  /* 0x0000000000007941 */ /* 0x000fea0003800000 */
.L_x_8512:
[----:B------:R-:W-:-:S04]  /*5ea0*/  FMUL.FTZ R0, R0, 1 ;  /* 0x3f80000000007820 */ /* 0x000fc80000410000 */
[----:B------:R0:W1:Y:S01]  /*5eb0*/  F2F.F64.F32 R22, R0 ;  /* 0x0000000000167310 */ /* 0x0000620000201800 */
[----:B------:R-:W-:Y:S05]  /*5ec0*/  BRA `(.L_x_8487) ;  /* 0x000001a000007947 */ /* 0x000fea0003800000 */
.L_x_8486:
        /* <DEDUP_REMOVED lines=21> */
.L_x_8511:
[----:B------:R-:W2:Y:S02]  /*6020*/  LDG.E.64 R22, [R2.64] ;  /* 0x0000002402167981 */ /* 0x000ea4000c1e1b00 */
[----:B--2---:R-:W0:Y:S01]  /*6030*/  I2F.F64.U64 R22, R22 ;  /* 0x0000001600167312 */ /* 0x004e220000301800 */
[----:B------:R-:W-:Y:S05]  /*6040*/  BRA `(.L_x_8487) ;  /* 0x0000002000007947 */ /* 0x000fea0003800000 */
.L_x_8510:
[----:B------:R-:W2:Y:S02]  /*6050*/  LDG.E R2, [R2.64] ;  /* 0x0000002402027981 */ /* 0x000ea4000c1e1900 */
[----:B--2---:R0:W1:Y:S02]  /*6060*/  I2F.F64.U32 R22, R2 ;  /* 0x0000000200167312 */ /* 0x0040640000201800 */
.L_x_8487:
        /* <DEDUP_REMOVED lines=17> */
.L_x_8517:
[----:B------:R-:W2:Y:S02]  /*6180*/  LDG.E.U8 R2, [R4.64] ;  /* 0x0000002404027981 */ /* 0x000ea4000c1e1100 */
[----:B--2---:R-:W0:Y:S01]  /*6190*/  I2F.F64.U16 R2, R2 ;  /* 0x0000000200027312 */ /* 0x004e220000101800 */
[----:B------:R-:W-:Y:S05]  /*61a0*/  BRA `(.L_x_8519) ;  /* 0x00000df000007947 */ /* 0x000fea0003800000 */
.L_x_8516:
        /* <DEDUP_REMOVED lines=9> */
.L_x_8521:
[----:B------:R-:W2:Y:S02]  /*6240*/  LDG.E R2, [R4.64] ;  /* 0x0000002404027981 */ /* 0x000ea4000c1e1900 */
[----:B--2---:R-:W0:Y:S01]  /*6250*/  I2F.F64 R2, R2 ;  /* 0x0000000200027312 */ /* 0x004e220000201c00 */
[----:B------:R-:W-:Y:S05]  /*6260*/  BRA `(.L_x_8519) ;  /* 0x00000d3000007947 */ /* 0x000fea0003800000 */
.L_x_8520:
[----:B------:R-:W2:Y:S02]  /*6270*/  LDG.E.U16 R2, [R4.64] ;  /* 0x0000002404027981 */ /* 0x000ea4000c1e1500 */
[----:B--2---:R-:W0:Y:S01]  /*6280*/  I2F.F64.S16 R2, R2 ;  /* 0x0000000200027312 */ /* 0x004e220000101c00 */
[----:B------:R-:W-:Y:S05]  /*6290*/  BRA `(.L_x_8519) ;  /* 0x00000d0000007947 */ /* 0x000fea0003800000 */
.L_x_8515:
        /* <DEDUP_REMOVED lines=10> */
.L_x_8523:
[----:B------:R-:W2:Y:S02]  /*6340*/  LDG.E.U16 R0, [R4.64] ;  /* 0x0000002404007981 */ /* 0x000ea4000c1e1500 */
[----:B--2---:R-:W-:-:S05]  /*6350*/  HADD2.F32 R0, -RZ, R0.H0_H0 ;  /* 0x20000000ff007230 */ /* 0x004fca0000004100 */
[----:B------:R-:W-:-:S04]  /*6360*/  FMUL.FTZ R0, R0, 1 ;  /* 0x3f80000000007820 */ /* 0x000fc80000410000 */
[----:B------:R0:W2:Y:S01]  /*6370*/  F2F.F64.F32 R2, R0 ;  /* 0x0000000000027310 */ /* 0x0000a20000201800 */
[----:B------:R-:W-:Y:S05]  /*6380*/  BRA `(.L_x_8519) ;  /* 0x00000c1000007947 */ /* 0x000fea0003800000 */
.L_x_8522:
        /* <DEDUP_REMOVED lines=10> */
.L_x_8525:
[----:B------:R-:W2:Y:S02]  /*6430*/  LDG.E.U16 R4, [R4.64] ;  /* 0x0000002404047981 */ /* 0x000ea4000c1e1500 */
[----:B--2---:R-:W-:-:S05]  /*6440*/  HADD2.F32 R0, -RZ, R4.H0_H0 ;  /* 0x20000004ff007230 */ /* 0x004fca0000004100 */
[----:B------:R-:W-:-:S04]  /*6450*/  FMUL.FTZ R0, R0, 1 ;  /* 0x3f80000000007820 */ /* 0x000fc80000410000 */
[----:B------:R0:W2:Y:S01]  /*6460*/  F2F.F64.F32 R2, R0 ;  /* 0x0000000000027310 */ /* 0x0000a20000201800 */
[----:B------:R-:W-:Y:S05]  /*6470*/  BRA `(.L_x_8519) ;  /* 0x00000b2000007947 */ /* 0x000fea0003800000 */
.L_x_8524:
[----:B------:R0:W5:Y:S01]  /*6480*/  LDG.E.64 R2, [R4.64] ;  /* 0x0000002404027981 */ /* 0x000162000c1e1b00 */
[----:B------:R-:W-:Y:S05]  /*6490*/  BRA `(.L_x_8519) ;  /* 0x00000b0000007947 */ /* 0x000fea0003800000 */
.L_x_8514:
        /* <DEDUP_REMOVED lines=13> */
.L_x_8528:
[----:B------:R0:W5:Y:S01]  /*6570*/  LDG.E.64 R2, [R4.64] ;  /* 0x0000002404027981 */ /* 0x000162000c1e1b00 */
[----:B------:R-:W-:Y:S05]  /*6580*/  BRA `(.L_x_8519) ;  /* 0x00000a1000007947 */ /* 0x000fea0003800000 */
.L_x_8527:
        /* <DEDUP_REMOVED lines=28> */
.L_x_8530:
        /* <DEDUP_REMOVED lines=15> */
.L_x_8529:
[----:B------:R-:W2:Y:S02]  /*6840*/  LDG.E.U16 R0, [R4.64] ;  /* 0x0000002404007981 */ /* 0x000ea4000c1e1500 */
[----:B--2---:R-:W-:-:S05]  /*6850*/  PRMT R0, RZ, 0x5410, R0 ;  /* 0x00005410ff007816 */ /* 0x004fca0000000000 */
[----:B------:R-:W-:-:S04]  /*6860*/  FMUL.FTZ R0, R0, 1 ;  /* 0x3f80000000007820 */ /* 0x000fc80000410000 */
[----:B------:R0:W2:Y:S01]  /*6870*/  F2F.F64.F32 R2, R0 ;  /* 0x0000000000027310 */ /* 0x0000a20000201800 */
[----:B------:R-:W-:Y:S05]  /*6880*/  BRA `(.L_x_8519) ;  /* 0x0000071000007947 */ /* 0x000fea0003800000 */
.L_x_8526:
        /* <DEDUP_REMOVED lines=11> */
.L_x_8533:
        /* <DEDUP_REMOVED lines=21> */
.L_x_8537:
[----:B------:R-:W-:Y:S05]  /*6a90*/  BSYNC B1 ;  /* 0x0000000000017941 */ /* 0x000fea0003800000 */
.L_x_8536:
[----:B------:R-:W-:Y:S01]  /*6aa0*/  LEA R3, R0, 0x3b800000, 0x17 ;  /* 0x3b80000000037811 */ /* 0x000fe200078eb8ff */
[----:B------:R-:W-:-:S05]  /*6ab0*/  IMAD.SHL.U32 R0, R2, 0x100000, RZ ;  /* 0x0010000002007824 */ /* 0x000fca00078e00ff */
[----:B------:R-:W-:Y:S02]  /*6ac0*/  LOP3.LUT R0, R3, R0, R4, 0xfe, !PT ;  /* 0x0000000003007212 */ /* 0x000fe400078efe04 */
.L_x_8535:
[----:B------:R-:W-:Y:S05]  /*6ad0*/  BSYNC B0 ;  /* 0x0000000000007941 */ /* 0x000fea0003800000 */
.L_x_8534:
[----:B------:R-:W-:-:S04]  /*6ae0*/  FMUL.FTZ R0, R0, 1 ;  /* 0x3f80000000007820 */ /* 0x000fc80000410000 */
[----:B------:R0:W2:Y:S01]  /*6af0*/  F2F.F64.F32 R2, R0 ;  /* 0x0000000000027310 */ /* 0x0000a20000201800 */
[----:B------:R-:W-:Y:S05]  /*6b00*/  BRA `(.L_x_8519) ;  /* 0x0000049000007947 */ /* 0x000fea0003800000 */
.L_x_8532:
        /* <DEDUP_REMOVED lines=21> */
.L_x_8541:
[----:B------:R-:W-:Y:S05]  /*6c60*/  BSYNC B1 ;  /* 0x0000000000017941 */ /* 0x000fea0003800000 */
.L_x_8540:
[----:B------:R-:W-:Y:S01]  /*6c70*/  LEA R3, R0, 0x37800000, 0x17 ;  /* 0x3780000000037811 */ /* 0x000fe200078eb8ff */
[----:B------:R-:W-:-:S05]  /*6c80*/  IMAD.SHL.U32 R0, R2, 0x200000, RZ ;  /* 0x0020000002007824 */ /* 0x000fca00078e00ff */
[----:B------:R-:W-:Y:S02]  /*6c90*/  LOP3.LUT R0, R3, R0, R4, 0xfe, !PT ;  /* 0x0000000003007212 */ /* 0x000fe400078efe04 */
.L_x_8539:
[----:B------:R-:W-:Y:S05]  /*6ca0*/  BSYNC B0 ;  /* 0x0000000000007941 */ /* 0x000fea0003800000 */
.L_x_8538:
[----:B------:R-:W-:-:S04]  /*6cb0*/  FMUL.FTZ R0, R0, 1 ;  /* 0x3f80000000007820 */ /* 0x000fc80000410000 */
[----:B------:R0:W2:Y:S01]  /*6cc0*/  F2F.F64.F32 R2, R0 ;  /* 0x0000000000027310 */ /* 0x0000a20000201800 */
[----:B------:R-:W-:Y:S05]  /*6cd0*/  BRA `(.L_x_8519) ;  /* 0x000002c000007947 */ /* 0x000fea0003800000 */
.L_x_8531:
        /* <DEDUP_REMOVED lines=14> */
.L_x_8545:
[----:B------:R-:W-:Y:S05]  /*6dc0*/  BSYNC B0 ;  /* 0x0000000000007941 */ /* 0x000fea0003800000 */
.L_x_8544:
[----:B------:R-:W-:-:S04]  /*6dd0*/  FMUL.FTZ R0, R0, 1 ;  /* 0x3f80000000007820 */ /* 0x000fc80000410000 */
[----:B------:R0:W2:Y:S01]  /*6de0*/  F2F.F64.F32 R2, R0 ;  /* 0x0000000000027310 */ /* 0x0000a20000201800 */
[----:B------:R-:W-:Y:S05]  /*6df0*/  BRA `(.L_x_8519) ;  /* 0x000001a000007947 */ /* 0x000fea0003800000 */
.L_x_8518:
        /* <DEDUP_REMOVED lines=21> */
.L_x_8543:
[----:B------:R-:W2:Y:S02]  /*6f50*/  LDG.E.64 R2, [R4.64] ;  /* 0x0000002404027981 */ /* 0x000ea4000c1e1b00 */
[----:B--2---:R-:W0:Y:S01]  /*6f60*/  I2F.F64.U64 R2, R2 ;  /* 0x0000000200027312 */ /* 0x004e220000301800 */
[----:B------:R-:W-:Y:S05]  /*6f70*/  BRA `(.L_x_8519) ;  /* 0x0000002000007947 */ /* 0x000fea0003800000 */
.L_x_8542:
[----:B------:R-:W2:Y:S02]  /*6f80*/  LDG.E R2, [R4.64] ;  /* 0x0000002404027981 */ /* 0x000ea4000c1e1900 */
[----:B--2---:R-:W0:Y:S02]  /*6f90*/  I2F.F64.U32 R2, R2 ;  /* 0x0000000200027312 */ /* 0x004e240000201800 */
.L_x_8519:
        /* <DEDUP_REMOVED lines=25> */
[----:B------:R-:W-:Y:S02]  /*7130*/  IMAD.MOV.U32 R4, RZ, RZ, R2 ;  /* 0x000000ffff047224 */ /* 0x000fe400078e0002 */
[----:B------:R-:W-:Y:S02]  /*7140*/  IMAD.MOV.U32 R7, RZ, RZ, R3 ;  /* 0x000000ffff077224 */ /* 0x000fe400078e0003 */
[----:B------:R-:W-:Y:S05]  /*7150*/  CALL.REL.NOINC `($__internal_0_$__cuda_sm20_div_rn_f64_full) ;  /* 0x0000919000007944 */ /* 0x000fea0003c00000 */
[----:B------:R-:W-:Y:S02]  /*7160*/  IMAD.MOV.U32 R4, RZ, RZ, R6 ;  /* 0x000000ffff047224 */ /* 0x000fe400078e0006 */
[----:B------:R-:W-:Y:S02]  /*7170*/  IMAD.MOV.U32 R5, RZ, RZ, R7 ;  /* 0x000000ffff057224 */ /* 0x000fe400078e0007 */
.L_x_8548:
[----:B------:R-:W-:Y:S05]  /*7180*/  BSYNC B1 ;  /* 0x0000000000017941 */ /* 0x000fea0003800000 */
.L_x_8547:
[----:B------:R-:W-:Y:S05]  /*7190*/  BSYNC B0 ;  /* 0x0000000000007941 */ /* 0x000fea0003800000 */
.L_x_8546:
        /* <DEDUP_REMOVED lines=15> */
.L_x_8552:
[----:B------:R-:W0:Y:S02]  /*7290*/  F2I.S64.F64.TRUNC R4, R4 ;  /* 0x0000000400047311 */ /* 0x000e24000030d900 */
[----:B0-----:R-:W-:-:S05]  /*72a0*/  IMAD.MOV.U32 R3, RZ, RZ, R4 ;  /* 0x000000ffff037224 */ /* 0x001fca00078e0004 */
[----:B------:R0:W-:Y:S01]  /*72b0*/  STG.E.U8 [R16.64], R3 ;  /* 0x0000000310007986 */ /* 0x0001e2000c101124 */
[----:B------:R-:W-:Y:S05]  /*72c0*/  BRA `(.L_x_8554) ;  /* 0x00000ed000007947 */ /* 0x000fea0003800000 */
.L_x_8551:
        /* <DEDUP_REMOVED lines=9> */
.L_x_8556:
[----:B------:R-:W0:Y:S02]  /*7360*/  F2I.F64.TRUNC R5, R4 ;  /* 0x0000000400057311 */ /* 0x000e24000030d100 */
[----:B0-----:R0:W-:Y:S01]  /*7370*/  STG.E [R16.64], R5 ;  /* 0x0000000510007986 */ /* 0x0011e2000c101924 */
[----:B------:R-:W-:Y:S05]  /*7380*/  BRA `(.L_x_8554) ;  /* 0x00000e1000007947 */ /* 0x000fea0003800000 */
.L_x_8555:
[----:B------:R-:W0:Y:S02]  /*7390*/  F2I.F64.TRUNC R5, R4 ;  /* 0x0000000400057311 */ /* 0x000e24000030d100 */
[----:B0-----:R0:W-:Y:S01]  /*73a0*/  STG.E.U16 [R16.64], R5 ;  /* 0x0000000510007986 */ /* 0x0011e2000c101524 */
[----:B------:R-:W-:Y:S05]  /*73b0*/  BRA `(.L_x_8554) ;  /* 0x00000de000007947 */ /* 0x000fea0003800000 */
.L_x_8550:
        /* <DEDUP_REMOVED lines=11> */
.L_x_8558:
[----:B------:R-:W0:Y:S01]  /*7470*/  F2F.F32.F64 R0, R4 ;  /* 0x0000000400007310 */ /* 0x000e220000301000 */
[----:B------:R-:W0:-:S14]  /*7480*/  DSETP.GEU.AND P0, PT, |R4|, c[0x2][0x0], PT ;  /* 0x008000000400762a */ /* 0x000e1c0003f0e200 */
[----:B0-----:R-:W-:-:S05]  /*7490*/  @!P0 FMUL R0, R0, 1.175494350822287508e-38 ;  /* 0x0080000000008820 */ /* 0x001fca0000400000 */
[----:B------:R-:W-:-:S05]  /*74a0*/  F2FP.PACK_AB R0, RZ, R0 ;  /* 0x00000000ff00723e */ /* 0x000fca00000000ff */
[----:B------:R0:W-:Y:S01]  /*74b0*/  STG.E.U16 [R16.64], R0 ;  /* 0x0000000010007986 */ /* 0x0001e2000c101524 */
[----:B------:R-:W-:Y:S05]  /*74c0*/  BRA `(.L_x_8554) ;  /* 0x00000cd000007947 */ /* 0x000fea0003800000 */
.L_x_8557:
        /* <DEDUP_REMOVED lines=12> */
.L_x_8560:
[----:B------:R-:W0:Y:S01]  /*7590*/  F2F.F32.F64 R0, R4 ;  /* 0x0000000400007310 */ /* 0x000e220000301000 */
[----:B------:R-:W0:-:S14]  /*75a0*/  DSETP.GEU.AND P0, PT, |R4|, c[0x2][0x0], PT ;  /* 0x008000000400762a */ /* 0x000e1c0003f0e200 */
[----:B0-----:R-:W-:-:S05]  /*75b0*/  @!P0 FMUL R0, R0, 1.175494350822287508e-38 ;  /* 0x0080000000008820 */ /* 0x001fca0000400000 */
[----:B------:R-:W-:-:S04]  /*75c0*/  F2FP.PACK_AB R3, RZ, R0 ;  /* 0x00000000ff03723e */ /* 0x000fc800000000ff */
[----:B------:R-:W-:-:S05]  /*75d0*/  PRMT R3, R3, 0x5410, RZ ;  /* 0x0000541003037816 */ /* 0x000fca00000000ff */
[----:B------:R0:W-:Y:S01]  /*75e0*/  STG.E [R16.64], R3 ;  /* 0x0000000310007986 */ /* 0x0001e2000c101924 */
[----:B------:R-:W-:Y:S05]  /*75f0*/  BRA `(.L_x_8554) ;  /* 0x00000ba000007947 */ /* 0x000fea0003800000 */
.L_x_8559:
[----:B------:R0:W-:Y:S01]  /*7600*/  STG.E.64 [R16.64], R4 ;  /* 0x0000000410007986 */ /* 0x0001e2000c101b24 */
[----:B------:R-:W-:Y:S05]  /*7610*/  BRA `(.L_x_8554) ;  /* 0x00000b8000007947 */ /* 0x000fea0003800000 */
.L_x_8549:
        /* <DEDUP_REMOVED lines=12> */
.L_x_8563:
[----:B------:R-:W-:-:S05]  /*76e0*/  CS2R R6, SRZ ;  /* 0x0000000000067805 */ /* 0x000fca000001ff00 */
[----:B------:R0:W-:Y:S01]  /*76f0*/  STG.E.128 [R16.64], R4 ;  /* 0x0000000410007986 */ /* 0x0001e2000c101d24 */
[----:B------:R-:W-:Y:S05]  /*7700*/  BRA `(.L_x_8554) ;  /* 0x00000a9000007947 */ /* 0x000fea0003800000 */
.L_x_8562:
        /* <DEDUP_REMOVED lines=23> */
.L_x_8567:
[----:B------:R-:W-:Y:S05]  /*7880*/  BSYNC B0 ;  /* 0x0000000000007941 */ /* 0x000fea0003800000 */
.L_x_8566:
[----:B------:R-:W-:-:S05]  /*7890*/  LOP3.LUT R3, R0, R3, RZ, 0xfc, !PT ;  /* 0x0000000300037212 */ /* 0x000fca00078efcff */
[----:B------:R0:W-:Y:S01]  /*78a0*/  STG.E.U8 [R16.64], R3 ;  /* 0x0000000310007986 */ /* 0x0001e2000c101124 */
[----:B------:R-:W-:Y:S05]  /*78b0*/  BRA `(.L_x_8554) ;  /* 0x000008e000007947 */ /* 0x000fea0003800000 */
.L_x_8565:
        /* <DEDUP_REMOVED lines=15> */
.L_x_8569:
[----:B------:R-:W-:Y:S01]  /*79b0*/  IMAD.MOV.U32 R0, RZ, RZ, 0x7f ;  /* 0x0000007fff007424 */ /* 0x000fe200078e00ff */
[----:B------:R-:W-:-:S04]  /*79c0*/  ISETP.GT.U32.AND P0, PT, R2, 0x7f800000, PT ;  /* 0x7f8000000200780c */ /* 0x000fc80003f04070 */
[----:B------:R-:W-:-:S04]  /*79d0*/  SEL R0, R0, 0x7c, P0 ;  /* 0x0000007c00007807 */ /* 0x000fc80000000000 */
.L_x_8570:
[----:B------:R-:W-:Y:S05]  /*79e0*/  BSYNC B0 ;  /* 0x0000000000007941 */ /* 0x000fea0003800000 */
.L_x_8568:
[----:B------:R-:W-:-:S04]  /*79f0*/  LOP3.LUT R2, R3, 0x80000000, RZ, 0xc0, !PT ;  /* 0x8000000003027812 */ /* 0x000fc800078ec0ff */
[----:B------:R-:W-:-:S04]  /*7a00*/  SHF.R.U32.HI R3, RZ, 0x18, R2 ;  /* 0x00000018ff037819 */ /* 0x000fc80000011602 */
[----:B------:R-:W-:-:S05]  /*7a10*/  LOP3.LUT R3, R0, R3, RZ, 0xfc, !PT ;  /* 0x0000000300037212 */ /* 0x000fca00078efcff */
[----:B------:R0:W-:Y:S01]  /*7a20*/  STG.E.U8 [R16.64], R3 ;  /* 0x0000000310007986 */ /* 0x0001e2000c101124 */
[----:B------:R-:W-:Y:S05]  /*7a30*/  BRA `(.L_x_8554) ;  /* 0x0000076000007947 */ /* 0x000fea0003800000 */
.L_x_8564:
[----:B------:R-:W0:Y:S01]  /*7a40*/  F2F.F32.F64 R0, R4 ;  /* 0x0000000400007310 */ /* 0x000e220000301000 */
[----:B------:R-:W0:-:S14]  /*7a50*/  DSETP.GEU.AND P0, PT, |R4|, c[0x2][0x0], PT ;  /* 0x008000000400762a */ /* 0x000e1c0003f0e200 */
[----:B0-----:R-:W-:-:S05]  /*7a60*/  @!P0 FMUL R0, R0, 1.175494350822287508e-38 ;  /* 0x0080000000008820 */ /* 0x001fca0000400000 */
[----:B------:R-:W-:-:S05]  /*7a70*/  F2FP.BF16.PACK_AB R0, RZ, R0 ;  /* 0x00000000ff00723e */ /* 0x000fca00000010ff */
[----:B------:R0:W-:Y:S01]  /*7a80*/  STG.E.U16 [R16.64], R0 ;  /* 0x0000000010007986 */ /* 0x0001e2000c101524 */
[----:B------:R-:W-:Y:S05]  /*7a90*/  BRA `(.L_x_8554) ;  /* 0x0000070000007947 */ /* 0x000fea0003800000 */
.L_x_8561:
        /* <DEDUP_REMOVED lines=11> */
.L_x_8573:
        /* <DEDUP_REMOVED lines=19> */
.L_x_8576:
[----:B------:R-:W-:-:S04]  /*7c80*/  LOP3.LUT R2, R3, 0x80000000, RZ, 0xc0, !PT ;  /* 0x8000000003027812 */ /* 0x000fc800078ec0ff */
[----:B------:R-:W-:-:S04]  /*7c90*/  SHF.R.U32.HI R3, RZ, 0x18, R2 ;  /* 0x00000018ff037819 */ /* 0x000fc80000011602 */
[----:B------:R-:W-:-:S04]  /*7ca0*/  LOP3.LUT R0, R0, R3, RZ, 0xfc, !PT ;  /* 0x0000000300007212 */ /* 0x000fc800078efcff */
[----:B------:R-:W-:Y:S02]  /*7cb0*/  PRMT R8, R0, 0x7610, R8 ;  /* 0x0000761000087816 */ /* 0x000fe40000000008 */
.L_x_8575:
[----:B------:R-:W-:Y:S05]  /*7cc0*/  BSYNC B0 ;  /* 0x0000000000007941 */ /* 0x000fea0003800000 */
.L_x_8574:
[----:B------:R0:W-:Y:S01]  /*7cd0*/  STG.E.U8 [R16.64], R8 ;  /* 0x0000000810007986 */ /* 0x0001e2000c101124 */
[----:B------:R-:W-:Y:S05]  /*7ce0*/  BRA `(.L_x_8554) ;  /* 0x000004b000007947 */ /* 0x000fea0003800000 */
.L_x_8572:
        /* <DEDUP_REMOVED lines=19> */
.L_x_8579:
[----:B------:R-:W-:-:S04]  /*7e20*/  LOP3.LUT R2, R3, 0x80000000, RZ, 0xc0, !PT ;  /* 0x8000000003027812 */ /* 0x000fc800078ec0ff */
[----:B------:R-:W-:-:S04]  /*7e30*/  SHF.R.U32.HI R3, RZ, 0x18, R2 ;  /* 0x00000018ff037819 */ /* 0x000fc80000011602 */
[----:B------:R-:W-:-:S04]  /*7e40*/  LOP3.LUT R0, R0, R3, RZ, 0xfc, !PT ;  /* 0x0000000300007212 */ /* 0x000fc800078efcff */
[----:B------:R-:W-:Y:S02]  /*7e50*/  PRMT R8, R0, 0x7610, R8 ;  /* 0x0000761000087816 */ /* 0x000fe40000000008 */
.L_x_8578:
[----:B------:R-:W-:Y:S05]  /*7e60*/  BSYNC B0 ;  /* 0x0000000000007941 */ /* 0x000fea0003800000 */
.L_x_8577:
[----:B------:R0:W-:Y:S01]  /*7e70*/  STG.E.U8 [R16.64], R8 ;  /* 0x0000000810007986 */ /* 0x0001e2000c101124 */
[----:B------:R-:W-:Y:S05]  /*7e80*/  BRA `(.L_x_8554) ;  /* 0x0000031000007947 */ /* 0x000fea0003800000 */
.L_x_8571:
        /* <DEDUP_REMOVED lines=24> */
.L_x_8553:
        /* <DEDUP_REMOVED lines=20> */
.L_x_8581:
[----:B------:R-:W0:Y:S02]  /*8150*/  F2I.U64.F64.TRUNC R4, R4 ;  /* 0x0000000400047311 */ /* 0x000e24000030d800 */
[----:B0-----:R0:W-:Y:S01]  /*8160*/  STG.E.64 [R16.64], R4 ;  /* 0x0000000410007986 */ /* 0x0011e2000c101b24 */
[----:B------:R-:W-:Y:S05]  /*8170*/  BRA `(.L_x_8554) ;  /* 0x0000002000007947 */ /* 0x000fea0003800000 */
.L_x_8580:
[----:B------:R-:W0:Y:S02]  /*8180*/  F2I.U32.F64.TRUNC R5, R4 ;  /* 0x0000000400057311 */ /* 0x000e24000030d000 */
[----:B0-----:R0:W-:Y:S02]  /*8190*/  STG.E [R16.64], R5 ;  /* 0x0000000510007986 */ /* 0x0011e4000c101924 */
.L_x_8554:
        /* <DEDUP_REMOVED lines=258> */
.L_x_8582:
        /* <DEDUP_REMOVED lines=17> */
[----:B-12---:R0:W1:Y:S01]  /*92d0*/  I2F.F64.S16 R22, R2 ;  /* 0x0000000200167312 */ /* 0x0060620000101c00 */
[----:B------:R-:W-:Y:S05]  /*92e0*/  BRA `(.L_x_8588) ;  /* 0x00000e2000007947 */ /* 0x000fea0003800000 */
.L_x_8586:
[----:B------:R-:W2:Y:S02]  /*92f0*/  LDG.E.U8 R2, [R2.64] ;  /* 0x0000002402027981 */ /* 0x000ea4000c1e1100 */
[----:B-12---:R0:W1:Y:S01]  /*9300*/  I2F.F64.U16 R22, R2 ;  /* 0x0000000200167312 */ /* 0x0060620000101800 */
[----:B------:R-:W-:Y:S05]  /*9310*/  BRA `(.L_x_8588) ;  /* 0x00000df000007947 */ /* 0x000fea0003800000 */
.L_x_8585:
[----:B------:R-:W-:-:S13]  /*9320*/  ISETP.NE.AND P0, PT, R4, 0x2, PT ;  /* 0x000000020400780c */ /* 0x000fda0003f05270 */
[----:B------:R-:W-:Y:S05]  /*9330*/  @!P0 BRA `(.L_x_8589) ;  /* 0x000000a000008947 */ /* 0x000fea0003800000 */
[----:B------:R-:W-:-:S13]  /*9340*/  ISETP.NE.AND P0, PT, R4, 0x3, PT ;  /* 0x000000030400780c */ /* 0x000fda0003f05270 */
[----:B------:R-:W-:Y:S05]  /*9350*/  @!P0 BRA `(.L_x_8590) ;  /* 0x0000005000008947 */ /* 0x000fea0003800000 */
[----:B------:R-:W-:-:S13]  /*9360*/  ISETP.NE.AND P0, PT, R4, 0x4, PT ;  /* 0x000000040400780c */ /* 0x000fda0003f05270 */
[----:B------:R-:W-:Y:S05]  /*9370*/  @P0 BRA `(.L_x_8587) ;  /* 0x00000bf000000947 */ /* 0x000fea0003800000 */
[----:B-1----:R-:W2:Y:S02]  /*9380*/  LDG.E.64 R22, [R2.64] ;  /* 0x0000002402167981 */ /* 0x002ea4000c1e1b00 */
[----:B--2---:R-:W0:Y:S01]  /*9390*/  I2F.F64.S64 R22, R22 ;  /* 0x0000001600167312 */ /* 0x004e220000301c00 */
[----:B------:R-:W-:Y:S05]  /*93a0*/  BRA `(.L_x_8588) ;  /* 0x00000d6000007947 */ /* 0x000fea0003800000 */
.L_x_8590:
[----:B------:R-:W2:Y:S02]  /*93b0*/  LDG.E R2, [R2.64] ;  /* 0x0000002402027981 */ /* 0x000ea4000c1e1900 */
[----:B-12---:R0:W1:Y:S01]  /*93c0*/  I2F.F64 R22, R2 ;  /* 0x0000000200167312 */ /* 0x0060620000201c00 */
[----:B------:R-:W-:Y:S05]  /*93d0*/  BRA `(.L_x_8588) ;  /* 0x00000d3000007947 */ /* 0x000fea0003800000 */
.L_x_8589:
[----:B------:R-:W2:Y:S02]  /*93e0*/  LDG.E.U16 R2, [R2.64] ;  /* 0x0000002402027981 */ /* 0x000ea4000c1e1500 */
[----:B-12---:R0:W1:Y:S01]  /*93f0*/  I2F.F64.S16 R22, R2 ;  /* 0x0000000200167312 */ /* 0x0060620000101c00 */
[----:B------:R-:W-:Y:S05]  /*9400*/  BRA `(.L_x_8588) ;  /* 0x00000d0000007947 */ /* 0x000fea0003800000 */
.L_x_8584:
[----:B------:R-:W-:-:S13]  /*9410*/  ISETP.GT.AND P0, PT, R4, 0x6, PT ;  /* 0x000000060400780c */ /* 0x000fda0003f04270 */
[----:B------:R-:W-:Y:S05]  /*9420*/  @P0 BRA `(.L_x_8591) ;  /* 0x000000d000000947 */ /* 0x000fea0003800000 */
[----:B------:R-:W-:-:S13]  /*9430*/  ISETP.NE.AND P0, PT, R4, 0x5, PT ;  /* 0x000000050400780c */ /* 0x000fda0003f05270 */
[----:B------:R-:W-:Y:S05]  /*9440*/  @!P0 BRA `(.L_x_8592) ;  /* 0x0000006000008947 */ /* 0x000fea0003800000 */
[----:B------:R-:W-:-:S13]  /*9450*/  ISETP.NE.AND P0, PT, R4, 0x6, PT ;  /* 0x000000060400780c */ /* 0x000fda0003f05270 */
[----:B------:R-:W-:Y:S05]  /*9460*/  @P0 BRA `(.L_x_8587) ;  /* 0x00000b0000000947 */ /* 0x000fea0003800000 */
[----:B-1----:R-:W2:Y:S02]  /*9470*/  LDG.E R22, [R2.64] ;  /* 0x0000002402167981 */ /* 0x002ea4000c1e1900 */
[----:B--2---:R-:W-:-:S06]  /*9480*/  FMUL.FTZ R22, R22, 1 ;  /* 0x3f80000016167820 */ /* 0x004fcc0000410000 */
[----:B------:R-:W0:Y:S01]  /*9490*/  F2F.F64.F32 R22, R22 ;  /* 0x0000001600167310 */ /* 0x000e220000201800 */
[----:B------:R-:W-:Y:S05]  /*94a0*/  BRA `(.L_x_8588) ;  /* 0x00000c6000007947 */ /* 0x000fea0003800000 */
.L_x_8592:
[----:B------:R-:W2:Y:S02]  /*94b0*/  LDG.E.U16 R0, [R2.64] ;  /* 0x0000002402007981 */ /* 0x000ea4000c1e1500 */
[----:B--2---:R-:W-:-:S05]  /*94c0*/  HADD2.F32 R0, -RZ, R0.H0_H0 ;  /* 0x20000000ff007230 */ /* 0x004fca0000004100 */
[----:B------:R-:W-:-:S04]  /*94d0*/  FMUL.FTZ R0, R0, 1 ;  /* 0x3f80000000007820 */ /* 0x000fc80000410000 */
[----:B-1----:R0:W1:Y:S01]  /*94e0*/  F2F.F64.F32 R22, R0 ;  /* 0x0000000000167310 */ /* 0x0020620000201800 */
[----:B------:R-:W-:Y:S05]  /*94f0*/  BRA `(.L_x_8588) ;  /* 0x00000c1000007947 */ /* 0x000fea0003800000 */
.L_x_8591:
[----:B------:R-:W-:-:S13]  /*9500*/  ISETP.NE.AND P0, PT, R4, 0x7, PT ;  /* 0x000000070400780c */ /* 0x000fda0003f05270 */
[----:B------:R-:W-:Y:S05]  /*9510*/  @!P0 BRA `(.L_x_8593) ;  /* 0x000000d000008947 */ /* 0x000fea0003800000 */
[----:B------:R-:W-:-:S13]  /*9520*/  ISETP.NE.AND P0, PT, R4, 0x8, PT ;  /* 0x000000080400780c */ /* 0x000fda0003f05270 */
[----:B------:R-:W-:Y:S05]  /*9530*/  @!P0 BRA `(.L_x_8594) ;  /* 0x0000006000008947 */ /* 0x000fea0003800000 */
[----:B------:R-:W-:-:S13]  /*9540*/  ISETP.NE.AND P0, PT, R4, 0x9, PT ;  /* 0x000000090400780c */ /* 0x000fda0003f05270 */
[----:B------:R-:W-:Y:S05]  /*9550*/  @P0 BRA `(.L_x_8587) ;  /* 0x00000a1000000947 */ /* 0x000fea0003800000 */
[----:B------:R-:W2:Y:S02]  /*9560*/  LDG.E R2, [R2.64] ;  /* 0x0000002402027981 */ /* 0x000ea4000c1e1900 */
[----:B-12---:R-:W-:-:S06]  /*9570*/  FMUL.FTZ R22, R2, 1 ;  /* 0x3f80000002167820 */ /* 0x006fcc0000410000 */
[----:B------:R-:W0:Y:S01]  /*9580*/  F2F.F64.F32 R22, R22 ;  /* 0x0000001600167310 */ /* 0x000e220000201800 */
[----:B------:R-:W-:Y:S05]  /*9590*/  BRA `(.L_x_8588) ;  /* 0x00000b7000007947 */ /* 0x000fea0003800000 */
.L_x_8594:
[----:B------:R-:W2:Y:S02]  /*95a0*/  LDG.E.U16 R2, [R2.64] ;  /* 0x0000002402027981 */ /* 0x000ea4000c1e1500 */
[----:B--2---:R-:W-:-:S05]  /*95b0*/  HADD2.F32 R0, -RZ, R2.H0_H0 ;  /* 0x20000002ff007230 */ /* 0x004fca0000004100 */
[----:B------:R-:W-:-:S04]  /*95c0*/  FMUL.FTZ R0, R0, 1 ;  /* 0x3f80000000007820 */ /* 0x000fc80000410000 */
[----:B-1----:R0:W1:Y:S01]  /*95d0*/  F2F.F64.F32 R22, R0 ;  /* 0x0000000000167310 */ /* 0x0020620000201800 */
[----:B------:R-:W-:Y:S05]  /*95e0*/  BRA `(.L_x_8588) ;  /* 0x00000b2000007947 */ /* 0x000fea0003800000 */
.L_x_8593:
[----:B-1----:R0:W5:Y:S01]  /*95f0*/  LDG.E.64 R22, [R2.64] ;  /* 0x0000002402167981 */ /* 0x002162000c1e1b00 */
[----:B------:R-:W-:Y:S05]  /*9600*/  BRA `(.L_x_8588) ;  /* 0x00000b0000007947 */ /* 0x000fea0003800000 */
.L_x_8583:
        /* <DEDUP_REMOVED lines=9> */
[----:B-1----:R-:W-:Y:S01]  /*96a0*/  IMAD.MOV.U32 R22, RZ, RZ, RZ ;  /* 0x000000ffff167224 */ /* 0x002fe200078e00ff */
[----:B--2---:R-:W-:-:S04]  /*96b0*/  ISETP.NE.AND P0, PT, R2, RZ, PT ;  /* 0x000000ff0200720c */ /* 0x004fc80003f05270 */
[----:B------:R-:W-:Y:S01]  /*96c0*/  FSEL R23, RZ, 1.875, !P0 ;  /* 0x3ff00000ff177808 */ /* 0x000fe20004000000 */
[----:B------:R-:W-:Y:S05]  /*96d0*/  BRA `(.L_x_8588) ;  /* 0x00000a3000007947 */ /* 0x000fea0003800000 */
.L_x_8597:
[----:B-1----:R0:W5:Y:S01]  /*96e0*/  LDG.E.64 R22, [R2.64] ;  /* 0x0000002402167981 */ /* 0x002162000c1e1b00 */
[----:B------:R-:W-:Y:S05]  /*96f0*/  BRA `(.L_x_8588) ;  /* 0x00000a1000007947 */ /* 0x000fea0003800000 */
.L_x_8596:
        /* <DEDUP_REMOVED lines=26> */
[----:B-1----:R0:W1:Y:S01]  /*98a0*/  F2F.F64.F32 R22, R5 ;  /* 0x0000000500167310 */ /* 0x0020620000201800 */
[----:B------:R-:W-:Y:S05]  /*98b0*/  BRA `(.L_x_8588) ;  /* 0x0000085000007947 */ /* 0x000fea0003800000 */
.L_x_8599:
        /* <DEDUP_REMOVED lines=13> */
[----:B-1----:R0:W1:Y:S01]  /*9990*/  F2F.F64.F32 R22, R4 ;  /* 0x0000000400167310 */ /* 0x0020620000201800 */
[----:B------:R-:W-:Y:S05]  /*99a0*/  BRA `(.L_x_8588) ;  /* 0x0000076000007947 */ /* 0x000fea0003800000 */
.L_x_8598:
[----:B------:R-:W2:Y:S02]  /*99b0*/  LDG.E.U16 R0, [R2.64] ;  /* 0x0000002402007981 */ /* 0x000ea4000c1e1500 */
[----:B--2---:R-:W-:-:S05]  /*99c0*/  PRMT R0, RZ, 0x5410, R0 ;  /* 0x00005410ff007816 */ /* 0x004fca0000000000 */
[----:B------:R-:W-:-:S04]  /*99d0*/  FMUL.FTZ R0, R0, 1 ;  /* 0x3f80000000007820 */ /* 0x000fc80000410000 */
[----:B-1----:R0:W1:Y:S01]  /*99e0*/  F2F.F64.F32 R22, R0 ;  /* 0x0000000000167310 */ /* 0x0020620000201800 */
[----:B------:R-:W-:Y:S05]  /*99f0*/  BRA `(.L_x_8588) ;  /* 0x0000071000007947 */ /* 0x000fea0003800000 */
.L_x_8595:
        /* <DEDUP_REMOVED lines=9> */
[----:B-12---:R0:W1:Y:S01]  /*9a90*/  I2F.F64.U16 R22, R2 ;  /* 0x0000000200167312 */ /* 0x0060620000101800 */
[----:B------:R-:W-:Y:S05]  /*9aa0*/  BRA `(.L_x_8588) ;  /* 0x0000066000007947 */ /* 0x000fea0003800000 */
.L_x_8602:
        /* <DEDUP_REMOVED lines=21> */
.L_x_8606:
[----:B------:R-:W-:Y:S05]  /*9c00*/  BSYNC B1 ;  /* 0x0000000000017941 */ /* 0x000fea0003800000 */
.L_x_8605:
[----:B------:R-:W-:Y:S01]  /*9c10*/  LEA R3, R0, 0x3b800000, 0x17 ;  /* 0x3b80000000037811 */ /* 0x000fe200078eb8ff */
[----:B------:R-:W-:-:S05]  /*9c20*/  IMAD.SHL.U32 R0, R2, 0x100000, RZ ;  /* 0x0010000002007824 */ /* 0x000fca00078e00ff */
[----:B------:R-:W-:Y:S02]  /*9c30*/  LOP3.LUT R0, R3, R0, R4, 0xfe, !PT ;  /* 0x0000000003007212 */ /* 0x000fe400078efe04 */
.L_x_8604:
[----:B------:R-:W-:Y:S05]  /*9c40*/  BSYNC B0 ;  /* 0x0000000000007941 */ /* 0x000fea0003800000 */
.L_x_8603:
[----:B------:R-:W-:-:S04]  /*9c50*/  FMUL.FTZ R0, R0, 1 ;  /* 0x3f80000000007820 */ /* 0x000fc80000410000 */
[----:B-1----:R0:W1:Y:S01]  /*9c60*/  F2F.F64.F32 R22, R0 ;  /* 0x0000000000167310 */ /* 0x0020620000201800 */
[----:B------:R-:W-:Y:S05]  /*9c70*/  BRA `(.L_x_8588) ;  /* 0x0000049000007947 */ /* 0x000fea0003800000 */
.L_x_8601:
        /* <DEDUP_REMOVED lines=21> */
.L_x_8610:
[----:B------:R-:W-:Y:S05]  /*9dd0*/  BSYNC B1 ;  /* 0x0000000000017941 */ /* 0x000fea0003800000 */
.L_x_8609:
[----:B------:R-:W-:Y:S01]  /*9de0*/  LEA R3, R0, 0x37800000, 0x17 ;  /* 0x3780000000037811 */ /* 0x000fe200078eb8ff */
[----:B------:R-:W-:-:S05]  /*9df0*/  IMAD.SHL.U32 R0, R2, 0x200000, RZ ;  /* 0x0020000002007824 */ /* 0x000fca00078e00ff */
[----:B------:R-:W-:Y:S02]  /*9e00*/  LOP3.LUT R0, R3, R0, R4, 0xfe, !PT ;  /* 0x0000000003007212 */ /* 0x000fe400078efe04 */
.L_x_8608:
[----:B------:R-:W-:Y:S05]  /*9e10*/  BSYNC B0 ;  /* 0x0000000000007941 */ /* 0x000fea0003800000 */
.L_x_8607:
[----:B------:R-:W-:-:S04]  /*9e20*/  FMUL.FTZ R0, R0, 1 ;  /* 0x3f80000000007820 */ /* 0x000fc80000410000 */
[----:B-1----:R0:W1:Y:S01]  /*9e30*/  F2F.F64.F32 R22, R0 ;  /* 0x0000000000167310 */ /* 0x0020620000201800 */
[----:B------:R-:W-:Y:S05]  /*9e40*/  BRA `(.L_x_8588) ;  /* 0x000002c000007947 */ /* 0x000fea0003800000 */
.L_x_8600:
        /* <DEDUP_REMOVED lines=14> */
.L_x_8614:
[----:B------:R-:W-:Y:S05]  /*9f30*/  BSYNC B0 ;  /* 0x0000000000007941 */ /* 0x000fea0003800000 */
.L_x_8613:
[----:B------:R-:W-:-:S04]  /*9f40*/  FMUL.FTZ R0, R0, 1 ;  /* 0x3f80000000007820 */ /* 0x000fc80000410000 */
[----:B-1----:R0:W1:Y:S01]  /*9f50*/  F2F.F64.F32 R22, R0 ;  /* 0x0000000000167310 */ /* 0x0020620000201800 */
[----:B------:R-:W-:Y:S05]  /*9f60*/  BRA `(.L_x_8588) ;  /* 0x000001a000007947 */ /* 0x000fea0003800000 */
.L_x_8587:
        /* <DEDUP_REMOVED lines=19> */
[----:B------:R-:W-:Y:S01]  /*a0a0*/  CS2R R22, SRZ ;  /* 0x0000000000167805 */ /* 0x000fe2000001ff00 */
[----:B------:R-:W-:Y:S05]  /*a0b0*/  BRA `(.L_x_8588) ;  /* 0x0000005000007947 */ /* 0x000fea0003800000 */
.L_x_8612:
[----:B-1----:R-:W2:Y:S02]  /*a0c0*/  LDG.E.64 R22, [R2.64] ;  /* 0x0000002402167981 */ /* 0x002ea4000c1e1b00 */
[----:B--2---:R-:W0:Y:S01]  /*a0d0*/  I2F.F64.U64 R22, R22 ;  /* 0x0000001600167312 */ /* 0x004e220000301800 */
[----:B------:R-:W-:Y:S05]  /*a0e0*/  BRA `(.L_x_8588) ;  /* 0x0000002000007947 */ /* 0x000fea0003800000 */
.L_x_8611:
[----:B------:R-:W2:Y:S02]  /*a0f0*/  LDG.E R2, [R2.64] ;  /* 0x0000002402027981 */ /* 0x000ea4000c1e1900 */
[----:B-12---:R0:W1:Y:S02]  /*a100*/  I2F.F64.U32 R22, R2 ;  /* 0x0000000200167312 */ /* 0x0060640000201800 */
.L_x_8588:
        /* <DEDUP_REMOVED lines=17> */
.L_x_8618:
[----:B------:R-:W2:Y:S02]  /*a220*/  LDG.E.U8 R2, [R4.64] ;  /* 0x0000002404027981 */ /* 0x000ea4000c1e1100 */
[----:B--2---:R-:W0:Y:S01]  /*a230*/  I2F.F64.U16 R2, R2 ;  /* 0x0000000200027312 */ /* 0x004e220000101800 */
[----:B------:R-:W-:Y:S05]  /*a240*/  BRA `(.L_x_8620) ;  /* 0x00000df000007947 */ /* 0x000fea0003800000 */
.L_x_8617:
        /* <DEDUP_REMOVED lines=9> */
.L_x_8622:
[----:B------:R-:W2:Y:S02]  /*a2e0*/  LDG.E R2, [R4.64] ;  /* 0x0000002404027981 */ /* 0x000ea4000c1e1900 */
[----:B--2---:R-:W0:Y:S01]  /*a2f0*/  I2F.F64 R2, R2 ;  /* 0x0000000200027312 */ /* 0x004e220000201c00 */
[----:B------:R-:W-:Y:S05]  /*a300*/  BRA `(.L_x_8620) ;  /* 0x00000d3000007947 */ /* 0x000fea0003800000 */
.L_x_8621:
[----:B------:R-:W2:Y:S02]  /*a310*/  LDG.E.U16 R2, [R4.64] ;  /* 0x0000002404027981 */ /* 0x000ea4000c1e1500 */
[----:B--2---:R-:W0:Y:S01]  /*a320*/  I2F.F64.S16 R2, R2 ;  /* 0x0000000200027312 */ /* 0x004e220000101c00 */
[----:B------:R-:W-:Y:S05]  /*a330*/  BRA `(.L_x_8620) ;  /* 0x00000d0000007947 */ /* 0x000fea0003800000 */
.L_x_8616:
        /* <DEDUP_REMOVED lines=10> */
.L_x_8624:
[----:B------:R-:W2:Y:S02]  /*a3e0*/  LDG.E.U16 R0, [R4.64] ;  /* 0x0000002404007981 */ /* 0x000ea4000c1e1500 */
[----:B--2---:R-:W-:-:S05]  /*a3f0*/  HADD2.F32 R0, -RZ, R0.H0_H0 ;  /* 0x20000000ff007230 */ /* 0x004fca0000004100 */
[----:B------:R-:W-:-:S04]  /*a400*/  FMUL.FTZ R0, R0, 1 ;  /* 0x3f80000000007820 */ /* 0x000fc80000410000 */
[----:B------:R0:W2:Y:S01]  /*a410*/  F2F.F64.F32 R2, R0 ;  /* 0x0000000000027310 */ /* 0x0000a20000201800 */
[----:B------:R-:W-:Y:S05]  /*a420*/  BRA `(.L_x_8620) ;  /* 0x00000c1000007947 */ /* 0x000fea0003800000 */
.L_x_8623:
        /* <DEDUP_REMOVED lines=10> */
.L_x_8626:
[----:B------:R-:W2:Y:S02]  /*a4d0*/  LDG.E.U16 R4, [R4.64] ;  /* 0x0000002404047981 */ /* 0x000ea4000c1e1500 */
[----:B--2---:R-:W-:-:S05]  /*a4e0*/  HADD2.F32 R0, -RZ, R4.H0_H0 ;  /* 0x20000004ff007230 */ /* 0x004fca0000004100 */
[----:B------:R-:W-:-:S04]  /*a4f0*/  FMUL.FTZ R0, R0, 1 ;  /* 0x3f80000000007820 */ /* 0x000fc80000410000 */
[----:B------:R0:W2:Y:S01]  /*a500*/  F2F.F64.F32 R2, R0 ;  /* 0x0000000000027310 */ /* 0x0000a20000201800 */
[----:B------:R-:W-:Y:S05]  /*a510*/  BRA `(.L_x_8620) ;  /* 0x00000b2000007947 */ /* 0x000fea0003800000 */
.L_x_8625:
[----:B------:R0:W5:Y:S01]  /*a520*/  LDG.E.64 R2, [R4.64] ;  /* 0x0000002404027981 */ /* 0x000162000c1e1b00 */
[----:B------:R-:W-:Y:S05]  /*a530*/  BRA `(.L_x_8620) ;  /* 0x00000b0000007947 */ /* 0x000fea0003800000 */
.L_x_8615:
        /* <DEDUP_REMOVED lines=13> */
.L_x_8629:
[----:B------:R0:W5:Y:S01]  /*a610*/  LDG.E.64 R2, [R4.64] ;  /* 0x0000002404027981 */ /* 0x000162000c1e1b00 */
[----:B------:R-:W-:Y:S05]  /*a620*/  BRA `(.L_x_8620) ;  /* 0x00000a1000007947 */ /* 0x000fea0003800000 */
.L_x_8628:
        /* <DEDUP_REMOVED lines=28> */
.L_x_8631:
        /* <DEDUP_REMOVED lines=15> */
.L_x_8630:
[----:B------:R-:W2:Y:S02]  /*a8e0*/  LDG.E.U16 R0, [R4.64] ;  /* 0x0000002404007981 */ /* 0x000ea4000c1e1500 */
[----:B--2---:R-:W-:-:S05]  /*a8f0*/  PRMT R0, RZ, 0x5410, R0 ;  /* 0x00005410ff007816 */ /* 0x004fca0000000000 */
[----:B------:R-:W-:-:S04]  /*a900*/  FMUL.FTZ R0, R0, 1 ;  /* 0x3f80000000007820 */ /* 0x000fc80000410000 */
[----:B------:R0:W2:Y:S01]  /*a910*/  F2F.F64.F32 R2, R0 ;  /* 0x0000000000027310 */ /* 0x0000a20000201800 */
[----:B------:R-:W-:Y:S05]  /*a920*/  BRA `(.L_x_8620) ;  /* 0x0000071000007947 */ /* 0x000fea0003800000 */
.L_x_8627:
        /* <DEDUP_REMOVED lines=11> */
.L_x_8634:
        /* <DEDUP_REMOVED lines=21> */
.L_x_8638:
[----:B------:R-:W-:Y:S05]  /*ab30*/  BSYNC B1 ;  /* 0x0000000000017941 */ /* 0x000fea0003800000 */
.L_x_8637:
[----:B------:R-:W-:Y:S01]  /*ab40*/  LEA R3, R0, 0x3b800000, 0x17 ;  /* 0x3b80000000037811 */ /* 0x000fe200078eb8ff */
[----:B------:R-:W-:-:S05]  /*ab50*/  IMAD.SHL.U32 R0, R2, 0x100000, RZ ;  /* 0x0010000002007824 */ /* 0x000fca00078e00ff */
[----:B------:R-:W-:Y:S02]  /*ab60*/  LOP3.LUT R0, R3, R0, R4, 0xfe, !PT ;  /* 0x0000000003007212 */ /* 0x000fe400078efe04 */
.L_x_8636:
[----:B------:R-:W-:Y:S05]  /*ab70*/  BSYNC B0 ;  /* 0x0000000000007941 */ /* 0x000fea0003800000 */
.L_x_8635:
[----:B------:R-:W-:-:S04]  /*ab80*/  FMUL.FTZ R0, R0, 1 ;  /* 0x3f80000000007820 */ /* 0x000fc80000410000 */
[----:B------:R0:W2:Y:S01]  /*ab90*/  F2F.F64.F32 R2, R0 ;  /* 0x0000000000027310 */ /* 0x0000a20000201800 */
[----:B------:R-:W-:Y:S05]  /*aba0*/  BRA `(.L_x_8620) ;  /* 0x0000049000007947 */ /* 0x000fea0003800000 */
.L_x_8633:
        /* <DEDUP_REMOVED lines=21> */
.L_x_8642:
[----:B------:R-:W-:Y:S05]  /*ad00*/  BSYNC B1 ;  /* 0x0000000000017941 */ /* 0x000fea0003800000 */
.L_x_8641:
[----:B------:R-:W-:Y:S01]  /*ad10*/  LEA R3, R0, 0x37800000, 0x17 ;  /* 0x3780000000037811 */ /* 0x000fe200078eb8ff */
[----:B------:R-:W-:-:S05]  /*ad20*/  IMAD.SHL.U32 R0, R2, 0x200000, RZ ;  /* 0x0020000002007824 */ /* 0x000fca00078e00ff */
[----:B------:R-:W-:Y:S02]  /*ad30*/  LOP3.LUT R0, R3, R0, R4, 0xfe, !PT ;  /* 0x0000000003007212 */ /* 0x000fe400078efe04 */
.L_x_8640:
[----:B------:R-:W-:Y:S05]  /*ad40*/  BSYNC B0 ;  /* 0x0000000000007941 */ /* 0x000fea0003800000 */
.L_x_8639:
[----:B------:R-:W-:-:S04]  /*ad50*/  FMUL.FTZ R0, R0, 1 ;  /* 0x3f80000000007820 */ /* 0x000fc80000410000 */
[----:B------:R0:W2:Y:S01]  /*ad60*/  F2F.F64.F32 R2, R0 ;  /* 0x0000000000027310 */ /* 0x0000a20000201800 */
[----:B------:R-:W-:Y:S05]  /*ad70*/  BRA `(.L_x_8620) ;  /* 0x000002c000007947 */ /* 0x000fea0003800000 */
.L_x_8632:
        /* <DEDUP_REMOVED lines=14> */
.L_x_8646:
[----:B------:R-:W-:Y:S05]  /*ae60*/  BSYNC B0 ;  /* 0x0000000000007941 */ /* 0x000fea0003800000 */
.L_x_8645:
[----:B------:R-:W-:-:S04]  /*ae70*/  FMUL.FTZ R0, R0, 1 ;  /* 0x3f80000000007820 */ /* 0x000fc80000410000 */
[----:B------:R0:W2:Y:S01]  /*ae80*/  F2F.F64.F32 R2, R0 ;  /* 0x0000000000027310 */ /* 0x0000a20000201800 */
[----:B------:R-:W-:Y:S05]  /*ae90*/  BRA `(.L_x_8620) ;  /* 0x000001a000007947 */ /* 0x000fea0003800000 */
.L_x_8619:
        /* <DEDUP_REMOVED lines=21> */
.L_x_8644:
[----:B------:R-:W2:Y:S02]  /*aff0*/  LDG.E.64 R2, [R4.64] ;  /* 0x0000002404027981 */ /* 0x000ea4000c1e1b00 */
[----:B--2---:R-:W0:Y:S01]  /*b000*/  I2F.F64.U64 R2, R2 ;  /* 0x0000000200027312 */ /* 0x004e220000301800 */
[----:B------:R-:W-:Y:S05]  /*b010*/  BRA `(.L_x_8620) ;  /* 0x0000002000007947 */ /* 0x000fea0003800000 */
.L_x_8643:
[----:B------:R-:W2:Y:S02]  /*b020*/  LDG.E R2, [R4.64] ;  /* 0x0000002404027981 */ /* 0x000ea4000c1e1900 */
[----:B--2---:R-:W0:Y:S02]  /*b030*/  I2F.F64.U32 R2, R2 ;  /* 0x0000000200027312 */ /* 0x004e240000201800 */
.L_x_8620:
        /* <DEDUP_REMOVED lines=30> */
.L_x_8649:
[----:B------:R-:W-:Y:S05]  /*b220*/  BSYNC B1 ;  /* 0x0000000000017941 */ /* 0x000fea0003800000 */
.L_x_8648:
[----:B------:R-:W-:Y:S05]  /*b230*/  BSYNC B0 ;  /* 0x0000000000007941 */ /* 0x000fea0003800000 */
.L_x_8647:
        /* <DEDUP_REMOVED lines=15> */
.L_x_8653:
[----:B------:R-:W0:Y:S02]  /*b330*/  F2I.S64.F64.TRUNC R4, R4 ;  /* 0x0000000400047311 */ /* 0x000e24000030d900 */
[----:B0-----:R-:W-:-:S05]  /*b340*/  IMAD.MOV.U32 R3, RZ, RZ, R4 ;  /* 0x000000ffff037224 */ /* 0x001fca00078e0004 */
[----:B------:R0:W-:Y:S01]  /*b350*/  STG.E.U8 [R16.64], R3 ;  /* 0x0000000310007986 */ /* 0x0001e2000c101124 */
[----:B------:R-:W-:Y:S05]  /*b360*/  BRA `(.L_x_8655) ;  /* 0x00000ed000007947 */ /* 0x000fea0003800000 */
.L_x_8652:
        /* <DEDUP_REMOVED lines=9> */
.L_x_8657:
[----:B------:R-:W0:Y:S02]  /*b400*/  F2I.F64.TRUNC R5, R4 ;  /* 0x0000000400057311 */ /* 0x000e24000030d100 */
[----:B0-----:R0:W-:Y:S01]  /*b410*/  STG.E [R16.64], R5 ;  /* 0x0000000510007986 */ /* 0x0011e2000c101924 */
[----:B------:R-:W-:Y:S05]  /*b420*/  BRA `(.L_x_8655) ;  /* 0x00000e1000007947 */ /* 0x000fea0003800000 */
.L_x_8656:
[----:B------:R-:W0:Y:S02]  /*b430*/  F2I.F64.TRUNC R5, R4 ;  /* 0x0000000400057311 */ /* 0x000e24000030d100 */
[----:B0-----:R0:W-:Y:S01]  /*b440*/  STG.E.U16 [R16.64], R5 ;  /* 0x0000000510007986 */ /* 0x0011e2000c101524 */
[----:B------:R-:W-:Y:S05]  /*b450*/  BRA `(.L_x_8655) ;  /* 0x00000de000007947 */ /* 0x000fea0003800000 */
.L_x_8651:
        /* <DEDUP_REMOVED lines=11> */
.L_x_8659:
[----:B------:R-:W0:Y:S01]  /*b510*/  F2F.F32.F64 R0, R4 ;  /* 0x0000000400007310 */ /* 0x000e220000301000 */
[----:B------:R-:W0:-:S14]  /*b520*/  DSETP.GEU.AND P0, PT, |R4|, c[0x2][0x0], PT ;  /* 0x008000000400762a */ /* 0x000e1c0003f0e200 */
[----:B0-----:R-:W-:-:S05]  /*b530*/  @!P0 FMUL R0, R0, 1.175494350822287508e-38 ;  /* 0x0080000000008820 */ /* 0x001fca0000400000 */
[----:B------:R-:W-:-:S05]  /*b540*/  F2FP.PACK_AB R0, RZ, R0 ;  /* 0x00000000ff00723e */ /* 0x000fca00000000ff */
[----:B------:R0:W-:Y:S01]  /*b550*/  STG.E.U16 [R16.64], R0 ;  /* 0x0000000010007986 */ /* 0x0001e2000c101524 */
[----:B------:R-:W-:Y:S05]  /*b560*/  BRA `(.L_x_8655) ;  /* 0x00000cd000007947 */ /* 0x000fea0003800000 */
.L_x_8658:
        /* <DEDUP_REMOVED lines=12> */
.L_x_8661:
[----:B------:R-:W0:Y:S01]  /*b630*/  F2F.F32.F64 R0, R4 ;  /* 0x0000000400007310 */ /* 0x000e220000301000 */
[----:B------:R-:W0:-:S14]  /*b640*/  DSETP.GEU.AND P0, PT, |R4|, c[0x2][0x0], PT ;  /* 0x008000000400762a */ /* 0x000e1c0003f0e200 */
[----:B0-----:R-:W-:-:S05]  /*b650*/  @!P0 FMUL R0, R0, 1.175494350822287508e-38 ;  /* 0x0080000000008820 */ /* 0x001fca0000400000 */
[----:B------:R-:W-:-:S04]  /*b660*/  F2FP.PACK_AB R3, RZ, R0 ;  /* 0x00000000ff03723e */ /* 0x000fc800000000ff */
[----:B------:R-:W-:-:S05]  /*b670*/  PRMT R3, R3, 0x5410, RZ ;  /* 0x0000541003037816 */ /* 0x000fca00000000ff */
[----:B------:R0:W-:Y:S01]  /*b680*/  STG.E [R16.64], R3 ;  /* 0x0000000310007986 */ /* 0x0001e2000c101924 */
[----:B------:R-:W-:Y:S05]  /*b690*/  BRA `(.L_x_8655) ;  /* 0x00000ba000007947 */ /* 0x000fea0003800000 */
.L_x_8660:
[----:B------:R0:W-:Y:S01]  /*b6a0*/  STG.E.64 [R16.64], R4 ;  /* 0x0000000410007986 */ /* 0x0001e2000c101b24 */
[----:B------:R-:W-:Y:S05]  /*b6b0*/  BRA `(.L_x_8655) ;  /* 0x00000b8000007947 */ /* 0x000fea0003800000 */
.L_x_8650:
        /* <DEDUP_REMOVED lines=12> */
.L_x_8664:
[----:B------:R-:W-:-:S05]  /*b780*/  CS2R R6, SRZ ;  /* 0x0000000000067805 */ /* 0x000fca000001ff00 */
[----:B------:R0:W-:Y:S01]  /*b790*/  STG.E.128 [R16.64], R4 ;  /* 0x0000000410007986 */ /* 0x0001e2000c101d24 */
[----:B------:R-:W-:Y:S05]  /*b7a0*/  BRA `(.L_x_8655) ;  /* 0x00000a9000007947 */ /* 0x000fea0003800000 */
.L_x_8663:
        /* <DEDUP_REMOVED lines=23> */
.L_x_8668:
[----:B------:R-:W-:Y:S05]  /*b920*/  BSYNC B0 ;  /* 0x0000000000007941 */ /* 0x000fea0003800000 */
.L_x_8667:
[----:B------:R-:W-:-:S05]  /*b930*/  LOP3.LUT R3, R0, R3, RZ, 0xfc, !PT ;  /* 0x0000000300037212 */ /* 0x000fca00078efcff */
[----:B------:R0:W-:Y:S01]  /*b940*/  STG.E.U8 [R16.64], R3 ;  /* 0x0000000310007986 */ /* 0x0001e2000c101124 */
[----:B------:R-:W-:Y:S05]  /*b950*/  BRA `(.L_x_8655) ;  /* 0x000008e000007947 */ /* 0x000fea0003800000 */
.L_x_8666:
        /* <DEDUP_REMOVED lines=15> */
.L_x_8670:
[----:B------:R-:W-:Y:S01]  /*ba50*/  IMAD.MOV.U32 R0, RZ, RZ, 0x7f ;  /* 0x0000007fff007424 */ /* 0x000fe200078e00ff */
[----:B------:R-:W-:-:S04]  /*ba60*/  ISETP.GT.U32.AND P0, PT, R2, 0x7f800000, PT ;  /* 0x7f8000000200780c */ /* 0x000fc80003f04070 */
[----:B------:R-:W-:-:S04]  /*ba70*/  SEL R0, R0, 0x7c, P0 ;  /* 0x0000007c00007807 */ /* 0x000fc80000000000 */
.L_x_8671:
[----:B------:R-:W-:Y:S05]  /*ba80*/  BSYNC B0 ;  /* 0x0000000000007941 */ /* 0x000fea0003800000 */
.L_x_8669:
[----:B------:R-:W-:-:S04]  /*ba90*/  LOP3.LUT R2, R3, 0x80000000, RZ, 0xc0, !PT ;  /* 0x8000000003027812 */ /* 0x000fc800078ec0ff */
[----:B------:R-:W-:-:S04]  /*baa0*/  SHF.R.U32.HI R3, RZ, 0x18, R2 ;  /* 0x00000018ff037819 */ /* 0x000fc80000011602 */
[----:B------:R-:W-:-:S05]  /*bab0*/  LOP3.LUT R3, R0, R3, RZ, 0xfc, !PT ;  /* 0x0000000300037212 */ /* 0x000fca00078efcff */
[----:B------:R0:W-:Y:S01]  /*bac0*/  STG.E.U8 [R16.64], R3 ;  /* 0x0000000310007986 */ /* 0x0001e2000c101124 */
[----:B------:R-:W-:Y:S05]  /*bad0*/  BRA `(.L_x_8655) ;  /* 0x0000076000007947 */ /* 0x000fea0003800000 */
.L_x_8665:
[----:B------:R-:W0:Y:S01]  /*bae0*/  F2F.F32.F64 R0, R4 ;  /* 0x0000000400007310 */ /* 0x000e220000301000 */
[----:B------:R-:W0:-:S14]  /*baf0*/  DSETP.GEU.AND P0, PT, |R4|, c[0x2][0x0], PT ;  /* 0x008000000400762a */ /* 0x000e1c0003f0e200 */
[----:B0-----:R-:W-:-:S05]  /*bb00*/  @!P0 FMUL R0, R0, 1.175494350822287508e-38 ;  /* 0x0080000000008820 */ /* 0x001fca0000400000 */
[----:B------:R-:W-:-:S05]  /*bb10*/  F2FP.BF16.PACK_AB R0, RZ, R0 ;  /* 0x00000000ff00723e */ /* 0x000fca00000010ff */
[----:B------:R0:W-:Y:S01]  /*bb20*/  STG.E.U16 [R16.64], R0 ;  /* 0x0000000010007986 */ /* 0x0001e2000c101524 */
[----:B------:R-:W-:Y:S05]  /*bb30*/  BRA `(.L_x_8655) ;  /* 0x0000070000007947 */ /* 0x000fea0003800000 */
.L_x_8662:
        /* <DEDUP_REMOVED lines=11> */
.L_x_8674:
        /* <DEDUP_REMOVED lines=19> */
.L_x_8677:
[----:B------:R-:W-:-:S04]  /*bd20*/  LOP3.LUT R2, R3, 0x80000000, RZ, 0xc0, !PT ;  /* 0x8000000003027812 */ /* 0x000fc800078ec0ff */
[----:B------:R-:W-:-:S04]  /*bd30*/  SHF.R.U32.HI R3, RZ, 0x18, R2 ;  /* 0x00000018ff037819 */ /* 0x000fc80000011602 */
[----:B------:R-:W-:-:S04]  /*bd40*/  LOP3.LUT R0, R0, R3, RZ, 0xfc, !PT ;  /* 0x0000000300007212 */ /* 0x000fc800078efcff */
[----:B------:R-:W-:Y:S02]  /*bd50*/  PRMT R8, R0, 0x7610, R8 ;  /* 0x0000761000087816 */ /* 0x000fe40000000008 */
.L_x_8676:
[----:B------:R-:W-:Y:S05]  /*bd60*/  BSYNC B0 ;  /* 0x0000000000007941 */ /* 0x000fea0003800000 */
.L_x_8675:
[----:B------:R0:W-:Y:S01]  /*bd70*/  STG.E.U8 [R16.64], R8 ;  /* 0x0000000810007986 */ /* 0x0001e2000c101124 */
[----:B------:R-:W-:Y:S05]  /*bd80*/  BRA `(.L_x_8655) ;  /* 0x000004b000007947 */ /* 0x000fea0003800000 */
.L_x_8673:
        /* <DEDUP_REMOVED lines=19> */
.L_x_8680:
[----:B------:R-:W-:-:S04]  /*bec0*/  LOP3.LUT R2, R3, 0x80000000, RZ, 0xc0, !PT ;  /* 0x8000000003027812 */ /* 0x000fc800078ec0ff */
[----:B------:R-:W-:-:S04]  /*bed0*/  SHF.R.U32.HI R3, RZ, 0x18, R2 ;  /* 0x00000018ff037819 */ /* 0x000fc80000011602 */
[----:B------:R-:W-:-:S04]  /*bee0*/  LOP3.LUT R0, R0, R3, RZ, 0xfc, !PT ;  /* 0x0000000300007212 */ /* 0x000fc800078efcff */
[----:B------:R-:W-:Y:S02]  /*bef0*/  PRMT R8, R0, 0x7610, R8 ;  /* 0x0000761000087816 */ /* 0x000fe40000000008 */
.L_x_8679:
[----:B------:R-:W-:Y:S05]  /*bf00*/  BSYNC B0 ;  /* 0x0000000000007941 */ /* 0x000fea0003800000 */
.L_x_8678:
[----:B------:R0:W-:Y:S01]  /*bf10*/  STG.E.U8 [R16.64], R8 ;  /* 0x0000000810007986 */ /* 0x0001e2000c101124 */
[----:B------:R-:W-:Y:S05]  /*bf20*/  BRA `(.L_x_8655) ;  /* 0x0000031000007947 */ /* 0x000fea0003800000 */
.L_x_8672:
        /* <DEDUP_REMOVED lines=24> */
.L_x_8654:
        /* <DEDUP_REMOVED lines=20> */
.L_x_8682:
[----:B------:R-:W0:Y:S02]  /*c1f0*/  F2I.U64.F64.TRUNC R4, R4 ;  /* 0x0000000400047311 */ /* 0x000e24000030d800 */
[----:B0-----:R0:W-:Y:S01]  /*c200*/  STG.E.64 [R16.64], R4 ;  /* 0x0000000410007986 */ /* 0x0011e2000c101b24 */
[----:B------:R-:W-:Y:S05]  /*c210*/  BRA `(.L_x_8655) ;  /* 0x0000002000007947 */ /* 0x000fea0003800000 */
.L_x_8681:
[----:B------:R-:W0:Y:S02]  /*c220*/  F2I.U32.F64.TRUNC R5, R4 ;  /* 0x0000000400057311 */ /* 0x000e24000030d000 */
[----:B0-----:R0:W-:Y:S02]  /*c230*/  STG.E [R16.64], R5 ;  /* 0x0000000510007986 */ /* 0x0011e4000c101924 */
.L_x_8655:
[----:B------:R-:W-:Y:S02]  /*c240*/  IADD3 R19, R19, 0x80, RZ ;  /* 0x0000008013137810 */ /* 0x000fe40007ffe0ff */
.L_x_8480:
[----:B------:R-:W-:Y:S05]  /*c250*/  BSYNC B6 ;  /* 0x0000000000067941 */ /* 0x000fea0003800000 */
.L_x_8479:
[----:B------:R-:W-:-:S13]  /*c260*/  ISETP.GE.AND P0, PT, R19, c[0x0][0x160], PT ;  /* 0x0000580013007a0c */ /* 0x000fda0003f06270 */
[----:B------:R-:W-:Y:S05]  /*c270*/  @P0 EXIT ;  /* 0x000000000000094d */ /* 0x000fea0003800000 */
[----:B------:R-:W-:Y:S01]  /*c280*/  ISETP.NE.AND P0, PT, RZ, c[0x0][0x168], PT ;  /* 0x00005a00ff007a0c */ /* 0x000fe20003f05270 */
[----:B-1----:R-:W-:Y:S02]  /*c290*/  IMAD.MOV.U32 R22, RZ, RZ, RZ ;  /* 0x000000ffff167224 */ /* 0x002fe400078e00ff */
        /* <DEDUP_REMOVED lines=253> */
.L_x_8683:
        /* <DEDUP_REMOVED lines=19> */
.L_x_8687:
[----:B------:R-:W2:Y:S02]  /*d3a0*/  LDG.E.U8 R2, [R2.64] ;  /* 0x0000002402027981 */ /* 0x000ea4000c1e1100 */
[----:B--2---:R0:W1:Y:S01]  /*d3b0*/  I2F.F64.U16 R18, R2 ;  /* 0x0000000200127312 */ /* 0x0040620000101800 */
[----:B------:R-:W-:Y:S05]  /*d3c0*/  BRA `(.L_x_8689) ;  /* 0x00000df000007947 */ /* 0x000fea0003800000 */
.L_x_8686:
        /* <DEDUP_REMOVED lines=9> */
.L_x_8691:
[----:B------:R-:W2:Y:S02]  /*d460*/  LDG.E R2, [R2.64] ;  /* 0x0000002402027981 */ /* 0x000ea4000c1e1900 */
[----:B--2---:R0:W1:Y:S01]  /*d470*/  I2F.F64 R18, R2 ;  /* 0x0000000200127312 */ /* 0x0040620000201c00 */
[----:B------:R-:W-:Y:S05]  /*d480*/  BRA `(.L_x_8689) ;  /* 0x00000d3000007947 */ /* 0x000fea0003800000 */
.L_x_8690:
[----:B------:R-:W2:Y:S02]  /*d490*/  LDG.E.U16 R2, [R2.64] ;  /* 0x0000002402027981 */ /* 0x000ea4000c1e1500 */
[----:B--2---:R0:W1:Y:S01]  /*d4a0*/  I2F.F64.S16 R18, R2 ;  /* 0x0000000200127312 */ /* 0x0040620000101c00 */
[----:B------:R-:W-:Y:S05]  /*d4b0*/  BRA `(.L_x_8689) ;  /* 0x00000d0000007947 */ /* 0x000fea0003800000 */
.L_x_8685:
        /* <DEDUP_REMOVED lines=10> */
.L_x_8693:
[----:B------:R-:W2:Y:S02]  /*d560*/  LDG.E.U16 R0, [R2.64] ;  /* 0x0000002402007981 */ /* 0x000ea4000c1e1500 */
[----:B--2---:R-:W-:-:S05]  /*d570*/  HADD2.F32 R0, -RZ, R0.H0_H0 ;  /* 0x20000000ff007230 */ /* 0x004fca0000004100 */
[----:B------:R-:W-:-:S04]  /*d580*/  FMUL.FTZ R0, R0, 1 ;  /* 0x3f80000000007820 */ /* 0x000fc80000410000 */
[----:B------:R0:W1:Y:S01]  /*d590*/  F2F.F64.F32 R18, R0 ;  /* 0x0000000000127310 */ /* 0x0000620000201800 */
[----:B------:R-:W-:Y:S05]  /*d5a0*/  BRA `(.L_x_8689) ;  /* 0x00000c1000007947 */ /* 0x000fea0003800000 */
.L_x_8692:
        /* <DEDUP_REMOVED lines=10> */
.L_x_8695:
[----:B------:R-:W2:Y:S02]  /*d650*/  LDG.E.U16 R2, [R2.64] ;  /* 0x0000002402027981 */ /* 0x000ea4000c1e1500 */
[----:B--2---:R-:W-:-:S05]  /*d660*/  HADD2.F32 R0, -RZ, R2.H0_H0 ;  /* 0x20000002ff007230 */ /* 0x004fca0000004100 */
[----:B------:R-:W-:-:S04]  /*d670*/  FMUL.FTZ R0, R0, 1 ;  /* 0x3f80000000007820 */ /* 0x000fc80000410000 */
[----:B------:R0:W1:Y:S01]  /*d680*/  F2F.F64.F32 R18, R0 ;  /* 0x0000000000127310 */ /* 0x0000620000201800 */
[----:B------:R-:W-:Y:S05]  /*d690*/  BRA `(.L_x_8689) ;  /* 0x00000b2000007947 */ /* 0x000fea0003800000 */
.L_x_8694:
[----:B------:R0:W5:Y:S01]  /*d6a0*/  LDG.E.64 R18, [R2.64] ;  /* 0x0000002402127981 */ /* 0x000162000c1e1b00 */
[----:B------:R-:W-:Y:S05]  /*d6b0*/  BRA `(.L_x_8689) ;  /* 0x00000b0000007947 */ /* 0x000fea0003800000 */
.L_x_8684:
        /* <DEDUP_REMOVED lines=13> */
.L_x_8698:
[----:B------:R0:W5:Y:S01]  /*d790*/  LDG.E.64 R18, [R2.64] ;  /* 0x0000002402127981 */ /* 0x000162000c1e1b00 */
[----:B------:R-:W-:Y:S05]  /*d7a0*/  BRA `(.L_x_8689) ;  /* 0x00000a1000007947 */ /* 0x000fea0003800000 */
.L_x_8697:
        /* <DEDUP_REMOVED lines=28> */
.L_x_8700:
        /* <DEDUP_REMOVED lines=15> */
.L_x_8699:
[----:B------:R-:W2:Y:S02]  /*da60*/  LDG.E.U16 R0, [R2.64] ;  /* 0x0000002402007981 */ /* 0x000ea4000c1e1500 */
[----:B--2---:R-:W-:-:S05]  /*da70*/  PRMT R0, RZ, 0x5410, R0 ;  /* 0x00005410ff007816 */ /* 0x004fca0000000000 */
[----:B------:R-:W-:-:S04]  /*da80*/  FMUL.FTZ R0, R0, 1 ;  /* 0x3f80000000007820 */ /* 0x000fc80000410000 */
[----:B------:R0:W1:Y:S01]  /*da90*/  F2F.F64.F32 R18, R0 ;  /* 0x0000000000127310 */ /* 0x0000620000201800 */
[----:B------:R-:W-:Y:S05]  /*daa0*/  BRA `(.L_x_8689) ;  /* 0x0000071000007947 */ /* 0x000fea0003800000 */
.L_x_8696:
        /* <DEDUP_REMOVED lines=11> */
.L_x_8703:
        /* <DEDUP_REMOVED lines=21> */
.L_x_8707:
[----:B------:R-:W-:Y:S05]  /*dcb0*/  BSYNC B1 ;  /* 0x0000000000017941 */ /* 0x000fea0003800000 */
.L_x_8706:
[----:B------:R-:W-:Y:S01]  /*dcc0*/  LEA R3, R0, 0x3b800000, 0x17 ;  /* 0x3b80000000037811 */ /* 0x000fe200078eb8ff */
[----:B------:R-:W-:-:S05]  /*dcd0*/  IMAD.SHL.U32 R0, R2, 0x100000, RZ ;  /* 0x0010000002007824 */ /* 0x000fca00078e00ff */
[----:B------:R-:W-:Y:S02]  /*dce0*/  LOP3.LUT R0, R3, R0, R4, 0xfe, !PT ;  /* 0x0000000003007212 */ /* 0x000fe400078efe04 */
.L_x_8705:
[----:B------:R-:W-:Y:S05]  /*dcf0*/  BSYNC B0 ;  /* 0x0000000000007941 */ /* 0x000fea0003800000 */
.L_x_8704:
[----:B------:R-:W-:-:S04]  /*dd00*/  FMUL.FTZ R0, R0, 1 ;  /* 0x3f80000000007820 */ /* 0x000fc80000410000 */
[----:B------:R0:W1:Y:S01]  /*dd10*/  F2F.F64.F32 R18, R0 ;  /* 0x0000000000127310 */ /* 0x0000620000201800 */
[----:B------:R-:W-:Y:S05]  /*dd20*/  BRA `(.L_x_8689) ;  /* 0x0000049000007947 */ /* 0x000fea0003800000 */
.L_x_8702:
        /* <DEDUP_REMOVED lines=21> */
.L_x_8711:
[----:B------:R-:W-:Y:S05]  /*de80*/  BSYNC B1 ;  /* 0x0000000000017941 */ /* 0x000fea0003800000 */
.L_x_8710:
[----:B------:R-:W-:Y:S01]  /*de90*/  LEA R3, R0, 0x37800000, 0x17 ;  /* 0x3780000000037811 */ /* 0x000fe200078eb8ff */
[----:B------:R-:W-:-:S05]  /*dea0*/  IMAD.SHL.U32 R0, R2, 0x200000, RZ ;  /* 0x0020000002007824 */ /* 0x000fca00078e00ff */
[----:B------:R-:W-:Y:S02]  /*deb0*/  LOP3.LUT R0, R3, R0, R4, 0xfe, !PT ;  /* 0x0000000003007212 */ /* 0x000fe400078efe04 */
.L_x_8709:
[----:B------:R-:W-:Y:S05]  /*dec0*/  BSYNC B0 ;  /* 0x0000000000007941 */ /* 0x000fea0003800000 */
.L_x_8708:
[----:B------:R-:W-:-:S04]  /*ded0*/  FMUL.FTZ R0, R0, 1 ;  /* 0x3f80000000007820 */ /* 0x000fc80000410000 */
[----:B------:R0:W1:Y:S01]  /*dee0*/  F2F.F64.F32 R18, R0 ;  /* 0x0000000000127310 */ /* 0x0000620000201800 */
[----:B------:R-:W-:Y:S05]  /*def0*/  BRA `(.L_x_8689) ;  /* 0x000002c000007947 */ /* 0x000fea0003800000 */
.L_x_8701:
        /* <DEDUP_REMOVED lines=14> */
.L_x_8715:
[----:B------:R-:W-:Y:S05]  /*dfe0*/  BSYNC B0 ;  /* 0x0000000000007941 */ /* 0x000fea0003800000 */
.L_x_8714:
[----:B------:R-:W-:-:S04]  /*dff0*/  FMUL.FTZ R0, R0, 1 ;  /* 0x3f80000000007820 */ /* 0x000fc80000410000 */
[----:B------:R0:W1:Y:S01]  /*e000*/  F2F.F64.F32 R18, R0 ;  /* 0x0000000000127310 */ /* 0x0000620000201800 */
[----:B------:R-:W-:Y:S05]  /*e010*/  BRA `(.L_x_8689) ;  /* 0x000001a000007947 */ /* 0x000fea0003800000 */
.L_x_8688:
        /* <DEDUP_REMOVED lines=21> */
.L_x_8713:
[----:B------:R-:W2:Y:S02]  /*e170*/  LDG.E.64 R18, [R2.64] ;  /* 0x0000002402127981 */ /* 0x000ea4000c1e1b00 */
[----:B--2---:R-:W0:Y:S01]  /*e180*/  I2F.F64.U64 R18, R18 ;  /* 0x0000001200127312 */ /* 0x004e220000301800 */
[----:B------:R-:W-:Y:S05]  /*e190*/  BRA `(.L_x_8689) ;  /* 0x0000002000007947 */ /* 0x000fea0003800000 */
.L_x_8712:
[----:B------:R-:W2:Y:S02]  /*e1a0*/  LDG.E R2, [R2.64] ;  /* 0x0000002402027981 */ /* 0x000ea4000c1e1900 */
[----:B--2---:R0:W1:Y:S02]  /*e1b0*/  I2F.F64.U32 R18, R2 ;  /* 0x0000000200127312 */ /* 0x0040640000201800 */
.L_x_8689:
        /* <DEDUP_REMOVED lines=17> */
.L_x_8719:
[----:B------:R-:W2:Y:S02]  /*e2d0*/  LDG.E.U8 R2, [R22.64] ;  /* 0x0000002416027981 */ /* 0x000ea4000c1e1100 */
[----:B--2---:R-:W0:Y:S01]  /*e2e0*/  I2F.F64.U16 R2, R2 ;  /* 0x0000000200027312 */ /* 0x004e220000101800 */
[----:B------:R-:W-:Y:S05]  /*e2f0*/  BRA `(.L_x_8721) ;  /* 0x00000df000007947 */ /* 0x000fea0003800000 */
.L_x_8718:
        /* <DEDUP_REMOVED lines=9> */
.L_x_8723:
[----:B------:R-:W2:Y:S02]  /*e390*/  LDG.E R2, [R22.64] ;  /* 0x0000002416027981 */ /* 0x000ea4000c1e1900 */
[----:B--2---:R-:W0:Y:S01]  /*e3a0*/  I2F.F64 R2, R2 ;  /* 0x0000000200027312 */ /* 0x004e220000201c00 */
[----:B------:R-:W-:Y:S05]  /*e3b0*/  BRA `(.L_x_8721) ;  /* 0x00000d3000007947 */ /* 0x000fea0003800000 */
.L_x_8722:
[----:B------:R-:W2:Y:S02]  /*e3c0*/  LDG.E.U16 R2, [R22.64] ;  /* 0x0000002416027981 */ /* 0x000ea4000c1e1500 */
[----:B--2---:R-:W0:Y:S01]  /*e3d0*/  I2F.F64.S16 R2, R2 ;  /* 0x0000000200027312 */ /* 0x004e220000101c00 */
[----:B------:R-:W-:Y:S05]  /*e3e0*/  BRA `(.L_x_8721) ;  /* 0x00000d0000007947 */ /* 0x000fea0003800000 */
.L_x_8717:
        /* <DEDUP_REMOVED lines=10> */
.L_x_8725:
[----:B------:R-:W2:Y:S02]  /*e490*/  LDG.E.U16 R0, [R22.64] ;  /* 0x0000002416007981 */ /* 0x000ea4000c1e1500 */
[----:B--2---:R-:W-:-:S05]  /*e4a0*/  HADD2.F32 R0, -RZ, R0.H0_H0 ;  /* 0x20000000ff007230 */ /* 0x004fca0000004100 */
[----:B------:R-:W-:-:S04]  /*e4b0*/  FMUL.FTZ R0, R0, 1 ;  /* 0x3f80000000007820 */ /* 0x000fc80000410000 */
[----:B------:R0:W2:Y:S01]  /*e4c0*/  F2F.F64.F32 R2, R0 ;  /* 0x0000000000027310 */ /* 0x0000a20000201800 */
[----:B------:R-:W-:Y:S05]  /*e4d0*/  BRA `(.L_x_8721) ;  /* 0x00000c1000007947 */ /* 0x000fea0003800000 */
.L_x_8724:
        /* <DEDUP_REMOVED lines=10> */
.L_x_8727:
[----:B------:R-:W2:Y:S02]  /*e580*/  LDG.E.U16 R22, [R22.64] ;  /* 0x0000002416167981 */ /* 0x000ea4000c1e1500 */
[----:B--2---:R-:W-:-:S05]  /*e590*/  HADD2.F32 R0, -RZ, R22.H0_H0 ;  /* 0x20000016ff007230 */ /* 0x004fca0000004100 */
[----:B------:R-:W-:-:S04]  /*e5a0*/  FMUL.FTZ R0, R0, 1 ;  /* 0x3f80000000007820 */ /* 0x000fc80000410000 */
[----:B------:R0:W2:Y:S01]  /*e5b0*/  F2F.F64.F32 R2, R0 ;  /* 0x0000000000027310 */ /* 0x0000a20000201800 */
[----:B------:R-:W-:Y:S05]  /*e5c0*/  BRA `(.L_x_8721) ;  /* 0x00000b2000007947 */ /* 0x000fea0003800000 */
.L_x_8726:
[----:B------:R0:W5:Y:S01]  /*e5d0*/  LDG.E.64 R2, [R22.64] ;  /* 0x0000002416027981 */ /* 0x000162000c1e1b00 */
[----:B------:R-:W-:Y:S05]  /*e5e0*/  BRA `(.L_x_8721) ;  /* 0x00000b0000007947 */ /* 0x000fea0003800000 */
.L_x_8716:
        /* <DEDUP_REMOVED lines=13> */
.L_x_8730:
[----:B------:R0:W5:Y:S01]  /*e6c0*/  LDG.E.64 R2, [R22.64] ;  /* 0x0000002416027981 */ /* 0x000162000c1e1b00 */
[----:B------:R-:W-:Y:S05]  /*e6d0*/  BRA `(.L_x_8721) ;  /* 0x00000a1000007947 */ /* 0x000fea0003800000 */
.L_x_8729:
        /* <DEDUP_REMOVED lines=28> */
.L_x_8732:
        /* <DEDUP_REMOVED lines=15> */
.L_x_8731:
[----:B------:R-:W2:Y:S02]  /*e990*/  LDG.E.U16 R0, [R22.64] ;  /* 0x0000002416007981 */ /* 0x000ea4000c1e1500 */
[----:B--2---:R-:W-:-:S05]  /*e9a0*/  PRMT R0, RZ, 0x5410, R0 ;  /* 0x00005410ff007816 */ /* 0x004fca0000000000 */
[----:B------:R-:W-:-:S04]  /*e9b0*/  FMUL.FTZ R0, R0, 1 ;  /* 0x3f80000000007820 */ /* 0x000fc80000410000 */
[----:B------:R0:W2:Y:S01]  /*e9c0*/  F2F.F64.F32 R2, R0 ;  /* 0x0000000000027310 */ /* 0x0000a20000201800 */
[----:B------:R-:W-:Y:S05]  /*e9d0*/  BRA `(.L_x_8721) ;  /* 0x0000071000007947 */ /* 0x000fea0003800000 */
.L_x_8728:
        /* <DEDUP_REMOVED lines=11> */
.L_x_8735:
        /* <DEDUP_REMOVED lines=21> */
.L_x_8739:
[----:B------:R-:W-:Y:S05]  /*ebe0*/  BSYNC B1 ;  /* 0x0000000000017941 */ /* 0x000fea0003800000 */
.L_x_8738:
[----:B------:R-:W-:Y:S01]  /*ebf0*/  LEA R3, R0, 0x3b800000, 0x17 ;  /* 0x3b80000000037811 */ /* 0x000fe200078eb8ff */
[----:B------:R-:W-:-:S05]  /*ec00*/  IMAD.SHL.U32 R0, R2, 0x100000, RZ ;  /* 0x0010000002007824 */ /* 0x000fca00078e00ff */
[----:B------:R-:W-:Y:S02]  /*ec10*/  LOP3.LUT R0, R3, R0, R4, 0xfe, !PT ;  /* 0x0000000003007212 */ /* 0x000fe400078efe04 */
.L_x_8737:
[----:B------:R-:W-:Y:S05]  /*ec20*/  BSYNC B0 ;  /* 0x0000000000007941 */ /* 0x000fea0003800000 */
.L_x_8736:
[----:B------:R-:W-:-:S04]  /*ec30*/  FMUL.FTZ R0, R0, 1 ;  /* 0x3f80000000007820 */ /* 0x000fc80000410000 */
[----:B------:R0:W2:Y:S01]  /*ec40*/  F2F.F64.F32 R2, R0 ;  /* 0x0000000000027310 */ /* 0x0000a20000201800 */
[----:B------:R-:W-:Y:S05]  /*ec50*/  BRA `(.L_x_8721) ;  /* 0x0000049000007947 */ /* 0x000fea0003800000 */
.L_x_8734:
        /* <DEDUP_REMOVED lines=21> */
.L_x_8743:
[----:B------:R-:W-:Y:S05]  /*edb0*/  BSYNC B1 ;  /* 0x0000000000017941 */ /* 0x000fea0003800000 */
.L_x_8742:
[----:B------:R-:W-:Y:S01]  /*edc0*/  LEA R3, R0, 0x37800000, 0x17 ;  /* 0x3780000000037811 */ /* 0x000fe200078eb8ff */
[----:B------:R-:W-:-:S05]  /*edd0*/  IMAD.SHL.U32 R0, R2, 0x200000, RZ ;  /* 0x0020000002007824 */ /* 0x000fca00078e00ff */
[----:B------:R-:W-:Y:S02]  /*ede0*/  LOP3.LUT R0, R3, R0, R4, 0xfe, !PT ;  /* 0x0000000003007212 */ /* 0x000fe400078efe04 */
.L_x_8741:
[----:B------:R-:W-:Y:S05]  /*edf0*/  BSYNC B0 ;  /* 0x0000000000007941 */ /* 0x000fea0003800000 */
.L_x_8740:
[----:B------:R-:W-:-:S04]  /*ee00*/  FMUL.FTZ R0, R0, 1 ;  /* 0x3f80000000007820 */ /* 0x000fc80000410000 */
[----:B------:R0:W2:Y:S01]  /*ee10*/  F2F.F64.F32 R2, R0 ;  /* 0x0000000000027310 */ /* 0x0000a20000201800 */
[----:B------:R-:W-:Y:S05]  /*ee20*/  BRA `(.L_x_8721) ;  /* 0x000002c000007947 */ /* 0x000fea0003800000 */
.L_x_8733:
        /* <DEDUP_REMOVED lines=14> */
.L_x_8747:
[----:B------:R-:W-:Y:S05]  /*ef10*/  BSYNC B0 ;  /* 0x0000000000007941 */ /* 0x000fea0003800000 */
.L_x_8746:
[----:B------:R-:W-:-:S04]  /*ef20*/  FMUL.FTZ R0, R0, 1 ;  /* 0x3f80000000007820 */ /* 0x000fc80000410000 */
[----:B------:R0:W2:Y:S01]  /*ef30*/  F2F.F64.F32 R2, R0 ;  /* 0x0000000000027310 */ /* 0x0000a20000201800 */
[----:B------:R-:W-:Y:S05]  /*ef40*/  BRA `(.L_x_8721) ;  /* 0x000001a000007947 */ /* 0x000fea0003800000 */
.L_x_8720:
        /* <DEDUP_REMOVED lines=21> */
.L_x_8745:
[----:B------:R-:W2:Y:S02]  /*f0a0*/  LDG.E.64 R2, [R22.64] ;  /* 0x0000002416027981 */ /* 0x000ea4000c1e1b00 */
[----:B--2---:R-:W0:Y:S01]  /*f0b0*/  I2F.F64.U64 R2, R2 ;  /* 0x0000000200027312 */ /* 0x004e220000301800 */
[----:B------:R-:W-:Y:S05]  /*f0c0*/  BRA `(.L_x_8721) ;  /* 0x0000002000007947 */ /* 0x000fea0003800000 */
.L_x_8744:
[----:B------:R-:W2:Y:S02]  /*f0d0*/  LDG.E R2, [R22.64] ;  /* 0x0000002416027981 */ /* 0x000ea4000c1e1900 */
[----:B--2---:R-:W0:Y:S02]  /*f0e0*/  I2F.F64.U32 R2, R2 ;  /* 0x0000000200027312 */ /* 0x004e240000201800 */
.L_x_8721:
        /* <DEDUP_REMOVED lines=26> */
[----:B------:R-:W-:Y:S05]  /*f290*/  CALL.REL.NOINC `($__internal_0_$__cuda_sm20_div_rn_f64_full) ;  /* 0x0000105000007944 */ /* 0x000fea0003c00000 */
[----:B------:R-:W-:Y:S02]  /*f2a0*/  IMAD.MOV.U32 R4, RZ, RZ, R6 ;  /* 0x000000ffff047224 */ /* 0x000fe400078e0006 */
[----:B------:R-:W-:Y:S02]  /*f2b0*/  IMAD.MOV.U32 R5, RZ, RZ, R7 ;  /* 0x000000ffff057224 */ /* 0x000fe400078e0007 */
.L_x_8750:
[----:B------:R-:W-:Y:S05]  /*f2c0*/  BSYNC B1 ;  /* 0x0000000000017941 */ /* 0x000fea0003800000 */
.L_x_8749:
[----:B------:R-:W-:Y:S05]  /*f2d0*/  BSYNC B0 ;  /* 0x0000000000007941 */ /* 0x000fea0003800000 */
.L_x_8748:
        /* <DEDUP_REMOVED lines=15> */
.L_x_8754:
[----:B------:R-:W0:Y:S02]  /*f3d0*/  F2I.S64.F64.TRUNC R4, R4 ;  /* 0x0000000400047311 */ /* 0x000e24000030d900 */
[----:B0-----:R-:W-:-:S05]  /*f3e0*/  IMAD.MOV.U32 R3, RZ, RZ, R4 ;  /* 0x000000ffff037224 */ /* 0x001fca00078e0004 */
[----:B------:R-:W-:Y:S01]  /*f3f0*/  STG.E.U8 [R16.64], R3 ;  /* 0x0000000310007986 */ /* 0x000fe2000c101124 */
[----:B------:R-:W-:Y:S05]  /*f400*/  EXIT ;  /* 0x000000000000794d */ /* 0x000fea0003800000 */
.L_x_8753:
        /* <DEDUP_REMOVED lines=9> */
.L_x_8757:
[----:B------:R-:W0:Y:S02]  /*f4a0*/  F2I.F64.TRUNC R5, R4 ;  /* 0x0000000400057311 */ /* 0x000e24000030d100 */
[----:B0-----:R-:W-:Y:S01]  /*f4b0*/  STG.E [R16.64], R5 ;  /* 0x0000000510007986 */ /* 0x001fe2000c101924 */
[----:B------:R-:W-:Y:S05]  /*f4c0*/  EXIT ;  /* 0x000000000000794d */ /* 0x000fea0003800000 */
.L_x_8756:
[----:B------:R-:W0:Y:S02]  /*f4d0*/  F2I.F64.TRUNC R5, R4 ;  /* 0x0000000400057311 */ /* 0x000e24000030d100 */
[----:B0-----:R-:W-:Y:S01]  /*f4e0*/  STG.E.U16 [R16.64], R5 ;  /* 0x0000000510007986 */ /* 0x001fe2000c101524 */
[----:B------:R-:W-:Y:S05]  /*f4f0*/  EXIT ;  /* 0x000000000000794d */ /* 0x000fea0003800000 */
.L_x_8752:
        /* <DEDUP_REMOVED lines=11> */
.L_x_8759:
[----:B------:R-:W0:Y:S01]  /*f5b0*/  F2F.F32.F64 R0, R4 ;  /* 0x0000000400007310 */ /* 0x000e220000301000 */
[----:B------:R-:W0:-:S14]  /*f5c0*/  DSETP.GEU.AND P0, PT, |R4|, c[0x2][0x0], PT ;  /* 0x008000000400762a */ /* 0x000e1c0003f0e200 */
[----:B0-----:R-:W-:-:S05]  /*f5d0*/  @!P0 FMUL R0, R0, 1.175494350822287508e-38 ;  /* 0x0080000000008820 */ /* 0x001fca0000400000 */
[----:B------:R-:W-:-:S05]  /*f5e0*/  F2FP.PACK_AB R0, RZ, R0 ;  /* 0x00000000ff00723e */ /* 0x000fca00000000ff */
[----:B------:R-:W-:Y:S01]  /*f5f0*/  STG.E.U16 [R16.64], R0 ;  /* 0x0000000010007986 */ /* 0x000fe2000c101524 */
[----:B------:R-:W-:Y:S05]  /*f600*/  EXIT ;  /* 0x000000000000794d */ /* 0x000fea0003800000 */
.L_x_8758:
        /* <DEDUP_REMOVED lines=12> */
.L_x_8761:
[----:B------:R-:W0:Y:S01]  /*f6d0*/  F2F.F32.F64 R0, R4 ;  /* 0x0000000400007310 */ /* 0x000e220000301000 */
[----:B------:R-:W0:-:S14]  /*f6e0*/  DSETP.GEU.AND P0, PT, |R4|, c[0x2][0x0], PT ;  /* 0x008000000400762a */ /* 0x000e1c0003f0e200 */
[----:B0-----:R-:W-:-:S05]  /*f6f0*/  @!P0 FMUL R0, R0, 1.175494350822287508e-38 ;  /* 0x0080000000008820 */ /* 0x001fca0000400000 */
[----:B------:R-:W-:-:S04]  /*f700*/  F2FP.PACK_AB R3, RZ, R0 ;  /* 0x00000000ff03723e */ /* 0x000fc800000000ff */
[----:B------:R-:W-:-:S05]  /*f710*/  PRMT R3, R3, 0x5410, RZ ;  /* 0x0000541003037816 */ /* 0x000fca00000000ff */
[----:B------:R-:W-:Y:S01]  /*f720*/  STG.E [R16.64], R3 ;  /* 0x0000000310007986 */ /* 0x000fe2000c101924 */
[----:B------:R-:W-:Y:S05]  /*f730*/  EXIT ;  /* 0x000000000000794d */ /* 0x000fea0003800000 */
.L_x_8760:
[----:B------:R-:W-:Y:S01]  /*f740*/  STG.E.64 [R16.64], R4 ;  /* 0x0000000410007986 */ /* 0x000fe2000c101b24 */
[----:B------:R-:W-:Y:S05]  /*f750*/  EXIT ;  /* 0x000000000000794d */ /* 0x000fea0003800000 */
.L_x_8751:
        /* <DEDUP_REMOVED lines=12> */
.L_x_8764:
[----:B------:R-:W-:-:S05]  /*f820*/  CS2R R6, SRZ ;  /* 0x0000000000067805 */ /* 0x000fca000001ff00 */
[----:B------:R-:W-:Y:S01]  /*f830*/  STG.E.128 [R16.64], R4 ;  /* 0x0000000410007986 */ /* 0x000fe2000c101d24 */
[----:B------:R-:W-:Y:S05]  /*f840*/  EXIT ;  /* 0x000000000000794d */ /* 0x000fea0003800000 */
.L_x_8763:
        /* <DEDUP_REMOVED lines=23> */
.L_x_8768:
[----:B------:R-:W-:Y:S05]  /*f9c0*/  BSYNC B0 ;  /* 0x0000000000007941 */ /* 0x000fea0003800000 */
.L_x_8767:
[----:B------:R-:W-:-:S05]  /*f9d0*/  LOP3.LUT R3, R0, R3, RZ, 0xfc, !PT ;  /* 0x0000000300037212 */ /* 0x000fca00078efcff */
[----:B------:R-:W-:Y:S01]  /*f9e0*/  STG.E.U8 [R16.64], R3 ;  /* 0x0000000310007986 */ /* 0x000fe2000c101124 */
[----:B------:R-:W-:Y:S05]  /*f9f0*/  EXIT ;  /* 0x000000000000794d */ /* 0x000fea0003800000 */
.L_x_8766:
        /* <DEDUP_REMOVED lines=15> */
.L_x_8770:
[----:B------:R-:W-:Y:S01]  /*faf0*/  IMAD.MOV.U32 R0, RZ, RZ, 0x7f ;  /* 0x0000007fff007424 */ /* 0x000fe200078e00ff */
[----:B------:R-:W-:-:S04]  /*fb00*/  ISETP.GT.U32.AND P0, PT, R2, 0x7f800000, PT ;  /* 0x7f8000000200780c */ /* 0x000fc80003f04070 */
[----:B------:R-:W-:-:S04]  /*fb10*/  SEL R0, R0, 0x7c, P0 ;  /* 0x0000007c00007807 */ /* 0x000fc80000000000 */
.L_x_8771:
[----:B------:R-:W-:Y:S05]  /*fb20*/  BSYNC B0 ;  /* 0x0000000000007941 */ /* 0x000fea0003800000 */
.L_x_8769:
[----:B------:R-:W-:-:S04]  /*fb30*/  LOP3.LUT R2, R3, 0x80000000, RZ, 0xc0, !PT ;  /* 0x8000000003027812 */ /* 0x000fc800078ec0ff */
[----:B------:R-:W-:-:S04]  /*fb40*/  SHF.R.U32.HI R3, RZ, 0x18, R2 ;  /* 0x00000018ff037819 */ /* 0x000fc80000011602 */
[----:B------:R-:W-:-:S05]  /*fb50*/  LOP3.LUT R3, R0, R3, RZ, 0xfc, !PT ;  /* 0x0000000300037212 */ /* 0x000fca00078efcff */
[----:B------:R-:W-:Y:S01]  /*fb60*/  STG.E.U8 [R16.64], R3 ;  /* 0x0000000310007986 */ /* 0x000fe2000c101124 */
[----:B------:R-:W-:Y:S05]  /*fb70*/  EXIT ;  /* 0x000000000000794d */ /* 0x000fea0003800000 */
.L_x_8765:
[----:B------:R-:W0:Y:S01]  /*fb80*/  F2F.F32.F64 R0, R4 ;  /* 0x0000000400007310 */ /* 0x000e220000301000 */
[----:B------:R-:W0:-:S14]  /*fb90*/  DSETP.GEU.AND P0, PT, |R4|, c[0x2][0x0], PT ;  /* 0x008000000400762a */ /* 0x000e1c0003f0e200 */
[----:B0-----:R-:W-:-:S05]  /*fba0*/  @!P0 FMUL R0, R0, 1.175494350822287508e-38 ;  /* 0x0080000000008820 */ /* 0x001fca0000400000 */
[----:B------:R-:W-:-:S05]  /*fbb0*/  F2FP.BF16.PACK_AB R0, RZ, R0 ;  /* 0x00000000ff00723e */ /* 0x000fca00000010ff */
[----:B------:R-:W-:Y:S01]  /*fbc0*/  STG.E.U16 [R16.64], R0 ;  /* 0x0000000010007986 */ /* 0x000fe2000c101524 */
[----:B------:R-:W-:Y:S05]  /*fbd0*/  EXIT ;  /* 0x000000000000794d */ /* 0x000fea0003800000 */
.L_x_8762:
        /* <DEDUP_REMOVED lines=11> */
.L_x_8774:
        /* <DEDUP_REMOVED lines=19> */
.L_x_8777:
[----:B------:R-:W-:-:S04]  /*fdc0*/  LOP3.LUT R2, R3, 0x80000000, RZ, 0xc0, !PT ;  /* 0x8000000003027812 */ /* 0x000fc800078ec0ff */
[----:B------:R-:W-:-:S04]  /*fdd0*/  SHF.R.U32.HI R3, RZ, 0x18, R2 ;  /* 0x00000018ff037819 */ /* 0x000fc80000011602 */
[----:B------:R-:W-:-:S04]  /*fde0*/  LOP3.LUT R0, R0, R3, RZ, 0xfc, !PT ;  /* 0x0000000300007212 */ /* 0x000fc800078efcff */
[----:B------:R-:W-:Y:S02]  /*fdf0*/  PRMT R8, R0, 0x7610, R8 ;  /* 0x0000761000087816 */ /* 0x000fe40000000008 */
.L_x_8776:
[----:B------:R-:W-:Y:S05]  /*fe00*/  BSYNC B0 ;  /* 0x0000000000007941 */ /* 0x000fea0003800000 */
.L_x_8775:
[----:B------:R-:W-:Y:S01]  /*fe10*/  STG.E.U8 [R16.64], R8 ;  /* 0x0000000810007986 */ /* 0x000fe2000c101124 */
[----:B------:R-:W-:Y:S05]  /*fe20*/  EXIT ;  /* 0x000000000000794d */ /* 0x000fea0003800000 */
.L_x_8773:
        /* <DEDUP_REMOVED lines=19> */
.L_x_8780:
[----:B------:R-:W-:-:S04]  /*ff60*/  LOP3.LUT R2, R3, 0x80000000, RZ, 0xc0, !PT ;  /* 0x8000000003027812 */ /* 0x000fc800078ec0ff */
[----:B------:R-:W-:-:S04]  /*ff70*/  SHF.R.U32.HI R3, RZ, 0x18, R2 ;  /* 0x00000018ff037819 */ /* 0x000fc80000011602 */
[----:B------:R-:W-:-:S04]  /*ff80*/  LOP3.LUT R0, R0, R3, RZ, 0xfc, !PT ;  /* 0x0000000300007212 */ /* 0x000fc800078efcff */
[----:B------:R-:W-:Y:S02]  /*ff90*/  PRMT R8, R0, 0x7610, R8 ;  /* 0x0000761000087816 */ /* 0x000fe40000000008 */
.L_x_8779:
[----:B------:R-:W-:Y:S05]  /*ffa0*/  BSYNC B0 ;  /* 0x0000000000007941 */ /* 0x000fea0003800000 */
.L_x_8778:
[----:B------:R-:W-:Y:S01]  /*ffb0*/  STG.E.U8 [R16.64], R8 ;  /* 0x0000000810007986 */ /* 0x000fe2000c101124 */
[----:B------:R-:W-:Y:S05]  /*ffc0*/  EXIT ;  /* 0x000000000000794d */ /* 0x000fea0003800000 */
.L_x_8772:
        /* <DEDUP_REMOVED lines=24> */
.L_x_8755:
        /* <DEDUP_REMOVED lines=19> */
[----:B------:R-:W-:Y:S05]  /*10280*/  EXIT ;  /* 0x000000000000794d */ /* 0x000fea0003800000 */
.L_x_8782:
[----:B------:R-:W0:Y:S02]  /*10290*/  F2I.U64.F64.TRUNC R4, R4 ;  /* 0x0000000400047311 */ /* 0x000e24000030d800 */
[----:B0-----:R-:W-:Y:S01]  /*102a0*/  STG.E.64 [R16.64], R4 ;  /* 0x0000000410007986 */ /* 0x001fe2000c101b24 */
[----:B------:R-:W-:Y:S05]  /*102b0*/  EXIT ;  /* 0x000000000000794d */ /* 0x000fea0003800000 */
.L_x_8781:
[----:B------:R-:W0:Y:S02]  /*102c0*/  F2I.U32.F64.TRUNC R5, R4 ;  /* 0x0000000400057311 */ /* 0x000e24000030d000 */
[----:B0-----:R-:W-:Y:S01]  /*102d0*/  STG.E [R16.64], R5 ;  /* 0x0000000510007986 */ /* 0x001fe2000c101924 */
[----:B------:R-:W-:Y:S05]  /*102e0*/  EXIT ;  /* 0x000000000000794d */ /* 0x000fea0003800000 */
        .weak           $__internal_0_$__cuda_sm20_div_rn_f64_full
        .type           $__internal_0_$__cuda_sm20_div_rn_f64_full,@function
        .size           $__internal_0_$__cuda_sm20_div_rn_f64_full,(.L_x_13730 - $__internal_0_$__cuda_sm20_div_rn_f64_full)
$__internal_0_$__cuda_sm20_div_rn_f64_full:
[C---:B------:R-:W-:Y:S01]  /*102f0*/  FSETP.GEU.AND P0, PT, |R7|.reuse, 1.469367938527859385e-39, PT ;  /* 0x001000000700780b */ /* 0x040fe20003f0e200 */
[----:B------:R-:W-:Y:S01]  /*10300*/  IMAD.MOV.U32 R5, RZ, RZ, R9 ;  /* 0x000000ffff057224 */ /* 0x000fe200078e0009 */
[----:B------:R-:W-:Y:S01]  /*10310*/  LOP3.LUT R24, R7, 0x800fffff, RZ, 0xc0, !PT ;  /* 0x800fffff07187812 */ /* 0x000fe200078ec0ff */
[--C-:B------:R-:W-:Y:S01]  /*10320*/  IMAD.MOV.U32 R6, RZ, RZ, R4.reuse ;  /* 0x000000ffff067224 */ /* 0x100fe200078e0004 */
[----:B------:R-:W-:Y:S01]  /*10330*/  BSSY B2, `(.L_x_8783) ;  /* 0x0000057000027945 */ /* 0x000fe20003800000 */
[----:B------:R-:W-:Y:S01]  /*10340*/  IMAD.MOV.U32 R14, RZ, RZ, 0x1ca00000 ;  /* 0x1ca00000ff0e7424 */ /* 0x000fe200078e00ff */
[C---:B------:R-:W-:Y:S01]  /*10350*/  FSETP.GEU.AND P2, PT, |R5|.reuse, 1.469367938527859385e-39, PT ;  /* 0x001000000500780b */ /* 0x040fe20003f4e200 */
[----:B------:R-:W-:Y:S01]  /*10360*/  IMAD.MOV.U32 R20, RZ, RZ, 0x1 ;  /* 0x00000001ff147424 */ /* 0x000fe200078e00ff */
[----:B------:R-:W-:Y:S01]  /*10370*/  LOP3.LUT R25, R24, 0x3ff00000, RZ, 0xfc, !PT ;  /* 0x3ff0000018197812 */ /* 0x000fe200078efcff */
[----:B------:R-:W-:Y:S01]  /*10380*/  IMAD.MOV.U32 R24, RZ, RZ, R4 ;  /* 0x000000ffff187224 */ /* 0x000fe200078e0004 */
[----:B------:R-:W-:Y:S01]  /*10390*/  LOP3.LUT R3, R5, 0x7ff00000, RZ, 0xc0, !PT ;  /* 0x7ff0000005037812 */ /* 0x000fe200078ec0ff */
[----:B------:R-:W-:Y:S01]  /*103a0*/  IMAD.MOV.U32 R4, RZ, RZ, R18 ;  /* 0x000000ffff047224 */ /* 0x000fe200078e0012 */
[----:B------:R-:W-:Y:S01]  /*103b0*/  LOP3.LUT R18, R7, 0x7ff00000, RZ, 0xc0, !PT ;  /* 0x7ff0000007127812 */ /* 0x000fe200078ec0ff */
[----:B------:R-:W0:-:S02]  /*103c0*/  @!P0 DMUL R24, R6, 8.98846567431157953865e+307 ;  /* 0x7fe0000006188828 */ /* 0x000e040000000000 */
[----:B------:R-:W-:Y:S01]  /*103d0*/  IMAD.MOV.U32 R15, RZ, RZ, R3 ;  /* 0x000000ffff0f7224 */ /* 0x000fe200078e0003 */
[----:B------:R-:W-:-:S03]  /*103e0*/  ISETP.GE.U32.AND P1, PT, R3, R18, PT ;  /* 0x000000120300720c */ /* 0x000fc60003f26070 */
[----:B0-----:R-:W0:Y:S01]  /*103f0*/  MUFU.RCP64H R21, R25 ;  /* 0x0000001900157308 */ /* 0x001e220000001800 */
[----:B------:R-:W-:Y:S01]  /*10400*/  @!P2 LOP3.LUT R8, R7, 0x7ff00000, RZ, 0xc0, !PT ;  /* 0x7ff000000708a812 */ /* 0x000fe200078ec0ff */
[----:B------:R-:W-:Y:S01]  /*10410*/  @!P2 IMAD.MOV.U32 R10, RZ, RZ, RZ ;  /* 0x000000ffff0aa224 */ /* 0x000fe200078e00ff */
[C---:B------:R-:W-:Y:S02]  /*10420*/  SEL R9, R14.reuse, 0x63400000, !P1 ;  /* 0x634000000e097807 */ /* 0x040fe40004800000 */
[----:B------:R-:W-:Y:S01]  /*10430*/  @!P2 ISETP.GE.U32.AND P3, PT, R3, R8, PT ;  /* 0x000000080300a20c */ /* 0x000fe20003f66070 */
[----:B------:R-:W-:Y:S01]  /*10440*/  IMAD.MOV.U32 R8, RZ, RZ, R4 ;  /* 0x000000ffff087224 */ /* 0x000fe200078e0004 */
[----:B------:R-:W-:Y:S02]  /*10450*/  LOP3.LUT R9, R9, 0x800fffff, R5, 0xf8, !PT ;  /* 0x800fffff09097812 */ /* 0x000fe400078ef805 */
[----:B------:R-:W-:Y:S02]  /*10460*/  @!P2 SEL R11, R14, 0x63400000, !P3 ;  /* 0x634000000e0ba807 */ /* 0x000fe40005800000 */
[----:B------:R-:W-:-:S02]  /*10470*/  @!P0 LOP3.LUT R18, R25, 0x7ff00000, RZ, 0xc0, !PT ;  /* 0x7ff0000019128812 */ /* 0x000fc400078ec0ff */
[----:B------:R-:W-:Y:S01]  /*10480*/  @!P2 LOP3.LUT R11, R11, 0x80000000, R5, 0xf8, !PT ;  /* 0x800000000b0ba812 */ /* 0x000fe200078ef805 */
[----:B0-----:R-:W0:-:S03]  /*10490*/  DFMA R12, R20, -R24, 1 ;  /* 0x3ff00000140c742b */ /* 0x001e060000000818 */
[----:B------:R-:W-:-:S03]  /*104a0*/  @!P2 LOP3.LUT R11, R11, 0x100000, RZ, 0xfc, !PT ;  /* 0x001000000b0ba812 */ /* 0x000fc600078efcff */
[----:B0-----:R-:W0:-:S04]  /*104b0*/  DFMA R12, R12, R12, R12 ;  /* 0x0000000c0c0c722b */ /* 0x001e08000000000c */
[----:B------:R-:W1:-:S04]  /*104c0*/  @!P2 DFMA R8, R8, 2, -R10 ;  /* 0x400000000808a82b */ /* 0x000e48000000080a */
[----:B0-----:R0:W2:Y:S02]  /*104d0*/  DFMA R12, R20, R12, R20 ;  /* 0x0000000c140c722b */ /* 0x0010a40000000014 */
[----:B0-----:R-:W-:-:S04]  /*104e0*/  IADD3 R21, R18, -0x1, RZ ;  /* 0xffffffff12157810 */ /* 0x001fc80007ffe0ff */
[----:B-1----:R-:W-:Y:S01]  /*104f0*/  @!P2 LOP3.LUT R15, R9, 0x7ff00000, RZ, 0xc0, !PT ;  /* 0x7ff00000090fa812 */ /* 0x002fe200078ec0ff */
[----:B--2---:R-:W0:-:S03]  /*10500*/  DFMA R10, R12, -R24, 1 ;  /* 0x3ff000000c0a742b */ /* 0x004e060000000818 */
[----:B------:R-:W-:-:S03]  /*10510*/  IADD3 R20, R15, -0x1, RZ ;  /* 0xffffffff0f147810 */ /* 0x000fc60007ffe0ff */
[----:B0-----:R-:W0:Y:S01]  /*10520*/  DFMA R10, R12, R10, R12 ;  /* 0x0000000a0c0a722b */ /* 0x001e22000000000c */
[----:B------:R-:W-:-:S04]  /*10530*/  ISETP.GT.U32.AND P0, PT, R20, 0x7feffffe, PT ;  /* 0x7feffffe1400780c */ /* 0x000fc80003f04070 */
[----:B------:R-:W-:Y:S01]  /*10540*/  ISETP.GT.U32.OR P0, PT, R21, 0x7feffffe, P0 ;  /* 0x7feffffe1500780c */ /* 0x000fe20000704470 */
[----:B0-----:R-:W0:-:S06]  /*10550*/  DMUL R12, R10, R8 ;  /* 0x000000080a0c7228 */ /* 0x001e0c0000000000 */
[----:B0-----:R-:W0:-:S06]  /*10560*/  DFMA R26, R12, -R24, R8 ;  /* 0x800000180c1a722b */ /* 0x001e0c0000000008 */
[----:B0-----:R0:W1:Y:S01]  /*10570*/  DFMA R26, R10, R26, R12 ;  /* 0x0000001a0a1a722b */ /* 0x001062000000000c */
[----:B------:R-:W-:Y:S05]  /*10580*/  @P0 BRA `(.L_x_8784) ;  /* 0x000001c000000947 */ /* 0x000fea0003800000 */
[----:B0-----:R-:W-:-:S04]  /*10590*/  LOP3.LUT R10, R7, 0x7ff00000, RZ, 0xc0, !PT ;  /* 0x7ff00000070a7812 */ /* 0x001fc800078ec0ff */
[C---:B------:R-:W-:Y:S01]  /*105a0*/  ISETP.GE.U32.AND P0, PT, R3.reuse, R10, PT ;  /* 0x0000000a0300720c */ /* 0x040fe20003f06070 */
[----:B------:R-:W-:-:S03]  /*105b0*/  IMAD.IADD R4, R3, 0x1, -R10 ;  /* 0x0000000103047824 */ /* 0x000fc600078e0a0a */
[----:B------:R-:W-:Y:S02]  /*105c0*/  SEL R14, R14, 0x63400000, !P0 ;  /* 0x634000000e0e7807 */ /* 0x000fe40004000000 */
[----:B------:R-:W-:-:S04]  /*105d0*/  IMNMX R4, R4, -0x46a00000, !PT ;  /* 0xb960000004047817 */ /* 0x000fc80007800200 */
[----:B------:R-:W-:Y:S01]  /*105e0*/  IMNMX R3, R4, 0x46a00000, PT ;  /* 0x46a0000004037817 */ /* 0x000fe20003800200 */
[----:B------:R-:W-:-:S04]  /*105f0*/  IMAD.MOV.U32 R4, RZ, RZ, RZ ;  /* 0x000000ffff047224 */ /* 0x000fc800078e00ff */
[----:B------:R-:W-:-:S05]  /*10600*/  IMAD.IADD R3, R3, 0x1, -R14 ;  /* 0x0000000103037824 */ /* 0x000fca00078e0a0e */
[----:B------:R-:W-:-:S06]  /*10610*/  IADD3 R5, R3, 0x7fe00000, RZ ;  /* 0x7fe0000003057810 */ /* 0x000fcc0007ffe0ff */
[----:B-1----:R-:W0:-:S10]  /*10620*/  DMUL R10, R26, R4 ;  /* 0x000000041a0a7228 */ /* 0x002e140000000000 */
[----:B0-----:R-:W-:-:S13]  /*10630*/  FSETP.GTU.AND P0, PT, |R11|, 1.469367938527859385e-39, PT ;  /* 0x001000000b00780b */ /* 0x001fda0003f0c200 */
[----:B------:R-:W-:Y:S05]  /*10640*/  @P0 BRA `(.L_x_8785) ;  /* 0x0000025000000947 */ /* 0x000fea0003800000 */
[----:B------:R-:W0:-:S06]  /*10650*/  DFMA R8, R26, -R24, R8 ;  /* 0x800000181a08722b */ /* 0x000e0c0000000008 */
[----:B0-----:R-:W-:-:S04]  /*10660*/  IMAD.MOV.U32 R8, RZ, RZ, RZ ;  /* 0x000000ffff087224 */ /* 0x001fc800078e00ff */
[C---:B------:R-:W-:Y:S02]  /*10670*/  FSETP.NEU.AND P0, PT, R9.reuse, RZ, PT ;  /* 0x000000ff0900720b */ /* 0x040fe40003f0d000 */
[----:B------:R-:W-:-:S04]  /*10680*/  LOP3.LUT R7, R9, 0x80000000, R7, 0x48, !PT ;  /* 0x8000000009077812 */ /* 0x000fc800078e4807 */
[----:B------:R-:W-:-:S07]  /*10690*/  LOP3.LUT R9, R7, R5, RZ, 0xfc, !PT ;  /* 0x0000000507097212 */ /* 0x000fce00078efcff */
[----:B------:R-:W-:Y:S05]  /*106a0*/  @!P0 BRA `(.L_x_8785) ;  /* 0x000001f000008947 */ /* 0x000fea0003800000 */
[----:B------:R-:W-:Y:S01]  /*106b0*/  IMAD.MOV R5, RZ, RZ, -R3 ;  /* 0x000000ffff057224 */ /* 0x000fe200078e0a03 */
[----:B------:R-:W0:Y:S01]  /*106c0*/  DMUL.RP R8, R26, R8 ;  /* 0x000000081a087228 */ /* 0x000e220000008000 */
[----:B------:R-:W-:Y:S01]  /*106d0*/  IMAD.MOV.U32 R4, RZ, RZ, RZ ;  /* 0x000000ffff047224 */ /* 0x000fe200078e00ff */
[----:B------:R-:W-:-:S05]  /*106e0*/  IADD3 R3, -R3, -0x43300000, RZ ;  /* 0xbcd0000003037810 */ /* 0x000fca0007ffe1ff */
[----:B------:R-:W1:-:S03]  /*106f0*/  DFMA R4, R10, -R4, R26 ;  /* 0x800000040a04722b */ /* 0x000e46000000001a */
[----:B0-----:R-:W-:-:S07]  /*10700*/  LOP3.LUT R7, R9, R7, RZ, 0x3c, !PT ;  /* 0x0000000709077212 */ /* 0x001fce00078e3cff */
[----:B-1----:R-:W-:-:S04]  /*10710*/  FSETP.NEU.AND P0, PT, |R5|, R3, PT ;  /* 0x000000030500720b */ /* 0x002fc80003f0d200 */
[----:B------:R-:W-:Y:S02]  /*10720*/  FSEL R10, R8, R10, !P0 ;  /* 0x0000000a080a7208 */ /* 0x000fe40004000000 */
[----:B------:R-:W-:Y:S01]  /*10730*/  FSEL R11, R7, R11, !P0 ;  /* 0x0000000b070b7208 */ /* 0x000fe20004000000 */
[----:B------:R-:W-:Y:S05]  /*10740*/  BRA `(.L_x_8785) ;  /* 0x0000015000007947 */ /* 0x000fea0003800000 */
.L_x_8784:
[----:B------:R-:W2:-:S14]  /*10750*/  DSETP.NAN.AND P0, PT, R4, R4, PT ;  /* 0x000000040400722a */ /* 0x000e9c0003f08000 */
[----:B--2---:R-:W-:Y:S05]  /*10760*/  @P0 BRA `(.L_x_8786) ;  /* 0x0000011000000947 */ /* 0x004fea0003800000 */
[----:B------:R-:W2:-:S14]  /*10770*/  DSETP.NAN.AND P0, PT, R6, R6, PT ;  /* 0x000000060600722a */ /* 0x000e9c0003f08000 */
[----:B--2---:R-:W-:Y:S05]  /*10780*/  @P0 BRA `(.L_x_8787) ;  /* 0x000000c000000947 */ /* 0x004fea0003800000 */
[----:B------:R-:W-:Y:S01]  /*10790*/  ISETP.NE.AND P0, PT, R15, R18, PT ;  /* 0x000000120f00720c */ /* 0x000fe20003f05270 */
[----:B0-----:R-:W-:Y:S02]  /*107a0*/  IMAD.MOV.U32 R10, RZ, RZ, 0x0 ;  /* 0x00000000ff0a7424 */ /* 0x001fe400078e00ff */
[----:B------:R-:W-:-:S10]  /*107b0*/  IMAD.MOV.U32 R11, RZ, RZ, -0x80000 ;  /* 0xfff80000ff0b7424 */ /* 0x000fd400078e00ff */
[----:B------:R-:W-:Y:S05]  /*107c0*/  @!P0 BRA `(.L_x_8785) ;  /* 0x000000d000008947 */ /* 0x000fea0003800000 */
[----:B------:R-:W-:Y:S02]  /*107d0*/  ISETP.NE.AND P0, PT, R15, 0x7ff00000, PT ;  /* 0x7ff000000f00780c */ /* 0x000fe40003f05270 */
[----:B------:R-:W-:Y:S02]  /*107e0*/  LOP3.LUT R11, R5, 0x80000000, R7, 0x48, !PT ;  /* 0x80000000050b7812 */ /* 0x000fe400078e4807 */
[----:B------:R-:W-:-:S13]  /*107f0*/  ISETP.EQ.OR P0, PT, R18, RZ, !P0 ;  /* 0x000000ff1200720c */ /* 0x000fda0004702670 */
[----:B------:R-:W-:Y:S01]  /*10800*/  @P0 LOP3.LUT R3, R11, 0x7ff00000, RZ, 0xfc, !PT ;  /* 0x7ff000000b030812 */ /* 0x000fe200078efcff */
[----:B------:R-:W-:Y:S02]  /*10810*/  @!P0 IMAD.MOV.U32 R10, RZ, RZ, RZ ;  /* 0x000000ffff0a8224 */ /* 0x000fe400078e00ff */
[----:B------:R-:W-:Y:S02]  /*10820*/  @P0 IMAD.MOV.U32 R10, RZ, RZ, RZ ;  /* 0x000000ffff0a0224 */ /* 0x000fe400078e00ff */
[----:B------:R-:W-:Y:S01]  /*10830*/  @P0 IMAD.MOV.U32 R11, RZ, RZ, R3 ;  /* 0x000000ffff0b0224 */ /* 0x000fe200078e0003 */
[----:B------:R-:W-:Y:S05]  /*10840*/  BRA `(.L_x_8785) ;  /* 0x0000005000007947 */ /* 0x000fea0003800000 */
.L_x_8787:
[----:B0-----:R-:W-:Y:S01]  /*10850*/  LOP3.LUT R11, R7, 0x80000, RZ, 0xfc, !PT ;  /* 0x00080000070b7812 */ /* 0x001fe200078efcff */
[----:B------:R-:W-:Y:S01]  /*10860*/  IMAD.MOV.U32 R10, RZ, RZ, R6 ;  /* 0x000000ffff0a7224 */ /* 0x000fe200078e0006 */
[----:B------:R-:W-:Y:S05]  /*10870*/  BRA `(.L_x_8785) ;  /* 0x0000002000007947 */ /* 0x000fea0003800000 */
.L_x_8786:
[----:B0-----:R-:W-:Y:S01]  /*10880*/  LOP3.LUT R11, R5, 0x80000, RZ, 0xfc, !PT ;  /* 0x00080000050b7812 */ /* 0x001fe200078efcff */
[----:B------:R-:W-:Y:S02]  /*10890*/  IMAD.MOV.U32 R10, RZ, RZ, R4 ;  /* 0x000000ffff0a7224 */ /* 0x000fe400078e0004 */
.L_x_8785:
[----:B------:R-:W-:Y:S05]  /*108a0*/  BSYNC B2 ;  /* 0x0000000000027941 */ /* 0x000fea0003800000 */
.L_x_8783:
[----:B------:R-:W-:Y:S02]  /*108b0*/  IMAD.MOV.U32 R4, RZ, RZ, R0 ;  /* 0x000000ffff047224 */ /* 0x000fe400078e0000 */
[----:B------:R-:W-:-:S02]  /*108c0*/  IMAD.MOV.U32 R5, RZ, RZ, 0x0 ;  /* 0x00000000ff057424 */ /* 0x000fc400078e00ff */
[----:B------:R-:W-:Y:S02]  /*108d0*/  IMAD.MOV.U32 R6, RZ, RZ, R10 ;  /* 0x000000ffff067224 */ /* 0x000fe400078e000a */
[----:B------:R-:W-:Y:S01]  /*108e0*/  IMAD.MOV.U32 R7, RZ, RZ, R11 ;  /* 0x000000ffff077224 */ /* 0x000fe200078e000b */
[----:B------:R-:W-:Y:S06]  /*108f0*/  RET.REL.NODEC R4 `(_ZN2at6native18elementwise_kernelILi128ELi4EZNS0_15gpu_kernel_implIZZZNS0_26logit_backward_kernel_cudaERNS_18TensorIteratorBaseERKN3c106ScalarEENKUlvE_clEvENKUlvE_clEvEUlddE0_EEvS4_RKT_EUliE_EEviT1_) ;  /* 0xfffef70004007950 */ /* 0x000fec0003c3ffff */
.L_x_8788:
        /* <DEDUP_REMOVED lines=16> */
.L_x_13730:


//--------------------- .text._ZN2at6native27unrolled_elementwise_kernelIZZZNS0_26logit_backward_kernel_cudaERNS_18TensorIteratorBaseERKN3c106ScalarEENKUlvE_clEvENKUlvE_clEvEUlddE0_St5arrayIPcLm3EELi4E23TrivialOffsetCalculatorILi2EjESE_ILi1EjENS0_6memory12LoadWithCastILi2EEENSH_13StoreWithCastILi1EEEEEviT_T0_T2_T3_T4_T5_ --------------------------
	.section	.text._ZN2at6native27unrolled_elementwise_kernelIZZZNS0_26logit_backward_kernel_cudaERNS_18TensorIteratorBaseERKN3c106ScalarEENKUlvE_clEvENKUlvE_clEvEUlddE0_St5arrayIPcLm3EELi4E23TrivialOffsetCalculatorILi2EjESE_ILi1EjENS0_6memory12LoadWithCastILi2EEENSH_13StoreWithCastILi1EEEEEviT_T0_T2_T3_T4_T5_,"ax",@progbits
	.sectioninfo	@"SHI_REGISTERS=40"
	.align	128
        .global         _ZN2at6native27unrolled_elementwise_kernelIZZZNS0_26logit_backward_kernel_cudaERNS_18TensorIteratorBaseERKN3c106ScalarEENKUlvE_clEvENKUlvE_clEvEUlddE0_St5arrayIPcLm3EELi4E23TrivialOffsetCalculatorILi2EjESE_ILi1EjENS0_6memory12LoadWithCastILi2EEENSH_13StoreWithCastILi1EEEEEviT_T0_T2_T3_T4_T5_
        .type           _ZN2at6native27unrolled_elementwise_kernelIZZZNS0_26logit_backward_kernel_cudaERNS_18TensorIteratorBaseERKN3c106ScalarEENKUlvE_clEvENKUlvE_clEvEUlddE0_St5arrayIPcLm3EELi4E23TrivialOffsetCalculatorILi2EjESE_ILi1EjENS0_6memory12LoadWithCastILi2EEENSH_13StoreWithCastILi1EEEEEviT_T0_T2_T3_T4_T5_,@function
        .size           _ZN2at6native27unrolled_elementwise_kernelIZZZNS0_26logit_backward_kernel_cudaERNS_18TensorIteratorBaseERKN3c106ScalarEENKUlvE_clEvENKUlvE_clEvEUlddE0_St5arrayIPcLm3EELi4E23TrivialOffsetCalculatorILi2EjESE_ILi1EjENS0_6memory12LoadWithCastILi2EEENSH_13StoreWithCastILi1EEEEEviT_T0_T2_T3_T4_T5_,(.L_x_13731 - _ZN2at6native27unrolled_elementwise_kernelIZZZNS0_26logit_backward_kernel_cudaERNS_18TensorIteratorBaseERKN3c106ScalarEENKUlvE_clEvENKUlvE_clEvEUlddE0_St5arrayIPcLm3EELi4E23TrivialOffsetCalculatorILi2EjESE_ILi1EjENS0_6memory12LoadWithCastILi2EEENSH_13StoreWithCastILi1EEEEEviT_T0_T2_T3_T4_T5_)
        .other          _ZN2at6native27unrolled_elementwise_kernelIZZZNS0_26logit_backward_kernel_cudaERNS_18TensorIteratorBaseERKN3c106ScalarEENKUlvE_clEvENKUlvE_clEvEUlddE0_St5arrayIPcLm3EELi4E23TrivialOffsetCalculatorILi2EjESE_ILi1EjENS0_6memory12LoadWithCastILi2EEENSH_13StoreWithCastILi1EEEEEviT_T0_T2_T3_T4_T5_,@"STO_CUDA_ENTRY STV_DEFAULT"
_ZN2at6native27unrolled_elementwise_kernelIZZZNS0_26logit_backward_kernel_cudaERNS_18TensorIteratorBaseERKN3c106ScalarEENKUlvE_clEvENKUlvE_clEvEUlddE0_St5arrayIPcLm3EELi4E23TrivialOffsetCalculatorILi2EjESE_ILi1EjENS0_6memory12LoadWithCastILi2EEENSH_13StoreWithCastILi1EEEEEviT_T0_T2_T3_T4_T5_:
.text._ZN2at6native27unrolled_elementwise_kernelIZZZNS0_26logit_backward_kernel_cudaERNS_18TensorIteratorBaseERKN3c106ScalarEENKUlvE_clEvENKUlvE_clEvEUlddE0_St5arrayIPcLm3EELi4E23TrivialOffsetCalculatorILi2EjESE_ILi1EjENS0_6memory12LoadWithCastILi2EEENSH_13StoreWithCastILi1EEEEEviT_T0_T2_T3_T4_T5_:
[----:B------:R-:W-:Y:S02]  /*0000*/  IMAD.MOV.U32 R1, RZ, RZ, c[0x0][0x28] ;  /* 0x00000a00ff017624 */ /* 0x000fe400078e00ff */
[----:B------:R-:W0:Y:S01]  /*0010*/  S2R R32, SR_CTAID.X ;  /* 0x0000000000207919 */ /* 0x000e220000002500 */
[----:B------:R-:W-:Y:S01]  /*0020*/  IMAD.MOV.U32 R0, RZ, RZ, -0x200 ;  /* 0xfffffe00ff007424 */ /* 0x000fe200078e00ff */
[----:B------:R-:W1:Y:S01]  /*0030*/  LDC.U8 R29, c[0x0][0x19c] ;  /* 0x00006700ff1d7b82 */ /* 0x000e620000000000 */
[----:B------:R-:W-:Y:S01]  /*0040*/  ULDC.64 UR36, c[0x0][0x118] ;  /* 0x0000460000247ab9 */ /* 0x000fe20000000a00 */
[----:B------:R-:W2:Y:S01]  /*0050*/  S2R R28, SR_TID.X ;  /* 0x00000000001c7919 */ /* 0x000ea20000002100 */
[----:B------:R-:W-:Y:S01]  /*0060*/  BSSY B6, `(.L_x_8789) ;  /* 0x00001f3000067945 */ /* 0x000fe20003800000 */
[----:B------:R-:W-:Y:S01]  /*0070*/  IADD3 R1, R1, -0x8, RZ ;  /* 0xfffffff801017810 */ /* 0x000fe20007ffe0ff */
[----:B------:R-:W-:Y:S01]  /*0080*/  CS2R R22, SRZ ;  /* 0x0000000000167805 */ /* 0x000fe2000001ff00 */
[----:B------:R-:W-:Y:S01]  /*0090*/  CS2R R16, SRZ ;  /* 0x0000000000107805 */ /* 0x000fe2000001ff00 */
[----:B------:R-:W-:Y:S01]  /*00a0*/  CS2R R18, SRZ ;  /* 0x0000000000127805 */ /* 0x000fe2000001ff00 */
        /* <DEDUP_REMOVED lines=22> */
.L_x_8794:
[----:B------:R-:W2:Y:S02]  /*0210*/  LDG.E.U8 R2, [R2.64] ;  /* 0x0000002402027981 */ /* 0x000ea4000c1e1100 */
[----:B--2---:R0:W1:Y:S01]  /*0220*/  I2F.F64.U16 R16, R2 ;  /* 0x0000000200107312 */ /* 0x0040620000101800 */
[----:B------:R-:W-:Y:S05]  /*0230*/  BRA `(.L_x_8796) ;  /* 0x00000e0000007947 */ /* 0x000fea0003800000 */
.L_x_8793:
        /* <DEDUP_REMOVED lines=9> */
.L_x_8798:
[----:B------:R-:W2:Y:S02]  /*02d0*/  LDG.E R2, [R2.64] ;  /* 0x0000002402027981 */ /* 0x000ea4000c1e1900 */
[----:B--2---:R0:W1:Y:S01]  /*02e0*/  I2F.F64 R16, R2 ;  /* 0x0000000200107312 */ /* 0x0040620000201c00 */
[----:B------:R-:W-:Y:S05]  /*02f0*/  BRA `(.L_x_8796) ;  /* 0x00000d4000007947 */ /* 0x000fea0003800000 */
.L_x_8797:
[----:B------:R-:W2:Y:S02]  /*0300*/  LDG.E.U16 R2, [R2.64] ;  /* 0x0000002402027981 */ /* 0x000ea4000c1e1500 */
[----:B--2---:R0:W1:Y:S01]  /*0310*/  I2F.F64.S16 R16, R2 ;  /* 0x0000000200107312 */ /* 0x0040620000101c00 */
[----:B------:R-:W-:Y:S05]  /*0320*/  BRA `(.L_x_8796) ;  /* 0x00000d1000007947 */ /* 0x000fea0003800000 */
.L_x_8792:
        /* <DEDUP_REMOVED lines=10> */
.L_x_8800:
[----:B------:R-:W2:Y:S02]  /*03d0*/  LDG.E.U16 R0, [R2.64] ;  /* 0x0000002402007981 */ /* 0x000ea4000c1e1500 */
[----:B--2---:R-:W-:-:S05]  /*03e0*/  HADD2.F32 R0, -RZ, R0.H0_H0 ;  /* 0x20000000ff007230 */ /* 0x004fca0000004100 */
[----:B------:R-:W-:-:S04]  /*03f0*/  FMUL.FTZ R0, R0, 1 ;  /* 0x3f80000000007820 */ /* 0x000fc80000410000 */
[----:B------:R0:W1:Y:S01]  /*0400*/  F2F.F64.F32 R16, R0 ;  /* 0x0000000000107310 */ /* 0x0000620000201800 */
[----:B------:R-:W-:Y:S05]  /*0410*/  BRA `(.L_x_8796) ;  /* 0x00000c2000007947 */ /* 0x000fea0003800000 */
.L_x_8799:
        /* <DEDUP_REMOVED lines=10> */
.L_x_8802:
[----:B------:R-:W2:Y:S02]  /*04c0*/  LDG.E.U16 R2, [R2.64] ;  /* 0x0000002402027981 */ /* 0x000ea4000c1e1500 */
[----:B--2---:R-:W-:-:S05]  /*04d0*/  HADD2.F32 R0, -RZ, R2.H0_H0 ;  /* 0x20000002ff007230 */ /* 0x004fca0000004100 */
[----:B------:R-:W-:-:S04]  /*04e0*/  FMUL.FTZ R0, R0, 1 ;  /* 0x3f80000000007820 */ /* 0x000fc80000410000 */
[----:B------:R0:W1:Y:S01]  /*04f0*/  F2F.F64.F32 R16, R0 ;  /* 0x0000000000107310 */ /* 0x0000620000201800 */
[----:B------:R-:W-:Y:S05]  /*0500*/  BRA `(.L_x_8796) ;  /* 0x00000b3000007947 */ /* 0x000fea0003800000 */
.L_x_8801:
[----:B------:R0:W5:Y:S01]  /*0510*/  LDG.E.64 R16, [R2.64] ;  /* 0x0000002402107981 */ /* 0x000162000c1e1b00 */
[----:B------:R-:W-:Y:S05]  /*0520*/  BRA `(.L_x_8796) ;  /* 0x00000b1000007947 */ /* 0x000fea0003800000 */
.L_x_8791:
        /* <DEDUP_REMOVED lines=13> */
.L_x_8805:
[----:B------:R0:W5:Y:S01]  /*0600*/  LDG.E.64 R16, [R2.64] ;  /* 0x0000002402107981 */ /* 0x000162000c1e1b00 */
[----:B------:R-:W-:Y:S05]  /*0610*/  BRA `(.L_x_8796) ;  /* 0x00000a2000007947 */ /* 0x000fea0003800000 */
.L_x_8804:
        /* <DEDUP_REMOVED lines=28> */
.L_x_8807:
        /* <DEDUP_REMOVED lines=16> */
.L_x_8806:
[----:B------:R-:W2:Y:S02]  /*08e0*/  LDG.E.U16 R0, [R2.64] ;  /* 0x0000002402007981 */ /* 0x000ea4000c1e1500 */
[----:B--2---:R-:W-:-:S05]  /*08f0*/  PRMT R0, RZ, 0x5410, R0 ;  /* 0x00005410ff007816 */ /* 0x004fca0000000000 */
[----:B------:R-:W-:-:S04]  /*0900*/  FMUL.FTZ R0, R0, 1 ;  /* 0x3f80000000007820 */ /* 0x000fc80000410000 */
[----:B------:R0:W1:Y:S01]  /*0910*/  F2F.F64.F32 R16, R0 ;  /* 0x0000000000107310 */ /* 0x0000620000201800 */
[----:B------:R-:W-:Y:S05]  /*0920*/  BRA `(.L_x_8796) ;  /* 0x0000071000007947 */ /* 0x000fea0003800000 */
.L_x_8803:
        /* <DEDUP_REMOVED lines=11> */
.L_x_8810:
        /* <DEDUP_REMOVED lines=21> */
.L_x_8814:
[----:B------:R-:W-:Y:S05]  /*0b30*/  BSYNC B1 ;  /* 0x0000000000017941 */ /* 0x000fea0003800000 */
.L_x_8813:
[----:B------:R-:W-:Y:S01]  /*0b40*/  LEA R3, R0, 0x3b800000, 0x17 ;  /* 0x3b80000000037811 */ /* 0x000fe200078eb8ff */
[----:B------:R-:W-:-:S05]  /*0b50*/  IMAD.SHL.U32 R0, R2, 0x100000, RZ ;  /* 0x0010000002007824 */ /* 0x000fca00078e00ff */
[----:B------:R-:W-:Y:S02]  /*0b60*/  LOP3.LUT R0, R3, R0, R4, 0xfe, !PT ;  /* 0x0000000003007212 */ /* 0x000fe400078efe04 */
.L_x_8812:
[----:B------:R-:W-:Y:S05]  /*0b70*/  BSYNC B0 ;  /* 0x0000000000007941 */ /* 0x000fea0003800000 */
.L_x_8811:
[----:B------:R-:W-:-:S04]  /*0b80*/  FMUL.FTZ R0, R0, 1 ;  /* 0x3f80000000007820 */ /* 0x000fc80000410000 */
[----:B------:R0:W1:Y:S01]  /*0b90*/  F2F.F64.F32 R16, R0 ;  /* 0x0000000000107310 */ /* 0x0000620000201800 */
[----:B------:R-:W-:Y:S05]  /*0ba0*/  BRA `(.L_x_8796) ;  /* 0x0000049000007947 */ /* 0x000fea0003800000 */
.L_x_8809:
        /* <DEDUP_REMOVED lines=21> */
.L_x_8818:
[----:B------:R-:W-:Y:S05]  /*0d00*/  BSYNC B1 ;  /* 0x0000000000017941 */ /* 0x000fea0003800000 */
.L_x_8817:
[----:B------:R-:W-:Y:S01]  /*0d10*/  LEA R3, R0, 0x37800000, 0x17 ;  /* 0x3780000000037811 */ /* 0x000fe200078eb8ff */
[----:B------:R-:W-:-:S05]  /*0d20*/  IMAD.SHL.U32 R0, R2, 0x200000, RZ ;  /* 0x0020000002007824 */ /* 0x000fca00078e00ff */
[----:B------:R-:W-:Y:S02]  /*0d30*/  LOP3.LUT R0, R3, R0, R4, 0xfe, !PT ;  /* 0x0000000003007212 */ /* 0x000fe400078efe04 */
.L_x_8816:
[----:B------:R-:W-:Y:S05]  /*0d40*/  BSYNC B0 ;  /* 0x0000000000007941 */ /* 0x000fea0003800000 */
.L_x_8815:
[----:B------:R-:W-:-:S04]  /*0d50*/  FMUL.FTZ R0, R0, 1 ;  /* 0x3f80000000007820 */ /* 0x000fc80000410000 */
[----:B------:R0:W1:Y:S01]  /*0d60*/  F2F.F64.F32 R16, R0 ;  /* 0x0000000000107310 */ /* 0x0000620000201800 */
[----:B------:R-:W-:Y:S05]  /*0d70*/  BRA `(.L_x_8796) ;  /* 0x000002c000007947 */ /* 0x000fea0003800000 */
.L_x_8808:
        /* <DEDUP_REMOVED lines=14> */
.L_x_8822:
[----:B------:R-:W-:Y:S05]  /*0e60*/  BSYNC B0 ;  /* 0x0000000000007941 */ /* 0x000fea0003800000 */
.L_x_8821:
[----:B------:R-:W-:-:S04]  /*0e70*/  FMUL.FTZ R0, R0, 1 ;  /* 0x3f80000000007820 */ /* 0x000fc80000410000 */
[----:B------:R0:W1:Y:S01]  /*0e80*/  F2F.F64.F32 R16, R0 ;  /* 0x0000000000107310 */ /* 0x0000620000201800 */
[----:B------:R-:W-:Y:S05]  /*0e90*/  BRA `(.L_x_8796) ;  /* 0x000001a000007947 */ /* 0x000fea0003800000 */
.L_x_8795:
        /* <DEDUP_REMOVED lines=21> */
.L_x_8820:
[----:B------:R-:W2:Y:S02]  /*0ff0*/  LDG.E.64 R16, [R2.64] ;  /* 0x0000002402107981 */ /* 0x000ea4000c1e1b00 */
[----:B--2---:R-:W0:Y:S01]  /*1000*/  I2F.F64.U64 R16, R16 ;  /* 0x0000001000107312 */ /* 0x004e220000301800 */
[----:B------:R-:W-:Y:S05]  /*1010*/  BRA `(.L_x_8796) ;  /* 0x0000002000007947 */ /* 0x000fea0003800000 */
.L_x_8819:
[----:B------:R-:W2:Y:S02]  /*1020*/  LDG.E R2, [R2.64] ;  /* 0x0000002402027981 */ /* 0x000ea4000c1e1900 */
[----:B--2---:R0:W1:Y:S02]  /*1030*/  I2F.F64.U32 R16, R2 ;  /* 0x0000000200107312 */ /* 0x0040640000201800 */
.L_x_8796:
        /* <DEDUP_REMOVED lines=17> */
.L_x_8826:
[----:B------:R-:W2:Y:S02]  /*1150*/  LDG.E.U8 R2, [R2.64] ;  /* 0x0000002402027981 */ /* 0x000ea4000c1e1100 */
[----:B--2---:R0:W2:Y:S01]  /*1160*/  I2F.F64.U16 R18, R2 ;  /* 0x0000000200127312 */ /* 0x0040a20000101800 */
[----:B------:R-:W-:Y:S05]  /*1170*/  BRA `(.L_x_8828) ;  /* 0x00000df000007947 */ /* 0x000fea0003800000 */
.L_x_8825:
        /* <DEDUP_REMOVED lines=9> */
.L_x_8830:
[----:B------:R-:W2:Y:S02]  /*1210*/  LDG.E R2, [R2.64] ;  /* 0x0000002402027981 */ /* 0x000ea4000c1e1900 */
[----:B--2---:R0:W2:Y:S01]  /*1220*/  I2F.F64 R18, R2 ;  /* 0x0000000200127312 */ /* 0x0040a20000201c00 */
[----:B------:R-:W-:Y:S05]  /*1230*/  BRA `(.L_x_8828) ;  /* 0x00000d3000007947 */ /* 0x000fea0003800000 */
.L_x_8829:
[----:B------:R-:W2:Y:S02]  /*1240*/  LDG.E.U16 R2, [R2.64] ;  /* 0x0000002402027981 */ /* 0x000ea4000c1e1500 */
[----:B--2---:R0:W2:Y:S01]  /*1250*/  I2F.F64.S16 R18, R2 ;  /* 0x0000000200127312 */ /* 0x0040a20000101c00 */
[----:B------:R-:W-:Y:S05]  /*1260*/  BRA `(.L_x_8828) ;  /* 0x00000d0000007947 */ /* 0x000fea0003800000 */
.L_x_8824:
        /* <DEDUP_REMOVED lines=10> */
.L_x_8832:
[----:B------:R-:W2:Y:S02]  /*1310*/  LDG.E.U16 R0, [R2.64] ;  /* 0x0000002402007981 */ /* 0x000ea4000c1e1500 */
[----:B--2---:R-:W-:-:S05]  /*1320*/  HADD2.F32 R0, -RZ, R0.H0_H0 ;  /* 0x20000000ff007230 */ /* 0x004fca0000004100 */
[----:B------:R-:W-:-:S04]  /*1330*/  FMUL.FTZ R0, R0, 1 ;  /* 0x3f80000000007820 */ /* 0x000fc80000410000 */
[----:B------:R0:W2:Y:S01]  /*1340*/  F2F.F64.F32 R18, R0 ;  /* 0x0000000000127310 */ /* 0x0000a20000201800 */
[----:B------:R-:W-:Y:S05]  /*1350*/  BRA `(.L_x_8828) ;  /* 0x00000c1000007947 */ /* 0x000fea0003800000 */
.L_x_8831:
        /* <DEDUP_REMOVED lines=10> */
.L_x_8834:
[----:B------:R-:W2:Y:S02]  /*1400*/  LDG.E.U16 R2, [R2.64] ;  /* 0x0000002402027981 */ /* 0x000ea4000c1e1500 */
[----:B--2---:R-:W-:-:S05]  /*1410*/  HADD2.F32 R0, -RZ, R2.H0_H0 ;  /* 0x20000002ff007230 */ /* 0x004fca0000004100 */
[----:B------:R-:W-:-:S04]  /*1420*/  FMUL.FTZ R0, R0, 1 ;  /* 0x3f80000000007820 */ /* 0x000fc80000410000 */
[----:B------:R0:W2:Y:S01]  /*1430*/  F2F.F64.F32 R18, R0 ;  /* 0x0000000000127310 */ /* 0x0000a20000201800 */
[----:B------:R-:W-:Y:S05]  /*1440*/  BRA `(.L_x_8828) ;  /* 0x00000b2000007947 */ /* 0x000fea0003800000 */
.L_x_8833:
[----:B------:R0:W5:Y:S01]  /*1450*/  LDG.E.64 R18, [R2.64] ;  /* 0x0000002402127981 */ /* 0x000162000c1e1b00 */
[----:B------:R-:W-:Y:S05]  /*1460*/  BRA `(.L_x_8828) ;  /* 0x00000b0000007947 */ /* 0x000fea0003800000 */
.L_x_8823:
        /* <DEDUP_REMOVED lines=13> */
.L_x_8837:
[----:B------:R0:W5:Y:S01]  /*1540*/  LDG.E.64 R18, [R2.64] ;  /* 0x0000002402127981 */ /* 0x000162000c1e1b00 */
[----:B------:R-:W-:Y:S05]  /*1550*/  BRA `(.L_x_8828) ;  /* 0x00000a1000007947 */ /* 0x000fea0003800000 */
.L_x_8836:
        /* <DEDUP_REMOVED lines=28> */
.L_x_8839:
        /* <DEDUP_REMOVED lines=13> */
[----:B------:R0:W2:Y:S01]  /*17f0*/  F2F.F64.F32 R18, R4 ;  /* 0x0000000400127310 */ /* 0x0000a20000201800 */
[----:B------:R-:W-:Y:S05]  /*1800*/  BRA `(.L_x_8828) ;  /* 0x0000076000007947 */ /* 0x000fea0003800000 */
.L_x_8838:
[----:B------:R-:W2:Y:S02]  /*1810*/  LDG.E.U16 R0, [R2.64] ;  /* 0x0000002402007981 */ /* 0x000ea4000c1e1500 */
[----:B--2---:R-:W-:-:S05]  /*1820*/  PRMT R0, RZ, 0x5410, R0 ;  /* 0x00005410ff007816 */ /* 0x004fca0000000000 */
[----:B------:R-:W-:-:S04]  /*1830*/  FMUL.FTZ R0, R0, 1 ;  /* 0x3f80000000007820 */ /* 0x000fc80000410000 */
[----:B------:R0:W2:Y:S01]  /*1840*/  F2F.F64.F32 R18, R0 ;  /* 0x0000000000127310 */ /* 0x0000a20000201800 */
[----:B------:R-:W-:Y:S05]  /*1850*/  BRA `(.L_x_8828) ;  /* 0x0000071000007947 */ /* 0x000fea0003800000 */
.L_x_8835:
        /* <DEDUP_REMOVED lines=11> */
.L_x_8842:
        /* <DEDUP_REMOVED lines=21> */
.L_x_8846:
[----:B------:R-:W-:Y:S05]  /*1a60*/  BSYNC B1 ;  /* 0x0000000000017941 */ /* 0x000fea0003800000 */
.L_x_8845:
[----:B------:R-:W-:Y:S01]  /*1a70*/  LEA R3, R0, 0x3b800000, 0x17 ;  /* 0x3b80000000037811 */ /* 0x000fe200078eb8ff */
[----:B------:R-:W-:-:S05]  /*1a80*/  IMAD.SHL.U32 R0, R2, 0x100000, RZ ;  /* 0x0010000002007824 */ /* 0x000fca00078e00ff */
[----:B------:R-:W-:Y:S02]  /*1a90*/  LOP3.LUT R0, R3, R0, R4, 0xfe, !PT ;  /* 0x0000000003007212 */ /* 0x000fe400078efe04 */
.L_x_8844:
[----:B------:R-:W-:Y:S05]  /*1aa0*/  BSYNC B0 ;  /* 0x0000000000007941 */ /* 0x000fea0003800000 */
.L_x_8843:
[----:B------:R-:W-:-:S04]  /*1ab0*/  FMUL.FTZ R0, R0, 1 ;  /* 0x3f80000000007820 */ /* 0x000fc80000410000 */
[----:B------:R0:W2:Y:S01]  /*1ac0*/  F2F.F64.F32 R18, R0 ;  /* 0x0000000000127310 */ /* 0x0000a20000201800 */
[----:B------:R-:W-:Y:S05]  /*1ad0*/  BRA `(.L_x_8828) ;  /* 0x0000049000007947 */ /* 0x000fea0003800000 */
.L_x_8841:
        /* <DEDUP_REMOVED lines=21> */
.L_x_8850:
[----:B------:R-:W-:Y:S05]  /*1c30*/  BSYNC B1 ;  /* 0x0000000000017941 */ /* 0x000fea0003800000 */
.L_x_8849:
[----:B------:R-:W-:Y:S01]  /*1c40*/  LEA R3, R0, 0x37800000, 0x17 ;  /* 0x3780000000037811 */ /* 0x000fe200078eb8ff */
[----:B------:R-:W-:-:S05]  /*1c50*/  IMAD.SHL.U32 R0, R2, 0x200000, RZ ;  /* 0x0020000002007824 */ /* 0x000fca00078e00ff */
[----:B------:R-:W-:Y:S02]  /*1c60*/  LOP3.LUT R0, R3, R0, R4, 0xfe, !PT ;  /* 0x0000000003007212 */ /* 0x000fe400078efe04 */
.L_x_8848:
[----:B------:R-:W-:Y:S05]  /*1c70*/  BSYNC B0 ;  /* 0x0000000000007941 */ /* 0x000fea0003800000 */
.L_x_8847:
[----:B------:R-:W-:-:S04]  /*1c80*/  FMUL.FTZ R0, R0, 1 ;  /* 0x3f80000000007820 */ /* 0x000fc80000410000 */
[----:B------:R0:W2:Y:S01]  /*1c90*/  F2F.F64.F32 R18, R0 ;  /* 0x0000000000127310 */ /* 0x0000a20000201800 */
[----:B------:R-:W-:Y:S05]  /*1ca0*/  BRA `(.L_x_8828) ;  /* 0x000002c000007947 */ /* 0x000fea0003800000 */
.L_x_8840:
        /* <DEDUP_REMOVED lines=14> */
.L_x_8854:
[----:B------:R-:W-:Y:S05]  /*1d90*/  BSYNC B0 ;  /* 0x0000000000007941 */ /* 0x000fea0003800000 */
.L_x_8853:
[----:B------:R-:W-:-:S04]  /*1da0*/  FMUL.FTZ R0, R0, 1 ;  /* 0x3f80000000007820 */ /* 0x000fc80000410000 */
[----:B------:R0:W2:Y:S01]  /*1db0*/  F2F.F64.F32 R18, R0 ;  /* 0x0000000000127310 */ /* 0x0000a20000201800 */
[----:B------:R-:W-:Y:S05]  /*1dc0*/  BRA `(.L_x_8828) ;  /* 0x000001a000007947 */ /* 0x000fea0003800000 */
.L_x_8827:
        /* <DEDUP_REMOVED lines=21> */
.L_x_8852:
[----:B------:R-:W2:Y:S02]  /*1f20*/  LDG.E.64 R18, [R2.64] ;  /* 0x0000002402127981 */ /* 0x000ea4000c1e1b00 */
[----:B--2---:R-:W0:Y:S01]  /*1f30*/  I2F.F64.U64 R18, R18 ;  /* 0x0000001200127312 */ /* 0x004e220000301800 */
[----:B------:R-:W-:Y:S05]  /*1f40*/  BRA `(.L_x_8828) ;  /* 0x0000002000007947 */ /* 0x000fea0003800000 */
.L_x_8851:
[----:B------:R-:W2:Y:S02]  /*1f50*/  LDG.E R2, [R2.64] ;  /* 0x0000002402027981 */ /* 0x000ea4000c1e1900 */
[----:B--2---:R0:W2:Y:S02]  /*1f60*/  I2F.F64.U32 R18, R2 ;  /* 0x0000000200127312 */ /* 0x0040a40000201800 */
.L_x_8828:
[----:B------:R-:W3:Y:S02]  /*1f70*/  S2R R28, SR_TID.X ;  /* 0x00000000001c7919 */ /* 0x000ee40000002100 */
[----:B---3--:R-:W-:Y:S02]  /*1f80*/  IADD3 R28, R28, 0x80, RZ ;  /* 0x000000801c1c7810 */ /* 0x008fe40007ffe0ff */
.L_x_8790:
[----:B-1-3--:R-:W-:Y:S05]  /*1f90*/  BSYNC B6 ;  /* 0x0000000000067941 */ /* 0x00afea0003800000 */
.L_x_8789:
        /* <DEDUP_REMOVED lines=22> */
.L_x_8860:
[----:B------:R-:W3:Y:S02]  /*2100*/  LDG.E.U8 R2, [R2.64] ;  /* 0x0000002402027981 */ /* 0x000ee4000c1e1100 */
[----:B---3--:R0:W1:Y:S01]  /*2110*/  I2F.F64.U16 R22, R2 ;  /* 0x0000000200167312 */ /* 0x0080620000101800 */
[----:B------:R-:W-:Y:S05]  /*2120*/  BRA `(.L_x_8862) ;  /* 0x00000df000007947 */ /* 0x000fea0003800000 */
.L_x_8859:
        /* <DEDUP_REMOVED lines=9> */
.L_x_8864:
[----:B------:R-:W3:Y:S02]  /*21c0*/  LDG.E R2, [R2.64] ;  /* 0x0000002402027981 */ /* 0x000ee4000c1e1900 */
[----:B---3--:R0:W1:Y:S01]  /*21d0*/  I2F.F64 R22, R2 ;  /* 0x0000000200167312 */ /* 0x0080620000201c00 */
[----:B------:R-:W-:Y:S05]  /*21e0*/  BRA `(.L_x_8862) ;  /* 0x00000d3000007947 */ /* 0x000fea0003800000 */
.L_x_8863:
[----:B------:R-:W3:Y:S02]  /*21f0*/  LDG.E.U16 R2, [R2.64] ;  /* 0x0000002402027981 */ /* 0x000ee4000c1e1500 */
[----:B---3--:R0:W1:Y:S01]  /*2200*/  I2F.F64.S16 R22, R2 ;  /* 0x0000000200167312 */ /* 0x0080620000101c00 */
[----:B------:R-:W-:Y:S05]  /*2210*/  BRA `(.L_x_8862) ;  /* 0x00000d0000007947 */ /* 0x000fea0003800000 */
.L_x_8858:
        /* <DEDUP_REMOVED lines=10> */
.L_x_8866:
[----:B------:R-:W3:Y:S02]  /*22c0*/  LDG.E.U16 R0, [R2.64] ;  /* 0x0000002402007981 */ /* 0x000ee4000c1e1500 */
[----:B---3--:R-:W-:-:S05]  /*22d0*/  HADD2.F32 R0, -RZ, R0.H0_H0 ;  /* 0x20000000ff007230 */ /* 0x008fca0000004100 */
[----:B------:R-:W-:-:S04]  /*22e0*/  FMUL.FTZ R0, R0, 1 ;  /* 0x3f80000000007820 */ /* 0x000fc80000410000 */
[----:B------:R0:W1:Y:S01]  /*22f0*/  F2F.F64.F32 R22, R0 ;  /* 0x0000000000167310 */ /* 0x0000620000201800 */
[----:B------:R-:W-:Y:S05]  /*2300*/  BRA `(.L_x_8862) ;  /* 0x00000c1000007947 */ /* 0x000fea0003800000 */
.L_x_8865:
        /* <DEDUP_REMOVED lines=10> */
.L_x_8868:
[----:B------:R-:W3:Y:S02]  /*23b0*/  LDG.E.U16 R2, [R2.64] ;  /* 0x0000002402027981 */ /* 0x000ee4000c1e1500 */
[----:B---3--:R-:W-:-:S05]  /*23c0*/  HADD2.F32 R0, -RZ, R2.H0_H0 ;  /* 0x20000002ff007230 */ /* 0x008fca0000004100 */
[----:B------:R-:W-:-:S04]  /*23d0*/  FMUL.FTZ R0, R0, 1 ;  /* 0x3f80000000007820 */ /* 0x000fc80000410000 */
[----:B------:R0:W1:Y:S01]  /*23e0*/  F2F.F64.F32 R22, R0 ;  /* 0x0000000000167310 */ /* 0x0000620000201800 */
[----:B------:R-:W-:Y:S05]  /*23f0*/  BRA `(.L_x_8862) ;  /* 0x00000b2000007947 */ /* 0x000fea0003800000 */
.L_x_8867:
[----:B------:R0:W5:Y:S01]  /*2400*/  LDG.E.64 R22, [R2.64] ;  /* 0x0000002402167981 */ /* 0x000162000c1e1b00 */
[----:B------:R-:W-:Y:S05]  /*2410*/  BRA `(.L_x_8862) ;  /* 0x00000b0000007947 */ /* 0x000fea0003800000 */
.L_x_8857:
        /* <DEDUP_REMOVED lines=13> */
.L_x_8871:
[----:B------:R0:W5:Y:S01]  /*24f0*/  LDG.E.64 R22, [R2.64] ;  /* 0x0000002402167981 */ /* 0x000162000c1e1b00 */
[----:B------:R-:W-:Y:S05]  /*2500*/  BRA `(.L_x_8862) ;  /* 0x00000a1000007947 */ /* 0x000fea0003800000 */
.L_x_8870:
        /* <DEDUP_REMOVED lines=28> */
.L_x_8873:
[----:B------:R-:W3:Y:S02]  /*26d0*/  LDG.E.U8 R2, [R2.64] ;  /* 0x0000002402027981 */ /* 0x000ee4000c1e1100 */
[C---:B---3--:R-:W-:Y:S02]  /*26e0*/  IMAD.SHL.U32 R0, R2.reuse, 0x2000000, RZ ;  /* 0x0200000002007824 */ /* 0x048fe400078e00ff */
        /* <DEDUP_REMOVED lines=13> */
.L_x_8872:
[----:B------:R-:W3:Y:S02]  /*27c0*/  LDG.E.U16 R0, [R2.64] ;  /* 0x0000002402007981 */ /* 0x000ee4000c1e1500 */
[----:B---3--:R-:W-:-:S05]  /*27d0*/  PRMT R0, RZ, 0x5410, R0 ;  /* 0x00005410ff007816 */ /* 0x008fca0000000000 */
[----:B------:R-:W-:-:S04]  /*27e0*/  FMUL.FTZ R0, R0, 1 ;  /* 0x3f80000000007820 */ /* 0x000fc80000410000 */
[----:B------:R0:W1:Y:S01]  /*27f0*/  F2F.F64.F32 R22, R0 ;  /* 0x0000000000167310 */ /* 0x0000620000201800 */
[----:B------:R-:W-:Y:S05]  /*2800*/  BRA `(.L_x_8862) ;  /* 0x0000071000007947 */ /* 0x000fea0003800000 */
.L_x_8869:
        /* <DEDUP_REMOVED lines=11> */
.L_x_8876:
        /* <DEDUP_REMOVED lines=21> */
.L_x_8880:
[----:B------:R-:W-:Y:S05]  /*2a10*/  BSYNC B1 ;  /* 0x0000000000017941 */ /* 0x000fea0003800000 */
.L_x_8879:
[----:B------:R-:W-:Y:S01]  /*2a20*/  LEA R3, R0, 0x3b800000, 0x17 ;  /* 0x3b80000000037811 */ /* 0x000fe200078eb8ff */
[----:B------:R-:W-:-:S05]  /*2a30*/  IMAD.SHL.U32 R0, R2, 0x100000, RZ ;  /* 0x0010000002007824 */ /* 0x000fca00078e00ff */
[----:B------:R-:W-:Y:S02]  /*2a40*/  LOP3.LUT R0, R3, R0, R4, 0xfe, !PT ;  /* 0x0000000003007212 */ /* 0x000fe400078efe04 */
.L_x_8878:
[----:B------:R-:W-:Y:S05]  /*2a50*/  BSYNC B0 ;  /* 0x0000000000007941 */ /* 0x000fea0003800000 */
.L_x_8877:
[----:B------:R-:W-:-:S04]  /*2a60*/  FMUL.FTZ R0, R0, 1 ;  /* 0x3f80000000007820 */ /* 0x000fc80000410000 */
[----:B------:R0:W1:Y:S01]  /*2a70*/  F2F.F64.F32 R22, R0 ;  /* 0x0000000000167310 */ /* 0x0000620000201800 */
[----:B------:R-:W-:Y:S05]  /*2a80*/  BRA `(.L_x_8862) ;  /* 0x0000049000007947 */ /* 0x000fea0003800000 */
.L_x_8875:
        /* <DEDUP_REMOVED lines=21> */
.L_x_8884:
[----:B------:R-:W-:Y:S05]  /*2be0*/  BSYNC B1 ;  /* 0x0000000000017941 */ /* 0x000fea0003800000 */
.L_x_8883:
[----:B------:R-:W-:Y:S01]  /*2bf0*/  LEA R3, R0, 0x37800000, 0x17 ;  /* 0x3780000000037811 */ /* 0x000fe200078eb8ff */
[----:B------:R-:W-:-:S05]  /*2c00*/  IMAD.SHL.U32 R0, R2, 0x200000, RZ ;  /* 0x0020000002007824 */ /* 0x000fca00078e00ff */
[----:B------:R-:W-:Y:S02]  /*2c10*/  LOP3.LUT R0, R3, R0, R4, 0xfe, !PT ;  /* 0x0000000003007212 */ /* 0x000fe400078efe04 */
.L_x_8882:
[----:B------:R-:W-:Y:S05]  /*2c20*/  BSYNC B0 ;  /* 0x0000000000007941 */ /* 0x000fea0003800000 */
.L_x_8881:
[----:B------:R-:W-:-:S04]  /*2c30*/  FMUL.FTZ R0, R0, 1 ;  /* 0x3f80000000007820 */ /* 0x000fc80000410000 */
[----:B------:R0:W1:Y:S01]  /*2c40*/  F2F.F64.F32 R22, R0 ;  /* 0x0000000000167310 */ /* 0x0000620000201800 */
[----:B------:R-:W-:Y:S05]  /*2c50*/  BRA `(.L_x_8862) ;  /* 0x000002c000007947 */ /* 0x000fea0003800000 */
.L_x_8874:
        /* <DEDUP_REMOVED lines=14> */
.L_x_8888:
[----:B------:R-:W-:Y:S05]  /*2d40*/  BSYNC B0 ;  /* 0x0000000000007941 */ /* 0x000fea0003800000 */
.L_x_8887:
[----:B------:R-:W-:-:S04]  /*2d50*/  FMUL.FTZ R0, R0, 1 ;  /* 0x3f80000000007820 */ /* 0x000fc80000410000 */
[----:B------:R0:W1:Y:S01]  /*2d60*/  F2F.F64.F32 R22, R0 ;  /* 0x0000000000167310 */ /* 0x0000620000201800 */
[----:B------:R-:W-:Y:S05]  /*2d70*/  BRA `(.L_x_8862) ;  /* 0x000001a000007947 */ /* 0x000fea0003800000 */
.L_x_8861:
        /* <DEDUP_REMOVED lines=21> */
.L_x_8886:
[----:B------:R-:W3:Y:S02]  /*2ed0*/  LDG.E.64 R22, [R2.64] ;  /* 0x0000002402167981 */ /* 0x000ee4000c1e1b00 */
[----:B---3--:R-:W0:Y:S01]  /*2ee0*/  I2F.F64.U64 R22, R22 ;  /* 0x0000001600167312 */ /* 0x008e220000301800 */
[----:B------:R-:W-:Y:S05]  /*2ef0*/  BRA `(.L_x_8862) ;  /* 0x0000002000007947 */ /* 0x000fea0003800000 */
.L_x_8885:
[----:B------:R-:W3:Y:S02]  /*2f00*/  LDG.E R2, [R2.64] ;  /* 0x0000002402027981 */ /* 0x000ee4000c1e1900 */
[----:B---3--:R0:W1:Y:S02]  /*2f10*/  I2F.F64.U32 R22, R2 ;  /* 0x0000000200167312 */ /* 0x0080640000201800 */
.L_x_8862:
        /* <DEDUP_REMOVED lines=17> */
.L_x_8892:
[----:B------:R-:W3:Y:S02]  /*3030*/  LDG.E.U8 R2, [R2.64] ;  /* 0x0000002402027981 */ /* 0x000ee4000c1e1100 */
[----:B---3--:R0:W3:Y:S01]  /*3040*/  I2F.F64.U16 R24, R2 ;  /* 0x0000000200187312 */ /* 0x0080e20000101800 */
[----:B------:R-:W-:Y:S05]  /*3050*/  BRA `(.L_x_8894) ;  /* 0x00000df000007947 */ /* 0x000fea0003800000 */
.L_x_8891:
        /* <DEDUP_REMOVED lines=9> */
.L_x_8896:
[----:B------:R-:W3:Y:S02]  /*30f0*/  LDG.E R2, [R2.64] ;  /* 0x0000002402027981 */ /* 0x000ee4000c1e1900 */
[----:B---3--:R0:W3:Y:S01]  /*3100*/  I2F.F64 R24, R2 ;  /* 0x0000000200187312 */ /* 0x0080e20000201c00 */
[----:B------:R-:W-:Y:S05]  /*3110*/  BRA `(.L_x_8894) ;  /* 0x00000d3000007947 */ /* 0x000fea0003800000 */
.L_x_8895:
[----:B------:R-:W3:Y:S02]  /*3120*/  LDG.E.U16 R2, [R2.64] ;  /* 0x0000002402027981 */ /* 0x000ee4000c1e1500 */
[----:B---3--:R0:W3:Y:S01]  /*3130*/  I2F.F64.S16 R24, R2 ;  /* 0x0000000200187312 */ /* 0x0080e20000101c00 */
[----:B------:R-:W-:Y:S05]  /*3140*/  BRA `(.L_x_8894) ;  /* 0x00000d0000007947 */ /* 0x000fea0003800000 */
.L_x_8890:
        /* <DEDUP_REMOVED lines=10> */
.L_x_8898:
[----:B------:R-:W3:Y:S02]  /*31f0*/  LDG.E.U16 R0, [R2.64] ;  /* 0x0000002402007981 */ /* 0x000ee4000c1e1500 */
[----:B---3--:R-:W-:-:S05]  /*3200*/  HADD2.F32 R0, -RZ, R0.H0_H0 ;  /* 0x20000000ff007230 */ /* 0x008fca0000004100 */
[----:B------:R-:W-:-:S04]  /*3210*/  FMUL.FTZ R0, R0, 1 ;  /* 0x3f80000000007820 */ /* 0x000fc80000410000 */
[----:B------:R0:W3:Y:S01]  /*3220*/  F2F.F64.F32 R24, R0 ;  /* 0x0000000000187310 */ /* 0x0000e20000201800 */
[----:B------:R-:W-:Y:S05]  /*3230*/  BRA `(.L_x_8894) ;  /* 0x00000c1000007947 */ /* 0x000fea0003800000 */
.L_x_8897:
        /* <DEDUP_REMOVED lines=10> */
.L_x_8900:
[----:B------:R-:W3:Y:S02]  /*32e0*/  LDG.E.U16 R2, [R2.64] ;  /* 0x0000002402027981 */ /* 0x000ee4000c1e1500 */
[----:B---3--:R-:W-:-:S05]  /*32f0*/  HADD2.F32 R0, -RZ, R2.H0_H0 ;  /* 0x20000002ff007230 */ /* 0x008fca0000004100 */
[----:B------:R-:W-:-:S04]  /*3300*/  FMUL.FTZ R0, R0, 1 ;  /* 0x3f80000000007820 */ /* 0x000fc80000410000 */
[----:B------:R0:W3:Y:S01]  /*3310*/  F2F.F64.F32 R24, R0 ;  /* 0x0000000000187310 */ /* 0x0000e20000201800 */
[----:B------:R-:W-:Y:S05]  /*3320*/  BRA `(.L_x_8894) ;  /* 0x00000b2000007947 */ /* 0x000fea0003800000 */
.L_x_8899:
[----:B------:R0:W5:Y:S01]  /*3330*/  LDG.E.64 R24, [R2.64] ;  /* 0x0000002402187981 */ /* 0x000162000c1e1b00 */
[----:B------:R-:W-:Y:S05]  /*3340*/  BRA `(.L_x_8894) ;  /* 0x00000b0000007947 */ /* 0x000fea0003800000 */
.L_x_8889:
        /* <DEDUP_REMOVED lines=13> */
.L_x_8903:
[----:B------:R0:W5:Y:S01]  /*3420*/  LDG.E.64 R24, [R2.64] ;  /* 0x0000002402187981 */ /* 0x000162000c1e1b00 */
[----:B------:R-:W-:Y:S05]  /*3430*/  BRA `(.L_x_8894) ;  /* 0x00000a1000007947 */ /* 0x000fea0003800000 */
.L_x_8902:
        /* <DEDUP_REMOVED lines=28> */
.L_x_8905:
        /* <DEDUP_REMOVED lines=13> */
[----:B------:R0:W3:Y:S01]  /*36d0*/  F2F.F64.F32 R24, R4 ;  /* 0x0000000400187310 */ /* 0x0000e20000201800 */
[----:B------:R-:W-:Y:S05]  /*36e0*/  BRA `(.L_x_8894) ;  /* 0x0000076000007947 */ /* 0x000fea0003800000 */
.L_x_8904:
[----:B------:R-:W3:Y:S02]  /*36f0*/  LDG.E.U16 R0, [R2.64] ;  /* 0x0000002402007981 */ /* 0x000ee4000c1e1500 */
[----:B---3--:R-:W-:-:S05]  /*3700*/  PRMT R0, RZ, 0x5410, R0 ;  /* 0x00005410ff007816 */ /* 0x008fca0000000000 */
[----:B------:R-:W-:-:S04]  /*3710*/  FMUL.FTZ R0, R0, 1 ;  /* 0x3f80000000007820 */ /* 0x000fc80000410000 */
[----:B------:R0:W3:Y:S01]  /*3720*/  F2F.F64.F32 R24, R0 ;  /* 0x0000000000187310 */ /* 0x0000e20000201800 */
[----:B------:R-:W-:Y:S05]  /*3730*/  BRA `(.L_x_8894) ;  /* 0x0000071000007947 */ /* 0x000fea0003800000 */
.L_x_8901:
        /* <DEDUP_REMOVED lines=11> */
.L_x_8908:
        /* <DEDUP_REMOVED lines=21> */
.L_x_8912:
[----:B------:R-:W-:Y:S05]  /*3940*/  BSYNC B1 ;  /* 0x0000000000017941 */ /* 0x000fea0003800000 */
.L_x_8911:
[----:B------:R-:W-:Y:S01]  /*3950*/  LEA R3, R0, 0x3b800000, 0x17 ;  /* 0x3b80000000037811 */ /* 0x000fe200078eb8ff */
[----:B------:R-:W-:-:S05]  /*3960*/  IMAD.SHL.U32 R0, R2, 0x100000, RZ ;  /* 0x0010000002007824 */ /* 0x000fca00078e00ff */
[----:B------:R-:W-:Y:S02]  /*3970*/  LOP3.LUT R0, R3, R0, R4, 0xfe, !PT ;  /* 0x0000000003007212 */ /* 0x000fe400078efe04 */
.L_x_8910:
[----:B------:R-:W-:Y:S05]  /*3980*/  BSYNC B0 ;  /* 0x0000000000007941 */ /* 0x000fea0003800000 */
.L_x_8909:
[----:B------:R-:W-:-:S04]  /*3990*/  FMUL.FTZ R0, R0, 1 ;  /* 0x3f80000000007820 */ /* 0x000fc80000410000 */
[----:B------:R0:W3:Y:S01]  /*39a0*/  F2F.F64.F32 R24, R0 ;  /* 0x0000000000187310 */ /* 0x0000e20000201800 */
[----:B------:R-:W-:Y:S05]  /*39b0*/  BRA `(.L_x_8894) ;  /* 0x0000049000007947 */ /* 0x000fea0003800000 */
.L_x_8907:
        /* <DEDUP_REMOVED lines=21> */
.L_x_8916:
[----:B------:R-:W-:Y:S05]  /*3b10*/  BSYNC B1 ;  /* 0x0000000000017941 */ /* 0x000fea0003800000 */
.L_x_8915:
[----:B------:R-:W-:Y:S01]  /*3b20*/  LEA R3, R0, 0x37800000, 0x17 ;  /* 0x3780000000037811 */ /* 0x000fe200078eb8ff */
[----:B------:R-:W-:-:S05]  /*3b30*/  IMAD.SHL.U32 R0, R2, 0x200000, RZ ;  /* 0x0020000002007824 */ /* 0x000fca00078e00ff */
[----:B------:R-:W-:Y:S02]  /*3b40*/  LOP3.LUT R0, R3, R0, R4, 0xfe, !PT ;  /* 0x0000000003007212 */ /* 0x000fe400078efe04 */
.L_x_8914:
[----:B------:R-:W-:Y:S05]  /*3b50*/  BSYNC B0 ;  /* 0x0000000000007941 */ /* 0x000fea0003800000 */
.L_x_8913:
[----:B------:R-:W-:-:S04]  /*3b60*/  FMUL.FTZ R0, R0, 1 ;  /* 0x3f80000000007820 */ /* 0x000fc80000410000 */
[----:B------:R0:W3:Y:S01]  /*3b70*/  F2F.F64.F32 R24, R0 ;  /* 0x0000000000187310 */ /* 0x0000e20000201800 */
[----:B------:R-:W-:Y:S05]  /*3b80*/  BRA `(.L_x_8894) ;  /* 0x000002c000007947 */ /* 0x000fea0003800000 */
.L_x_8906:
        /* <DEDUP_REMOVED lines=14> */
.L_x_8920:
[----:B------:R-:W-:Y:S05]  /*3c70*/  BSYNC B0 ;  /* 0x0000000000007941 */ /* 0x000fea0003800000 */
.L_x_8919:
[----:B------:R-:W-:-:S04]  /*3c80*/  FMUL.FTZ R0, R0, 1 ;  /* 0x3f80000000007820 */ /* 0x000fc80000410000 */
[----:B------:R0:W3:Y:S01]  /*3c90*/  F2F.F64.F32 R24, R0 ;  /* 0x0000000000187310 */ /* 0x0000e20000201800 */
[----:B------:R-:W-:Y:S05]  /*3ca0*/  BRA `(.L_x_8894) ;  /* 0x000001a000007947 */ /* 0x000fea0003800000 */
.L_x_8893:
        /* <DEDUP_REMOVED lines=21> */
.L_x_8918:
[----:B------:R-:W3:Y:S02]  /*3e00*/  LDG.E.64 R24, [R2.64] ;  /* 0x0000002402187981 */ /* 0x000ee4000c1e1b00 */
[----:B---3--:R-:W0:Y:S01]  /*3e10*/  I2F.F64.U64 R24, R24 ;  /* 0x0000001800187312 */ /* 0x008e220000301800 */
[----:B------:R-:W-:Y:S05]  /*3e20*/  BRA `(.L_x_8894) ;  /* 0x0000002000007947 */ /* 0x000fea0003800000 */
.L_x_8917:
[----:B------:R-:W3:Y:S02]  /*3e30*/  LDG.E R2, [R2.64] ;  /* 0x0000002402027981 */ /* 0x000ee4000c1e1900 */
[----:B---3--:R0:W3:Y:S02]  /*3e40*/  I2F.F64.U32 R24, R2 ;  /* 0x0000000200187312 */ /* 0x0080e40000201800 */
.L_x_8894:
[----:B------:R-:W-:-:S03]  /*3e50*/  IADD3 R28, R28, 0x80, RZ ;  /* 0x000000801c1c7810 */ /* 0x000fc60007ffe0ff */
.L_x_8856:
[----:B------:R-:W-:Y:S05]  /*3e60*/  BSYNC B6 ;  /* 0x0000000000067941 */ /* 0x000fea0003800000 */
.L_x_8855:
        /* <DEDUP_REMOVED lines=24> */
.L_x_8926:
[----:B------:R-:W4:Y:S02]  /*3ff0*/  LDG.E.U8 R2, [R2.64] ;  /* 0x0000002402027981 */ /* 0x000f24000c1e1100 */
[----:B----4-:R0:W4:Y:S01]  /*4000*/  I2F.F64.U16 R26, R2 ;  /* 0x00000002001a7312 */ /* 0x0101220000101800 */
[----:B------:R-:W-:Y:S05]  /*4010*/  BRA `(.L_x_8928) ;  /* 0x00000df000007947 */ /* 0x000fea0003800000 */
.L_x_8925:
        /* <DEDUP_REMOVED lines=9> */
.L_x_8930:
[----:B------:R-:W4:Y:S02]  /*40b0*/  LDG.E R2, [R2.64] ;  /* 0x0000002402027981 */ /* 0x000f24000c1e1900 */
[----:B----4-:R0:W4:Y:S01]  /*40c0*/  I2F.F64 R26, R2 ;  /* 0x00000002001a7312 */ /* 0x0101220000201c00 */
[----:B------:R-:W-:Y:S05]  /*40d0*/  BRA `(.L_x_8928) ;  /* 0x00000d3000007947 */ /* 0x000fea0003800000 */
.L_x_8929:
[----:B------:R-:W4:Y:S02]  /*40e0*/  LDG.E.U16 R2, [R2.64] ;  /* 0x0000002402027981 */ /* 0x000f24000c1e1500 */
[----:B----4-:R0:W4:Y:S01]  /*40f0*/  I2F.F64.S16 R26, R2 ;  /* 0x00000002001a7312 */ /* 0x0101220000101c00 */
[----:B------:R-:W-:Y:S05]  /*4100*/  BRA `(.L_x_8928) ;  /* 0x00000d0000007947 */ /* 0x000fea0003800000 */
.L_x_8924:
        /* <DEDUP_REMOVED lines=10> */
.L_x_8932:
[----:B------:R-:W4:Y:S02]  /*41b0*/  LDG.E.U16 R0, [R2.64] ;  /* 0x0000002402007981 */ /* 0x000f24000c1e1500 */
[----:B----4-:R-:W-:-:S05]  /*41c0*/  HADD2.F32 R0, -RZ, R0.H0_H0 ;  /* 0x20000000ff007230 */ /* 0x010fca0000004100 */
[----:B------:R-:W-:-:S04]  /*41d0*/  FMUL.FTZ R0, R0, 1 ;  /* 0x3f80000000007820 */ /* 0x000fc80000410000 */
[----:B------:R0:W4:Y:S01]  /*41e0*/  F2F.F64.F32 R26, R0 ;  /* 0x00000000001a7310 */ /* 0x0001220000201800 */
[----:B------:R-:W-:Y:S05]  /*41f0*/  BRA `(.L_x_8928) ;  /* 0x00000c1000007947 */ /* 0x000fea0003800000 */
.L_x_8931:
        /* <DEDUP_REMOVED lines=10> */
.L_x_8934:
[----:B------:R-:W4:Y:S02]  /*42a0*/  LDG.E.U16 R2, [R2.64] ;  /* 0x0000002402027981 */ /* 0x000f24000c1e1500 */
[----:B----4-:R-:W-:-:S05]  /*42b0*/  HADD2.F32 R0, -RZ, R2.H0_H0 ;  /* 0x20000002ff007230 */ /* 0x010fca0000004100 */
[----:B------:R-:W-:-:S04]  /*42c0*/  FMUL.FTZ R0, R0, 1 ;  /* 0x3f80000000007820 */ /* 0x000fc80000410000 */
[----:B------:R0:W4:Y:S01]  /*42d0*/  F2F.F64.F32 R26, R0 ;  /* 0x00000000001a7310 */ /* 0x0001220000201800 */
[----:B------:R-:W-:Y:S05]  /*42e0*/  BRA `(.L_x_8928) ;  /* 0x00000b2000007947 */ /* 0x000fea0003800000 */
.L_x_8933:
[----:B------:R0:W5:Y:S01]  /*42f0*/  LDG.E.64 R26, [R2.64] ;  /* 0x00000024021a7981 */ /* 0x000162000c1e1b00 */
[----:B------:R-:W-:Y:S05]  /*4300*/  BRA `(.L_x_8928) ;  /* 0x00000b0000007947 */ /* 0x000fea0003800000 */
.L_x_8923:
        /* <DEDUP_REMOVED lines=13> */
.L_x_8937:
[----:B------:R0:W5:Y:S01]  /*43e0*/  LDG.E.64 R26, [R2.64] ;  /* 0x00000024021a7981 */ /* 0x000162000c1e1b00 */
[----:B------:R-:W-:Y:S05]  /*43f0*/  BRA `(.L_x_8928) ;  /* 0x00000a1000007947 */ /* 0x000fea0003800000 */
.L_x_8936:
        /* <DEDUP_REMOVED lines=28> */
.L_x_8939:
[----:B------:R-:W4:Y:S02]  /*45c0*/  LDG.E.U8 R2, [R2.64] ;  /* 0x0000002402027981 */ /* 0x000f24000c1e1100 */
[C---:B----4-:R-:W-:Y:S02]  /*45d0*/  IMAD.SHL.U32 R0, R2.reuse, 0x2000000, RZ ;  /* 0x0200000002007824 */ /* 0x050fe400078e00ff */
        /* <DEDUP_REMOVED lines=11> */
[----:B------:R0:W4:Y:S01]  /*4690*/  F2F.F64.F32 R26, R4 ;  /* 0x00000004001a7310 */ /* 0x0001220000201800 */
[----:B------:R-:W-:Y:S05]  /*46a0*/  BRA `(.L_x_8928) ;  /* 0x0000076000007947 */ /* 0x000fea0003800000 */
.L_x_8938:
[----:B------:R-:W4:Y:S02]  /*46b0*/  LDG.E.U16 R0, [R2.64] ;  /* 0x0000002402007981 */ /* 0x000f24000c1e1500 */
[----:B----4-:R-:W-:-:S05]  /*46c0*/  PRMT R0, RZ, 0x5410, R0 ;  /* 0x00005410ff007816 */ /* 0x010fca0000000000 */
[----:B------:R-:W-:-:S04]  /*46d0*/  FMUL.FTZ R0, R0, 1 ;  /* 0x3f80000000007820 */ /* 0x000fc80000410000 */
[----:B------:R0:W4:Y:S01]  /*46e0*/  F2F.F64.F32 R26, R0 ;  /* 0x00000000001a7310 */ /* 0x0001220000201800 */
[----:B------:R-:W-:Y:S05]  /*46f0*/  BRA `(.L_x_8928) ;  /* 0x0000071000007947 */ /* 0x000fea0003800000 */
.L_x_8935:
        /* <DEDUP_REMOVED lines=11> */
.L_x_8942:
        /* <DEDUP_REMOVED lines=21> */
.L_x_8946:
[----:B------:R-:W-:Y:S05]  /*4900*/  BSYNC B1 ;  /* 0x0000000000017941 */ /* 0x000fea0003800000 */
.L_x_8945:
[----:B------:R-:W-:Y:S01]  /*4910*/  LEA R3, R0, 0x3b800000, 0x17 ;  /* 0x3b80000000037811 */ /* 0x000fe200078eb8ff */
[----:B------:R-:W-:-:S05]  /*4920*/  IMAD.SHL.U32 R0, R2, 0x100000, RZ ;  /* 0x0010000002007824 */ /* 0x000fca00078e00ff */
[----:B------:R-:W-:Y:S02]  /*4930*/  LOP3.LUT R0, R3, R0, R4, 0xfe, !PT ;  /* 0x0000000003007212 */ /* 0x000fe400078efe04 */
.L_x_8944:
[----:B------:R-:W-:Y:S05]  /*4940*/  BSYNC B0 ;  /* 0x0000000000007941 */ /* 0x000fea0003800000 */
.L_x_8943:
[----:B------:R-:W-:-:S04]  /*4950*/  FMUL.FTZ R0, R0, 1 ;  /* 0x3f80000000007820 */ /* 0x000fc80000410000 */
[----:B------:R0:W4:Y:S01]  /*4960*/  F2F.F64.F32 R26, R0 ;  /* 0x00000000001a7310 */ /* 0x0001220000201800 */
[----:B------:R-:W-:Y:S05]  /*4970*/  BRA `(.L_x_8928) ;  /* 0x0000049000007947 */ /* 0x000fea0003800000 */
.L_x_8941:
        /* <DEDUP_REMOVED lines=21> */
.L_x_8950:
[----:B------:R-:W-:Y:S05]  /*4ad0*/  BSYNC B1 ;  /* 0x0000000000017941 */ /* 0x000fea0003800000 */
.L_x_8949:
[----:B------:R-:W-:Y:S01]  /*4ae0*/  LEA R3, R0, 0x37800000, 0x17 ;  /* 0x3780000000037811 */ /* 0x000fe200078eb8ff */
[----:B------:R-:W-:-:S05]  /*4af0*/  IMAD.SHL.U32 R0, R2, 0x200000, RZ ;  /* 0x0020000002007824 */ /* 0x000fca00078e00ff */
[----:B------:R-:W-:Y:S02]  /*4b00*/  LOP3.LUT R0, R3, R0, R4, 0xfe, !PT ;  /* 0x0000000003007212 */ /* 0x000fe400078efe04 */
.L_x_8948:
[----:B------:R-:W-:Y:S05]  /*4b10*/  BSYNC B0 ;  /* 0x0000000000007941 */ /* 0x000fea0003800000 */
.L_x_8947:
[----:B------:R-:W-:-:S04]  /*4b20*/  FMUL.FTZ R0, R0, 1 ;  /* 0x3f80000000007820 */ /* 0x000fc80000410000 */
[----:B------:R0:W4:Y:S01]  /*4b30*/  F2F.F64.F32 R26, R0 ;  /* 0x00000000001a7310 */ /* 0x0001220000201800 */
[----:B------:R-:W-:Y:S05]  /*4b40*/  BRA `(.L_x_8928) ;  /* 0x000002c000007947 */ /* 0x000fea0003800000 */
.L_x_8940:
        /* <DEDUP_REMOVED lines=14> */
.L_x_8954:
[----:B------:R-:W-:Y:S05]  /*4c30*/  BSYNC B0 ;  /* 0x0000000000007941 */ /* 0x000fea0003800000 */
.L_x_8953:
[----:B------:R-:W-:-:S04]  /*4c40*/  FMUL.FTZ R0, R0, 1 ;  /* 0x3f80000000007820 */ /* 0x000fc80000410000 */
[----:B------:R0:W4:Y:S01]  /*4c50*/  F2F.F64.F32 R26, R0 ;  /* 0x00000000001a7310 */ /* 0x0001220000201800 */
[----:B------:R-:W-:Y:S05]  /*4c60*/  BRA `(.L_x_8928) ;  /* 0x000001a000007947 */ /* 0x000fea0003800000 */
.L_x_8927:
        /* <DEDUP_REMOVED lines=21> */
.L_x_8952:
[----:B------:R-:W4:Y:S02]  /*4dc0*/  LDG.E.64 R26, [R2.64] ;  /* 0x00000024021a7981 */ /* 0x000f24000c1e1b00 */
[----:B----4-:R-:W0:Y:S01]  /*4dd0*/  I2F.F64.U64 R26, R26 ;  /* 0x0000001a001a7312 */ /* 0x010e220000301800 */
[----:B------:R-:W-:Y:S05]  /*4de0*/  BRA `(.L_x_8928) ;  /* 0x0000002000007947 */ /* 0x000fea0003800000 */
.L_x_8951:
[----:B------:R-:W4:Y:S02]  /*4df0*/  LDG.E R2, [R2.64] ;  /* 0x0000002402027981 */ /* 0x000f24000c1e1900 */
[----:B----4-:R0:W4:Y:S02]  /*4e00*/  I2F.F64.U32 R26, R2 ;  /* 0x00000002001a7312 */ /* 0x0101240000201800 */
.L_x_8928:
        /* <DEDUP_REMOVED lines=17> */
.L_x_8958:
[----:B----4-:R-:W4:Y:S02]  /*4f20*/  LDG.E.U8 R2, [R2.64] ;  /* 0x0000002402027981 */ /* 0x010f24000c1e1100 */
[----:B----4-:R0:W4:Y:S01]  /*4f30*/  I2F.F64.U16 R30, R2 ;  /* 0x00000002001e7312 */ /* 0x0101220000101800 */
[----:B------:R-:W-:Y:S05]  /*4f40*/  BRA `(.L_x_8960) ;  /* 0x00000df000007947 */ /* 0x000fea0003800000 */
.L_x_8957:
        /* <DEDUP_REMOVED lines=9> */
.L_x_8962:
[----:B----4-:R-:W4:Y:S02]  /*4fe0*/  LDG.E R2, [R2.64] ;  /* 0x0000002402027981 */ /* 0x010f24000c1e1900 */
[----:B----4-:R0:W4:Y:S01]  /*4ff0*/  I2F.F64 R30, R2 ;  /* 0x00000002001e7312 */ /* 0x0101220000201c00 */
[----:B------:R-:W-:Y:S05]  /*5000*/  BRA `(.L_x_8960) ;  /* 0x00000d3000007947 */ /* 0x000fea0003800000 */
.L_x_8961:
[----:B----4-:R-:W4:Y:S02]  /*5010*/  LDG.E.U16 R2, [R2.64] ;  /* 0x0000002402027981 */ /* 0x010f24000c1e1500 */
[----:B----4-:R0:W4:Y:S01]  /*5020*/  I2F.F64.S16 R30, R2 ;  /* 0x00000002001e7312 */ /* 0x0101220000101c00 */
[----:B------:R-:W-:Y:S05]  /*5030*/  BRA `(.L_x_8960) ;  /* 0x00000d0000007947 */ /* 0x000fea0003800000 */
.L_x_8956:
        /* <DEDUP_REMOVED lines=10> */
.L_x_8964:
[----:B----4-:R-:W4:Y:S02]  /*50e0*/  LDG.E.U16 R0, [R2.64] ;  /* 0x0000002402007981 */ /* 0x010f24000c1e1500 */
[----:B----4-:R-:W-:-:S05]  /*50f0*/  HADD2.F32 R0, -RZ, R0.H0_H0 ;  /* 0x20000000ff007230 */ /* 0x010fca0000004100 */
[----:B------:R-:W-:-:S04]  /*5100*/  FMUL.FTZ R0, R0, 1 ;  /* 0x3f80000000007820 */ /* 0x000fc80000410000 */
[----:B------:R0:W4:Y:S01]  /*5110*/  F2F.F64.F32 R30, R0 ;  /* 0x00000000001e7310 */ /* 0x0001220000201800 */
[----:B------:R-:W-:Y:S05]  /*5120*/  BRA `(.L_x_8960) ;  /* 0x00000c1000007947 */ /* 0x000fea0003800000 */
.L_x_8963:
        /* <DEDUP_REMOVED lines=10> */
.L_x_8966:
[----:B----4-:R-:W4:Y:S02]  /*51d0*/  LDG.E.U16 R2, [R2.64] ;  /* 0x0000002402027981 */ /* 0x010f24000c1e1500 */
[----:B----4-:R-:W-:-:S05]  /*51e0*/  HADD2.F32 R0, -RZ, R2.H0_H0 ;  /* 0x20000002ff007230 */ /* 0x010fca0000004100 */
[----:B------:R-:W-:-:S04]  /*51f0*/  FMUL.FTZ R0, R0, 1 ;  /* 0x3f80000000007820 */ /* 0x000fc80000410000 */
[----:B------:R0:W4:Y:S01]  /*5200*/  F2F.F64.F32 R30, R0 ;  /* 0x00000000001e7310 */ /* 0x0001220000201800 */
[----:B------:R-:W-:Y:S05]  /*5210*/  BRA `(.L_x_8960) ;  /* 0x00000b2000007947 */ /* 0x000fea0003800000 */
.L_x_8965:
[----:B------:R0:W5:Y:S01]  /*5220*/  LDG.E.64 R30, [R2.64] ;  /* 0x00000024021e7981 */ /* 0x000162000c1e1b00 */
[----:B------:R-:W-:Y:S05]  /*5230*/  BRA `(.L_x_8960) ;  /* 0x00000b0000007947 */ /* 0x000fea0003800000 */
.L_x_8955:
        /* <DEDUP_REMOVED lines=13> */
.L_x_8969:
[----:B------:R0:W5:Y:S01]  /*5310*/  LDG.E.64 R30, [R2.64] ;  /* 0x00000024021e7981 */ /* 0x000162000c1e1b00 */
[----:B------:R-:W-:Y:S05]  /*5320*/  BRA `(.L_x_8960) ;  /* 0x00000a1000007947 */ /* 0x000fea0003800000 */
.L_x_8968:
        /* <DEDUP_REMOVED lines=28> */
.L_x_8971:
[----:B----4-:R-:W4:Y:S02]  /*54f0*/  LDG.E.U8 R2, [R2.64] ;  /* 0x0000002402027981 */ /* 0x010f24000c1e1100 */
        /* <DEDUP_REMOVED lines=14> */
.L_x_8970:
[----:B----4-:R-:W4:Y:S02]  /*55e0*/  LDG.E.U16 R0, [R2.64] ;  /* 0x0000002402007981 */ /* 0x010f24000c1e1500 */
[----:B----4-:R-:W-:-:S05]  /*55f0*/  PRMT R0, RZ, 0x5410, R0 ;  /* 0x00005410ff007816 */ /* 0x010fca0000000000 */
[----:B------:R-:W-:-:S04]  /*5600*/  FMUL.FTZ R0, R0, 1 ;  /* 0x3f80000000007820 */ /* 0x000fc80000410000 */
[----:B------:R0:W4:Y:S01]  /*5610*/  F2F.F64.F32 R30, R0 ;  /* 0x00000000001e7310 */ /* 0x0001220000201800 */
[----:B------:R-:W-:Y:S05]  /*5620*/  BRA `(.L_x_8960) ;  /* 0x0000071000007947 */ /* 0x000fea0003800000 */
.L_x_8967:
        /* <DEDUP_REMOVED lines=11> */
.L_x_8974:
        /* <DEDUP_REMOVED lines=21> */
.L_x_8978:
[----:B------:R-:W-:Y:S05]  /*5830*/  BSYNC B1 ;  /* 0x0000000000017941 */ /* 0x000fea0003800000 */
.L_x_8977:
[----:B------:R-:W-:Y:S01]  /*5840*/  LEA R3, R0, 0x3b800000, 0x17 ;  /* 0x3b80000000037811 */ /* 0x000fe200078eb8ff */
[----:B------:R-:W-:-:S05]  /*5850*/  IMAD.SHL.U32 R0, R2, 0x100000, RZ ;  /* 0x0010000002007824 */ /* 0x000fca00078e00ff */
[----:B------:R-:W-:Y:S02]  /*5860*/  LOP3.LUT R0, R3, R0, R4, 0xfe, !PT ;  /* 0x0000000003007212 */ /* 0x000fe400078efe04 */
.L_x_8976:
[----:B------:R-:W-:Y:S05]  /*5870*/  BSYNC B0 ;  /* 0x0000000000007941 */ /* 0x000fea0003800000 */
.L_x_8975:
[----:B------:R-:W-:-:S04]  /*5880*/  FMUL.FTZ R0, R0, 1 ;  /* 0x3f80000000007820 */ /* 0x000fc80000410000 */
[----:B------:R0:W4:Y:S01]  /*5890*/  F2F.F64.F32 R30, R0 ;  /* 0x00000000001e7310 */ /* 0x0001220000201800 */
[----:B------:R-:W-:Y:S05]  /*58a0*/  BRA `(.L_x_8960) ;  /* 0x0000049000007947 */ /* 0x000fea0003800000 */
.L_x_8973:
        /* <DEDUP_REMOVED lines=21> */
.L_x_8982:
[----:B------:R-:W-:Y:S05]  /*5a00*/  BSYNC B1 ;  /* 0x0000000000017941 */ /* 0x000fea0003800000 */
.L_x_8981:
[----:B------:R-:W-:Y:S01]  /*5a10*/  LEA R3, R0, 0x37800000, 0x17 ;  /* 0x3780000000037811 */ /* 0x000fe200078eb8ff */
[----:B------:R-:W-:-:S05]  /*5a20*/  IMAD.SHL.U32 R0, R2, 0x200000, RZ ;  /* 0x0020000002007824 */ /* 0x000fca00078e00ff */
[----:B------:R-:W-:Y:S02]  /*5a30*/  LOP3.LUT R0, R3, R0, R4, 0xfe, !PT ;  /* 0x0000000003007212 */ /* 0x000fe400078efe04 */
.L_x_8980:
[----:B------:R-:W-:Y:S05]  /*5a40*/  BSYNC B0 ;  /* 0x0000000000007941 */ /* 0x000fea0003800000 */
.L_x_8979:
[----:B------:R-:W-:-:S04]  /*5a50*/  FMUL.FTZ R0, R0, 1 ;  /* 0x3f80000000007820 */ /* 0x000fc80000410000 */
[----:B------:R0:W4:Y:S01]  /*5a60*/  F2F.F64.F32 R30, R0 ;  /* 0x00000000001e7310 */ /* 0x0001220000201800 */
[----:B------:R-:W-:Y:S05]  /*5a70*/  BRA `(.L_x_8960) ;  /* 0x000002c000007947 */ /* 0x000fea0003800000 */
.L_x_8972:
        /* <DEDUP_REMOVED lines=14> */
.L_x_8986:
[----:B------:R-:W-:Y:S05]  /*5b60*/  BSYNC B0 ;  /* 0x0000000000007941 */ /* 0x000fea0003800000 */
.L_x_8985:
[----:B------:R-:W-:-:S04]  /*5b70*/  FMUL.FTZ R0, R0, 1 ;  /* 0x3f80000000007820 */ /* 0x000fc80000410000 */
[----:B------:R0:W4:Y:S01]  /*5b80*/  F2F.F64.F32 R30, R0 ;  /* 0x00000000001e7310 */ /* 0x0001220000201800 */
[----:B------:R-:W-:Y:S05]  /*5b90*/  BRA `(.L_x_8960) ;  /* 0x000001a000007947 */ /* 0x000fea0003800000 */
.L_x_8959:
        /* <DEDUP_REMOVED lines=21> */
.L_x_8984:
[----:B----4-:R-:W4:Y:S02]  /*5cf0*/  LDG.E.64 R30, [R2.64] ;  /* 0x00000024021e7981 */ /* 0x010f24000c1e1b00 */
[----:B----4-:R-:W0:Y:S01]  /*5d00*/  I2F.F64.U64 R30, R30 ;  /* 0x0000001e001e7312 */ /* 0x010e220000301800 */
[----:B------:R-:W-:Y:S05]  /*5d10*/  BRA `(.L_x_8960) ;  /* 0x0000002000007947 */ /* 0x000fea0003800000 */
.L_x_8983:
[----:B----4-:R-:W4:Y:S02]  /*5d20*/  LDG.E R2, [R2.64] ;  /* 0x0000002402027981 */ /* 0x010f24000c1e1900 */
[----:B----4-:R0:W4:Y:S02]  /*5d30*/  I2F.F64.U32 R30, R2 ;  /* 0x00000002001e7312 */ /* 0x0101240000201800 */
.L_x_8960:
[----:B------:R-:W-:-:S03]  /*5d40*/  IADD3 R28, R28, 0x80, RZ ;  /* 0x000000801c1c7810 */ /* 0x000fc60007ffe0ff */
.L_x_8922:
[----:B------:R-:W-:Y:S05]  /*5d50*/  BSYNC B6 ;  /* 0x0000000000067941 */ /* 0x000fea0003800000 */
.L_x_8921:
[----:B------:R-:W-:Y:S01]  /*5d60*/  ISETP.GE.AND P0, PT, R28, R37, PT ;  /* 0x000000251c00720c */ /* 0x000fe20003f06270 */
[----:B------:R-:W-:Y:S01]  /*5d70*/  BSSY B6, `(.L_x_8987) ;  /* 0x00001ea000067945 */ /* 0x000fe20003800000 */
[----:B------:R-:W-:-:S11]  /*5d80*/  CS2R R32, SRZ ;  /* 0x0000000000207805 */ /* 0x000fd6000001ff00 */
[----:B------:R-:W-:Y:S05]  /*5d90*/  @P0 BRA `(.L_x_8988) ;  /* 0x00001e7000000947 */ /* 0x000fea0003800000 */
[----:B0-----:R-:W0:Y:S02]  /*5da0*/  S2R R0, SR_CTAID.X ;  /* 0x0000000000007919 */ /* 0x001e240000002500 */
[----:B0-----:R-:W-:Y:S01]  /*5db0*/  IMAD R28, R0, 0x200, R28 ;  /* 0x00000200001c7824 */ /* 0x001fe200078e021c */
[----:B------:R-:W-:-:S03]  /*5dc0*/  PRMT R0, R29, 0x9910, RZ ;  /* 0x000099101d007816 */ /* 0x000fc600000000ff */
[----:B------:R-:W-:Y:S01]  /*5dd0*/  IMAD R2, R28, c[0x0][0x1a0], RZ ;  /* 0x000068001c027a24 */ /* 0x000fe200078e02ff */
[----:B------:R-:W-:-:S04]  /*5de0*/  ISETP.GT.AND P1, PT, R0, 0x9, PT ;  /* 0x000000090000780c */ /* 0x000fc80003f24270 */
[----:B------:R-:W-:-:S05]  /*5df0*/  IADD3 R2, P0, R2, c[0x0][0x188], RZ ;  /* 0x0000620002027a10 */ /* 0x000fca0007f1e0ff */
[----:B------:R-:W-:-:S04]  /*5e00*/  IMAD.X R3, RZ, RZ, c[0x0][0x18c], P0 ;  /* 0x00006300ff037624 */ /* 0x000fc800000e06ff */
        /* <DEDUP_REMOVED lines=12> */
.L_x_8992:
[----:B----4-:R-:W4:Y:S02]  /*5ed0*/  LDG.E.U8 R2, [R2.64] ;  /* 0x0000002402027981 */ /* 0x010f24000c1e1100 */
[----:B----4-:R0:W4:Y:S01]  /*5ee0*/  I2F.F64.U16 R32, R2 ;  /* 0x0000000200207312 */ /* 0x0101220000101800 */
[----:B------:R-:W-:Y:S05]  /*5ef0*/  BRA `(.L_x_8994) ;  /* 0x00000df000007947 */ /* 0x000fea0003800000 */
.L_x_8991:
        /* <DEDUP_REMOVED lines=9> */
.L_x_8996:
[----:B----4-:R-:W4:Y:S02]  /*5f90*/  LDG.E R2, [R2.64] ;  /* 0x0000002402027981 */ /* 0x010f24000c1e1900 */
[----:B----4-:R0:W4:Y:S01]  /*5fa0*/  I2F.F64 R32, R2 ;  /* 0x0000000200207312 */ /* 0x0101220000201c00 */
[----:B------:R-:W-:Y:S05]  /*5fb0*/  BRA `(.L_x_8994) ;  /* 0x00000d3000007947 */ /* 0x000fea0003800000 */
.L_x_8995:
[----:B----4-:R-:W4:Y:S02]  /*5fc0*/  LDG.E.U16 R2, [R2.64] ;  /* 0x0000002402027981 */ /* 0x010f24000c1e1500 */
[----:B----4-:R0:W4:Y:S01]  /*5fd0*/  I2F.F64.S16 R32, R2 ;  /* 0x0000000200207312 */ /* 0x0101220000101c00 */
[----:B------:R-:W-:Y:S05]  /*5fe0*/  BRA `(.L_x_8994) ;  /* 0x00000d0000007947 */ /* 0x000fea0003800000 */
.L_x_8990:
        /* <DEDUP_REMOVED lines=10> */
.L_x_8998:
[----:B----4-:R-:W4:Y:S02]  /*6090*/  LDG.E.U16 R0, [R2.64] ;  /* 0x0000002402007981 */ /* 0x010f24000c1e1500 */
[----:B----4-:R-:W-:-:S05]  /*60a0*/  HADD2.F32 R0, -RZ, R0.H0_H0 ;  /* 0x20000000ff007230 */ /* 0x010fca0000004100 */
[----:B------:R-:W-:-:S04]  /*60b0*/  FMUL.FTZ R0, R0, 1 ;  /* 0x3f80000000007820 */ /* 0x000fc80000410000 */
[----:B------:R0:W4:Y:S01]  /*60c0*/  F2F.F64.F32 R32, R0 ;  /* 0x0000000000207310 */ /* 0x0001220000201800 */
[----:B------:R-:W-:Y:S05]  /*60d0*/  BRA `(.L_x_8994) ;  /* 0x00000c1000007947 */ /* 0x000fea0003800000 */
.L_x_8997:
        /* <DEDUP_REMOVED lines=10> */
.L_x_9000:
[----:B----4-:R-:W4:Y:S02]  /*6180*/  LDG.E.U16 R2, [R2.64] ;  /* 0x0000002402027981 */ /* 0x010f24000c1e1500 */
[----:B----4-:R-:W-:-:S05]  /*6190*/  HADD2.F32 R0, -RZ, R2.H0_H0 ;  /* 0x20000002ff007230 */ /* 0x010fca0000004100 */
[----:B------:R-:W-:-:S04]  /*61a0*/  FMUL.FTZ R0, R0, 1 ;  /* 0x3f80000000007820 */ /* 0x000fc80000410000 */
[----:B------:R0:W4:Y:S01]  /*61b0*/  F2F.F64.F32 R32, R0 ;  /* 0x0000000000207310 */ /* 0x0001220000201800 */
[----:B------:R-:W-:Y:S05]  /*61c0*/  BRA `(.L_x_8994) ;  /* 0x00000b2000007947 */ /* 0x000fea0003800000 */
.L_x_8999:
[----:B------:R0:W5:Y:S01]  /*61d0*/  LDG.E.64 R32, [R2.64] ;  /* 0x0000002402207981 */ /* 0x000162000c1e1b00 */
[----:B------:R-:W-:Y:S05]  /*61e0*/  BRA `(.L_x_8994) ;  /* 0x00000b0000007947 */ /* 0x000fea0003800000 */
.L_x_8989:
        /* <DEDUP_REMOVED lines=13> */
.L_x_9003:
[----:B------:R0:W5:Y:S01]  /*62c0*/  LDG.E.64 R32, [R2.64] ;  /* 0x0000002402207981 */ /* 0x000162000c1e1b00 */
[----:B------:R-:W-:Y:S05]  /*62d0*/  BRA `(.L_x_8994) ;  /* 0x00000a1000007947 */ /* 0x000fea0003800000 */
.L_x_9002:
        /* <DEDUP_REMOVED lines=28> */
.L_x_9005:
        /* <DEDUP_REMOVED lines=15> */
.L_x_9004:
[----:B----4-:R-:W4:Y:S02]  /*6590*/  LDG.E.U16 R0, [R2.64] ;  /* 0x0000002402007981 */ /* 0x010f24000c1e1500 */
[----:B----4-:R-:W-:-:S05]  /*65a0*/  PRMT R0, RZ, 0x5410, R0 ;  /* 0x00005410ff007816 */ /* 0x010fca0000000000 */
[----:B------:R-:W-:-:S04]  /*65b0*/  FMUL.FTZ R0, R0, 1 ;  /* 0x3f80000000007820 */ /* 0x000fc80000410000 */
[----:B------:R0:W4:Y:S01]  /*65c0*/  F2F.F64.F32 R32, R0 ;  /* 0x0000000000207310 */ /* 0x0001220000201800 */
[----:B------:R-:W-:Y:S05]  /*65d0*/  BRA `(.L_x_8994) ;  /* 0x0000071000007947 */ /* 0x000fea0003800000 */
.L_x_9001:
        /* <DEDUP_REMOVED lines=11> */
.L_x_9008:
        /* <DEDUP_REMOVED lines=21> */
.L_x_9012:
[----:B------:R-:W-:Y:S05]  /*67e0*/  BSYNC B1 ;  /* 0x0000000000017941 */ /* 0x000fea0003800000 */
.L_x_9011:
[----:B------:R-:W-:Y:S01]  /*67f0*/  LEA R3, R0, 0x3b800000, 0x17 ;  /* 0x3b80000000037811 */ /* 0x000fe200078eb8ff */
[----:B------:R-:W-:-:S05]  /*6800*/  IMAD.SHL.U32 R0, R2, 0x100000, RZ ;  /* 0x0010000002007824 */ /* 0x000fca00078e00ff */
[----:B------:R-:W-:Y:S02]  /*6810*/  LOP3.LUT R0, R3, R0, R4, 0xfe, !PT ;  /* 0x0000000003007212 */ /* 0x000fe400078efe04 */
.L_x_9010:
[----:B------:R-:W-:Y:S05]  /*6820*/  BSYNC B0 ;  /* 0x0000000000007941 */ /* 0x000fea0003800000 */
.L_x_9009:
[----:B------:R-:W-:-:S04]  /*6830*/  FMUL.FTZ R0, R0, 1 ;  /* 0x3f80000000007820 */ /* 0x000fc80000410000 */
[----:B------:R0:W4:Y:S01]  /*6840*/  F2F.F64.F32 R32, R0 ;  /* 0x0000000000207310 */ /* 0x0001220000201800 */
[----:B------:R-:W-:Y:S05]  /*6850*/  BRA `(.L_x_8994) ;  /* 0x0000049000007947 */ /* 0x000fea0003800000 */
.L_x_9007:
        /* <DEDUP_REMOVED lines=21> */
.L_x_9016:
[----:B------:R-:W-:Y:S05]  /*69b0*/  BSYNC B1 ;  /* 0x0000000000017941 */ /* 0x000fea0003800000 */
.L_x_9015:
[----:B------:R-:W-:Y:S01]  /*69c0*/  LEA R3, R0, 0x37800000, 0x17 ;  /* 0x3780000000037811 */ /* 0x000fe200078eb8ff */
[----:B------:R-:W-:-:S05]  /*69d0*/  IMAD.SHL.U32 R0, R2, 0x200000, RZ ;  /* 0x0020000002007824 */ /* 0x000fca00078e00ff */
[----:B------:R-:W-:Y:S02]  /*69e0*/  LOP3.LUT R0, R3, R0, R4, 0xfe, !PT ;  /* 0x0000000003007212 */ /* 0x000fe400078efe04 */
.L_x_9014:
[----:B------:R-:W-:Y:S05]  /*69f0*/  BSYNC B0 ;  /* 0x0000000000007941 */ /* 0x000fea0003800000 */
.L_x_9013:
[----:B------:R-:W-:-:S04]  /*6a00*/  FMUL.FTZ R0, R0, 1 ;  /* 0x3f80000000007820 */ /* 0x000fc80000410000 */
[----:B------:R0:W4:Y:S01]  /*6a10*/  F2F.F64.F32 R32, R0 ;  /* 0x0000000000207310 */ /* 0x0001220000201800 */
[----:B------:R-:W-:Y:S05]  /*6a20*/  BRA `(.L_x_8994) ;  /* 0x000002c000007947 */ /* 0x000fea0003800000 */
.L_x_9006:
        /* <DEDUP_REMOVED lines=14> */
.L_x_9020:
[----:B------:R-:W-:Y:S05]  /*6b10*/  BSYNC B0 ;  /* 0x0000000000007941 */ /* 0x000fea0003800000 */
.L_x_9019:
[----:B------:R-:W-:-:S04]  /*6b20*/  FMUL.FTZ R0, R0, 1 ;  /* 0x3f80000000007820 */ /* 0x000fc80000410000 */
[----:B------:R0:W4:Y:S01]  /*6b30*/  F2F.F64.F32 R32, R0 ;  /* 0x0000000000207310 */ /* 0x0001220000201800 */
[----:B------:R-:W-:Y:S05]  /*6b40*/  BRA `(.L_x_8994) ;  /* 0x000001a000007947 */ /* 0x000fea0003800000 */
.L_x_8993:
        /* <DEDUP_REMOVED lines=21> */
.L_x_9018:
[----:B----4-:R-:W4:Y:S02]  /*6ca0*/  LDG.E.64 R32, [R2.64] ;  /* 0x0000002402207981 */ /* 0x010f24000c1e1b00 */
[----:B----4-:R-:W0:Y:S01]  /*6cb0*/  I2F.F64.U64 R32, R32 ;  /* 0x0000002000207312 */ /* 0x010e220000301800 */
[----:B------:R-:W-:Y:S05]  /*6cc0*/  BRA `(.L_x_8994) ;  /* 0x0000002000007947 */ /* 0x000fea0003800000 */
.L_x_9017:
[----:B----4-:R-:W4:Y:S02]  /*6cd0*/  LDG.E R2, [R2.64] ;  /* 0x0000002402027981 */ /* 0x010f24000c1e1900 */
[----:B----4-:R0:W4:Y:S02]  /*6ce0*/  I2F.F64.U32 R32, R2 ;  /* 0x0000000200207312 */ /* 0x0101240000201800 */
.L_x_8994:
        /* <DEDUP_REMOVED lines=17> */
.L_x_9024:
[----:B----4-:R-:W4:Y:S02]  /*6e00*/  LDG.E.U8 R2, [R2.64] ;  /* 0x0000002402027981 */ /* 0x010f24000c1e1100 */
[----:B----4-:R0:W4:Y:S01]  /*6e10*/  I2F.F64.U16 R34, R2 ;  /* 0x0000000200227312 */ /* 0x0101220000101800 */
[----:B------:R-:W-:Y:S05]  /*6e20*/  BRA `(.L_x_8988) ;  /* 0x00000de000007947 */ /* 0x000fea0003800000 */
.L_x_9023:
        /* <DEDUP_REMOVED lines=9> */
.L_x_9027:
[----:B----4-:R-:W4:Y:S02]  /*6ec0*/  LDG.E R2, [R2.64] ;  /* 0x0000002402027981 */ /* 0x010f24000c1e1900 */
[----:B----4-:R0:W4:Y:S01]  /*6ed0*/  I2F.F64 R34, R2 ;  /* 0x0000000200227312 */ /* 0x0101220000201c00 */
[----:B------:R-:W-:Y:S05]  /*6ee0*/  BRA `(.L_x_8988) ;  /* 0x00000d2000007947 */ /* 0x000fea0003800000 */
.L_x_9026:
[----:B----4-:R-:W4:Y:S02]  /*6ef0*/  LDG.E.U16 R2, [R2.64] ;  /* 0x0000002402027981 */ /* 0x010f24000c1e1500 */
[----:B----4-:R0:W4:Y:S01]  /*6f00*/  I2F.F64.S16 R34, R2 ;  /* 0x0000000200227312 */ /* 0x0101220000101c00 */
[----:B------:R-:W-:Y:S05]  /*6f10*/  BRA `(.L_x_8988) ;  /* 0x00000cf000007947 */ /* 0x000fea0003800000 */
.L_x_9022:
        /* <DEDUP_REMOVED lines=10> */
.L_x_9029:
[----:B----4-:R-:W4:Y:S02]  /*6fc0*/  LDG.E.U16 R0, [R2.64] ;  /* 0x0000002402007981 */ /* 0x010f24000c1e1500 */
[----:B----4-:R-:W-:-:S05]  /*6fd0*/  HADD2.F32 R0, -RZ, R0.H0_H0 ;  /* 0x20000000ff007230 */ /* 0x010fca0000004100 */
[----:B------:R-:W-:-:S04]  /*6fe0*/  FMUL.FTZ R0, R0, 1 ;  /* 0x3f80000000007820 */ /* 0x000fc80000410000 */
[----:B------:R0:W4:Y:S01]  /*6ff0*/  F2F.F64.F32 R34, R0 ;  /* 0x0000000000227310 */ /* 0x0001220000201800 */
[----:B------:R-:W-:Y:S05]  /*7000*/  BRA `(.L_x_8988) ;  /* 0x00000c0000007947 */ /* 0x000fea0003800000 */
.L_x_9028:
        /* <DEDUP_REMOVED lines=10> */
.L_x_9031:
[----:B----4-:R-:W4:Y:S02]  /*70b0*/  LDG.E.U16 R2, [R2.64] ;  /* 0x0000002402027981 */ /* 0x010f24000c1e1500 */
[----:B----4-:R-:W-:-:S05]  /*70c0*/  HADD2.F32 R0, -RZ, R2.H0_H0 ;  /* 0x20000002ff007230 */ /* 0x010fca0000004100 */
[----:B------:R-:W-:-:S04]  /*70d0*/  FMUL.FTZ R0, R0, 1 ;  /* 0x3f80000000007820 */ /* 0x000fc80000410000 */
[----:B------:R0:W4:Y:S01]  /*70e0*/  F2F.F64.F32 R34, R0 ;  /* 0x0000000000227310 */ /* 0x0001220000201800 */
[----:B------:R-:W-:Y:S05]  /*70f0*/  BRA `(.L_x_8988) ;  /* 0x00000b1000007947 */ /* 0x000fea0003800000 */
.L_x_9030:
[----:B------:R0:W5:Y:S01]  /*7100*/  LDG.E.64 R34, [R2.64] ;  /* 0x0000002402227981 */ /* 0x000162000c1e1b00 */
[----:B------:R-:W-:Y:S05]  /*7110*/  BRA `(.L_x_8988) ;  /* 0x00000af000007947 */ /* 0x000fea0003800000 */
.L_x_9021:
        /* <DEDUP_REMOVED lines=13> */
.L_x_9034:
[----:B------:R0:W5:Y:S01]  /*71f0*/  LDG.E.64 R34, [R2.64] ;  /* 0x0000002402227981 */ /* 0x000162000c1e1b00 */
[----:B------:R-:W-:Y:S05]  /*7200*/  BRA `(.L_x_8988) ;  /* 0x00000a0000007947 */ /* 0x000fea0003800000 */
.L_x_9033:
        /* <DEDUP_REMOVED lines=28> */
.L_x_9036:
        /* <DEDUP_REMOVED lines=15> */
.L_x_9035:
[----:B----4-:R-:W4:Y:S02]  /*74c0*/  LDG.E.U16 R0, [R2.64] ;  /* 0x0000002402007981 */ /* 0x010f24000c1e1500 */
[----:B----4-:R-:W-:-:S05]  /*74d0*/  PRMT R0, RZ, 0x5410, R0 ;  /* 0x00005410ff007816 */ /* 0x010fca0000000000 */
[----:B------:R-:W-:-:S04]  /*74e0*/  FMUL.FTZ R0, R0, 1 ;  /* 0x3f80000000007820 */ /* 0x000fc80000410000 */
[----:B------:R0:W4:Y:S01]  /*74f0*/  F2F.F64.F32 R34, R0 ;  /* 0x0000000000227310 */ /* 0x0001220000201800 */
[----:B------:R-:W-:Y:S05]  /*7500*/  BRA `(.L_x_8988) ;  /* 0x0000070000007947 */ /* 0x000fea0003800000 */
.L_x_9032:
        /* <DEDUP_REMOVED lines=11> */
.L_x_9039:
        /* <DEDUP_REMOVED lines=21> */
.L_x_9043:
[----:B------:R-:W-:Y:S05]  /*7710*/  BSYNC B1 ;  /* 0x0000000000017941 */ /* 0x000fea0003800000 */
.L_x_9042:
[----:B------:R-:W-:Y:S01]  /*7720*/  LEA R3, R0, 0x3b800000, 0x17 ;  /* 0x3b80000000037811 */ /* 0x000fe200078eb8ff */
[----:B------:R-:W-:-:S05]  /*7730*/  IMAD.SHL.U32 R0, R2, 0x100000, RZ ;  /* 0x0010000002007824 */ /* 0x000fca00078e00ff */
[----:B------:R-:W-:Y:S02]  /*7740*/  LOP3.LUT R0, R3, R0, R4, 0xfe, !PT ;  /* 0x0000000003007212 */ /* 0x000fe400078efe04 */
.L_x_9041:
[----:B------:R-:W-:Y:S05]  /*7750*/  BSYNC B0 ;  /* 0x0000000000007941 */ /* 0x000fea0003800000 */
.L_x_9040:
[----:B------:R-:W-:-:S04]  /*7760*/  FMUL.FTZ R0, R0, 1 ;  /* 0x3f80000000007820 */ /* 0x000fc80000410000 */
[----:B------:R0:W4:Y:S01]  /*7770*/  F2F.F64.F32 R34, R0 ;  /* 0x0000000000227310 */ /* 0x0001220000201800 */
[----:B------:R-:W-:Y:S05]  /*7780*/  BRA `(.L_x_8988) ;  /* 0x0000048000007947 */ /* 0x000fea0003800000 */
.L_x_9038:
        /* <DEDUP_REMOVED lines=21> */
.L_x_9047:
[----:B------:R-:W-:Y:S05]  /*78e0*/  BSYNC B1 ;  /* 0x0000000000017941 */ /* 0x000fea0003800000 */
.L_x_9046:
[----:B------:R-:W-:Y:S01]  /*78f0*/  LEA R3, R0, 0x37800000, 0x17 ;  /* 0x3780000000037811 */ /* 0x000fe200078eb8ff */
[----:B------:R-:W-:-:S05]  /*7900*/  IMAD.SHL.U32 R0, R2, 0x200000, RZ ;  /* 0x0020000002007824 */ /* 0x000fca00078e00ff */
[----:B------:R-:W-:Y:S02]  /*7910*/  LOP3.LUT R0, R3, R0, R4, 0xfe, !PT ;  /* 0x0000000003007212 */ /* 0x000fe400078efe04 */
.L_x_9045:
[----:B------:R-:W-:Y:S05]  /*7920*/  BSYNC B0 ;  /* 0x0000000000007941 */ /* 0x000fea0003800000 */
.L_x_9044:
[----:B------:R-:W-:-:S04]  /*7930*/  FMUL.FTZ R0, R0, 1 ;  /* 0x3f80000000007820 */ /* 0x000fc80000410000 */
[----:B------:R0:W4:Y:S01]  /*7940*/  F2F.F64.F32 R34, R0 ;  /* 0x0000000000227310 */ /* 0x0001220000201800 */
[----:B------:R-:W-:Y:S05]  /*7950*/  BRA `(.L_x_8988) ;  /* 0x000002b000007947 */ /* 0x000fea0003800000 */
.L_x_9037:
        /* <DEDUP_REMOVED lines=14> */
.L_x_9051:
[----:B------:R-:W-:Y:S05]  /*7a40*/  BSYNC B0 ;  /* 0x0000000000007941 */ /* 0x000fea0003800000 */
.L_x_9050:
[----:B------:R-:W-:-:S04]  /*7a50*/  FMUL.FTZ R0, R0, 1 ;  /* 0x3f80000000007820 */ /* 0x000fc80000410000 */
[----:B------:R0:W4:Y:S01]  /*7a60*/  F2F.F64.F32 R34, R0 ;  /* 0x0000000000227310 */ /* 0x0001220000201800 */
[----:B------:R-:W-:Y:S05]  /*7a70*/  BRA `(.L_x_8988) ;  /* 0x0000019000007947 */ /* 0x000fea0003800000 */
.L_x_9025:
        /* <DEDUP_REMOVED lines=20> */
.L_x_9049:
[----:B----4-:R-:W4:Y:S02]  /*7bc0*/  LDG.E.64 R34, [R2.64] ;  /* 0x0000002402227981 */ /* 0x010f24000c1e1b00 */
[----:B----4-:R-:W0:Y:S01]  /*7bd0*/  I2F.F64.U64 R34, R34 ;  /* 0x0000002200227312 */ /* 0x010e220000301800 */
[----:B------:R-:W-:Y:S05]  /*7be0*/  BRA `(.L_x_8988) ;  /* 0x0000002000007947 */ /* 0x000fea0003800000 */
.L_x_9048:
[----:B----4-:R-:W4:Y:S02]  /*7bf0*/  LDG.E R2, [R2.64] ;  /* 0x0000002402027981 */ /* 0x010f24000c1e1900 */
[----:B----4-:R0:W4:Y:S02]  /*7c00*/  I2F.F64.U32 R34, R2 ;  /* 0x0000000200227312 */ /* 0x0101240000201800 */
.L_x_8988:
[----:B------:R-:W-:Y:S05]  /*7c10*/  BSYNC B6 ;  /* 0x0000000000067941 */ /* 0x000fea0003800000 */
.L_x_8987:
[----:B0-----:R-:W0:Y:S01]  /*7c20*/  S2R R2, SR_TID.X ;  /* 0x0000000000027919 */ /* 0x001e220000002100 */
[----:B------:R-:W-:Y:S01]  /*7c30*/  BSSY B0, `(.L_x_9052) ;  /* 0x0000020000007945 */ /* 0x000fe20003800000 */
[----:B0-----:R-:W-:-:S13]  /*7c40*/  ISETP.GE.AND P1, PT, R2, R37, PT ;  /* 0x000000250200720c */ /* 0x001fda0003f26270 */
[----:B------:R-:W-:Y:S05]  /*7c50*/  @P1 BRA `(.L_x_9053) ;  /* 0x000001d000001947 */ /* 0x000fea0003800000 */
[----:B--2--5:R-:W0:Y:S01]  /*7c60*/  DSETP.GT.AND P0, PT, R18, c[0x0][0x170], PT ;  /* 0x00005c001200762a */ /* 0x024e220003f04000 */
[----:B------:R-:W-:-:S05]  /*7c70*/  CS2R R4, SRZ ;  /* 0x0000000000047805 */ /* 0x000fca000001ff00 */
[----:B0-----:R-:W0:-:S14]  /*7c80*/  DSETP.LT.OR P0, PT, R18, c[0x0][0x168], P0 ;  /* 0x00005a001200762a */ /* 0x001e1c0000701400 */
[----:B0-----:R-:W-:Y:S05]  /*7c90*/  @P0 BRA `(.L_x_9053) ;  /* 0x0000019000000947 */ /* 0x001fea0003800000 */
[----:B------:R-:W0:Y:S01]  /*7ca0*/  DADD R6, -R18, 1 ;  /* 0x3ff0000012067429 */ /* 0x000e220000000100 */
[----:B------:R-:W-:Y:S01]  /*7cb0*/  IMAD.MOV.U32 R4, RZ, RZ, 0x1 ;  /* 0x00000001ff047424 */ /* 0x000fe200078e00ff */
[----:B------:R-:W-:Y:S01]  /*7cc0*/  FSETP.GEU.AND P2, PT, |R17|, 6.5827683646048100446e-37, PT ;  /* 0x036000001100780b */ /* 0x000fe20003f4e200 */
[----:B------:R-:W-:Y:S03]  /*7cd0*/  BSSY B1, `(.L_x_9053) ;  /* 0x0000015000017945 */ /* 0x000fe60003800000 */
[----:B0-----:R-:W0:-:S06]  /*7ce0*/  DMUL R6, R6, R18 ;  /* 0x0000001206067228 */ /* 0x001e0c0000000000 */
[----:B0-----:R-:W0:Y:S02]  /*7cf0*/  MUFU.RCP64H R5, R7 ;  /* 0x0000000700057308 */ /* 0x001e240000001800 */
        /* <DEDUP_REMOVED lines=15> */
[----:B-1-34-:R-:W-:Y:S05]  /*7df0*/  CALL.REL.NOINC `($__internal_1_$__cuda_sm20_div_rn_f64_full) ;  /* 0x00004a8000007944 */ /* 0x01afea0003c00000 */
[----:B------:R-:W-:Y:S02]  /*7e00*/  IMAD.MOV.U32 R4, RZ, RZ, R20 ;  /* 0x000000ffff047224 */ /* 0x000fe400078e0014 */
[----:B------:R-:W-:Y:S02]  /*7e10*/  IMAD.MOV.U32 R5, RZ, RZ, R21 ;  /* 0x000000ffff057224 */ /* 0x000fe400078e0015 */
.L_x_9054:
[----:B------:R-:W-:Y:S05]  /*7e20*/  BSYNC B1 ;  /* 0x0000000000017941 */ /* 0x000fea0003800000 */
.L_x_9053:
[----:B------:R-:W-:Y:S05]  /*7e30*/  BSYNC B0 ;  /* 0x0000000000007941 */ /* 0x000fea0003800000 */
.L_x_9052:
[----:B------:R-:W0:Y:S01]  /*7e40*/  S2R R3, SR_CTAID.X ;  /* 0x0000000000037919 */ /* 0x000e220000002500 */
[----:B------:R-:W-:Y:S01]  /*7e50*/  IMAD.MOV.U32 R0, RZ, RZ, -0x200 ;  /* 0xfffffe00ff007424 */ /* 0x000fe200078e00ff */
[----:B--2--5:R-:W-:Y:S01]  /*7e60*/  IADD3 R18, R2, 0x80, RZ ;  /* 0x0000008002127810 */ /* 0x024fe20007ffe0ff */
[----:B------:R-:W-:Y:S02]  /*7e70*/  BSSY B0, `(.L_x_9055) ;  /* 0x0000021000007945 */ /* 0x000fe40003800000 */
[----:B0-----:R-:W-:-:S05]  /*7e80*/  IMAD R0, R3, R0, c[0x0][0x160] ;  /* 0x0000580003007624 */ /* 0x001fca00078e0200 */
[----:B------:R-:W-:-:S13]  /*7e90*/  ISETP.GE.AND P0, PT, R18, R0, PT ;  /* 0x000000001200720c */ /* 0x000fda0003f06270 */
[----:B------:R-:W-:Y:S05]  /*7ea0*/  @P0 BRA `(.L_x_9056) ;  /* 0x000001d000000947 */ /* 0x000fea0003800000 */
[----:B---3--:R-:W0:Y:S01]  /*7eb0*/  DSETP.GT.AND P0, PT, R24, c[0x0][0x170], PT ;  /* 0x00005c001800762a */ /* 0x008e220003f04000 */
[----:B------:R-:W-:-:S05]  /*7ec0*/  CS2R R28, SRZ ;  /* 0x00000000001c7805 */ /* 0x000fca000001ff00 */
[----:B0-----:R-:W0:-:S14]  /*7ed0*/  DSETP.LT.OR P0, PT, R24, c[0x0][0x168], P0 ;  /* 0x00005a001800762a */ /* 0x001e1c0000701400 */
[----:B0-----:R-:W-:Y:S05]  /*7ee0*/  @P0 BRA `(.L_x_9056) ;  /* 0x0000019000000947 */ /* 0x001fea0003800000 */
[----:B------:R-:W0:Y:S01]  /*7ef0*/  DADD R6, -R24, 1 ;  /* 0x3ff0000018067429 */ /* 0x000e220000000100 */
[----:B------:R-:W-:Y:S01]  /*7f00*/  IMAD.MOV.U32 R8, RZ, RZ, 0x1 ;  /* 0x00000001ff087424 */ /* 0x000fe200078e00ff */
[----:B-1----:R-:W-:Y:S01]  /*7f10*/  FSETP.GEU.AND P2, PT, |R23|, 6.5827683646048100446e-37, PT ;  /* 0x036000001700780b */ /* 0x002fe20003f4e200 */
        /* <DEDUP_REMOVED lines=18> */
[----:B----4-:R-:W-:Y:S05]  /*8040*/  CALL.REL.NOINC `($__internal_1_$__cuda_sm20_div_rn_f64_full) ;  /* 0x0000483000007944 */ /* 0x010fea0003c00000 */
[----:B------:R-:W-:Y:S02]  /*8050*/  IMAD.MOV.U32 R28, RZ, RZ, R20 ;  /* 0x000000ffff1c7224 */ /* 0x000fe400078e0014 */
[----:B------:R-:W-:Y:S02]  /*8060*/  IMAD.MOV.U32 R29, RZ, RZ, R21 ;  /* 0x000000ffff1d7224 */ /* 0x000fe400078e0015 */
.L_x_9057:
[----:B------:R-:W-:Y:S05]  /*8070*/  BSYNC B1 ;  /* 0x0000000000017941 */ /* 0x000fea0003800000 */
.L_x_9056:
[----:B------:R-:W-:Y:S05]  /*8080*/  BSYNC B0 ;  /* 0x0000000000007941 */ /* 0x000fea0003800000 */
.L_x_9055:
[----:B------:R-:W0:Y:S01]  /*8090*/  S2R R0, SR_CTAID.X ;  /* 0x0000000000007919 */ /* 0x000e220000002500 */
[----:B------:R-:W-:Y:S01]  /*80a0*/  IMAD.MOV.U32 R3, RZ, RZ, -0x200 ;  /* 0xfffffe00ff037424 */ /* 0x000fe200078e00ff */
[----:B------:R-:W-:Y:S03]  /*80b0*/  BSSY B0, `(.L_x_9058) ;  /* 0x0000022000007945 */ /* 0x000fe60003800000 */
[----:B0-----:R-:W-:Y:S01]  /*80c0*/  IMAD R3, R0, R3, c[0x0][0x160] ;  /* 0x0000580000037624 */ /* 0x001fe200078e0203 */
[----:B------:R-:W-:-:S04]  /*80d0*/  IADD3 R0, R2, 0x100, RZ ;  /* 0x0000010002007810 */ /* 0x000fc80007ffe0ff */
[----:B------:R-:W-:-:S13]  /*80e0*/  ISETP.GE.AND P0, PT, R0, R3, PT ;  /* 0x000000030000720c */ /* 0x000fda0003f06270 */
[----:B------:R-:W-:Y:S05]  /*80f0*/  @P0 BRA `(.L_x_9059) ;  /* 0x000001d000000947 */ /* 0x000fea0003800000 */
[----:B----4-:R-:W0:Y:S01]  /*8100*/  DSETP.GT.AND P0, PT, R30, c[0x0][0x170], PT ;  /* 0x00005c001e00762a */ /* 0x010e220003f04000 */
[----:B---3--:R-:W-:-:S05]  /*8110*/  CS2R R24, SRZ ;  /* 0x0000000000187805 */ /* 0x008fca000001ff00 */
        /* <DEDUP_REMOVED lines=23> */
[----:B-1----:R-:W-:Y:S05]  /*8290*/  CALL.REL.NOINC `($__internal_1_$__cuda_sm20_div_rn_f64_full) ;  /* 0x000045e000007944 */ /* 0x002fea0003c00000 */
[----:B------:R-:W-:Y:S02]  /*82a0*/  IMAD.MOV.U32 R24, RZ, RZ, R20 ;  /* 0x000000ffff187224 */ /* 0x000fe400078e0014 */
[----:B------:R-:W-:Y:S02]  /*82b0*/  IMAD.MOV.U32 R25, RZ, RZ, R21 ;  /* 0x000000ffff197224 */ /* 0x000fe400078e0015 */
.L_x_9060:
[----:B------:R-:W-:Y:S05]  /*82c0*/  BSYNC B1 ;  /* 0x0000000000017941 */ /* 0x000fea0003800000 */
.L_x_9059:
[----:B------:R-:W-:Y:S05]  /*82d0*/  BSYNC B0 ;  /* 0x0000000000007941 */ /* 0x000fea0003800000 */
.L_x_9058:
        /* <DEDUP_REMOVED lines=32> */
[----:B-1-3--:R-:W-:Y:S05]  /*84e0*/  CALL.REL.NOINC `($__internal_1_$__cuda_sm20_div_rn_f64_full) ;  /* 0x0000439000007944 */ /* 0x00afea0003c00000 */
[----:B------:R-:W-:Y:S02]  /*84f0*/  IMAD.MOV.U32 R16, RZ, RZ, R20 ;  /* 0x000000ffff107224 */ /* 0x000fe400078e0014 */
[----:B------:R-:W-:Y:S02]  /*8500*/  IMAD.MOV.U32 R17, RZ, RZ, R21 ;  /* 0x000000ffff117224 */ /* 0x000fe400078e0015 */
.L_x_9063:
[----:B------:R-:W-:Y:S05]  /*8510*/  BSYNC B1 ;  /* 0x0000000000017941 */ /* 0x000fea0003800000 */
.L_x_9062:
[----:B------:R-:W-:Y:S05]  /*8520*/  BSYNC B0 ;  /* 0x0000000000007941 */ /* 0x000fea0003800000 */
.L_x_9061:
[----:B-1----:R-:W0:Y:S01]  /*8530*/  S2R R23, SR_CTAID.X ;  /* 0x0000000000177919 */ /* 0x002e220000002500 */
[----:B------:R-:W1:Y:S01]  /*8540*/  LDC.U8 R19, c[0x0][0x1a8] ;  /* 0x00006a00ff137b82 */ /* 0x000e620000000000 */
[----:B------:R-:W-:Y:S01]  /*8550*/  BSSY B6, `(.L_x_9064) ;  /* 0x000011d000067945 */ /* 0x000fe20003800000 */
[----:B------:R-:W-:Y:S05]  /*8560*/  @P1 BRA `(.L_x_9065) ;  /* 0x000011b000001947 */ /* 0x000fea0003800000 */
[----:B------:R-:W2:Y:S01]  /*8570*/  S2R R0, SR_TID.X ;  /* 0x0000000000007919 */ /* 0x000ea20000002100 */
[----:B-1----:R-:W-:Y:S01]  /*8580*/  PRMT R2, R19, 0x9910, RZ ;  /* 0x0000991013027816 */ /* 0x002fe200000000ff */
[----:B0-2---:R-:W-:-:S04]  /*8590*/  IMAD R0, R23, 0x200, R0 ;  /* 0x0000020017007824 */ /* 0x005fc800078e0200 */
        /* <DEDUP_REMOVED lines=14> */
[----:B------:R-:W0:Y:S01]  /*8680*/  F2I.F64.TRUNC R5, R4 ;  /* 0x0000000400057311 */ /* 0x000e22000030d100 */
[----:B------:R-:W-:Y:S01]  /*8690*/  IMAD.MOV.U32 R2, RZ, RZ, R18 ;  /* 0x000000ffff027224 */ /* 0x000fe200078e0012 */
[----:B0-----:R0:W-:Y:S01]  /*86a0*/  STG.E.U8 [R8.64], R5 ;  /* 0x0000000508007986 */ /* 0x0011e2000c101124 */
[----:B------:R-:W-:Y:S05]  /*86b0*/  BRA `(.L_x_9065) ;  /* 0x0000106000007947 */ /* 0x000fea0003800000 */
.L_x_9069:
[----:B------:R-:W0:Y:S01]  /*86c0*/  F2I.S64.F64.TRUNC R4, R4 ;  /* 0x0000000400047311 */ /* 0x000e22000030d900 */
[----:B------:R-:W-:Y:S02]  /*86d0*/  IMAD.MOV.U32 R2, RZ, RZ, R18 ;  /* 0x000000ffff027224 */ /* 0x000fe400078e0012 */
[----:B0-----:R-:W-:-:S05]  /*86e0*/  IMAD.MOV.U32 R3, RZ, RZ, R4 ;  /* 0x000000ffff037224 */ /* 0x001fca00078e0004 */
[----:B------:R0:W-:Y:S01]  /*86f0*/  STG.E.U8 [R8.64], R3 ;  /* 0x0000000308007986 */ /* 0x0001e2000c101124 */
[----:B------:R-:W-:Y:S05]  /*8700*/  BRA `(.L_x_9065) ;  /* 0x0000101000007947 */ /* 0x000fea0003800000 */
.L_x_9068:
[----:B------:R-:W-:-:S13]  /*8710*/  ISETP.NE.AND P0, PT, R0, 0x2, PT ;  /* 0x000000020000780c */ /* 0x000fda0003f05270 */
[----:B------:R-:W-:Y:S05]  /*8720*/  @!P0 BRA `(.L_x_9071) ;  /* 0x000000c000008947 */ /* 0x000fea0003800000 */
[----:B------:R-:W-:-:S13]  /*8730*/  ISETP.NE.AND P0, PT, R0, 0x3, PT ;  /* 0x000000030000780c */ /* 0x000fda0003f05270 */
[----:B------:R-:W-:Y:S05]  /*8740*/  @!P0 BRA `(.L_x_9072) ;  /* 0x0000006000008947 */ /* 0x000fea0003800000 */
[----:B------:R-:W-:-:S13]  /*8750*/  ISETP.NE.AND P0, PT, R0, 0x4, PT ;  /* 0x000000040000780c */ /* 0x000fda0003f05270 */
[----:B------:R-:W-:Y:S05]  /*8760*/  @P0 BRA `(.L_x_9070) ;  /* 0x00000df000000947 */ /* 0x000fea0003800000 */
[----:B------:R-:W0:Y:S01]  /*8770*/  F2I.S64.F64.TRUNC R4, R4 ;  /* 0x0000000400047311 */ /* 0x000e22000030d900 */
[----:B------:R-:W-:Y:S01]  /*8780*/  IMAD.MOV.U32 R2, RZ, RZ, R18 ;  /* 0x000000ffff027224 */ /* 0x000fe200078e0012 */
[----:B0-----:R0:W-:Y:S01]  /*8790*/  STG.E.64 [R8.64], R4 ;  /* 0x0000000408007986 */ /* 0x0011e2000c101b24 */
[----:B------:R-:W-:Y:S05]  /*87a0*/  BRA `(.L_x_9065) ;  /* 0x00000f7000007947 */ /* 0x000fea0003800000 */
.L_x_9072:
[----:B------:R-:W0:Y:S01]  /*87b0*/  F2I.F64.TRUNC R5, R4 ;  /* 0x0000000400057311 */ /* 0x000e22000030d100 */
[----:B------:R-:W-:Y:S01]  /*87c0*/  IMAD.MOV.U32 R2, RZ, RZ, R18 ;  /* 0x000000ffff027224 */ /* 0x000fe200078e0012 */
[----:B0-----:R0:W-:Y:S01]  /*87d0*/  STG.E [R8.64], R5 ;  /* 0x0000000508007986 */ /* 0x0011e2000c101924 */
[----:B------:R-:W-:Y:S05]  /*87e0*/  BRA `(.L_x_9065) ;  /* 0x00000f3000007947 */ /* 0x000fea0003800000 */
.L_x_9071:
[----:B------:R-:W0:Y:S01]  /*87f0*/  F2I.F64.TRUNC R5, R4 ;  /* 0x0000000400057311 */ /* 0x000e22000030d100 */
[----:B------:R-:W-:Y:S01]  /*8800*/  IMAD.MOV.U32 R2, RZ, RZ, R18 ;  /* 0x000000ffff027224 */ /* 0x000fe200078e0012 */
[----:B0-----:R0:W-:Y:S01]  /*8810*/  STG.E.U16 [R8.64], R5 ;  /* 0x0000000508007986 */ /* 0x0011e2000c101524 */
[----:B------:R-:W-:Y:S05]  /*8820*/  BRA `(.L_x_9065) ;  /* 0x00000ef000007947 */ /* 0x000fea0003800000 */
.L_x_9067:
[----:B------:R-:W-:-:S13]  /*8830*/  ISETP.GT.AND P0, PT, R0, 0x6, PT ;  /* 0x000000060000780c */ /* 0x000fda0003f04270 */
[----:B------:R-:W-:Y:S05]  /*8840*/  @P0 BRA `(.L_x_9073) ;  /* 0x0000011000000947 */ /* 0x000fea0003800000 */
[----:B------:R-:W-:-:S13]  /*8850*/  ISETP.NE.AND P0, PT, R0, 0x5, PT ;  /* 0x000000050000780c */ /* 0x000fda0003f05270 */
[----:B------:R-:W-:Y:S05]  /*8860*/  @!P0 BRA `(.L_x_9074) ;  /* 0x0000008000008947 */ /* 0x000fea0003800000 */
[----:B------:R-:W-:-:S13]  /*8870*/  ISETP.NE.AND P0, PT, R0, 0x6, PT ;  /* 0x000000060000780c */ /* 0x000fda0003f05270 */
[----:B------:R-:W-:Y:S05]  /*8880*/  @P0 BRA `(.L_x_9070) ;  /* 0x00000cd000000947 */ /* 0x000fea0003800000 */
[----:B------:R-:W0:Y:S01]  /*8890*/  F2F.F32.F64 R3, R4 ;  /* 0x0000000400037310 */ /* 0x000e220000301000 */
[----:B------:R-:W0:Y:S01]  /*88a0*/  DSETP.GEU.AND P0, PT, |R4|, c[0x2][0x0], PT ;  /* 0x008000000400762a */ /* 0x000e220003f0e200 */
[----:B------:R-:W-:-:S13]  /*88b0*/  IMAD.MOV.U32 R2, RZ, RZ, R18 ;  /* 0x000000ffff027224 */ /* 0x000fda00078e0012 */
[----:B0-----:R-:W-:-:S05]  /*88c0*/  @!P0 FMUL R3, R3, 1.175494350822287508e-38 ;  /* 0x0080000003038820 */ /* 0x001fca0000400000 */
[----:B------:R0:W-:Y:S01]  /*88d0*/  STG.E [R8.64], R3 ;  /* 0x0000000308007986 */ /* 0x0001e2000c101924 */
[----:B------:R-:W-:Y:S05]  /*88e0*/  BRA `(.L_x_9065) ;  /* 0x00000e3000007947 */ /* 0x000fea0003800000 */
.L_x_9074:
[----:B------:R-:W0:Y:S01]  /*88f0*/  F2F.F32.F64 R0, R4 ;  /* 0x0000000400007310 */ /* 0x000e220000301000 */
[----:B------:R-:W0:Y:S01]  /*8900*/  DSETP.GEU.AND P0, PT, |R4|, c[0x2][0x0], PT ;  /* 0x008000000400762a */ /* 0x000e220003f0e200 */
[----:B------:R-:W-:-:S13]  /*8910*/  IMAD.MOV.U32 R2, RZ, RZ, R18 ;  /* 0x000000ffff027224 */ /* 0x000fda00078e0012 */
[----:B0-----:R-:W-:-:S05]  /*8920*/  @!P0 FMUL R0, R0, 1.175494350822287508e-38 ;  /* 0x0080000000008820 */ /* 0x001fca0000400000 */
[----:B------:R-:W-:-:S05]  /*8930*/  F2FP.PACK_AB R0, RZ, R0 ;  /* 0x00000000ff00723e */ /* 0x000fca00000000ff */
[----:B------:R0:W-:Y:S01]  /*8940*/  STG.E.U16 [R8.64], R0 ;  /* 0x0000000008007986 */ /* 0x0001e2000c101524 */
[----:B------:R-:W-:Y:S05]  /*8950*/  BRA `(.L_x_9065) ;  /* 0x00000dc000007947 */ /* 0x000fea0003800000 */
.L_x_9073:
        /* <DEDUP_REMOVED lines=8> */
[----:B------:R-:W-:Y:S02]  /*89e0*/  IMAD.MOV.U32 R7, RZ, RZ, RZ ;  /* 0x000000ffff077224 */ /* 0x000fe400078e00ff */
[----:B------:R-:W-:-:S11]  /*89f0*/  IMAD.MOV.U32 R2, RZ, RZ, R18 ;  /* 0x000000ffff027224 */ /* 0x000fd600078e0012 */
[----:B0-----:R-:W-:-:S05]  /*8a00*/  @!P0 FMUL R6, R6, 1.175494350822287508e-38 ;  /* 0x0080000006068820 */ /* 0x001fca0000400000 */
[----:B------:R0:W-:Y:S01]  /*8a10*/  STG.E.64 [R8.64], R6 ;  /* 0x0000000608007986 */ /* 0x0001e2000c101b24 */
[----:B------:R-:W-:Y:S05]  /*8a20*/  BRA `(.L_x_9065) ;  /* 0x00000cf000007947 */ /* 0x000fea0003800000 */
.L_x_9076:
[----:B------:R-:W0:Y:S01]  /*8a30*/  F2F.F32.F64 R0, R4 ;  /* 0x0000000400007310 */ /* 0x000e220000301000 */
[----:B------:R-:W0:Y:S01]  /*8a40*/  DSETP.GEU.AND P0, PT, |R4|, c[0x2][0x0], PT ;  /* 0x008000000400762a */ /* 0x000e220003f0e200 */
[----:B------:R-:W-:-:S13]  /*8a50*/  IMAD.MOV.U32 R2, RZ, RZ, R18 ;  /* 0x000000ffff027224 */ /* 0x000fda00078e0012 */
[----:B0-----:R-:W-:-:S05]  /*8a60*/  @!P0 FMUL R0, R0, 1.175494350822287508e-38 ;  /* 0x0080000000008820 */ /* 0x001fca0000400000 */
[----:B------:R-:W-:-:S04]  /*8a70*/  F2FP.PACK_AB R3, RZ, R0 ;  /* 0x00000000ff03723e */ /* 0x000fc800000000ff */
[----:B------:R-:W-:-:S05]  /*8a80*/  PRMT R3, R3, 0x5410, RZ ;  /* 0x0000541003037816 */ /* 0x000fca00000000ff */
[----:B------:R0:W-:Y:S01]  /*8a90*/  STG.E [R8.64], R3 ;  /* 0x0000000308007986 */ /* 0x0001e2000c101924 */
[----:B------:R-:W-:Y:S05]  /*8aa0*/  BRA `(.L_x_9065) ;  /* 0x00000c7000007947 */ /* 0x000fea0003800000 */
.L_x_9075:
[----:B------:R0:W-:Y:S01]  /*8ab0*/  STG.E.64 [R8.64], R4 ;  /* 0x0000000408007986 */ /* 0x0001e2000c101b24 */
[----:B------:R-:W-:Y:S01]  /*8ac0*/  IMAD.MOV.U32 R2, RZ, RZ, R18 ;  /* 0x000000ffff027224 */ /* 0x000fe200078e0012 */
[----:B------:R-:W-:Y:S05]  /*8ad0*/  BRA `(.L_x_9065) ;  /* 0x00000c4000007947 */ /* 0x000fea0003800000 */
.L_x_9066:
        /* <DEDUP_REMOVED lines=8> */
[----:B------:R-:W0:Y:S01]  /*8b60*/  DSETP.NEU.AND P0, PT, R4, RZ, PT ;  /* 0x000000ff0400722a */ /* 0x000e220003f0d000 */
[----:B------:R-:W-:-:S05]  /*8b70*/  IMAD.MOV.U32 R2, RZ, RZ, R18 ;  /* 0x000000ffff027224 */ /* 0x000fca00078e0012 */
[----:B0-----:R-:W-:-:S05]  /*8b80*/  SEL R3, RZ, 0x1, !P0 ;  /* 0x00000001ff037807 */ /* 0x001fca0004000000 */
[----:B------:R0:W-:Y:S01]  /*8b90*/  STG.E.U8 [R8.64], R3 ;  /* 0x0000000308007986 */ /* 0x0001e2000c101124 */
[----:B------:R-:W-:Y:S05]  /*8ba0*/  BRA `(.L_x_9065) ;  /* 0x00000b7000007947 */ /* 0x000fea0003800000 */
.L_x_9079:
[----:B------:R-:W-:Y:S01]  /*8bb0*/  CS2R R6, SRZ ;  /* 0x0000000000067805 */ /* 0x000fe2000001ff00 */
[----:B------:R-:W-:-:S04]  /*8bc0*/  IMAD.MOV.U32 R2, RZ, RZ, R18 ;  /* 0x000000ffff027224 */ /* 0x000fc800078e0012 */
[----:B------:R0:W-:Y:S01]  /*8bd0*/  STG.E.128 [R8.64], R4 ;  /* 0x0000000408007986 */ /* 0x0001e2000c101d24 */
[----:B------:R-:W-:Y:S05]  /*8be0*/  BRA `(.L_x_9065) ;  /* 0x00000b3000007947 */ /* 0x000fea0003800000 */
.L_x_9078:
        /* <DEDUP_REMOVED lines=23> */
.L_x_9083:
[----:B------:R-:W-:Y:S05]  /*8d60*/  BSYNC B0 ;  /* 0x0000000000007941 */ /* 0x000fea0003800000 */
.L_x_9082:
[----:B------:R-:W-:Y:S01]  /*8d70*/  LOP3.LUT R3, R0, R3, RZ, 0xfc, !PT ;  /* 0x0000000300037212 */ /* 0x000fe200078efcff */
[----:B------:R-:W-:-:S04]  /*8d80*/  IMAD.MOV.U32 R2, RZ, RZ, R18 ;  /* 0x000000ffff027224 */ /* 0x000fc800078e0012 */
[----:B------:R0:W-:Y:S01]  /*8d90*/  STG.E.U8 [R8.64], R3 ;  /* 0x0000000308007986 */ /* 0x0001e2000c101124 */
[----:B------:R-:W-:Y:S05]  /*8da0*/  BRA `(.L_x_9065) ;  /* 0x0000097000007947 */ /* 0x000fea0003800000 */
.L_x_9081:
        /* <DEDUP_REMOVED lines=15> */
.L_x_9085:
[----:B------:R-:W-:Y:S01]  /*8ea0*/  IMAD.MOV.U32 R0, RZ, RZ, 0x7f ;  /* 0x0000007fff007424 */ /* 0x000fe200078e00ff */
[----:B------:R-:W-:-:S04]  /*8eb0*/  ISETP.GT.U32.AND P0, PT, R2, 0x7f800000, PT ;  /* 0x7f8000000200780c */ /* 0x000fc80003f04070 */
[----:B------:R-:W-:-:S04]  /*8ec0*/  SEL R0, R0, 0x7c, P0 ;  /* 0x0000007c00007807 */ /* 0x000fc80000000000 */
.L_x_9086:
[----:B------:R-:W-:Y:S05]  /*8ed0*/  BSYNC B0 ;  /* 0x0000000000007941 */ /* 0x000fea0003800000 */
.L_x_9084:
[----:B------:R-:W-:-:S04]  /*8ee0*/  LOP3.LUT R2, R3, 0x80000000, RZ, 0xc0, !PT ;  /* 0x8000000003027812 */ /* 0x000fc800078ec0ff */
[----:B------:R-:W-:Y:S01]  /*8ef0*/  SHF.R.U32.HI R3, RZ, 0x18, R2 ;  /* 0x00000018ff037819 */ /* 0x000fe20000011602 */
[----:B------:R-:W-:-:S03]  /*8f00*/  IMAD.MOV.U32 R2, RZ, RZ, R18 ;  /* 0x000000ffff027224 */ /* 0x000fc600078e0012 */
[----:B------:R-:W-:-:S05]  /*8f10*/  LOP3.LUT R3, R0, R3, RZ, 0xfc, !PT ;  /* 0x0000000300037212 */ /* 0x000fca00078efcff */
[----:B------:R0:W-:Y:S01]  /*8f20*/  STG.E.U8 [R8.64], R3 ;  /* 0x0000000308007986 */ /* 0x0001e2000c101124 */
[----:B------:R-:W-:Y:S05]  /*8f30*/  BRA `(.L_x_9065) ;  /* 0x000007e000007947 */ /* 0x000fea0003800000 */
.L_x_9080:
[----:B------:R-:W0:Y:S01]  /*8f40*/  F2F.F32.F64 R0, R4 ;  /* 0x0000000400007310 */ /* 0x000e220000301000 */
[----:B------:R-:W0:Y:S01]  /*8f50*/  DSETP.GEU.AND P0, PT, |R4|, c[0x2][0x0], PT ;  /* 0x008000000400762a */ /* 0x000e220003f0e200 */
[----:B------:R-:W-:-:S13]  /*8f60*/  IMAD.MOV.U32 R2, RZ, RZ, R18 ;  /* 0x000000ffff027224 */ /* 0x000fda00078e0012 */
[----:B0-----:R-:W-:-:S05]  /*8f70*/  @!P0 FMUL R0, R0, 1.175494350822287508e-38 ;  /* 0x0080000000008820 */ /* 0x001fca0000400000 */
[----:B------:R-:W-:-:S05]  /*8f80*/  F2FP.BF16.PACK_AB R0, RZ, R0 ;  /* 0x00000000ff00723e */ /* 0x000fca00000010ff */
[----:B------:R0:W-:Y:S01]  /*8f90*/  STG.E.U16 [R8.64], R0 ;  /* 0x0000000008007986 */ /* 0x0001e2000c101524 */
[----:B------:R-:W-:Y:S05]  /*8fa0*/  BRA `(.L_x_9065) ;  /* 0x0000077000007947 */ /* 0x000fea0003800000 */
.L_x_9077:
        /* <DEDUP_REMOVED lines=8> */
[----:B------:R-:W0:Y:S01]  /*9030*/  F2I.U32.F64.TRUNC R5, R4 ;  /* 0x0000000400057311 */ /* 0x000e22000030d000 */
[----:B------:R-:W-:Y:S01]  /*9040*/  IMAD.MOV.U32 R2, RZ, RZ, R18 ;  /* 0x000000ffff027224 */ /* 0x000fe200078e0012 */
[----:B0-----:R0:W-:Y:S01]  /*9050*/  STG.E.U16 [R8.64], R5 ;  /* 0x0000000508007986 */ /* 0x0011e2000c101524 */
[----:B------:R-:W-:Y:S05]  /*9060*/  BRA `(.L_x_9065) ;  /* 0x000006b000007947 */ /* 0x000fea0003800000 */
.L_x_9089:
        /* <DEDUP_REMOVED lines=19> */
.L_x_9092:
[----:B------:R-:W-:-:S04]  /*91a0*/  LOP3.LUT R0, R7, 0x80000000, RZ, 0xc0, !PT ;  /* 0x8000000007007812 */ /* 0x000fc800078ec0ff */
[----:B------:R-:W-:-:S04]  /*91b0*/  SHF.R.U32.HI R3, RZ, 0x18, R0 ;  /* 0x00000018ff037819 */ /* 0x000fc80000011600 */
[----:B------:R-:W-:-:S04]  /*91c0*/  LOP3.LUT R2, R2, R3, RZ, 0xfc, !PT ;  /* 0x0000000302027212 */ /* 0x000fc800078efcff */
[----:B------:R-:W-:Y:S02]  /*91d0*/  PRMT R0, R2, 0x7610, R0 ;  /* 0x0000761002007816 */ /* 0x000fe40000000000 */
.L_x_9091:
[----:B------:R-:W-:Y:S05]  /*91e0*/  BSYNC B0 ;  /* 0x0000000000007941 */ /* 0x000fea0003800000 */
.L_x_9090:
[----:B------:R0:W-:Y:S01]  /*91f0*/  STG.E.U8 [R8.64], R0 ;  /* 0x0000000008007986 */ /* 0x0001e2000c101124 */
[----:B------:R-:W-:Y:S01]  /*9200*/  IMAD.MOV.U32 R2, RZ, RZ, R18 ;  /* 0x000000ffff027224 */ /* 0x000fe200078e0012 */
[----:B------:R-:W-:Y:S05]  /*9210*/  BRA `(.L_x_9065) ;  /* 0x0000050000007947 */ /* 0x000fea0003800000 */
.L_x_9088:
        /* <DEDUP_REMOVED lines=19> */
.L_x_9095:
[----:B------:R-:W-:-:S04]  /*9350*/  LOP3.LUT R0, R7, 0x80000000, RZ, 0xc0, !PT ;  /* 0x8000000007007812 */ /* 0x000fc800078ec0ff */
[----:B------:R-:W-:-:S04]  /*9360*/  SHF.R.U32.HI R3, RZ, 0x18, R0 ;  /* 0x00000018ff037819 */ /* 0x000fc80000011600 */
[----:B------:R-:W-:-:S04]  /*9370*/  LOP3.LUT R2, R2, R3, RZ, 0xfc, !PT ;  /* 0x0000000302027212 */ /* 0x000fc800078efcff */
[----:B------:R-:W-:Y:S02]  /*9380*/  PRMT R0, R2, 0x7610, R0 ;  /* 0x0000761002007816 */ /* 0x000fe40000000000 */
.L_x_9094:
[----:B------:R-:W-:Y:S05]  /*9390*/  BSYNC B0 ;  /* 0x0000000000007941 */ /* 0x000fea0003800000 */
.L_x_9093:
[----:B------:R0:W-:Y:S01]  /*93a0*/  STG.E.U8 [R8.64], R0 ;  /* 0x0000000008007986 */ /* 0x0001e2000c101124 */
[----:B------:R-:W-:Y:S01]  /*93b0*/  IMAD.MOV.U32 R2, RZ, RZ, R18 ;  /* 0x000000ffff027224 */ /* 0x000fe200078e0012 */
[----:B------:R-:W-:Y:S05]  /*93c0*/  BRA `(.L_x_9065) ;  /* 0x0000035000007947 */ /* 0x000fea0003800000 */
.L_x_9087:
        /* <DEDUP_REMOVED lines=20> */
[----:B------:R-:W-:Y:S02]  /*9510*/  @!P0 IMAD.MOV R0, RZ, RZ, R2 ;  /* 0x000000ffff008224 */ /* 0x000fe400078e0202 */
[----:B------:R-:W-:Y:S02]  /*9520*/  IMAD.MOV.U32 R2, RZ, RZ, R18 ;  /* 0x000000ffff027224 */ /* 0x000fe400078e0012 */
[----:B------:R-:W-:-:S05]  /*9530*/  @P2 IMAD.MOV.U32 R3, RZ, RZ, R0 ;  /* 0x000000ffff032224 */ /* 0x000fca00078e0000 */
[----:B------:R0:W-:Y:S01]  /*9540*/  STG.E.U8 [R8.64], R3 ;  /* 0x0000000308007986 */ /* 0x0001e2000c101124 */
[----:B------:R-:W-:Y:S05]  /*9550*/  BRA `(.L_x_9065) ;  /* 0x000001c000007947 */ /* 0x000fea0003800000 */
.L_x_9070:
        /* <DEDUP_REMOVED lines=18> */
[----:B0--34-:R-:W-:Y:S05]  /*9680*/  CALL.ABS.NOINC R14 ;  /* 0x000000000e007343 */ /* 0x019fea0003c00000 */
[----:B------:R-:W-:Y:S01]  /*9690*/  IMAD.MOV.U32 R2, RZ, RZ, R18 ;  /* 0x000000ffff027224 */ /* 0x000fe200078e0012 */
[----:B------:R-:W-:Y:S05]  /*96a0*/  BRA `(.L_x_9065) ;  /* 0x0000007000007947 */ /* 0x000fea0003800000 */
.L_x_9097:
[----:B------:R-:W0:Y:S01]  /*96b0*/  F2I.U64.F64.TRUNC R4, R4 ;  /* 0x0000000400047311 */ /* 0x000e22000030d800 */
[----:B------:R-:W-:Y:S01]  /*96c0*/  IMAD.MOV.U32 R2, RZ, RZ, R18 ;  /* 0x000000ffff027224 */ /* 0x000fe200078e0012 */
[----:B0-----:R0:W-:Y:S01]  /*96d0*/  STG.E.64 [R8.64], R4 ;  /* 0x0000000408007986 */ /* 0x0011e2000c101b24 */
[----:B------:R-:W-:Y:S05]  /*96e0*/  BRA `(.L_x_9065) ;  /* 0x0000003000007947 */ /* 0x000fea0003800000 */
.L_x_9096:
[----:B------:R-:W0:Y:S01]  /*96f0*/  F2I.U32.F64.TRUNC R5, R4 ;  /* 0x0000000400057311 */ /* 0x000e22000030d000 */
[----:B------:R-:W-:Y:S01]  /*9700*/  IMAD.MOV.U32 R2, RZ, RZ, R18 ;  /* 0x000000ffff027224 */ /* 0x000fe200078e0012 */
[----:B0-----:R0:W-:Y:S06]  /*9710*/  STG.E [R8.64], R5 ;  /* 0x0000000508007986 */ /* 0x0011ec000c101924 */
.L_x_9065:
[----:B------:R-:W-:Y:S05]  /*9720*/  BSYNC B6 ;  /* 0x0000000000067941 */ /* 0x000fea0003800000 */
.L_x_9064:
[----:B------:R-:W-:Y:S01]  /*9730*/  IMAD.MOV.U32 R22, RZ, RZ, -0x200 ;  /* 0xfffffe00ff167424 */ /* 0x000fe200078e00ff */
[----:B------:R-:W-:Y:S03]  /*9740*/  BSSY B6, `(.L_x_9098) ;  /* 0x000020c000067945 */ /* 0x000fe60003800000 */
[----:B0-----:R-:W-:-:S05]  /*9750*/  IMAD R22, R23, R22, c[0x0][0x160] ;  /* 0x0000580017167624 */ /* 0x001fca00078e0216 */
[----:B------:R-:W-:-:S13]  /*9760*/  ISETP.GE.AND P0, PT, R2, R22, PT ;  /* 0x000000160200720c */ /* 0x000fda0003f06270 */
[----:B------:R-:W-:Y:S05]  /*9770*/  @P0 BRA `(.L_x_9099) ;  /* 0x0000208000000947 */ /* 0x000fea0003800000 */
[----:B------:R-:W-:Y:S01]  /*9780*/  IMAD R0, R23, 0x200, R2 ;  /* 0x0000020017007824 */ /* 0x000fe200078e0202 */
[----:B-1----:R-:W-:-:S03]  /*9790*/  PRMT R3, R19, 0x9910, RZ ;  /* 0x0000991013037816 */ /* 0x002fc600000000ff */
        /* <DEDUP_REMOVED lines=17> */
.L_x_9103:
[----:B------:R-:W0:Y:S02]  /*98b0*/  F2I.S64.F64.TRUNC R28, R28 ;  /* 0x0000001c001c7311 */ /* 0x000e24000030d900 */
[----:B0-----:R-:W-:-:S05]  /*98c0*/  IMAD.MOV.U32 R3, RZ, RZ, R28 ;  /* 0x000000ffff037224 */ /* 0x001fca00078e001c */
[----:B------:R0:W-:Y:S01]  /*98d0*/  STG.E.U8 [R4.64], R3 ;  /* 0x0000000304007986 */ /* 0x0001e2000c101124 */
[----:B------:R-:W-:Y:S05]  /*98e0*/  BRA `(.L_x_9105) ;  /* 0x00000eb000007947 */ /* 0x000fea0003800000 */
.L_x_9102:
        /* <DEDUP_REMOVED lines=9> */
.L_x_9107:
[----:B------:R-:W0:Y:S02]  /*9980*/  F2I.F64.TRUNC R29, R28 ;  /* 0x0000001c001d7311 */ /* 0x000e24000030d100 */
[----:B0-----:R0:W-:Y:S01]  /*9990*/  STG.E [R4.64], R29 ;  /* 0x0000001d04007986 */ /* 0x0011e2000c101924 */
[----:B------:R-:W-:Y:S05]  /*99a0*/  BRA `(.L_x_9105) ;  /* 0x00000df000007947 */ /* 0x000fea0003800000 */
.L_x_9106:
[----:B------:R-:W0:Y:S02]  /*99b0*/  F2I.F64.TRUNC R29, R28 ;  /* 0x0000001c001d7311 */ /* 0x000e24000030d100 */
[----:B0-----:R0:W-:Y:S01]  /*99c0*/  STG.E.U16 [R4.64], R29 ;  /* 0x0000001d04007986 */ /* 0x0011e2000c101524 */
[----:B------:R-:W-:Y:S05]  /*99d0*/  BRA `(.L_x_9105) ;  /* 0x00000dc000007947 */ /* 0x000fea0003800000 */
.L_x_9101:
        /* <DEDUP_REMOVED lines=11> */
.L_x_9109:
[----:B------:R-:W0:Y:S01]  /*9a90*/  F2F.F32.F64 R0, R28 ;  /* 0x0000001c00007310 */ /* 0x000e220000301000 */
[----:B------:R-:W0:-:S14]  /*9aa0*/  DSETP.GEU.AND P0, PT, |R28|, c[0x2][0x0], PT ;  /* 0x008000001c00762a */ /* 0x000e1c0003f0e200 */
[----:B0-----:R-:W-:-:S05]  /*9ab0*/  @!P0 FMUL R0, R0, 1.175494350822287508e-38 ;  /* 0x0080000000008820 */ /* 0x001fca0000400000 */
[----:B------:R-:W-:-:S05]  /*9ac0*/  F2FP.PACK_AB R0, RZ, R0 ;  /* 0x00000000ff00723e */ /* 0x000fca00000000ff */
[----:B------:R0:W-:Y:S01]  /*9ad0*/  STG.E.U16 [R4.64], R0 ;  /* 0x0000000004007986 */ /* 0x0001e2000c101524 */
[----:B------:R-:W-:Y:S05]  /*9ae0*/  BRA `(.L_x_9105) ;  /* 0x00000cb000007947 */ /* 0x000fea0003800000 */
.L_x_9108:
        /* <DEDUP_REMOVED lines=12> */
.L_x_9111:
[----:B------:R-:W0:Y:S01]  /*9bb0*/  F2F.F32.F64 R0, R28 ;  /* 0x0000001c00007310 */ /* 0x000e220000301000 */
[----:B------:R-:W0:-:S14]  /*9bc0*/  DSETP.GEU.AND P0, PT, |R28|, c[0x2][0x0], PT ;  /* 0x008000001c00762a */ /* 0x000e1c0003f0e200 */
[----:B0-----:R-:W-:-:S05]  /*9bd0*/  @!P0 FMUL R0, R0, 1.175494350822287508e-38 ;  /* 0x0080000000008820 */ /* 0x001fca0000400000 */
[----:B------:R-:W-:-:S04]  /*9be0*/  F2FP.PACK_AB R3, RZ, R0 ;  /* 0x00000000ff03723e */ /* 0x000fc800000000ff */
[----:B------:R-:W-:-:S05]  /*9bf0*/  PRMT R3, R3, 0x5410, RZ ;  /* 0x0000541003037816 */ /* 0x000fca00000000ff */
[----:B------:R0:W-:Y:S01]  /*9c00*/  STG.E [R4.64], R3 ;  /* 0x0000000304007986 */ /* 0x0001e2000c101924 */
[----:B------:R-:W-:Y:S05]  /*9c10*/  BRA `(.L_x_9105) ;  /* 0x00000b8000007947 */ /* 0x000fea0003800000 */
.L_x_9110:
[----:B------:R0:W-:Y:S01]  /*9c20*/  STG.E.64 [R4.64], R28 ;  /* 0x0000001c04007986 */ /* 0x0001e2000c101b24 */
[----:B------:R-:W-:Y:S05]  /*9c30*/  BRA `(.L_x_9105) ;  /* 0x00000b6000007947 */ /* 0x000fea0003800000 */
.L_x_9100:
        /* <DEDUP_REMOVED lines=12> */
.L_x_9114:
[----:B----4-:R-:W-:-:S05]  /*9d00*/  CS2R R30, SRZ ;  /* 0x00000000001e7805 */ /* 0x010fca000001ff00 */
[----:B------:R0:W-:Y:S01]  /*9d10*/  STG.E.128 [R4.64], R28 ;  /* 0x0000001c04007986 */ /* 0x0001e2000c101d24 */
[----:B------:R-:W-:Y:S05]  /*9d20*/  BRA `(.L_x_9105) ;  /* 0x00000a7000007947 */ /* 0x000fea0003800000 */
.L_x_9113:
        /* <DEDUP_REMOVED lines=23> */
.L_x_9118:
[----:B------:R-:W-:Y:S05]  /*9ea0*/  BSYNC B0 ;  /* 0x0000000000007941 */ /* 0x000fea0003800000 */
.L_x_9117:
[----:B------:R-:W-:-:S05]  /*9eb0*/  LOP3.LUT R7, R0, R7, RZ, 0xfc, !PT ;  /* 0x0000000700077212 */ /* 0x000fca00078efcff */
[----:B------:R0:W-:Y:S01]  /*9ec0*/  STG.E.U8 [R4.64], R7 ;  /* 0x0000000704007986 */ /* 0x0001e2000c101124 */
[----:B------:R-:W-:Y:S05]  /*9ed0*/  BRA `(.L_x_9105) ;  /* 0x000008c000007947 */ /* 0x000fea0003800000 */
.L_x_9116:
        /* <DEDUP_REMOVED lines=15> */
.L_x_9120:
[----:B------:R-:W-:Y:S01]  /*9fd0*/  IMAD.MOV.U32 R0, RZ, RZ, 0x7f ;  /* 0x0000007fff007424 */ /* 0x000fe200078e00ff */
[----:B------:R-:W-:-:S04]  /*9fe0*/  ISETP.GT.U32.AND P0, PT, R3, 0x7f800000, PT ;  /* 0x7f8000000300780c */ /* 0x000fc80003f04070 */
[----:B------:R-:W-:-:S04]  /*9ff0*/  SEL R0, R0, 0x7c, P0 ;  /* 0x0000007c00007807 */ /* 0x000fc80000000000 */
.L_x_9121:
[----:B------:R-:W-:Y:S05]  /*a000*/  BSYNC B0 ;  /* 0x0000000000007941 */ /* 0x000fea0003800000 */
.L_x_9119:
[----:B------:R-:W-:-:S04]  /*a010*/  LOP3.LUT R3, R7, 0x80000000, RZ, 0xc0, !PT ;  /* 0x8000000007037812 */ /* 0x000fc800078ec0ff */
[----:B------:R-:W-:-:S04]  /*a020*/  SHF.R.U32.HI R3, RZ, 0x18, R3 ;  /* 0x00000018ff037819 */ /* 0x000fc80000011603 */
[----:B------:R-:W-:-:S05]  /*a030*/  LOP3.LUT R3, R0, R3, RZ, 0xfc, !PT ;  /* 0x0000000300037212 */ /* 0x000fca00078efcff */
[----:B------:R0:W-:Y:S01]  /*a040*/  STG.E.U8 [R4.64], R3 ;  /* 0x0000000304007986 */ /* 0x0001e2000c101124 */
[----:B------:R-:W-:Y:S05]  /*a050*/  BRA `(.L_x_9105) ;  /* 0x0000074000007947 */ /* 0x000fea0003800000 */
.L_x_9115:
[----:B------:R-:W0:Y:S01]  /*a060*/  F2F.F32.F64 R0, R28 ;  /* 0x0000001c00007310 */ /* 0x000e220000301000 */
[----:B------:R-:W0:-:S14]  /*a070*/  DSETP.GEU.AND P0, PT, |R28|, c[0x2][0x0], PT ;  /* 0x008000001c00762a */ /* 0x000e1c0003f0e200 */
[----:B0-----:R-:W-:-:S05]  /*a080*/  @!P0 FMUL R0, R0, 1.175494350822287508e-38 ;  /* 0x0080000000008820 */ /* 0x001fca0000400000 */
[----:B------:R-:W-:-:S05]  /*a090*/  F2FP.BF16.PACK_AB R0, RZ, R0 ;  /* 0x00000000ff00723e */ /* 0x000fca00000010ff */
[----:B------:R0:W-:Y:S01]  /*a0a0*/  STG.E.U16 [R4.64], R0 ;  /* 0x0000000004007986 */ /* 0x0001e2000c101524 */
[----:B------:R-:W-:Y:S05]  /*a0b0*/  BRA `(.L_x_9105) ;  /* 0x000006e000007947 */ /* 0x000fea0003800000 */
.L_x_9112:
        /* <DEDUP_REMOVED lines=11> */
.L_x_9124:
        /* <DEDUP_REMOVED lines=19> */
.L_x_9127:
[----:B------:R-:W-:-:S04]  /*a2a0*/  LOP3.LUT R0, R7, 0x80000000, RZ, 0xc0, !PT ;  /* 0x8000000007007812 */ /* 0x000fc800078ec0ff */
[----:B------:R-:W-:-:S04]  /*a2b0*/  SHF.R.U32.HI R0, RZ, 0x18, R0 ;  /* 0x00000018ff007819 */ /* 0x000fc80000011600 */
[----:B------:R-:W-:Y:S02]  /*a2c0*/  LOP3.LUT R0, R3, R0, RZ, 0xfc, !PT ;  /* 0x0000000003007212 */ /* 0x000fe400078efcff */
.L_x_9126:
[----:B------:R-:W-:Y:S05]  /*a2d0*/  BSYNC B0 ;  /* 0x0000000000007941 */ /* 0x000fea0003800000 */
.L_x_9125:
[----:B------:R0:W-:Y:S01]  /*a2e0*/  STG.E.U8 [R4.64], R0 ;  /* 0x0000000004007986 */ /* 0x0001e2000c101124 */
[----:B------:R-:W-:Y:S05]  /*a2f0*/  BRA `(.L_x_9105) ;  /* 0x000004a000007947 */ /* 0x000fea0003800000 */
.L_x_9123:
        /* <DEDUP_REMOVED lines=19> */
.L_x_9130:
[----:B------:R-:W-:-:S04]  /*a430*/  LOP3.LUT R0, R7, 0x80000000, RZ, 0xc0, !PT ;  /* 0x8000000007007812 */ /* 0x000fc800078ec0ff */
[----:B------:R-:W-:-:S04]  /*a440*/  SHF.R.U32.HI R0, RZ, 0x18, R0 ;  /* 0x00000018ff007819 */ /* 0x000fc80000011600 */
[----:B------:R-:W-:Y:S02]  /*a450*/  LOP3.LUT R0, R3, R0, RZ, 0xfc, !PT ;  /* 0x0000000003007212 */ /* 0x000fe400078efcff */
.L_x_9129:
[----:B------:R-:W-:Y:S05]  /*a460*/  BSYNC B0 ;  /* 0x0000000000007941 */ /* 0x000fea0003800000 */
.L_x_9128:
[----:B------:R0:W-:Y:S01]  /*a470*/  STG.E.U8 [R4.64], R0 ;  /* 0x0000000004007986 */ /* 0x0001e2000c101124 */
[----:B------:R-:W-:Y:S05]  /*a480*/  BRA `(.L_x_9105) ;  /* 0x0000031000007947 */ /* 0x000fea0003800000 */
.L_x_9122:
        /* <DEDUP_REMOVED lines=24> */
.L_x_9104:
        /* <DEDUP_REMOVED lines=19> */
[----:B------:R-:W-:Y:S05]  /*a740*/  BRA `(.L_x_9105) ;  /* 0x0000005000007947 */ /* 0x000fea0003800000 */
.L_x_9132:
[----:B------:R-:W0:Y:S02]  /*a750*/  F2I.U64.F64.TRUNC R28, R28 ;  /* 0x0000001c001c7311 */ /* 0x000e24000030d800 */
[----:B0-----:R0:W-:Y:S01]  /*a760*/  STG.E.64 [R4.64], R28 ;  /* 0x0000001c04007986 */ /* 0x0011e2000c101b24 */
[----:B------:R-:W-:Y:S05]  /*a770*/  BRA `(.L_x_9105) ;  /* 0x0000002000007947 */ /* 0x000fea0003800000 */
.L_x_9131:
[----:B------:R-:W0:Y:S02]  /*a780*/  F2I.U32.F64.TRUNC R29, R28 ;  /* 0x0000001c001d7311 */ /* 0x000e24000030d000 */
[----:B0-----:R0:W-:Y:S02]  /*a790*/  STG.E [R4.64], R29 ;  /* 0x0000001d04007986 */ /* 0x0011e4000c101924 */
.L_x_9105:
        /* <DEDUP_REMOVED lines=19> */
[----:B---3--:R-:W0:Y:S02]  /*a8d0*/  F2I.F64.TRUNC R25, R24 ;  /* 0x0000001800197311 */ /* 0x008e24000030d100 */
[----:B0-----:R0:W-:Y:S01]  /*a8e0*/  STG.E.U8 [R4.64], R25 ;  /* 0x0000001904007986 */ /* 0x0011e2000c101124 */
[----:B------:R-:W-:Y:S05]  /*a8f0*/  BRA `(.L_x_9138) ;  /* 0x00000ef000007947 */ /* 0x000fea0003800000 */
.L_x_9136:
[----:B---3--:R-:W0:Y:S02]  /*a900*/  F2I.S64.F64.TRUNC R24, R24 ;  /* 0x0000001800187311 */ /* 0x008e24000030d900 */
[----:B0-----:R-:W-:-:S05]  /*a910*/  IMAD.MOV.U32 R3, RZ, RZ, R24 ;  /* 0x000000ffff037224 */ /* 0x001fca00078e0018 */
[----:B------:R0:W-:Y:S01]  /*a920*/  STG.E.U8 [R4.64], R3 ;  /* 0x0000000304007986 */ /* 0x0001e2000c101124 */
[----:B------:R-:W-:Y:S05]  /*a930*/  BRA `(.L_x_9138) ;  /* 0x00000eb000007947 */ /* 0x000fea0003800000 */
.L_x_9135:
[----:B------:R-:W-:-:S13]  /*a940*/  ISETP.NE.AND P0, PT, R0, 0x2, PT ;  /* 0x000000020000780c */ /* 0x000fda0003f05270 */
[----:B------:R-:W-:Y:S05]  /*a950*/  @!P0 BRA `(.L_x_9139) ;  /* 0x000000a000008947 */ /* 0x000fea0003800000 */
[----:B------:R-:W-:-:S13]  /*a960*/  ISETP.NE.AND P0, PT, R0, 0x3, PT ;  /* 0x000000030000780c */ /* 0x000fda0003f05270 */
[----:B------:R-:W-:Y:S05]  /*a970*/  @!P0 BRA `(.L_x_9140) ;  /* 0x0000005000008947 */ /* 0x000fea0003800000 */
[----:B------:R-:W-:-:S13]  /*a980*/  ISETP.NE.AND P0, PT, R0, 0x4, PT ;  /* 0x000000040000780c */ /* 0x000fda0003f05270 */
[----:B------:R-:W-:Y:S05]  /*a990*/  @P0 BRA `(.L_x_9137) ;  /* 0x00000cc000000947 */ /* 0x000fea0003800000 */
[----:B---3--:R-:W0:Y:S02]  /*a9a0*/  F2I.S64.F64.TRUNC R24, R24 ;  /* 0x0000001800187311 */ /* 0x008e24000030d900 */
[----:B0-----:R0:W-:Y:S01]  /*a9b0*/  STG.E.64 [R4.64], R24 ;  /* 0x0000001804007986 */ /* 0x0011e2000c101b24 */
[----:B------:R-:W-:Y:S05]  /*a9c0*/  BRA `(.L_x_9138) ;  /* 0x00000e2000007947 */ /* 0x000fea0003800000 */
.L_x_9140:
[----:B---3--:R-:W0:Y:S02]  /*a9d0*/  F2I.F64.TRUNC R25, R24 ;  /* 0x0000001800197311 */ /* 0x008e24000030d100 */
[----:B0-----:R0:W-:Y:S01]  /*a9e0*/  STG.E [R4.64], R25 ;  /* 0x0000001904007986 */ /* 0x0011e2000c101924 */
[----:B------:R-:W-:Y:S05]  /*a9f0*/  BRA `(.L_x_9138) ;  /* 0x00000df000007947 */ /* 0x000fea0003800000 */
.L_x_9139:
[----:B---3--:R-:W0:Y:S02]  /*aa00*/  F2I.F64.TRUNC R25, R24 ;  /* 0x0000001800197311 */ /* 0x008e24000030d100 */
[----:B0-----:R0:W-:Y:S01]  /*aa10*/  STG.E.U16 [R4.64], R25 ;  /* 0x0000001904007986 */ /* 0x0011e2000c101524 */
[----:B------:R-:W-:Y:S05]  /*aa20*/  BRA `(.L_x_9138) ;  /* 0x00000dc000007947 */ /* 0x000fea0003800000 */
.L_x_9134:
[----:B------:R-:W-:-:S13]  /*aa30*/  ISETP.GT.AND P0, PT, R0, 0x6, PT ;  /* 0x000000060000780c */ /* 0x000fda0003f04270 */
[----:B------:R-:W-:Y:S05]  /*aa40*/  @P0 BRA `(.L_x_9141) ;  /* 0x000000f000000947 */ /* 0x000fea0003800000 */
[----:B------:R-:W-:-:S13]  /*aa50*/  ISETP.NE.AND P0, PT, R0, 0x5, PT ;  /* 0x000000050000780c */ /* 0x000fda0003f05270 */
[----:B------:R-:W-:Y:S05]  /*aa60*/  @!P0 BRA `(.L_x_9142) ;  /* 0x0000007000008947 */ /* 0x000fea0003800000 */
[----:B------:R-:W-:-:S13]  /*aa70*/  ISETP.NE.AND P0, PT, R0, 0x6, PT ;  /* 0x000000060000780c */ /* 0x000fda0003f05270 */
[----:B------:R-:W-:Y:S05]  /*aa80*/  @P0 BRA `(.L_x_9137) ;  /* 0x00000bd000000947 */ /* 0x000fea0003800000 */
[----:B---3--:R-:W0:Y:S01]  /*aa90*/  F2F.F32.F64 R3, R24 ;  /* 0x0000001800037310 */ /* 0x008e220000301000 */
[----:B------:R-:W0:-:S14]  /*aaa0*/  DSETP.GEU.AND P0, PT, |R24|, c[0x2][0x0], PT ;  /* 0x008000001800762a */ /* 0x000e1c0003f0e200 */
[----:B0-----:R-:W-:-:S05]  /*aab0*/  @!P0 FMUL R3, R3, 1.175494350822287508e-38 ;  /* 0x0080000003038820 */ /* 0x001fca0000400000 */
[----:B------:R0:W-:Y:S01]  /*aac0*/  STG.E [R4.64], R3 ;  /* 0x0000000304007986 */ /* 0x0001e2000c101924 */
[----:B------:R-:W-:Y:S05]  /*aad0*/  BRA `(.L_x_9138) ;  /* 0x00000d1000007947 */ /* 0x000fea0003800000 */
.L_x_9142:
[----:B---3--:R-:W0:Y:S01]  /*aae0*/  F2F.F32.F64 R0, R24 ;  /* 0x0000001800007310 */ /* 0x008e220000301000 */
[----:B------:R-:W0:-:S14]  /*aaf0*/  DSETP.GEU.AND P0, PT, |R24|, c[0x2][0x0], PT ;  /* 0x008000001800762a */ /* 0x000e1c0003f0e200 */
[----:B0-----:R-:W-:-:S05]  /*ab00*/  @!P0 FMUL R0, R0, 1.175494350822287508e-38 ;  /* 0x0080000000008820 */ /* 0x001fca0000400000 */
[----:B------:R-:W-:-:S05]  /*ab10*/  F2FP.PACK_AB R0, RZ, R0 ;  /* 0x00000000ff00723e */ /* 0x000fca00000000ff */
[----:B------:R0:W-:Y:S01]  /*ab20*/  STG.E.U16 [R4.64], R0 ;  /* 0x0000000004007986 */ /* 0x0001e2000c101524 */
[----:B------:R-:W-:Y:S05]  /*ab30*/  BRA `(.L_x_9138) ;  /* 0x00000cb000007947 */ /* 0x000fea0003800000 */
.L_x_9141:
[----:B------:R-:W-:-:S13]  /*ab40*/  ISETP.NE.AND P0, PT, R0, 0x7, PT ;  /* 0x000000070000780c */ /* 0x000fda0003f05270 */
[----:B------:R-:W-:Y:S05]  /*ab50*/  @!P0 BRA `(.L_x_9143) ;  /* 0x0000011000008947 */ /* 0x000fea0003800000 */
[----:B------:R-:W-:-:S13]  /*ab60*/  ISETP.NE.AND P0, PT, R0, 0x8, PT ;  /* 0x000000080000780c */ /* 0x000fda0003f05270 */
[----:B------:R-:W-:Y:S05]  /*ab70*/  @!P0 BRA `(.L_x_9144) ;  /* 0x0000008000008947 */ /* 0x000fea0003800000 */
[----:B------:R-:W-:-:S13]  /*ab80*/  ISETP.NE.AND P0, PT, R0, 0x9, PT ;  /* 0x000000090000780c */ /* 0x000fda0003f05270 */
[----:B------:R-:W-:Y:S05]  /*ab90*/  @P0 BRA `(.L_x_9137) ;  /* 0x00000ac000000947 */ /* 0x000fea0003800000 */
[----:B---3--:R-:W0:Y:S01]  /*aba0*/  F2F.F32.F64 R6, R24 ;  /* 0x0000001800067310 */ /* 0x008e220000301000 */
[----:B------:R-:W0:Y:S01]  /*abb0*/  DSETP.GEU.AND P0, PT, |R24|, c[0x2][0x0], PT ;  /* 0x008000001800762a */ /* 0x000e220003f0e200 */
[----:B------:R-:W-:-:S13]  /*abc0*/  IMAD.MOV.U32 R7, RZ, RZ, RZ ;  /* 0x000000ffff077224 */ /* 0x000fda00078e00ff */
[----:B0-----:R-:W-:-:S05]  /*abd0*/  @!P0 FMUL R6, R6, 1.175494350822287508e-38 ;  /* 0x0080000006068820 */ /* 0x001fca0000400000 */
[----:B------:R0:W-:Y:S01]  /*abe0*/  STG.E.64 [R4.64], R6 ;  /* 0x0000000604007986 */ /* 0x0001e2000c101b24 */
[----:B------:R-:W-:Y:S05]  /*abf0*/  BRA `(.L_x_9138) ;  /* 0x00000bf000007947 */ /* 0x000fea0003800000 */
.L_x_9144:
[----:B---3--:R-:W0:Y:S01]  /*ac00*/  F2F.F32.F64 R0, R24 ;  /* 0x0000001800007310 */ /* 0x008e220000301000 */
[----:B------:R-:W0:-:S14]  /*ac10*/  DSETP.GEU.AND P0, PT, |R24|, c[0x2][0x0], PT ;  /* 0x008000001800762a */ /* 0x000e1c0003f0e200 */
[----:B0-----:R-:W-:-:S05]  /*ac20*/  @!P0 FMUL R0, R0, 1.175494350822287508e-38 ;  /* 0x0080000000008820 */ /* 0x001fca0000400000 */
[----:B------:R-:W-:-:S04]  /*ac30*/  F2FP.PACK_AB R3, RZ, R0 ;  /* 0x00000000ff03723e */ /* 0x000fc800000000ff */
[----:B------:R-:W-:-:S05]  /*ac40*/  PRMT R3, R3, 0x5410, RZ ;  /* 0x0000541003037816 */ /* 0x000fca00000000ff */
[----:B------:R0:W-:Y:S01]  /*ac50*/  STG.E [R4.64], R3 ;  /* 0x0000000304007986 */ /* 0x0001e2000c101924 */
[----:B------:R-:W-:Y:S05]  /*ac60*/  BRA `(.L_x_9138) ;  /* 0x00000b8000007947 */ /* 0x000fea0003800000 */
.L_x_9143:
[----:B---3--:R0:W-:Y:S01]  /*ac70*/  STG.E.64 [R4.64], R24 ;  /* 0x0000001804007986 */ /* 0x0081e2000c101b24 */
[----:B------:R-:W-:Y:S05]  /*ac80*/  BRA `(.L_x_9138) ;  /* 0x00000b6000007947 */ /* 0x000fea0003800000 */
.L_x_9133:
        /* <DEDUP_REMOVED lines=8> */
[----:B---3--:R-:W0:-:S06]  /*ad10*/  DSETP.NEU.AND P0, PT, R24, RZ, PT ;  /* 0x000000ff1800722a */ /* 0x008e0c0003f0d000 */
[----:B0-----:R-:W-:-:S05]  /*ad20*/  SEL R3, RZ, 0x1, !P0 ;  /* 0x00000001ff037807 */ /* 0x001fca0004000000 */
[----:B------:R0:W-:Y:S01]  /*ad30*/  STG.E.U8 [R4.64], R3 ;  /* 0x0000000304007986 */ /* 0x0001e2000c101124 */
[----:B------:R-:W-:Y:S05]  /*ad40*/  BRA `(.L_x_9138) ;  /* 0x00000aa000007947 */ /* 0x000fea0003800000 */
.L_x_9147:
[----:B----4-:R-:W-:-:S05]  /*ad50*/  CS2R R26, SRZ ;  /* 0x00000000001a7805 */ /* 0x010fca000001ff00 */
[----:B---3--:R0:W-:Y:S01]  /*ad60*/  STG.E.128 [R4.64], R24 ;  /* 0x0000001804007986 */ /* 0x0081e2000c101d24 */
[----:B------:R-:W-:Y:S05]  /*ad70*/  BRA `(.L_x_9138) ;  /* 0x00000a7000007947 */ /* 0x000fea0003800000 */
.L_x_9146:
        /* <DEDUP_REMOVED lines=23> */
.L_x_9151:
[----:B------:R-:W-:Y:S05]  /*aef0*/  BSYNC B0 ;  /* 0x0000000000007941 */ /* 0x000fea0003800000 */
.L_x_9150:
[----:B------:R-:W-:-:S05]  /*af00*/  LOP3.LUT R7, R0, R7, RZ, 0xfc, !PT ;  /* 0x0000000700077212 */ /* 0x000fca00078efcff */
[----:B------:R0:W-:Y:S01]  /*af10*/  STG.E.U8 [R4.64], R7 ;  /* 0x0000000704007986 */ /* 0x0001e2000c101124 */
[----:B------:R-:W-:Y:S05]  /*af20*/  BRA `(.L_x_9138) ;  /* 0x000008c000007947 */ /* 0x000fea0003800000 */
.L_x_9149:
[----:B---3--:R-:W0:Y:S01]  /*af30*/  F2F.F32.F64 R7, R24 ;  /* 0x0000001800077310 */ /* 0x008e220000301000 */
        /* <DEDUP_REMOVED lines=14> */
.L_x_9153:
[----:B------:R-:W-:Y:S01]  /*b020*/  IMAD.MOV.U32 R0, RZ, RZ, 0x7f ;  /* 0x0000007fff007424 */ /* 0x000fe200078e00ff */
[----:B------:R-:W-:-:S04]  /*b030*/  ISETP.GT.U32.AND P0, PT, R3, 0x7f800000, PT ;  /* 0x7f8000000300780c */ /* 0x000fc80003f04070 */
[----:B------:R-:W-:-:S04]  /*b040*/  SEL R0, R0, 0x7c, P0 ;  /* 0x0000007c00007807 */ /* 0x000fc80000000000 */
.L_x_9154:
[----:B------:R-:W-:Y:S05]  /*b050*/  BSYNC B0 ;  /* 0x0000000000007941 */ /* 0x000fea0003800000 */
.L_x_9152:
[----:B------:R-:W-:-:S04]  /*b060*/  LOP3.LUT R3, R7, 0x80000000, RZ, 0xc0, !PT ;  /* 0x8000000007037812 */ /* 0x000fc800078ec0ff */
[----:B------:R-:W-:-:S04]  /*b070*/  SHF.R.U32.HI R3, RZ, 0x18, R3 ;  /* 0x00000018ff037819 */ /* 0x000fc80000011603 */
[----:B------:R-:W-:-:S05]  /*b080*/  LOP3.LUT R3, R0, R3, RZ, 0xfc, !PT ;  /* 0x0000000300037212 */ /* 0x000fca00078efcff */
[----:B------:R0:W-:Y:S01]  /*b090*/  STG.E.U8 [R4.64], R3 ;  /* 0x0000000304007986 */ /* 0x0001e2000c101124 */
[----:B------:R-:W-:Y:S05]  /*b0a0*/  BRA `(.L_x_9138) ;  /* 0x0000074000007947 */ /* 0x000fea0003800000 */
.L_x_9148:
[----:B---3--:R-:W0:Y:S01]  /*b0b0*/  F2F.F32.F64 R0, R24 ;  /* 0x0000001800007310 */ /* 0x008e220000301000 */
[----:B------:R-:W0:-:S14]  /*b0c0*/  DSETP.GEU.AND P0, PT, |R24|, c[0x2][0x0], PT ;  /* 0x008000001800762a */ /* 0x000e1c0003f0e200 */
[----:B0-----:R-:W-:-:S05]  /*b0d0*/  @!P0 FMUL R0, R0, 1.175494350822287508e-38 ;  /* 0x0080000000008820 */ /* 0x001fca0000400000 */
[----:B------:R-:W-:-:S05]  /*b0e0*/  F2FP.BF16.PACK_AB R0, RZ, R0 ;  /* 0x00000000ff00723e */ /* 0x000fca00000010ff */
[----:B------:R0:W-:Y:S01]  /*b0f0*/  STG.E.U16 [R4.64], R0 ;  /* 0x0000000004007986 */ /* 0x0001e2000c101524 */
[----:B------:R-:W-:Y:S05]  /*b100*/  BRA `(.L_x_9138) ;  /* 0x000006e000007947 */ /* 0x000fea0003800000 */
.L_x_9145:
        /* <DEDUP_REMOVED lines=8> */
[----:B---3--:R-:W0:Y:S02]  /*b190*/  F2I.U32.F64.TRUNC R25, R24 ;  /* 0x0000001800197311 */ /* 0x008e24000030d000 */
[----:B0-----:R0:W-:Y:S01]  /*b1a0*/  STG.E.U16 [R4.64], R25 ;  /* 0x0000001904007986 */ /* 0x0011e2000c101524 */
[----:B------:R-:W-:Y:S05]  /*b1b0*/  BRA `(.L_x_9138) ;  /* 0x0000063000007947 */ /* 0x000fea0003800000 */
.L_x_9157:
[----:B---3--:R-:W0:Y:S01]  /*b1c0*/  F2F.F32.F64 R7, R24 ;  /* 0x0000001800077310 */ /* 0x008e220000301000 */
        /* <DEDUP_REMOVED lines=18> */
.L_x_9160:
[----:B------:R-:W-:-:S04]  /*b2f0*/  LOP3.LUT R0, R7, 0x80000000, RZ, 0xc0, !PT ;  /* 0x8000000007007812 */ /* 0x000fc800078ec0ff */
[----:B------:R-:W-:-:S04]  /*b300*/  SHF.R.U32.HI R0, RZ, 0x18, R0 ;  /* 0x00000018ff007819 */ /* 0x000fc80000011600 */
[----:B------:R-:W-:Y:S02]  /*b310*/  LOP3.LUT R0, R3, R0, RZ, 0xfc, !PT ;  /* 0x0000000003007212 */ /* 0x000fe400078efcff */
.L_x_9159:
[----:B------:R-:W-:Y:S05]  /*b320*/  BSYNC B0 ;  /* 0x0000000000007941 */ /* 0x000fea0003800000 */
.L_x_9158:
[----:B------:R0:W-:Y:S01]  /*b330*/  STG.E.U8 [R4.64], R0 ;  /* 0x0000000004007986 */ /* 0x0001e2000c101124 */
[----:B------:R-:W-:Y:S05]  /*b340*/  BRA `(.L_x_9138) ;  /* 0x000004a000007947 */ /* 0x000fea0003800000 */
.L_x_9156:
        /* <DEDUP_REMOVED lines=19> */
.L_x_9163:
[----:B------:R-:W-:-:S04]  /*b480*/  LOP3.LUT R0, R7, 0x80000000, RZ, 0xc0, !PT ;  /* 0x8000000007007812 */ /* 0x000fc800078ec0ff */
[----:B------:R-:W-:-:S04]  /*b490*/  SHF.R.U32.HI R0, RZ, 0x18, R0 ;  /* 0x00000018ff007819 */ /* 0x000fc80000011600 */
[----:B------:R-:W-:Y:S02]  /*b4a0*/  LOP3.LUT R0, R3, R0, RZ, 0xfc, !PT ;  /* 0x0000000003007212 */ /* 0x000fe400078efcff */
.L_x_9162:
[----:B------:R-:W-:Y:S05]  /*b4b0*/  BSYNC B0 ;  /* 0x0000000000007941 */ /* 0x000fea0003800000 */
.L_x_9161:
[----:B------:R0:W-:Y:S01]  /*b4c0*/  STG.E.U8 [R4.64], R0 ;  /* 0x0000000004007986 */ /* 0x0001e2000c101124 */
[----:B------:R-:W-:Y:S05]  /*b4d0*/  BRA `(.L_x_9138) ;  /* 0x0000031000007947 */ /* 0x000fea0003800000 */
.L_x_9155:
[----:B------:R-:W-:-:S13]  /*b4e0*/  ISETP.NE.AND P0, PT, R0, 0x1c, PT ;  /* 0x0000001c0000780c */ /* 0x000fda0003f05270 */
[----:B------:R-:W-:Y:S05]  /*b4f0*/  @!P0 BRA `(.L_x_9164) ;  /* 0x000002d000008947 */ /* 0x000fea0003800000 */
[----:B------:R-:W-:-:S13]  /*b500*/  ISETP.NE.AND P0, PT, R0, 0x1d, PT ;  /* 0x0000001d0000780c */ /* 0x000fda0003f05270 */
[----:B------:R-:W-:Y:S05]  /*b510*/  @!P0 BRA `(.L_x_9165) ;  /* 0x0000028000008947 */ /* 0x000fea0003800000 */
[----:B------:R-:W-:-:S13]  /*b520*/  ISETP.NE.AND P0, PT, R0, 0x2c, PT ;  /* 0x0000002c0000780c */ /* 0x000fda0003f05270 */
[----:B------:R-:W-:Y:S05]  /*b530*/  @P0 BRA `(.L_x_9137) ;  /* 0x0000012000000947 */ /* 0x000fea0003800000 */
[----:B---3--:R-:W0:Y:S01]  /*b540*/  F2F.F32.F64 R8, R24 ;  /* 0x0000001800087310 */ /* 0x008e220000301000 */
        /* <DEDUP_REMOVED lines=17> */
.L_x_9137:
        /* <DEDUP_REMOVED lines=20> */
.L_x_9165:
[----:B---3--:R-:W0:Y:S02]  /*b7a0*/  F2I.U64.F64.TRUNC R24, R24 ;  /* 0x0000001800187311 */ /* 0x008e24000030d800 */
[----:B0-----:R0:W-:Y:S01]  /*b7b0*/  STG.E.64 [R4.64], R24 ;  /* 0x0000001804007986 */ /* 0x0011e2000c101b24 */
[----:B------:R-:W-:Y:S05]  /*b7c0*/  BRA `(.L_x_9138) ;  /* 0x0000002000007947 */ /* 0x000fea0003800000 */
.L_x_9164:
[----:B---3--:R-:W0:Y:S02]  /*b7d0*/  F2I.U32.F64.TRUNC R25, R24 ;  /* 0x0000001800197311 */ /* 0x008e24000030d000 */
[----:B0-----:R0:W-:Y:S02]  /*b7e0*/  STG.E [R4.64], R25 ;  /* 0x0000001904007986 */ /* 0x0011e4000c101924 */
.L_x_9138:
[----:B------:R-:W-:Y:S02]  /*b7f0*/  IADD3 R2, R2, 0x80, RZ ;  /* 0x0000008002027810 */ /* 0x000fe40007ffe0ff */
.L_x_9099:
[----:B------:R-:W-:Y:S05]  /*b800*/  BSYNC B6 ;  /* 0x0000000000067941 */ /* 0x000fea0003800000 */
.L_x_9098:
[----:B------:R-:W-:-:S13]  /*b810*/  ISETP.GE.AND P0, PT, R2, R22, PT ;  /* 0x000000160200720c */ /* 0x000fda0003f06270 */
[----:B------:R-:W-:Y:S05]  /*b820*/  @P0 EXIT ;  /* 0x000000000000094d */ /* 0x000fea0003800000 */
[----:B0-----:R-:W0:Y:S02]  /*b830*/  S2R R0, SR_CTAID.X ;  /* 0x0000000000007919 */ /* 0x001e240000002500 */
[----:B0-----:R-:W-:Y:S01]  /*b840*/  IMAD R2, R0, 0x200, R2 ;  /* 0x0000020000027824 */ /* 0x001fe200078e0202 */
[----:B-1----:R-:W-:-:S03]  /*b850*/  PRMT R0, R19, 0x9910, RZ ;  /* 0x0000991013007816 */ /* 0x002fc600000000ff */
        /* <DEDUP_REMOVED lines=16> */
.L_x_9169:
[----:B------:R-:W0:Y:S02]  /*b960*/  F2I.S64.F64.TRUNC R16, R16 ;  /* 0x0000001000107311 */ /* 0x000e24000030d900 */
[----:B0-----:R-:W-:-:S05]  /*b970*/  IMAD.MOV.U32 R5, RZ, RZ, R16 ;  /* 0x000000ffff057224 */ /* 0x001fca00078e0010 */
[----:B------:R-:W-:Y:S01]  /*b980*/  STG.E.U8 [R2.64], R5 ;  /* 0x0000000502007986 */ /* 0x000fe2000c101124 */
[----:B------:R-:W-:Y:S05]  /*b990*/  EXIT ;  /* 0x000000000000794d */ /* 0x000fea0003800000 */
.L_x_9168:
        /* <DEDUP_REMOVED lines=9> */
.L_x_9172:
[----:B------:R-:W0:Y:S02]  /*ba30*/  F2I.F64.TRUNC R17, R16 ;  /* 0x0000001000117311 */ /* 0x000e24000030d100 */
[----:B0-----:R-:W-:Y:S01]  /*ba40*/  STG.E [R2.64], R17 ;  /* 0x0000001102007986 */ /* 0x001fe2000c101924 */
[----:B------:R-:W-:Y:S05]  /*ba50*/  EXIT ;  /* 0x000000000000794d */ /* 0x000fea0003800000 */
.L_x_9171:
[----:B------:R-:W0:Y:S02]  /*ba60*/  F2I.F64.TRUNC R17, R16 ;  /* 0x0000001000117311 */ /* 0x000e24000030d100 */
[----:B0-----:R-:W-:Y:S01]  /*ba70*/  STG.E.U16 [R2.64], R17 ;  /* 0x0000001102007986 */ /* 0x001fe2000c101524 */
[----:B------:R-:W-:Y:S05]  /*ba80*/  EXIT ;  /* 0x000000000000794d */ /* 0x000fea0003800000 */
.L_x_9167:
        /* <DEDUP_REMOVED lines=11> */
.L_x_9174:
[----:B------:R-:W0:Y:S01]  /*bb40*/  F2F.F32.F64 R0, R16 ;  /* 0x0000001000007310 */ /* 0x000e220000301000 */
[----:B------:R-:W0:-:S14]  /*bb50*/  DSETP.GEU.AND P0, PT, |R16|, c[0x2][0x0], PT ;  /* 0x008000001000762a */ /* 0x000e1c0003f0e200 */
[----:B0-----:R-:W-:-:S05]  /*bb60*/  @!P0 FMUL R0, R0, 1.175494350822287508e-38 ;  /* 0x0080000000008820 */ /* 0x001fca0000400000 */
[----:B------:R-:W-:-:S05]  /*bb70*/  F2FP.PACK_AB R0, RZ, R0 ;  /* 0x00000000ff00723e */ /* 0x000fca00000000ff */
[----:B------:R-:W-:Y:S01]  /*bb80*/  STG.E.U16 [R2.64], R0 ;  /* 0x0000000002007986 */ /* 0x000fe2000c101524 */
[----:B------:R-:W-:Y:S05]  /*bb90*/  EXIT ;  /* 0x000000000000794d */ /* 0x000fea0003800000 */
.L_x_9173:
        /* <DEDUP_REMOVED lines=12> */
.L_x_9176:
[----:B------:R-:W0:Y:S01]  /*bc60*/  F2F.F32.F64 R0, R16 ;  /* 0x0000001000007310 */ /* 0x000e220000301000 */
[----:B------:R-:W0:-:S14]  /*bc70*/  DSETP.GEU.AND P0, PT, |R16|, c[0x2][0x0], PT ;  /* 0x008000001000762a */ /* 0x000e1c0003f0e200 */
[----:B0-----:R-:W-:-:S05]  /*bc80*/  @!P0 FMUL R0, R0, 1.175494350822287508e-38 ;  /* 0x0080000000008820 */ /* 0x001fca0000400000 */
[----:B------:R-:W-:-:S04]  /*bc90*/  F2FP.PACK_AB R5, RZ, R0 ;  /* 0x00000000ff05723e */ /* 0x000fc800000000ff */
[----:B------:R-:W-:-:S05]  /*bca0*/  PRMT R5, R5, 0x5410, RZ ;  /* 0x0000541005057816 */ /* 0x000fca00000000ff */
[----:B------:R-:W-:Y:S01]  /*bcb0*/  STG.E [R2.64], R5 ;  /* 0x0000000502007986 */ /* 0x000fe2000c101924 */
[----:B------:R-:W-:Y:S05]  /*bcc0*/  EXIT ;  /* 0x000000000000794d */ /* 0x000fea0003800000 */
.L_x_9175:
[----:B------:R-:W-:Y:S01]  /*bcd0*/  STG.E.64 [R2.64], R16 ;  /* 0x0000001002007986 */ /* 0x000fe2000c101b24 */
[----:B------:R-:W-:Y:S05]  /*bce0*/  EXIT ;  /* 0x000000000000794d */ /* 0x000fea0003800000 */
.L_x_9166:
        /* <DEDUP_REMOVED lines=12> */
.L_x_9179:
[----:B------:R-:W-:-:S05]  /*bdb0*/  CS2R R18, SRZ ;  /* 0x0000000000127805 */ /* 0x000fca000001ff00 */
[----:B------:R-:W-:Y:S01]  /*bdc0*/  STG.E.128 [R2.64], R16 ;  /* 0x0000001002007986 */ /* 0x000fe2000c101d24 */
[----:B------:R-:W-:Y:S05]  /*bdd0*/  EXIT ;  /* 0x000000000000794d */ /* 0x000fea0003800000 */
.L_x_9178:
        /* <DEDUP_REMOVED lines=23> */
.L_x_9183:
[----:B------:R-:W-:Y:S05]  /*bf50*/  BSYNC B0 ;  /* 0x0000000000007941 */ /* 0x000fea0003800000 */
.L_x_9182:
[----:B------:R-:W-:-:S05]  /*bf60*/  LOP3.LUT R5, R0, R5, RZ, 0xfc, !PT ;  /* 0x0000000500057212 */ /* 0x000fca00078efcff */
[----:B------:R-:W-:Y:S01]  /*bf70*/  STG.E.U8 [R2.64], R5 ;  /* 0x0000000502007986 */ /* 0x000fe2000c101124 */
[----:B------:R-:W-:Y:S05]  /*bf80*/  EXIT ;  /* 0x000000000000794d */ /* 0x000fea0003800000 */
.L_x_9181:
        /* <DEDUP_REMOVED lines=15> */
.L_x_9185:
[----:B------:R-:W-:Y:S01]  /*c080*/  IMAD.MOV.U32 R0, RZ, RZ, 0x7f ;  /* 0x0000007fff007424 */ /* 0x000fe200078e00ff */
[----:B------:R-:W-:-:S04]  /*c090*/  ISETP.GT.U32.AND P0, PT, R4, 0x7f800000, PT ;  /* 0x7f8000000400780c */ /* 0x000fc80003f04070 */
[----:B------:R-:W-:-:S04]  /*c0a0*/  SEL R0, R0, 0x7c, P0 ;  /* 0x0000007c00007807 */ /* 0x000fc80000000000 */
.L_x_9186:
[----:B------:R-:W-:Y:S05]  /*c0b0*/  BSYNC B0 ;  /* 0x0000000000007941 */ /* 0x000fea0003800000 */
.L_x_9184:
[----:B------:R-:W-:-:S04]  /*c0c0*/  LOP3.LUT R4, R5, 0x80000000, RZ, 0xc0, !PT ;  /* 0x8000000005047812 */ /* 0x000fc800078ec0ff */
[----:B------:R-:W-:-:S04]  /*c0d0*/  SHF.R.U32.HI R5, RZ, 0x18, R4 ;  /* 0x00000018ff057819 */ /* 0x000fc80000011604 */
[----:B------:R-:W-:-:S05]  /*c0e0*/  LOP3.LUT R5, R0, R5, RZ, 0xfc, !PT ;  /* 0x0000000500057212 */ /* 0x000fca00078efcff */
[----:B------:R-:W-:Y:S01]  /*c0f0*/  STG.E.U8 [R2.64], R5 ;  /* 0x0000000502007986 */ /* 0x000fe2000c101124 */
[----:B------:R-:W-:Y:S05]  /*c100*/  EXIT ;  /* 0x000000000000794d */ /* 0x000fea0003800000 */
.L_x_9180:
[----:B------:R-:W0:Y:S01]  /*c110*/  F2F.F32.F64 R0, R16 ;  /* 0x0000001000007310 */ /* 0x000e220000301000 */
[----:B------:R-:W0:-:S14]  /*c120*/  DSETP.GEU.AND P0, PT, |R16|, c[0x2][0x0], PT ;  /* 0x008000001000762a */ /* 0x000e1c0003f0e200 */
[----:B0-----:R-:W-:-:S05]  /*c130*/  @!P0 FMUL R0, R0, 1.175494350822287508e-38 ;  /* 0x0080000000008820 */ /* 0x001fca0000400000 */
[----:B------:R-:W-:-:S05]  /*c140*/  F2FP.BF16.PACK_AB R0, RZ, R0 ;  /* 0x00000000ff00723e */ /* 0x000fca00000010ff */
[----:B------:R-:W-:Y:S01]  /*c150*/  STG.E.U16 [R2.64], R0 ;  /* 0x0000000002007986 */ /* 0x000fe2000c101524 */
[----:B------:R-:W-:Y:S05]  /*c160*/  EXIT ;  /* 0x000000000000794d */ /* 0x000fea0003800000 */
.L_x_9177:
        /* <DEDUP_REMOVED lines=11> */
.L_x_9189:
        /* <DEDUP_REMOVED lines=19> */
.L_x_9192:
[----:B------:R-:W-:-:S04]  /*c350*/  LOP3.LUT R0, R7, 0x80000000, RZ, 0xc0, !PT ;  /* 0x8000000007007812 */ /* 0x000fc800078ec0ff */
[----:B------:R-:W-:-:S04]  /*c360*/  SHF.R.U32.HI R5, RZ, 0x18, R0 ;  /* 0x00000018ff057819 */ /* 0x000fc80000011600 */
[----:B------:R-:W-:-:S04]  /*c370*/  LOP3.LUT R4, R4, R5, RZ, 0xfc, !PT ;  /* 0x0000000504047212 */ /* 0x000fc800078efcff */
[----:B------:R-:W-:Y:S02]  /*c380*/  PRMT R0, R4, 0x7610, R0 ;  /* 0x0000761004007816 */ /* 0x000fe40000000000 */
.L_x_9191:
[----:B------:R-:W-:Y:S05]  /*c390*/  BSYNC B0 ;  /* 0x0000000000007941 */ /* 0x000fea0003800000 */
.L_x_9190:
[----:B------:R-:W-:Y:S01]  /*c3a0*/  STG.E.U8 [R2.64], R0 ;  /* 0x0000000002007986 */ /* 0x000fe2000c101124 */
[----:B------:R-:W-:Y:S05]  /*c3b0*/  EXIT ;  /* 0x000000000000794d */ /* 0x000fea0003800000 */
.L_x_9188:
        /* <DEDUP_REMOVED lines=19> */
.L_x_9195:
[----:B------:R-:W-:-:S04]  /*c4f0*/  LOP3.LUT R0, R7, 0x80000000, RZ, 0xc0, !PT ;  /* 0x8000000007007812 */ /* 0x000fc800078ec0ff */
[----:B------:R-:W-:-:S04]  /*c500*/  SHF.R.U32.HI R5, RZ, 0x18, R0 ;  /* 0x00000018ff057819 */ /* 0x000fc80000011600 */
[----:B------:R-:W-:-:S04]  /*c510*/  LOP3.LUT R4, R4, R5, RZ, 0xfc, !PT ;  /* 0x0000000504047212 */ /* 0x000fc800078efcff */
[----:B------:R-:W-:Y:S02]  /*c520*/  PRMT R0, R4, 0x7610, R0 ;  /* 0x0000761004007816 */ /* 0x000fe40000000000 */
.L_x_9194:
[----:B------:R-:W-:Y:S05]  /*c530*/  BSYNC B0 ;  /* 0x0000000000007941 */ /* 0x000fea0003800000 */
.L_x_9193:
[----:B------:R-:W-:Y:S01]  /*c540*/  STG.E.U8 [R2.64], R0 ;  /* 0x0000000002007986 */ /* 0x000fe2000c101124 */
[----:B------:R-:W-:Y:S05]  /*c550*/  EXIT ;  /* 0x000000000000794d */ /* 0x000fea0003800000 */
.L_x_9187:
        /* <DEDUP_REMOVED lines=24> */
.L_x_9170:
        /* <DEDUP_REMOVED lines=18> */
[----:B-1-34-:R-:W-:Y:S05]  /*c800*/  CALL.ABS.NOINC R2 ;  /* 0x0000000002007343 */ /* 0x01afea0003c00000 */
[----:B------:R-:W-:Y:S05]  /*c810*/  EXIT ;  /* 0x000000000000794d */ /* 0x000fea0003800000 */
.L_x_9197:
[----:B------:R-:W0:Y:S02]  /*c820*/  F2I.U64.F64.TRUNC R16, R16 ;  /* 0x0000001000107311 */ /* 0x000e24000030d800 */
[----:B0-----:R-:W-:Y:S01]  /*c830*/  STG.E.64 [R2.64], R16 ;  /* 0x0000001002007986 */ /* 0x001fe2000c101b24 */
[----:B------:R-:W-:Y:S05]  /*c840*/  EXIT ;  /* 0x000000000000794d */ /* 0x000fea0003800000 */
.L_x_9196:
[----:B------:R-:W0:Y:S02]  /*c850*/  F2I.U32.F64.TRUNC R17, R16 ;  /* 0x0000001000117311 */ /* 0x000e24000030d000 */
[----:B0-----:R-:W-:Y:S01]  /*c860*/  STG.E [R2.64], R17 ;  /* 0x0000001102007986 */ /* 0x001fe2000c101924 */
[----:B------:R-:W-:Y:S05]  /*c870*/  EXIT ;  /* 0x000000000000794d */ /* 0x000fea0003800000 */
        .weak           $__internal_1_$__cuda_sm20_div_rn_f64_full
        .type           $__internal_1_$__cuda_sm20_div_rn_f64_full,@function
        .size           $__internal_1_$__cuda_sm20_div_rn_f64_full,(.L_x_13731 - $__internal_1_$__cuda_sm20_div_rn_f64_full)
$__internal_1_$__cuda_sm20_div_rn_f64_full:
[----:B------:R-:W-:Y:S01]  /*c880*/  FSETP.GEU.AND P0, PT, |R9|, 1.469367938527859385e-39, PT ;  /* 0x001000000900780b */ /* 0x000fe20003f0e200 */
[----:B------:R-:W-:Y:S01]  /*c890*/  IMAD.MOV.U32 R8, RZ, RZ, R6 ;  /* 0x000000ffff087224 */ /* 0x000fe200078e0006 */
[----:B------:R-:W-:Y:S01]  /*c8a0*/  FSETP.GEU.AND P3, PT, |R11|, 1.469367938527859385e-39, PT ;  /* 0x001000000b00780b */ /* 0x000fe20003f6e200 */
[----:B------:R-:W-:Y:S01]  /*c8b0*/  IMAD.MOV.U32 R12, RZ, RZ, 0x1ca00000 ;  /* 0x1ca00000ff0c7424 */ /* 0x000fe200078e00ff */
[----:B------:R-:W-:Y:S01]  /*c8c0*/  LOP3.LUT R7, R9, 0x800fffff, RZ, 0xc0, !PT ;  /* 0x800fffff09077812 */ /* 0x000fe200078ec0ff */
[----:B------:R-:W-:Y:S01]  /*c8d0*/  IMAD.MOV.U32 R14, RZ, RZ, 0x1 ;  /* 0x00000001ff0e7424 */ /* 0x000fe200078e00ff */
[----:B------:R-:W-:Y:S01]  /*c8e0*/  LOP3.LUT R19, R11, 0x7ff00000, RZ, 0xc0, !PT ;  /* 0x7ff000000b137812 */ /* 0x000fe200078ec0ff */
[----:B------:R-:W-:Y:S01]  /*c8f0*/  BSSY B2, `(.L_x_9198) ;  /* 0x0000054000027945 */ /* 0x000fe20003800000 */
[----:B------:R-:W-:-:S02]  /*c900*/  LOP3.LUT R7, R7, 0x3ff00000, RZ, 0xfc, !PT ;  /* 0x3ff0000007077812 */ /* 0x000fc400078efcff */
[----:B------:R-:W-:Y:S01]  /*c910*/  LOP3.LUT R3, R9, 0x7ff00000, RZ, 0xc0, !PT ;  /* 0x7ff0000009037812 */ /* 0x000fe200078ec0ff */
[----:B------:R0:W-:Y:S02]  /*c920*/  STL [R1], R19 ;  /* 0x0000001301007387 */ /* 0x0001e40000100800 */
[----:B------:R-:W1:Y:S01]  /*c930*/  @!P0 DMUL R6, R8, 8.98846567431157953865e+307 ;  /* 0x7fe0000008068828 */ /* 0x000e620000000000 */
[----:B------:R-:W-:Y:S01]  /*c940*/  ISETP.GE.U32.AND P2, PT, R19, R3, PT ;  /* 0x000000031300720c */ /* 0x000fe20003f46070 */
[----:B------:R-:W-:Y:S01]  /*c950*/  @!P3 IMAD.MOV.U32 R20, RZ, RZ, RZ ;  /* 0x000000ffff14b224 */ /* 0x000fe200078e00ff */
[----:B------:R-:W-:-:S03]  /*c960*/  @!P3 LOP3.LUT R0, R9, 0x7ff00000, RZ, 0xc0, !PT ;  /* 0x7ff000000900b812 */ /* 0x000fc600078ec0ff */
[----:B-1----:R-:W1:Y:S01]  /*c970*/  MUFU.RCP64H R15, R7 ;  /* 0x00000007000f7308 */ /* 0x002e620000001800 */
[----:B------:R-:W-:-:S03]  /*c980*/  @!P3 ISETP.GE.U32.AND P4, PT, R19, R0, PT ;  /* 0x000000001300b20c */ /* 0x000fc60003f86070 */
[----:B------:R-:W-:Y:S02]  /*c990*/  @!P0 LOP3.LUT R3, R7, 0x7ff00000, RZ, 0xc0, !PT ;  /* 0x7ff0000007038812 */ /* 0x000fe400078ec0ff */
[C---:B------:R-:W-:Y:S02]  /*c9a0*/  @!P3 SEL R0, R12.reuse, 0x63400000, !P4 ;  /* 0x634000000c00b807 */ /* 0x040fe40006000000 */
[----:B------:R-:W-:Y:S02]  /*c9b0*/  SEL R12, R12, 0x63400000, !P2 ;  /* 0x634000000c0c7807 */ /* 0x000fe40005000000 */
[--C-:B------:R-:W-:Y:S02]  /*c9c0*/  @!P3 LOP3.LUT R0, R0, 0x80000000, R11.reuse, 0xf8, !PT ;  /* 0x800000000000b812 */ /* 0x100fe400078ef80b */
[----:B------:R-:W-:Y:S01]  /*c9d0*/  LOP3.LUT R13, R12, 0x800fffff, R11, 0xf8, !PT ;  /* 0x800fffff0c0d7812 */ /* 0x000fe200078ef80b */
[----:B------:R-:W-:Y:S01]  /*c9e0*/  IMAD.MOV.U32 R12, RZ, RZ, R10 ;  /* 0x000000ffff0c7224 */ /* 0x000fe200078e000a */
[----:B------:R-:W-:Y:S01]  /*c9f0*/  @!P3 LOP3.LUT R21, R0, 0x100000, RZ, 0xfc, !PT ;  /* 0x001000000015b812 */ /* 0x000fe200078efcff */
[----:B------:R-:W-:Y:S01]  /*ca00*/  IMAD.MOV.U32 R0, RZ, RZ, R19 ;  /* 0x000000ffff007224 */ /* 0x000fe200078e0013 */
[----:B-1----:R-:W1:-:S04]  /*ca10*/  DFMA R36, R14, -R6, 1 ;  /* 0x3ff000000e24742b */ /* 0x002e480000000806 */
[----:B------:R-:W-:-:S04]  /*ca20*/  @!P3 DFMA R12, R12, 2, -R20 ;  /* 0x400000000c0cb82b */ /* 0x000fc80000000814 */
[----:B-1----:R-:W1:-:S06]  /*ca30*/  DFMA R36, R36, R36, R36 ;  /* 0x000000242424722b */ /* 0x002e4c0000000024 */
[----:B-1----:R-:W1:Y:S01]  /*ca40*/  DFMA R14, R14, R36, R14 ;  /* 0x000000240e0e722b */ /* 0x002e62000000000e */
[----:B------:R-:W-:-:S04]  /*ca50*/  @!P3 LOP3.LUT R0, R13, 0x7ff00000, RZ, 0xc0, !PT ;  /* 0x7ff000000d00b812 */ /* 0x000fc800078ec0ff */
[----:B0-----:R-:W-:Y:S01]  /*ca60*/  IADD3 R19, R0, -0x1, RZ ;  /* 0xffffffff00137810 */ /* 0x001fe20007ffe0ff */
[----:B-1----:R-:W0:-:S03]  /*ca70*/  DFMA R20, R14, -R6, 1 ;  /* 0x3ff000000e14742b */ /* 0x002e060000000806 */
[----:B------:R-:W-:Y:S02]  /*ca80*/  ISETP.GT.U32.AND P0, PT, R19, 0x7feffffe, PT ;  /* 0x7feffffe1300780c */ /* 0x000fe40003f04070 */
[----:B------:R-:W-:Y:S01]  /*ca90*/  IADD3 R19, R3, -0x1, RZ ;  /* 0xffffffff03137810 */ /* 0x000fe20007ffe0ff */
[----:B0-----:R-:W0:-:S03]  /*caa0*/  DFMA R14, R14, R20, R14 ;  /* 0x000000140e0e722b */ /* 0x001e06000000000e */
[----:B------:R-:W-:-:S03]  /*cab0*/  ISETP.GT.U32.OR P0, PT, R19, 0x7feffffe, P0 ;  /* 0x7feffffe1300780c */ /* 0x000fc60000704470 */
[----:B0-----:R-:W0:-:S06]  /*cac0*/  DMUL R20, R14, R12 ;  /* 0x0000000c0e147228 */ /* 0x001e0c0000000000 */
[----:B0-----:R-:W0:-:S06]  /*cad0*/  DFMA R36, R20, -R6, R12 ;  /* 0x800000061424722b */ /* 0x001e0c000000000c */
[----:B0-----:R0:W1:Y:S01]  /*cae0*/  DFMA R14, R14, R36, R20 ;  /* 0x000000240e0e722b */ /* 0x0010620000000014 */
[----:B------:R-:W-:Y:S05]  /*caf0*/  @P0 BRA `(.L_x_9199) ;  /* 0x000001e000000947 */ /* 0x000fea0003800000 */
[----:B0-----:R-:W2:Y:S01]  /*cb00*/  LDL.LU R21, [R1] ;  /* 0x0000000001157983 */ /* 0x001ea20000300800 */
[----:B------:R-:W-:Y:S01]  /*cb10*/  LOP3.LUT R3, R9, 0x7ff00000, RZ, 0xc0, !PT ;  /* 0x7ff0000009037812 */ /* 0x000fe200078ec0ff */
[----:B------:R-:W-:Y:S02]  /*cb20*/  IMAD.MOV.U32 R19, RZ, RZ, 0x1ca00000 ;  /* 0x1ca00000ff137424 */ /* 0x000fe400078e00ff */
[----:B------:R-:W-:Y:S02]  /*cb30*/  IMAD.MOV.U32 R10, RZ, RZ, RZ ;  /* 0x000000ffff0a7224 */ /* 0x000fe400078e00ff */
[C---:B--2---:R-:W-:Y:S01]  /*cb40*/  IMAD.IADD R0, R21.reuse, 0x1, -R3 ;  /* 0x0000000115007824 */ /* 0x044fe200078e0a03 */
[----:B------:R-:W-:-:S04]  /*cb50*/  ISETP.GE.U32.AND P0, PT, R21, R3, PT ;  /* 0x000000031500720c */ /* 0x000fc80003f06070 */
[----:B------:R-:W-:Y:S02]  /*cb60*/  IMNMX R0, R0, -0x46a00000, !PT ;  /* 0xb960000000007817 */ /* 0x000fe40007800200 */
[----:B------:R-:W-:Y:S02]  /*cb70*/  SEL R3, R19, 0x63400000, !P0 ;  /* 0x6340000013037807 */ /* 0x000fe40004000000 */
[----:B------:R-:W-:-:S05]  /*cb80*/  IMNMX R0, R0, 0x46a00000, PT ;  /* 0x46a0000000007817 */ /* 0x000fca0003800200 */
[----:B------:R-:W-:-:S05]  /*cb90*/  IMAD.IADD R0, R0, 0x1, -R3 ;  /* 0x0000000100007824 */ /* 0x000fca00078e0a03 */
[----:B------:R-:W-:-:S06]  /*cba0*/  IADD3 R11, R0, 0x7fe00000, RZ ;  /* 0x7fe00000000b7810 */ /* 0x000fcc0007ffe0ff */
[----:B-1----:R-:W0:-:S10]  /*cbb0*/  DMUL R20, R14, R10 ;  /* 0x0000000a0e147228 */ /* 0x002e140000000000 */
[----:B0-----:R-:W-:-:S13]  /*cbc0*/  FSETP.GTU.AND P0, PT, |R21|, 1.469367938527859385e-39, PT ;  /* 0x001000001500780b */ /* 0x001fda0003f0c200 */
[----:B------:R-:W-:Y:S05]  /*cbd0*/  @P0 BRA `(.L_x_9200) ;  /* 0x0000025000000947 */ /* 0x000fea0003800000 */
[----:B------:R-:W0:Y:S01]  /*cbe0*/  DFMA R6, R14, -R6, R12 ;  /* 0x800000060e06722b */ /* 0x000e22000000000c */
[----:B------:R-:W-:-:S09]  /*cbf0*/  IMAD.MOV.U32 R10, RZ, RZ, RZ ;  /* 0x000000ffff0a7224 */ /* 0x000fd200078e00ff */
[C---:B0-----:R-:W-:Y:S02]  /*cc00*/  FSETP.NEU.AND P0, PT, R7.reuse, RZ, PT ;  /* 0x000000ff0700720b */ /* 0x041fe40003f0d000 */
[----:B------:R-:W-:-:S04]  /*cc10*/  LOP3.LUT R8, R7, 0x80000000, R9, 0x48, !PT ;  /* 0x8000000007087812 */ /* 0x000fc800078e4809 */
[----:B------:R-:W-:-:S07]  /*cc20*/  LOP3.LUT R11, R8, R11, RZ, 0xfc, !PT ;  /* 0x0000000b080b7212 */ /* 0x000fce00078efcff */
[----:B------:R-:W-:Y:S05]  /*cc30*/  @!P0 BRA `(.L_x_9200) ;  /* 0x000001f000008947 */ /* 0x000fea0003800000 */
[----:B------:R-:W-:Y:S01]  /*cc40*/  IMAD.MOV R7, RZ, RZ, -R0 ;  /* 0x000000ffff077224 */ /* 0x000fe200078e0a00 */
[----:B------:R-:W-:Y:S01]  /*cc50*/  DMUL.RP R10, R14, R10 ;  /* 0x0000000a0e0a7228 */ /* 0x000fe20000008000 */
[----:B------:R-:W-:Y:S01]  /*cc60*/  IMAD.MOV.U32 R6, RZ, RZ, RZ ;  /* 0x000000ffff067224 */ /* 0x000fe200078e00ff */
[----:B------:R-:W-:-:S05]  /*cc70*/  IADD3 R3, -R0, -0x43300000, RZ ;  /* 0xbcd0000000037810 */ /* 0x000fca0007ffe1ff */
[----:B------:R-:W0:-:S10]  /*cc80*/  DFMA R6, R20, -R6, R14 ;  /* 0x800000061406722b */ /* 0x000e14000000000e */
[----:B0-----:R-:W-:Y:S02]  /*cc90*/  FSETP.NEU.AND P0, PT, |R7|, R3, PT ;  /* 0x000000030700720b */ /* 0x001fe40003f0d200 */
[----:B------:R-:W-:Y:S02]  /*cca0*/  LOP3.LUT R3, R11, R8, RZ, 0x3c, !PT ;  /* 0x000000080b037212 */ /* 0x000fe400078e3cff */
[----:B------:R-:W-:Y:S02]  /*ccb0*/  FSEL R20, R10, R20, !P0 ;  /* 0x000000140a147208 */ /* 0x000fe40004000000 */
[----:B------:R-:W-:Y:S01]  /*ccc0*/  FSEL R21, R3, R21, !P0 ;  /* 0x0000001503157208 */ /* 0x000fe20004000000 */
[----:B------:R-:W-:Y:S05]  /*ccd0*/  BRA `(.L_x_9200) ;  /* 0x0000015000007947 */ /* 0x000fea0003800000 */
.L_x_9199:
        /* <DEDUP_REMOVED lines=16> */
.L_x_9202:
[----:B0-----:R-:W-:Y:S01]  /*cde0*/  LOP3.LUT R21, R9, 0x80000, RZ, 0xfc, !PT ;  /* 0x0008000009157812 */ /* 0x001fe200078efcff */
[----:B------:R-:W-:Y:S01]  /*cdf0*/  IMAD.MOV.U32 R20, RZ, RZ, R8 ;  /* 0x000000ffff147224 */ /* 0x000fe200078e0008 */
[----:B------:R-:W-:Y:S05]  /*ce00*/  BRA `(.L_x_9200) ;  /* 0x0000002000007947 */ /* 0x000fea0003800000 */
.L_x_9201:
[----:B0-----:R-:W-:Y:S01]  /*ce10*/  LOP3.LUT R21, R11, 0x80000, RZ, 0xfc, !PT ;  /* 0x000800000b157812 */ /* 0x001fe200078efcff */
[----:B------:R-:W-:Y:S02]  /*ce20*/  IMAD.MOV.U32 R20, RZ, RZ, R10 ;  /* 0x000000ffff147224 */ /* 0x000fe400078e000a */
.L_x_9200:
[----:B------:R-:W-:Y:S05]  /*ce30*/  BSYNC B2 ;  /* 0x0000000000027941 */ /* 0x000fea0003800000 */
.L_x_9198:
[----:B------:R-:W-:Y:S02]  /*ce40*/  IMAD.MOV.U32 R6, RZ, RZ, R16 ;  /* 0x000000ffff067224 */ /* 0x000fe400078e0010 */
[----:B------:R-:W-:-:S04]  /*ce50*/  IMAD.MOV.U32 R7, RZ, RZ, 0x0 ;  /* 0x00000000ff077424 */ /* 0x000fc800078e00ff */
[----:B------:R-:W-:Y:S05]  /*ce60*/  RET.REL.NODEC R6 `(_ZN2at6native27unrolled_elementwise_kernelIZZZNS0_26logit_backward_kernel_cudaERNS_18TensorIteratorBaseERKN3c106ScalarEENKUlvE_clEvENKUlvE_clEvEUlddE0_St5arrayIPcLm3EELi4E23TrivialOffsetCalculatorILi2EjESE_ILi1EjENS0_6memory12LoadWithCastILi2EEENSH_13StoreWithCastILi1EEEEEviT_T0_T2_T3_T4_T5_) ;  /* 0xffff319006007950 */ /* 0x000fea0003c3ffff */
.L_x_9203:
        /* <DEDUP_REMOVED lines=9> */
.L_x_13731:


//--------------------- .text._ZN2at6native18elementwise_kernelILi128ELi2EZNS0_22gpu_kernel_impl_nocastIZZZNS0_26logit_backward_kernel_cudaERNS_18TensorIteratorBaseERKN3c106ScalarEENKUlvE_clEvENKUlvE_clEvEUlddE0_EEvS4_RKT_EUliE_EEviT1_ --------------------------
	.section	.text._ZN2at6native18elementwise_kernelILi128ELi2EZNS0_22gpu_kernel_impl_nocastIZZZNS0_26logit_backward_kernel_cudaERNS_18TensorIteratorBaseERKN3c106ScalarEENKUlvE_clEvENKUlvE_clEvEUlddE0_EEvS4_RKT_EUliE_EEviT1_,"ax",@progbits
	.sectioninfo	@"SHI_REGISTERS=27"
	.align	128
        .global         _ZN2at6native18elementwise_kernelILi128ELi2EZNS0_22gpu_kernel_impl_nocastIZZZNS0_26logit_backward_kernel_cudaERNS_18TensorIteratorBaseERKN3c106ScalarEENKUlvE_clEvENKUlvE_clEvEUlddE0_EEvS4_RKT_EUliE_EEviT1_
        .type           _ZN2at6native18elementwise_kernelILi128ELi2EZNS0_22gpu_kernel_impl_nocastIZZZNS0_26logit_backward_kernel_cudaERNS_18TensorIteratorBaseERKN3c106ScalarEENKUlvE_clEvENKUlvE_clEvEUlddE0_EEvS4_RKT_EUliE_EEviT1_,@function
        .size           _ZN2at6native18elementwise_kernelILi128ELi2EZNS0_22gpu_kernel_impl_nocastIZZZNS0_26logit_backward_kernel_cudaERNS_18TensorIteratorBaseERKN3c106ScalarEENKUlvE_clEvENKUlvE_clEvEUlddE0_EEvS4_RKT_EUliE_EEviT1_,(.L_x_13732 - _ZN2at6native18elementwise_kernelILi128ELi2EZNS0_22gpu_kernel_impl_nocastIZZZNS0_26logit_backward_kernel_cudaERNS_18TensorIteratorBaseERKN3c106ScalarEENKUlvE_clEvENKUlvE_clEvEUlddE0_EEvS4_RKT_EUliE_EEviT1_)
        .other          _ZN2at6native18elementwise_kernelILi128ELi2EZNS0_22gpu_kernel_impl_nocastIZZZNS0_26logit_backward_kernel_cudaERNS_18TensorIteratorBaseERKN3c106ScalarEENKUlvE_clEvENKUlvE_clEvEUlddE0_EEvS4_RKT_EUliE_EEviT1_,@"STO_CUDA_ENTRY STV_DEFAULT"
_ZN2at6native18elementwise_kernelILi128ELi2EZNS0_22gpu_kernel_impl_nocastIZZZNS0_26logit_backward_kernel_cudaERNS_18TensorIteratorBaseERKN3c106ScalarEENKUlvE_clEvENKUlvE_clEvEUlddE0_EEvS4_RKT_EUliE_EEviT1_:
.text._ZN2at6native18elementwise_kernelILi128ELi2EZNS0_22gpu_kernel_impl_nocastIZZZNS0_26logit_backward_kernel_cudaERNS_18TensorIteratorBaseERKN3c106ScalarEENKUlvE_clEvENKUlvE_clEvEUlddE0_EEvS4_RKT_EUliE_EEviT1_:
        /* <DEDUP_REMOVED lines=11> */
[----:B------:R-:W-:-:S10]  /*00b0*/  IMAD.MOV.U32 R12, RZ, RZ, RZ ;  /* 0x000000ffff0c7224 */ /* 0x000fd400078e00ff */
[----:B------:R-:W-:Y:S05]  /*00c0*/  @!P0 BRA `(.L_x_9206) ;  /* 0x00000f9000008947 */ /* 0x000fea0003800000 */
[----:B------:R-:W-:Y:S02]  /*00d0*/  MOV R2, RZ ;  /* 0x000000ff00027202 */ /* 0x000fe40000000f00 */
[----:B------:R-:W-:-:S05]  /*00e0*/  MOV R3, R7 ;  /* 0x0000000700037202 */ /* 0x000fca0000000f00 */
[----:B------:R-:W-:Y:S01]  /*00f0*/  IMAD.HI.U32 R4, R7, c[0x0][0x170], R2 ;  /* 0x00005c0007047a27 */ /* 0x000fe200078e0002 */
[----:B------:R-:W-:-:S04]  /*0100*/  MOV R3, c[0x0][0x168] ;  /* 0x00005a0000037a02 */ /* 0x000fc80000000f00 */
[----:B------:R-:W-:Y:S02]  /*0110*/  ISETP.NE.AND P0, PT, R3, 0x1, PT ;  /* 0x000000010300780c */ /* 0x000fe40003f05270 */
[----:B------:R-:W-:-:S04]  /*0120*/  SHF.R.U32.HI R5, RZ, c[0x0][0x174], R4 ;  /* 0x00005d00ff057a19 */ /* 0x000fc80000011604 */
[----:B------:R-:W-:-:S05]  /*0130*/  IADD3 R2, -R5, RZ, RZ ;  /* 0x000000ff05027210 */ /* 0x000fca0007ffe1ff */
        /* <DEDUP_REMOVED lines=225> */
[----:B------:R-:W-:Y:S02]  /*0f50*/  ISETP.NE.AND P0, PT, R3, 0x18, PT ;  /* 0x000000180300780c */ /* 0x000fe40003f05270 */
[----:B------:R-:W-:-:S05]  /*0f60*/  MOV R4, RZ ;  /* 0x000000ff00047202 */ /* 0x000fca0000000f00 */
[----:B------:R-:W-:-:S05]  /*0f70*/  IMAD.HI.U32 R6, R5, c[0x0][0x284], R4 ;  /* 0x0000a10005067a27 */ /* 0x000fca00078e0004 */
[----:B------:R-:W-:Y:S01]  /*0f80*/  SHF.R.U32.HI R7, RZ, c[0x0][0x288], R6 ;  /* 0x0000a200ff077a19 */ /* 0x000fe20000011606 */
[----:B------:R-:W-:-:S03]  /*0f90*/  @P0 IMAD.MOV.U32 R6, RZ, RZ, RZ ;  /* 0x000000ffff060224 */ /* 0x000fc600078e00ff */
[C---:B------:R-:W-:Y:S01]  /*0fa0*/  IADD3 R4, -R7.reuse, RZ, RZ ;  /* 0x000000ff07047210 */ /* 0x040fe20007ffe1ff */
        /* <DEDUP_REMOVED lines=11> */
.L_x_9206:
[----:B------:R-:W-:-:S04]  /*1060*/  IADD3 R4, P0, R2, c[0x0][0x3d8], RZ ;  /* 0x0000f60002047a10 */ /* 0x000fc80007f1e0ff */
[----:B------:R-:W-:-:S05]  /*1070*/  IADD3.X R5, RZ, c[0x0][0x3dc], RZ, P0, !PT ;  /* 0x0000f700ff057a10 */ /* 0x000fca00007fe4ff */
[----:B------:R-:W2:Y:S01]  /*1080*/  LDG.E.64 R6, [R4.64] ;  /* 0x0000000404067981 */ /* 0x000ea2000c1e1b00 */
[----:B------:R-:W-:Y:S01]  /*1090*/  IADD3 R10, P2, R0, c[0x0][0x3d0], RZ ;  /* 0x0000f400000a7a10 */ /* 0x000fe20007f5e0ff */
[----:B------:R-:W-:Y:S01]  /*10a0*/  BSSY B1, `(.L_x_9207) ;  /* 0x0000021000017945 */ /* 0x000fe20003800000 */
[----:B------:R-:W-:Y:S01]  /*10b0*/  IADD3 R12, P1, R12, c[0x0][0x3c8], RZ ;  /* 0x0000f2000c0c7a10 */ /* 0x000fe20007f3e0ff */
[----:B------:R-:W-:Y:S02]  /*10c0*/  CS2R R2, SRZ ;  /* 0x0000000000027805 */ /* 0x000fe4000001ff00 */
[----:B------:R-:W-:Y:S01]  /*10d0*/  IMAD.X R11, RZ, RZ, c[0x0][0x3d4], P2 ;  /* 0x0000f500ff0b7624 */ /* 0x000fe200010e06ff */
[----:B------:R-:W-:Y:S01]  /*10e0*/  IADD3.X R13, RZ, c[0x0][0x3cc], RZ, P1, !PT ;  /* 0x0000f300ff0d7a10 */ /* 0x000fe20000ffe4ff */
[----:B--2---:R-:W0:-:S06]  /*10f0*/  DSETP.GT.AND P0, PT, R6, c[0x0][0x3e8], PT ;  /* 0x0000fa000600762a */ /* 0x004e0c0003f04000 */
[----:B0-----:R-:W0:-:S14]  /*1100*/  DSETP.LT.OR P0, PT, R6, c[0x0][0x3e0], P0 ;  /* 0x0000f8000600762a */ /* 0x001e1c0000701400 */
[----:B0-----:R-:W-:Y:S05]  /*1110*/  @P0 BRA `(.L_x_9208) ;  /* 0x0000019000000947 */ /* 0x001fea0003800000 */
[----:B------:R-:W2:Y:S01]  /*1120*/  LDG.E.64 R2, [R10.64] ;  /* 0x000000040a027981 */ /* 0x000ea2000c1e1b00 */
[C---:B------:R-:W0:Y:S01]  /*1130*/  DADD R4, -R6.reuse, 1 ;  /* 0x3ff0000006047429 */ /* 0x040e220000000100 */
[----:B------:R-:W-:Y:S05]  /*1140*/  BSSY B2, `(.L_x_9209) ;  /* 0x0000014000027945 */ /* 0x000fea0003800000 */
[----:B0-----:R0:W1:Y:S02]  /*1150*/  DMUL R4, R6, R4 ;  /* 0x0000000406047228 */ /* 0x0010640000000000 */
[----:B0-----:R-:W-:-:S04]  /*1160*/  MOV R6, 0x1 ;  /* 0x0000000100067802 */ /* 0x001fc80000000f00 */
[----:B-1----:R-:W0:Y:S02]  /*1170*/  MUFU.RCP64H R7, R5 ;  /* 0x0000000500077308 */ /* 0x002e240000001800 */
[----:B0-----:R-:W0:-:S06]  /*1180*/  DFMA R8, -R4, R6, 1 ;  /* 0x3ff000000408742b */ /* 0x001e0c0000000106 */
[----:B0-----:R-:W0:-:S06]  /*1190*/  DFMA R8, R8, R8, R8 ;  /* 0x000000080808722b */ /* 0x001e0c0000000008 */
[----:B0-----:R-:W0:-:S06]  /*11a0*/  DFMA R8, R6, R8, R6 ;  /* 0x000000080608722b */ /* 0x001e0c0000000006 */
[----:B0-----:R-:W0:-:S06]  /*11b0*/  DFMA R6, -R4, R8, 1 ;  /* 0x3ff000000406742b */ /* 0x001e0c0000000108 */
[----:B0-----:R-:W2:-:S06]  /*11c0*/  DFMA R6, R8, R6, R8 ;  /* 0x000000060806722b */ /* 0x001e8c0000000008 */
[----:B--2---:R-:W0:Y:S01]  /*11d0*/  DMUL R8, R2, R6 ;  /* 0x0000000602087228 */ /* 0x004e220000000000 */
[----:B------:R-:W-:-:S05]  /*11e0*/  FSETP.GEU.AND P1, PT, |R3|, 6.5827683646048100446e-37, PT ;  /* 0x036000000300780b */ /* 0x000fca0003f2e200 */
[----:B0-----:R-:W0:-:S06]  /*11f0*/  DFMA R10, -R4, R8, R2 ;  /* 0x00000008040a722b */ /* 0x001e0c0000000102 */
[----:B0-----:R-:W0:-:S10]  /*1200*/  DFMA R6, R6, R10, R8 ;  /* 0x0000000a0606722b */ /* 0x001e140000000008 */
[----:B0-----:R-:W-:-:S05]  /*1210*/  FFMA R0, RZ, R5, R7 ;  /* 0x00000005ff007223 */ /* 0x001fca0000000007 */
[----:B------:R-:W-:-:S13]  /*1220*/  FSETP.GT.AND P0, PT, |R0|, 1.469367938527859385e-39, PT ;  /* 0x001000000000780b */ /* 0x000fda0003f04200 */
[----:B------:R-:W-:Y:S05]  /*1230*/  @P0 BRA P1, `(.L_x_9210) ;  /* 0x0000004000000947 */ /* 0x000fea0000800000 */
[----:B------:R-:W-:Y:S02]  /*1240*/  MOV R6, R2 ;  /* 0x0000000200067202 */ /* 0x000fe40000000f00 */
[----:B------:R-:W-:Y:S02]  /*1250*/  MOV R7, R3 ;  /* 0x0000000300077202 */ /* 0x000fe40000000f00 */
[----:B------:R-:W-:Y:S02]  /*1260*/  MOV R0, 0x1280 ;  /* 0x0000128000007802 */ /* 0x000fe40000000f00 */
[----:B------:R-:W-:Y:S05]  /*1270*/  CALL.REL.NOINC `($__internal_2_$__cuda_sm20_div_rn_f64_full) ;  /* 0x0000130000007944 */ /* 0x000fea0003c00000 */
.L_x_9210:
[----:B------:R-:W-:Y:S05]  /*1280*/  BSYNC B2 ;  /* 0x0000000000027941 */ /* 0x000fea0003800000 */
.L_x_9209:
[----:B------:R-:W-:Y:S01]  /*1290*/  MOV R2, R6 ;  /* 0x0000000600027202 */ /* 0x000fe20000000f00 */
[----:B------:R-:W-:Y:S02]  /*12a0*/  IMAD.MOV.U32 R3, RZ, RZ, R7 ;  /* 0x000000ffff037224 */ /* 0x000fe400078e0007 */
.L_x_9208:
[----:B------:R-:W-:Y:S05]  /*12b0*/  BSYNC B1 ;  /* 0x0000000000017941 */ /* 0x000fea0003800000 */
.L_x_9207:
[----:B------:R0:W-:Y:S01]  /*12c0*/  STG.E.64 [R12.64], R2 ;  /* 0x000000020c007986 */ /* 0x0001e2000c101b04 */
[----:B------:R-:W-:-:S04]  /*12d0*/  LEA R7, R20, R23, 0x8 ;  /* 0x0000001714077211 */ /* 0x000fc800078e40ff */
[----:B------:R-:W-:Y:S02]  /*12e0*/  IADD3 R7, R7, 0x80, RZ ;  /* 0x0000008007077810 */ /* 0x000fe40007ffe0ff */
.L_x_9205:
[----:B------:R-:W-:Y:S05]  /*12f0*/  BSYNC B0 ;  /* 0x0000000000007941 */ /* 0x000fea0003800000 */
.L_x_9204:
[----:B------:R-:W-:-:S13]  /*1300*/  ISETP.GE.AND P0, PT, R7, c[0x0][0x160], PT ;  /* 0x0000580007007a0c */ /* 0x000fda0003f06270 */
[----:B------:R-:W-:Y:S05]  /*1310*/  @P0 EXIT ;  /* 0x000000000000094d */ /* 0x000fea0003800000 */
[----:B------:R-:W-:Y:S01]  /*1320*/  ISETP.NE.AND P0, PT, RZ, c[0x0][0x168], PT ;  /* 0x00005a00ff007a0c */ /* 0x000fe20003f05270 */
[----:B0-----:R-:W-:Y:S01]  /*1330*/  HFMA2.MMA R2, -RZ, RZ, 0, 0 ;  /* 0x00000000ff027435 */ /* 0x001fe200000001ff */
[----:B------:R-:W-:Y:S01]  /*1340*/  MOV R0, RZ ;  /* 0x000000ff00007202 */ /* 0x000fe20000000f00 */
[----:B------:R-:W-:-:S10]  /*1350*/  HFMA2.MMA R12, -RZ, RZ, 0, 0 ;  /* 0x00000000ff0c7435 */ /* 0x000fd400000001ff */
[----:B------:R-:W-:Y:S05]  /*1360*/  @!P0 BRA `(.L_x_9211) ;  /* 0x00000f9000008947 */ /* 0x000fea0003800000 */
[----:B------:R-:W-:Y:S01]  /*1370*/  MOV R3, R7 ;  /* 0x0000000700037202 */ /* 0x000fe20000000f00 */
[----:B------:R-:W-:-:S04]  /*1380*/  IMAD.MOV.U32 R2, RZ, RZ, RZ ;  /* 0x000000ffff027224 */ /* 0x000fc800078e00ff */
        /* <DEDUP_REMOVED lines=247> */
.L_x_9211:
        /* <DEDUP_REMOVED lines=15> */
[----:B0-----:R0:W3:Y:S02]  /*23f0*/  DMUL R4, R6, R4 ;  /* 0x0000000406047228 */ /* 0x0010e40000000000 */
[----:B0-----:R-:W-:-:S04]  /*2400*/  MOV R6, 0x1 ;  /* 0x0000000100067802 */ /* 0x001fc80000000f00 */
[----:B---3--:R-:W0:Y:S02]  /*2410*/  MUFU.RCP64H R7, R5 ;  /* 0x0000000500077308 */ /* 0x008e240000001800 */
        /* <DEDUP_REMOVED lines=15> */
[----:B-1----:R-:W-:Y:S05]  /*2510*/  CALL.REL.NOINC `($__internal_2_$__cuda_sm20_div_rn_f64_full) ;  /* 0x0000006000007944 */ /* 0x002fea0003c00000 */
.L_x_9215:
[----:B------:R-:W-:Y:S05]  /*2520*/  BSYNC B1 ;  /* 0x0000000000017941 */ /* 0x000fea0003800000 */
.L_x_9214:
[----:B------:R-:W-:Y:S01]  /*2530*/  MOV R2, R6 ;  /* 0x0000000600027202 */ /* 0x000fe20000000f00 */
[----:B------:R-:W-:Y:S02]  /*2540*/  IMAD.MOV.U32 R3, RZ, RZ, R7 ;  /* 0x000000ffff037224 */ /* 0x000fe400078e0007 */
.L_x_9213:
[----:B------:R-:W-:Y:S05]  /*2550*/  BSYNC B0 ;  /* 0x0000000000007941 */ /* 0x000fea0003800000 */
.L_x_9212:
[----:B------:R-:W-:Y:S01]  /*2560*/  STG.E.64 [R12.64], R2 ;  /* 0x000000020c007986 */ /* 0x000fe2000c101b04 */
[----:B------:R-:W-:Y:S05]  /*2570*/  EXIT ;  /* 0x000000000000794d */ /* 0x000fea0003800000 */
        .weak           $__internal_2_$__cuda_sm20_div_rn_f64_full
        .type           $__internal_2_$__cuda_sm20_div_rn_f64_full,@function
        .size           $__internal_2_$__cuda_sm20_div_rn_f64_full,(.L_x_13732 - $__internal_2_$__cuda_sm20_div_rn_f64_full)
$__internal_2_$__cuda_sm20_div_rn_f64_full:
[C---:B------:R-:W-:Y:S01]  /*2580*/  FSETP.GEU.AND P0, PT, |R5|.reuse, 1.469367938527859385e-39, PT ;  /* 0x001000000500780b */ /* 0x040fe20003f0e200 */
[----:B------:R-:W-:Y:S01]  /*2590*/  HFMA2.MMA R14, -RZ, RZ, 0, 5.9604644775390625e-08 ;  /* 0x00000001ff0e7435 */ /* 0x000fe200000001ff */
[----:B------:R-:W-:Y:S01]  /*25a0*/  LOP3.LUT R2, R5, 0x800fffff, RZ, 0xc0, !PT ;  /* 0x800fffff05027812 */ /* 0x000fe200078ec0ff */
[----:B------:R-:W-:Y:S01]  /*25b0*/  BSSY B3, `(.L_x_9216) ;  /* 0x0000055000037945 */ /* 0x000fe20003800000 */
[----:B------:R-:W-:-:S02]  /*25c0*/  FSETP.GEU.AND P2, PT, |R7|, 1.469367938527859385e-39, PT ;  /* 0x001000000700780b */ /* 0x000fc40003f4e200 */
[----:B------:R-:W-:Y:S02]  /*25d0*/  LOP3.LUT R3, R2, 0x3ff00000, RZ, 0xfc, !PT ;  /* 0x3ff0000002037812 */ /* 0x000fe400078efcff */
[----:B------:R-:W-:Y:S02]  /*25e0*/  MOV R2, R4 ;  /* 0x0000000400027202 */ /* 0x000fe40000000f00 */
[----:B------:R-:W-:Y:S02]  /*25f0*/  LOP3.LUT R18, R7, 0x7ff00000, RZ, 0xc0, !PT ;  /* 0x7ff0000007127812 */ /* 0x000fe400078ec0ff */
[----:B------:R-:W-:Y:S01]  /*2600*/  LOP3.LUT R21, R5, 0x7ff00000, RZ, 0xc0, !PT ;  /* 0x7ff0000005157812 */ /* 0x000fe200078ec0ff */
[----:B------:R-:W0:Y:S01]  /*2610*/  @!P0 DMUL R2, R4, 8.98846567431157953865e+307 ;  /* 0x7fe0000004028828 */ /* 0x000e220000000000 */
[----:B------:R-:W-:Y:S01]  /*2620*/  MOV R19, 0x1ca00000 ;  /* 0x1ca0000000137802 */ /* 0x000fe20000000f00 */
[----:B------:R-:W-:Y:S01]  /*2630*/  IMAD.MOV.U32 R22, RZ, RZ, R18 ;  /* 0x000000ffff167224 */ /* 0x000fe200078e0012 */
[----:B------:R-:W-:-:S02]  /*2640*/  ISETP.GE.U32.AND P1, PT, R18, R21, PT ;  /* 0x000000151200720c */ /* 0x000fc40003f26070 */
[----:B------:R-:W-:Y:S01]  /*2650*/  @!P2 LOP3.LUT R9, R5, 0x7ff00000, RZ, 0xc0, !PT ;  /* 0x7ff000000509a812 */ /* 0x000fe200078ec0ff */
[----:B0-----:R-:W0:Y:S01]  /*2660*/  MUFU.RCP64H R15, R3 ;  /* 0x00000003000f7308 */ /* 0x001e220000001800 */
[----:B------:R-:W-:Y:S02]  /*2670*/  MOV R8, R6 ;  /* 0x0000000600087202 */ /* 0x000fe40000000f00 */
[----:B------:R-:W-:Y:S02]  /*2680*/  @!P2 ISETP.GE.U32.AND P3, PT, R18, R9, PT ;  /* 0x000000091200a20c */ /* 0x000fe40003f66070 */
[C---:B------:R-:W-:Y:S02]  /*2690*/  SEL R9, R19.reuse, 0x63400000, !P1 ;  /* 0x6340000013097807 */ /* 0x040fe40004800000 */
[----:B------:R-:W-:Y:S02]  /*26a0*/  @!P2 SEL R11, R19, 0x63400000, !P3 ;  /* 0x63400000130ba807 */ /* 0x000fe40005800000 */
[----:B------:R-:W-:-:S02]  /*26b0*/  LOP3.LUT R9, R9, 0x800fffff, R7, 0xf8, !PT ;  /* 0x800fffff09097812 */ /* 0x000fc400078ef807 */
[----:B------:R-:W-:Y:S02]  /*26c0*/  @!P2 LOP3.LUT R11, R11, 0x80000000, R7, 0xf8, !PT ;  /* 0x800000000b0ba812 */ /* 0x000fe400078ef807 */
[----:B------:R-:W-:Y:S02]  /*26d0*/  @!P2 MOV R10, RZ ;  /* 0x000000ff000aa202 */ /* 0x000fe40000000f00 */
[----:B------:R-:W-:Y:S01]  /*26e0*/  @!P2 LOP3.LUT R11, R11, 0x100000, RZ, 0xfc, !PT ;  /* 0x001000000b0ba812 */ /* 0x000fe200078efcff */
[----:B0-----:R-:W0:Y:S01]  /*26f0*/  DFMA R16, R14, -R2, 1 ;  /* 0x3ff000000e10742b */ /* 0x001e220000000802 */
[----:B------:R-:W-:-:S04]  /*2700*/  @!P0 LOP3.LUT R21, R3, 0x7ff00000, RZ, 0xc0, !PT ;  /* 0x7ff0000003158812 */ /* 0x000fc800078ec0ff */
[----:B------:R-:W-:Y:S01]  /*2710*/  @!P2 DFMA R8, R8, 2, -R10 ;  /* 0x400000000808a82b */ /* 0x000fe2000000080a */
[----:B------:R-:W-:-:S03]  /*2720*/  IADD3 R24, R21, -0x1, RZ ;  /* 0xffffffff15187810 */ /* 0x000fc60007ffe0ff */
[----:B0-----:R-:W0:-:S06]  /*2730*/  DFMA R16, R16, R16, R16 ;  /* 0x000000101010722b */ /* 0x001e0c0000000010 */
[----:B0-----:R0:W1:Y:S01]  /*2740*/  DFMA R16, R14, R16, R14 ;  /* 0x000000100e10722b */ /* 0x001062000000000e */
[----:B------:R-:W-:-:S04]  /*2750*/  @!P2 LOP3.LUT R22, R9, 0x7ff00000, RZ, 0xc0, !PT ;  /* 0x7ff000000916a812 */ /* 0x000fc800078ec0ff */
[----:B0-----:R-:W-:Y:S01]  /*2760*/  IADD3 R14, R22, -0x1, RZ ;  /* 0xffffffff160e7810 */ /* 0x001fe20007ffe0ff */
[----:B-1----:R-:W0:-:S03]  /*2770*/  DFMA R10, R16, -R2, 1 ;  /* 0x3ff00000100a742b */ /* 0x002e060000000802 */
[----:B------:R-:W-:-:S03]  /*2780*/  ISETP.GT.U32.AND P0, PT, R14, 0x7feffffe, PT ;  /* 0x7feffffe0e00780c */ /* 0x000fc60003f04070 */
[----:B0-----:R-:W0:Y:S01]  /*2790*/  DFMA R16, R16, R10, R16 ;  /* 0x0000000a1010722b */ /* 0x001e220000000010 */
[----:B------:R-:W-:-:S05]  /*27a0*/  ISETP.GT.U32.OR P0, PT, R24, 0x7feffffe, P0 ;  /* 0x7feffffe1800780c */ /* 0x000fca0000704470 */
[----:B0-----:R-:W0:-:S06]  /*27b0*/  DMUL R10, R16, R8 ;  /* 0x00000008100a7228 */ /* 0x001e0c0000000000 */
[----:B0-----:R-:W0:-:S06]  /*27c0*/  DFMA R14, R10, -R2, R8 ;  /* 0x800000020a0e722b */ /* 0x001e0c0000000008 */
[----:B0-----:R0:W1:Y:S01]  /*27d0*/  DFMA R14, R16, R14, R10 ;  /* 0x0000000e100e722b */ /* 0x001062000000000a */
[----:B------:R-:W-:Y:S05]  /*27e0*/  @P0 BRA `(.L_x_9217) ;  /* 0x000001c000000947 */ /* 0x000fea0003800000 */
[----:B------:R-:W-:Y:S02]  /*27f0*/  LOP3.LUT R7, R5, 0x7ff00000, RZ, 0xc0, !PT ;  /* 0x7ff0000005077812 */ /* 0x000fe400078ec0ff */
[----:B0-----:R-:W-:Y:S02]  /*2800*/  MOV R16, RZ ;  /* 0x000000ff00107202 */ /* 0x001fe40000000f00 */
[CC--:B------:R-:W-:Y:S02]  /*2810*/  IADD3 R6, R18.reuse, -R7.reuse, RZ ;  /* 0x8000000712067210 */ /* 0x0c0fe40007ffe0ff */
[----:B------:R-:W-:Y:S02]  /*2820*/  ISETP.GE.U32.AND P0, PT, R18, R7, PT ;  /* 0x000000071200720c */ /* 0x000fe40003f06070 */
[----:B------:R-:W-:Y:S02]  /*2830*/  IMNMX R6, R6, -0x46a00000, !PT ;  /* 0xb960000006067817 */ /* 0x000fe40007800200 */
[----:B------:R-:W-:-:S02]  /*2840*/  SEL R19, R19, 0x63400000, !P0 ;  /* 0x6340000013137807 */ /* 0x000fc40004000000 */
[----:B------:R-:W-:-:S04]  /*2850*/  IMNMX R6, R6, 0x46a00000, PT ;  /* 0x46a0000006067817 */ /* 0x000fc80003800200 */
[----:B------:R-:W-:-:S04]  /*2860*/  IADD3 R6, -R19, R6, RZ ;  /* 0x0000000613067210 */ /* 0x000fc80007ffe1ff */
[----:B------:R-:W-:-:S06]  /*2870*/  IADD3 R17, R6, 0x7fe00000, RZ ;  /* 0x7fe0000006117810 */ /* 0x000fcc0007ffe0ff */
[----:B-1----:R-:W0:-:S10]  /*2880*/  DMUL R10, R14, R16 ;  /* 0x000000100e0a7228 */ /* 0x002e140000000000 */
[----:B0-----:R-:W-:-:S13]  /*2890*/  FSETP.GTU.AND P0, PT, |R11|, 1.469367938527859385e-39, PT ;  /* 0x001000000b00780b */ /* 0x001fda0003f0c200 */
[----:B------:R-:W-:Y:S05]  /*28a0*/  @P0 BRA `(.L_x_9218) ;  /* 0x0000025000000947 */ /* 0x000fea0003800000 */
[----:B------:R-:W0:Y:S01]  /*28b0*/  DFMA R2, R14, -R2, R8 ;  /* 0x800000020e02722b */ /* 0x000e220000000008 */
[----:B------:R-:W-:-:S09]  /*28c0*/  MOV R16, RZ ;  /* 0x000000ff00107202 */ /* 0x000fd20000000f00 */
[C---:B0-----:R-:W-:Y:S02]  /*28d0*/  FSETP.NEU.AND P0, PT, R3.reuse, RZ, PT ;  /* 0x000000ff0300720b */ /* 0x041fe40003f0d000 */
[----:B------:R-:W-:-:S04]  /*28e0*/  LOP3.LUT R5, R3, 0x80000000, R5, 0x48, !PT ;  /* 0x8000000003057812 */ /* 0x000fc800078e4805 */
[----:B------:R-:W-:-:S07]  /*28f0*/  LOP3.LUT R17, R5, R17, RZ, 0xfc, !PT ;  /* 0x0000001105117212 */ /* 0x000fce00078efcff */
[----:B------:R-:W-:Y:S05]  /*2900*/  @!P0 BRA `(.L_x_9218) ;  /* 0x000001f000008947 */ /* 0x000fea0003800000 */
[----:B------:R-:W-:Y:S01]  /*2910*/  IADD3 R3, -R6, RZ, RZ ;  /* 0x000000ff06037210 */ /* 0x000fe20007ffe1ff */
[----:B------:R-:W-:-:S06]  /*2920*/  IMAD.MOV.U32 R2, RZ, RZ, RZ ;  /* 0x000000ffff027224 */ /* 0x000fcc00078e00ff */
[----:B------:R-:W0:-:S04]  /*2930*/  DFMA R2, R10, -R2, R14 ;  /* 0x800000020a02722b */ /* 0x000e08000000000e */
[----:B------:R-:W1:Y:S02]  /*2940*/  DMUL.RP R14, R14, R16 ;  /* 0x000000100e0e7228 */ /* 0x000e640000008000 */
[----:B0-----:R-:W-:-:S04]  /*2950*/  IADD3 R2, -R6, -0x43300000, RZ ;  /* 0xbcd0000006027810 */ /* 0x001fc80007ffe1ff */
[----:B------:R-:W-:-:S04]  /*2960*/  FSETP.NEU.AND P0, PT, |R3|, R2, PT ;  /* 0x000000020300720b */ /* 0x000fc80003f0d200 */
[----:B-1----:R-:W-:Y:S02]  /*2970*/  LOP3.LUT R5, R15, R5, RZ, 0x3c, !PT ;  /* 0x000000050f057212 */ /* 0x002fe400078e3cff */
[----:B------:R-:W-:Y:S02]  /*2980*/  FSEL R10, R14, R10, !P0 ;  /* 0x0000000a0e0a7208 */ /* 0x000fe40004000000 */
[----:B------:R-:W-:Y:S01]  /*2990*/  FSEL R11, R5, R11, !P0 ;  /* 0x0000000b050b7208 */ /* 0x000fe20004000000 */
[----:B------:R-:W-:Y:S05]  /*29a0*/  BRA `(.L_x_9218) ;  /* 0x0000015000007947 */ /* 0x000fea0003800000 */
.L_x_9217:
[----:B------:R-:W2:-:S14]  /*29b0*/  DSETP.NAN.AND P0, PT, R6, R6, PT ;  /* 0x000000060600722a */ /* 0x000e9c0003f08000 */
[----:B--2---:R-:W-:Y:S05]  /*29c0*/  @P0 BRA `(.L_x_9219) ;  /* 0x0000011000000947 */ /* 0x004fea0003800000 */
[----:B------:R-:W2:-:S14]  /*29d0*/  DSETP.NAN.AND P0, PT, R4, R4, PT ;  /* 0x000000040400722a */ /* 0x000e9c0003f08000 */
[----:B--2---:R-:W-:Y:S05]  /*29e0*/  @P0 BRA `(.L_x_9220) ;  /* 0x000000c000000947 */ /* 0x004fea0003800000 */
[----:B------:R-:W-:Y:S02]  /*29f0*/  ISETP.NE.AND P0, PT, R22, R21, PT ;  /* 0x000000151600720c */ /* 0x000fe40003f05270 */
[----:B0-----:R-:W-:Y:S02]  /*2a00*/  MOV R10, 0x0 ;  /* 0x00000000000a7802 */ /* 0x001fe40000000f00 */
[----:B------:R-:W-:-:S09]  /*2a10*/  MOV R11, 0xfff80000 ;  /* 0xfff80000000b7802 */ /* 0x000fd20000000f00 */
[----:B------:R-:W-:Y:S05]  /*2a20*/  @!P0 BRA `(.L_x_9218) ;  /* 0x000000d000008947 */ /* 0x000fea0003800000 */
[----:B------:R-:W-:Y:S02]  /*2a30*/  ISETP.NE.AND P0, PT, R22, 0x7ff00000, PT ;  /* 0x7ff000001600780c */ /* 0x000fe40003f05270 */
[----:B------:R-:W-:Y:S02]  /*2a40*/  LOP3.LUT R11, R7, 0x80000000, R5, 0x48, !PT ;  /* 0x80000000070b7812 */ /* 0x000fe400078e4805 */
[----:B------:R-:W-:-:S13]  /*2a50*/  ISETP.EQ.OR P0, PT, R21, RZ, !P0 ;  /* 0x000000ff1500720c */ /* 0x000fda0004702670 */
[----:B------:R-:W-:Y:S02]  /*2a60*/  @P0 LOP3.LUT R2, R11, 0x7ff00000, RZ, 0xfc, !PT ;  /* 0x7ff000000b020812 */ /* 0x000fe400078efcff */
[----:B------:R-:W-:Y:S02]  /*2a70*/  @!P0 MOV R10, RZ ;  /* 0x000000ff000a8202 */ /* 0x000fe40000000f00 */
[----:B------:R-:W-:Y:S02]  /*2a80*/  @P0 MOV R10, RZ ;  /* 0x000000ff000a0202 */ /* 0x000fe40000000f00 */
[----:B------:R-:W-:Y:S01]  /*2a90*/  @P0 MOV R11, R2 ;  /* 0x00000002000b0202 */ /* 0x000fe20000000f00 */
[----:B------:R-:W-:Y:S05]  /*2aa0*/  BRA `(.L_x_9218) ;  /* 0x0000005000007947 */ /* 0x000fea0003800000 */
.L_x_9220:
[----:B0-----:R-:W-:Y:S01]  /*2ab0*/  LOP3.LUT R11, R5, 0x80000, RZ, 0xfc, !PT ;  /* 0x00080000050b7812 */ /* 0x001fe200078efcff */
[----:B------:R-:W-:Y:S01]  /*2ac0*/  IMAD.MOV.U32 R10, RZ, RZ, R4 ;  /* 0x000000ffff0a7224 */ /* 0x000fe200078e0004 */
[----:B------:R-:W-:Y:S05]  /*2ad0*/  BRA `(.L_x_9218) ;  /* 0x0000002000007947 */ /* 0x000fea0003800000 */
.L_x_9219:
[----:B0-----:R-:W-:Y:S02]  /*2ae0*/  LOP3.LUT R11, R7, 0x80000, RZ, 0xfc, !PT ;  /* 0x00080000070b7812 */ /* 0x001fe400078efcff */
[----:B------:R-:W-:-:S02]  /*2af0*/  MOV R10, R6 ;  /* 0x00000006000a7202 */ /* 0x000fc40000000f00 */
.L_x_9218:
[----:B------:R-:W-:Y:S05]  /*2b00*/  BSYNC B3 ;  /* 0x0000000000037941 */ /* 0x000fea0003800000 */
.L_x_9216:
[----:B------:R-:W-:Y:S01]  /*2b10*/  HFMA2.MMA R3, -RZ, RZ, 0, 0 ;  /* 0x00000000ff037435 */ /* 0x000fe200000001ff */
[----:B------:R-:W-:-:S02]  /*2b20*/  MOV R2, R0 ;  /* 0x0000000000027202 */ /* 0x000fc40000000f00 */
[----:B------:R-:W-:Y:S02]  /*2b30*/  MOV R6, R10 ;  /* 0x0000000a00067202 */ /* 0x000fe40000000f00 */
[----:B------:R-:W-:Y:S01]  /*2b40*/  MOV R7, R11 ;  /* 0x0000000b00077202 */ /* 0x000fe20000000f00 */
[----:B------:R-:W-:Y:S06]  /*2b50*/  RET.REL.NODEC R2 `(_ZN2at6native18elementwise_kernelILi128ELi2EZNS0_22gpu_kernel_impl_nocastIZZZNS0_26logit_backward_kernel_cudaERNS_18TensorIteratorBaseERKN3c106ScalarEENKUlvE_clEvENKUlvE_clEvEUlddE0_EEvS4_RKT_EUliE_EEviT1_) ;  /* 0xffffd4a002007950 */ /* 0x000fec0003c3ffff */
.L_x_9221:
        /* <DEDUP_REMOVED lines=10> */
.L_x_13732:


//--------------------- .text._ZN2at6native27unrolled_elementwise_kernelIZZZNS0_26logit_backward_kernel_cudaERNS_18TensorIteratorBaseERKN3c106ScalarEENKUlvE_clEvENKUlvE_clEvEUlddE0_St5arrayIPcLm3EELi4E23TrivialOffsetCalculatorILi2EjESE_ILi1EjENS0_6memory15LoadWithoutCastENSH_16StoreWithoutCastEEEviT_T0_T2_T3_T4_T5_ --------------------------
	.section	.text._ZN2at6native27unrolled_elementwise_kernelIZZZNS0_26logit_backward_kernel_cudaERNS_18TensorIteratorBaseERKN3c106ScalarEENKUlvE_clEvENKUlvE_clEvEUlddE0_St5arrayIPcLm3EELi4E23TrivialOffsetCalculatorILi2EjESE_ILi1EjENS0_6memory15LoadWithoutCastENSH_16StoreWithoutCastEEEviT_T0_T2_T3_T4_T5_,"ax",@progbits
	.sectioninfo	@"SHI_REGISTERS=43"
	.align	128
        .global         _ZN2at6native27unrolled_elementwise_kernelIZZZNS0_26logit_backward_kernel_cudaERNS_18TensorIteratorBaseERKN3c106ScalarEENKUlvE_clEvENKUlvE_clEvEUlddE0_St5arrayIPcLm3EELi4E23TrivialOffsetCalculatorILi2EjESE_ILi1EjENS0_6memory15LoadWithoutCastENSH_16StoreWithoutCastEEEviT_T0_T2_T3_T4_T5_
        .type           _ZN2at6native27unrolled_elementwise_kernelIZZZNS0_26logit_backward_kernel_cudaERNS_18TensorIteratorBaseERKN3c106ScalarEENKUlvE_clEvENKUlvE_clEvEUlddE0_St5arrayIPcLm3EELi4E23TrivialOffsetCalculatorILi2EjESE_ILi1EjENS0_6memory15LoadWithoutCastENSH_16StoreWithoutCastEEEviT_T0_T2_T3_T4_T5_,@function
        .size           _ZN2at6native27unrolled_elementwise_kernelIZZZNS0_26logit_backward_kernel_cudaERNS_18TensorIteratorBaseERKN3c106ScalarEENKUlvE_clEvENKUlvE_clEvEUlddE0_St5arrayIPcLm3EELi4E23TrivialOffsetCalculatorILi2EjESE_ILi1EjENS0_6memory15LoadWithoutCastENSH_16StoreWithoutCastEEEviT_T0_T2_T3_T4_T5_,(.L_x_13733 - _ZN2at6native27unrolled_elementwise_kernelIZZZNS0_26logit_backward_kernel_cudaERNS_18TensorIteratorBaseERKN3c106ScalarEENKUlvE_clEvENKUlvE_clEvEUlddE0_St5arrayIPcLm3EELi4E23TrivialOffsetCalculatorILi2EjESE_ILi1EjENS0_6memory15LoadWithoutCastENSH_16StoreWithoutCastEEEviT_T0_T2_T3_T4_T5_)
        .other          _ZN2at6native27unrolled_elementwise_kernelIZZZNS0_26logit_backward_kernel_cudaERNS_18TensorIteratorBaseERKN3c106ScalarEENKUlvE_clEvENKUlvE_clEvEUlddE0_St5arrayIPcLm3EELi4E23TrivialOffsetCalculatorILi2EjESE_ILi1EjENS0_6memory15LoadWithoutCastENSH_16StoreWithoutCastEEEviT_T0_T2_T3_T4_T5_,@"STO_CUDA_ENTRY STV_DEFAULT"
_ZN2at6native27unrolled_elementwise_kernelIZZZNS0_26logit_backward_kernel_cudaERNS_18TensorIteratorBaseERKN3c106ScalarEENKUlvE_clEvENKUlvE_clEvEUlddE0_St5arrayIPcLm3EELi4E23TrivialOffsetCalculatorILi2EjESE_ILi1EjENS0_6memory15LoadWithoutCastENSH_16StoreWithoutCastEEEviT_T0_T2_T3_T4_T5_:
.text._ZN2at6native27unrolled_elementwise_kernelIZZZNS0_26logit_backward_kernel_cudaERNS_18TensorIteratorBaseERKN3c106ScalarEENKUlvE_clEvENKUlvE_clEvEUlddE0_St5arrayIPcLm3EELi4E23TrivialOffsetCalculatorILi2EjESE_ILi1EjENS0_6memory15LoadWithoutCastENSH_16StoreWithoutCastEEEviT_T0_T2_T3_T4_T5_:
[----:B------:R-:W-:Y:S02]  /*0000*/  IMAD.MOV.U32 R1, RZ, RZ, c[0x0][0x28] ;  /* 0x00000a00ff017624 */ /* 0x000fe400078e00ff */
[----:B------:R-:W0:Y:S01]  /*0010*/  S2R R2, SR_CTAID.X ;  /* 0x0000000000027919 */ /* 0x000e220000002500 */
[----:B------:R-:W-:Y:S01]  /*0020*/  IMAD.MOV.U32 R3, RZ, RZ, -0x200 ;  /* 0xfffffe00ff037424 */ /* 0x000fe200078e00ff */
[----:B------:R-:W-:Y:S01]  /*0030*/  CS2R R6, SRZ ;  /* 0x0000000000067805 */ /* 0x000fe2000001ff00 */
[----:B------:R-:W-:Y:S01]  /*0040*/  CS2R R8, SRZ ;  /* 0x0000000000087805 */ /* 0x000fe2000001ff00 */
[----:B------:R-:W1:Y:S01]  /*0050*/  S2R R0, SR_TID.X ;  /* 0x0000000000007919 */ /* 0x000e620000002100 */
[----:B------:R-:W-:Y:S01]  /*0060*/  CS2R R34, SRZ ;  /* 0x0000000000227805 */ /* 0x000fe2000001ff00 */
[----:B------:R-:W-:Y:S01]  /*0070*/  ULDC.64 UR4, c[0x0][0x118] ;  /* 0x0000460000047ab9 */ /* 0x000fe20000000a00 */
[----:B0-----:R-:W-:Y:S02]  /*0080*/  IMAD R3, R2, R3, c[0x0][0x160] ;  /* 0x0000580002037624 */ /* 0x001fe400078e0203 */
[----:B-1----:R-:W-:-:S03]  /*0090*/  IMAD.MOV.U32 R5, RZ, RZ, R0 ;  /* 0x000000ffff057224 */ /* 0x002fc600078e0000 */
[----:B------:R-:W-:-:S13]  /*00a0*/  ISETP.GE.AND P1, PT, R0, R3, PT ;  /* 0x000000030000720c */ /* 0x000fda0003f26270 */
[----:B------:R-:W-:Y:S01]  /*00b0*/  @!P1 IADD3 R0, R5, 0x80, RZ ;  /* 0x0000008005009810 */ /* 0x000fe20007ffe0ff */
[----:B------:R-:W-:Y:S02]  /*00c0*/  @!P1 IMAD R20, R2, 0x200, R5 ;  /* 0x0000020002149824 */ /* 0x000fe400078e0205 */
[----:B------:R-:W-:Y:S01]  /*00d0*/  @!P1 IMAD.MOV.U32 R21, RZ, RZ, 0x8 ;  /* 0x00000008ff159424 */ /* 0x000fe200078e00ff */
[----:B------:R-:W-:-:S03]  /*00e0*/  ISETP.GE.AND P0, PT, R0, R3, PT ;  /* 0x000000030000720c */ /* 0x000fc60003f06270 */
[----:B------:R-:W-:-:S04]  /*00f0*/  @!P1 IMAD.WIDE.U32 R10, R20, R21, c[0x0][0x188] ;  /* 0x00006200140a9625 */ /* 0x000fc800078e0015 */
[----:B------:R-:W-:Y:S01]  /*0100*/  @!P1 IMAD.WIDE.U32 R20, R20, R21, c[0x0][0x190] ;  /* 0x0000640014149625 */ /* 0x000fe200078e0015 */
[----:B------:R0:W5:Y:S01]  /*0110*/  @!P1 LDG.E.64 R6, [R10.64] ;  /* 0x000000040a069981 */ /* 0x000162000c1e1b00 */
[----:B------:R-:W-:Y:S01]  /*0120*/  CS2R R36, SRZ ;  /* 0x0000000000247805 */ /* 0x000fe2000001ff00 */
[----:B------:R-:W-:Y:S01]  /*0130*/  CS2R R18, SRZ ;  /* 0x0000000000127805 */ /* 0x000fe2000001ff00 */
[----:B------:R-:W-:Y:S01]  /*0140*/  CS2R R16, SRZ ;  /* 0x0000000000107805 */ /* 0x000fe2000001ff00 */
[----:B------:R1:W5:Y:S01]  /*0150*/  @!P1 LDG.E.64 R8, [R20.64] ;  /* 0x0000000414089981 */ /* 0x000362000c1e1b00 */
[----:B------:R-:W-:Y:S01]  /*0160*/  @!P0 IMAD R4, R2, 0x200, R0 ;  /* 0x0000020002048824 */ /* 0x000fe200078e0200 */
[----:B------:R-:W-:Y:S02]  /*0170*/  @!P0 IADD3 R0, R0, 0x80, RZ ;  /* 0x0000008000008810 */ /* 0x000fe40007ffe0ff */
[----:B------:R-:W-:Y:S02]  /*0180*/  @!P0 MOV R25, 0x8 ;  /* 0x0000000800198802 */ /* 0x000fe40000000f00 */
[----:B------:R-:W-:-:S03]  /*0190*/  ISETP.GE.AND P3, PT, R0, R3, PT ;  /* 0x000000030000720c */ /* 0x000fc60003f66270 */
[CC--:B------:R-:W-:Y:S01]  /*01a0*/  @!P0 IMAD.WIDE.U32 R22, R4.reuse, R25.reuse, c[0x0][0x188] ;  /* 0x0000620004168625 */ /* 0x0c0fe200078e0019 */
[----:B------:R-:W-:Y:S01]  /*01b0*/  CS2R R14, SRZ ;  /* 0x00000000000e7805 */ /* 0x000fe2000001ff00 */
[----:B------:R-:W-:Y:S02]  /*01c0*/  CS2R R12, SRZ ;  /* 0x00000000000c7805 */ /* 0x000fe4000001ff00 */
[----:B0-----:R-:W-:Y:S01]  /*01d0*/  @!P0 IMAD.WIDE.U32 R10, R4, R25, c[0x0][0x190] ;  /* 0x00006400040a8625 */ /* 0x001fe200078e0019 */
[----:B------:R0:W5:Y:S04]  /*01e0*/  @!P0 LDG.E.64 R34, [R22.64] ;  /* 0x0000000416228981 */ /* 0x000168000c1e1b00 */
[----:B------:R2:W5:Y:S01]  /*01f0*/  @!P0 LDG.E.64 R36, [R10.64] ;  /* 0x000000040a248981 */ /* 0x000562000c1e1b00 */
[----:B------:R-:W-:Y:S01]  /*0200*/  @!P3 IMAD R26, R2, 0x200, R0 ;  /* 0x00000200021ab824 */ /* 0x000fe200078e0200 */
[----:B------:R-:W-:-:S04]  /*0210*/  @!P3 IADD3 R0, R0, 0x80, RZ ;  /* 0x000000800000b810 */ /* 0x000fc80007ffe0ff */
[----:B------:R-:W-:Y:S01]  /*0220*/  ISETP.GE.AND P2, PT, R0, R3, PT ;  /* 0x000000030000720c */ /* 0x000fe20003f46270 */
[----:B------:R-:W-:-:S04]  /*0230*/  @!P3 IMAD.MOV.U32 R27, RZ, RZ, 0x8 ;  /* 0x00000008ff1bb424 */ /* 0x000fc800078e00ff */
[----:B------:R-:W-:-:S04]  /*0240*/  @!P3 IMAD.WIDE.U32 R24, R26, R27, c[0x0][0x188] ;  /* 0x000062001a18b625 */ /* 0x000fc800078e001b */
[----:B------:R-:W-:Y:S01]  /*0250*/  @!P3 IMAD.WIDE.U32 R26, R26, R27, c[0x0][0x190] ;  /* 0x000064001a1ab625 */ /* 0x000fe200078e001b */
[----:B------:R2:W5:Y:S03]  /*0260*/  @!P3 LDG.E.64 R18, [R24.64] ;  /* 0x000000041812b981 */ /* 0x000566000c1e1b00 */
[----:B------:R-:W-:Y:S01]  /*0270*/  @!P2 IMAD R0, R2, 0x200, R0 ;  /* 0x000002000200a824 */ /* 0x000fe200078e0200 */
[----:B------:R2:W5:Y:S01]  /*0280*/  @!P3 LDG.E.64 R16, [R26.64] ;  /* 0x000000041a10b981 */ /* 0x000562000c1e1b00 */
[----:B------:R-:W-:-:S04]  /*0290*/  @!P2 IMAD.MOV.U32 R29, RZ, RZ, 0x8 ;  /* 0x00000008ff1da424 */ /* 0x000fc800078e00ff */
[----:B-1----:R-:W-:-:S04]  /*02a0*/  @!P2 IMAD.WIDE.U32 R20, R0, R29, c[0x0][0x188] ;  /* 0x000062000014a625 */ /* 0x002fc800078e001d */
[----:B0-----:R-:W-:Y:S01]  /*02b0*/  @!P2 IMAD.WIDE.U32 R22, R0, R29, c[0x0][0x190] ;  /* 0x000064000016a625 */ /* 0x001fe200078e001d */
[----:B------:R2:W5:Y:S04]  /*02c0*/  @!P2 LDG.E.64 R14, [R20.64] ;  /* 0x00000004140ea981 */ /* 0x000568000c1e1b00 */
[----:B------:R2:W5:Y:S01]  /*02d0*/  @!P2 LDG.E.64 R12, [R22.64] ;  /* 0x00000004160ca981 */ /* 0x000562000c1e1b00 */
[----:B------:R-:W-:Y:S01]  /*02e0*/  BSSY B0, `(.L_x_9222) ;  /* 0x000001e000007945 */ /* 0x000fe20003800000 */
[----:B------:R-:W-:Y:S05]  /*02f0*/  @P1 BRA `(.L_x_9223) ;  /* 0x000001c000001947 */ /* 0x000fea0003800000 */
[----:B-----5:R-:W0:Y:S01]  /*0300*/  DSETP.GT.AND P0, PT, R8, c[0x0][0x170], PT ;  /* 0x00005c000800762a */ /* 0x020e220003f04000 */
[----:B--2---:R-:W-:-:S05]  /*0310*/  CS2R R10, SRZ ;  /* 0x00000000000a7805 */ /* 0x004fca000001ff00 */
[----:B0-----:R-:W0:-:S14]  /*0320*/  DSETP.LT.OR P0, PT, R8, c[0x0][0x168], P0 ;  /* 0x00005a000800762a */ /* 0x001e1c0000701400 */
[----:B0-----:R-:W-:Y:S05]  /*0330*/  @P0 BRA `(.L_x_9223) ;  /* 0x0000018000000947 */ /* 0x001fea0003800000 */
[----:B------:R-:W0:Y:S01]  /*0340*/  DADD R10, -R8, 1 ;  /* 0x3ff00000080a7429 */ /* 0x000e220000000100 */
[----:B------:R-:W-:Y:S01]  /*0350*/  FSETP.GEU.AND P2, PT, |R7|, 6.5827683646048100446e-37, PT ;  /* 0x036000000700780b */ /* 0x000fe20003f4e200 */
        /* <DEDUP_REMOVED lines=18> */
[----:B------:R-:W-:Y:S05]  /*0480*/  CALL.REL.NOINC `($__internal_3_$__cuda_sm20_div_rn_f64_full) ;  /* 0x0000087000007944 */ /* 0x000fea0003c00000 */
[----:B------:R-:W-:Y:S01]  /*0490*/  IMAD.MOV.U32 R10, RZ, RZ, R20 ;  /* 0x000000ffff0a7224 */ /* 0x000fe200078e0014 */
[----:B------:R-:W-:Y:S02]  /*04a0*/  MOV R11, R21 ;  /* 0x00000015000b7202 */ /* 0x000fe40000000f00 */
.L_x_9224:
[----:B------:R-:W-:Y:S05]  /*04b0*/  BSYNC B1 ;  /* 0x0000000000017941 */ /* 0x000fea0003800000 */
.L_x_9223:
[----:B------:R-:W-:Y:S05]  /*04c0*/  BSYNC B0 ;  /* 0x0000000000007941 */ /* 0x000fea0003800000 */
.L_x_9222:
[----:B------:R-:W-:Y:S01]  /*04d0*/  IADD3 R4, R5, 0x80, RZ ;  /* 0x0000008005047810 */ /* 0x000fe20007ffe0ff */
[----:B------:R-:W-:Y:S03]  /*04e0*/  BSSY B0, `(.L_x_9225) ;  /* 0x0000021000007945 */ /* 0x000fe60003800000 */
[----:B------:R-:W-:-:S13]  /*04f0*/  ISETP.GE.AND P0, PT, R4, R3, PT ;  /* 0x000000030400720c */ /* 0x000fda0003f06270 */
[----:B------:R-:W-:Y:S05]  /*0500*/  @P0 BRA `(.L_x_9226) ;  /* 0x000001e000000947 */ /* 0x000fea0003800000 */
[----:B-----5:R-:W0:Y:S01]  /*0510*/  DSETP.GT.AND P0, PT, R36, c[0x0][0x170], PT ;  /* 0x00005c002400762a */ /* 0x020e220003f04000 */
[----:B------:R-:W-:-:S05]  /*0520*/  CS2R R8, SRZ ;  /* 0x0000000000087805 */ /* 0x000fca000001ff00 */
        /* <DEDUP_REMOVED lines=14> */
[----:B0-2---:R-:W0:-:S06]  /*0610*/  DFMA R20, -R36, R8, R34 ;  /* 0x000000082414722b */ /* 0x005e0c0000000122 */
        /* <DEDUP_REMOVED lines=9> */
[----:B------:R-:W-:Y:S05]  /*06b0*/  CALL.REL.NOINC `($__internal_3_$__cuda_sm20_div_rn_f64_full) ;  /* 0x0000064000007944 */ /* 0x000fea0003c00000 */
[----:B------:R-:W-:Y:S02]  /*06c0*/  IMAD.MOV.U32 R8, RZ, RZ, R20 ;  /* 0x000000ffff087224 */ /* 0x000fe400078e0014 */
[----:B------:R-:W-:Y:S02]  /*06d0*/  IMAD.MOV.U32 R9, RZ, RZ, R21 ;  /* 0x000000ffff097224 */ /* 0x000fe400078e0015 */
.L_x_9227:
[----:B------:R-:W-:Y:S05]  /*06e0*/  BSYNC B1 ;  /* 0x0000000000017941 */ /* 0x000fea0003800000 */
.L_x_9226:
[----:B------:R-:W-:Y:S05]  /*06f0*/  BSYNC B0 ;  /* 0x0000000000007941 */ /* 0x000fea0003800000 */
.L_x_9225:
        /* <DEDUP_REMOVED lines=12> */
[----:B0-----:R-:W-:-:S04]  /*07c0*/  MOV R6, 0x1 ;  /* 0x0000000100067802 */ /* 0x001fc80000000f00 */
[----:B-1----:R-:W0:Y:S02]  /*07d0*/  MUFU.RCP64H R7, R17 ;  /* 0x0000001100077308 */ /* 0x002e240000001800 */
[----:B0-2---:R-:W0:-:S06]  /*07e0*/  DFMA R20, -R16, R6, 1 ;  /* 0x3ff000001014742b */ /* 0x005e0c0000000106 */
        /* <DEDUP_REMOVED lines=18> */
.L_x_9230:
[----:B------:R-:W-:Y:S05]  /*0910*/  BSYNC B1 ;  /* 0x0000000000017941 */ /* 0x000fea0003800000 */
.L_x_9229:
[----:B------:R-:W-:Y:S05]  /*0920*/  BSYNC B0 ;  /* 0x0000000000007941 */ /* 0x000fea0003800000 */
.L_x_9228:
        /* <DEDUP_REMOVED lines=28> */
[----:B--2---:R-:W-:Y:S02]  /*0af0*/  IMAD.MOV.U32 R22, RZ, RZ, R18 ;  /* 0x000000ffff167224 */ /* 0x004fe400078e0012 */
[----:B------:R-:W-:Y:S02]  /*0b00*/  IMAD.MOV.U32 R23, RZ, RZ, R19 ;  /* 0x000000ffff177224 */ /* 0x000fe400078e0013 */
[----:B------:R-:W-:Y:S05]  /*0b10*/  CALL.REL.NOINC `($__internal_3_$__cuda_sm20_div_rn_f64_full) ;  /* 0x000001e000007944 */ /* 0x000fea0003c00000 */
[----:B------:R-:W-:Y:S02]  /*0b20*/  IMAD.MOV.U32 R16, RZ, RZ, R20 ;  /* 0x000000ffff107224 */ /* 0x000fe400078e0014 */
[----:B------:R-:W-:Y:S02]  /*0b30*/  IMAD.MOV.U32 R17, RZ, RZ, R21 ;  /* 0x000000ffff117224 */ /* 0x000fe400078e0015 */
.L_x_9233:
[----:B------:R-:W-:Y:S05]  /*0b40*/  BSYNC B1 ;  /* 0x0000000000017941 */ /* 0x000fea0003800000 */
.L_x_9232:
[----:B------:R-:W-:Y:S05]  /*0b50*/  BSYNC B0 ;  /* 0x0000000000007941 */ /* 0x000fea0003800000 */
.L_x_9231:
[----:B-----5:R-:W-:Y:S01]  /*0b60*/  @!P1 LEA R6, R2, R5, 0x9 ;  /* 0x0000000502069211 */ /* 0x020fe200078e48ff */
[----:B------:R-:W-:Y:S01]  /*0b70*/  @!P1 IMAD.MOV.U32 R7, RZ, RZ, 0x8 ;  /* 0x00000008ff079424 */ /* 0x000fe200078e00ff */
[----:B------:R-:W-:Y:S01]  /*0b80*/  BSSY B0, `(.L_x_9234) ;  /* 0x0000010000007945 */ /* 0x000fe20003800000 */
[----:B------:R-:W-:-:S02]  /*0b90*/  @!P1 IMAD.MOV.U32 R5, RZ, RZ, R4 ;  /* 0x000000ffff059224 */ /* 0x000fc400078e0004 */
[----:B------:R-:W-:-:S03]  /*0ba0*/  @!P1 IMAD.WIDE.U32 R6, R6, R7, c[0x0][0x180] ;  /* 0x0000600006069625 */ /* 0x000fc600078e0007 */
[----:B------:R-:W-:Y:S02]  /*0bb0*/  ISETP.GE.AND P0, PT, R5, R3, PT ;  /* 0x000000030500720c */ /* 0x000fe40003f06270 */
[----:B------:R0:W-:Y:S11]  /*0bc0*/  @!P1 STG.E.64 [R6.64], R10 ;  /* 0x0000000a06009986 */ /* 0x0001f6000c101b04 */
[----:B------:R-:W-:Y:S05]  /*0bd0*/  @P0 BRA `(.L_x_9235) ;  /* 0x000000a000000947 */ /* 0x000fea0003800000 */
[----:B0-----:R-:W-:Y:S01]  /*0be0*/  IMAD R6, R2, 0x200, R5 ;  /* 0x0000020002067824 */ /* 0x001fe200078e0205 */
[----:B------:R-:W-:Y:S01]  /*0bf0*/  IADD3 R5, R5, 0x80, RZ ;  /* 0x0000008005057810 */ /* 0x000fe20007ffe0ff */
[----:B--2---:R-:W-:-:S03]  /*0c00*/  IMAD.MOV.U32 R11, RZ, RZ, 0x8 ;  /* 0x00000008ff0b7424 */ /* 0x004fc600078e00ff */
[----:B------:R-:W-:Y:S01]  /*0c10*/  ISETP.GE.AND P0, PT, R5, R3, PT ;  /* 0x000000030500720c */ /* 0x000fe20003f06270 */
[----:B------:R-:W-:-:S05]  /*0c20*/  IMAD.WIDE.U32 R6, R6, R11, c[0x0][0x180] ;  /* 0x0000600006067625 */ /* 0x000fca00078e000b */
[----:B------:R0:W-:Y:S07]  /*0c30*/  STG.E.64 [R6.64], R8 ;  /* 0x0000000806007986 */ /* 0x0001ee000c101b04 */
[----:B------:R-:W-:Y:S01]  /*0c40*/  @!P0 IMAD R10, R2, 0x200, R5 ;  /* 0x00000200020a8824 */ /* 0x000fe200078e0205 */
[----:B------:R-:W-:-:S03]  /*0c50*/  @!P0 IADD3 R5, R5, 0x80, RZ ;  /* 0x0000008005058810 */ /* 0x000fc60007ffe0ff */
[----:B------:R-:W-:-:S05]  /*0c60*/  @!P0 IMAD.WIDE.U32 R10, R10, R11, c[0x0][0x180] ;  /* 0x000060000a0a8625 */ /* 0x000fca00078e000b */
[----:B------:R0:W-:Y:S02]  /*0c70*/  @!P0 STG.E.64 [R10.64], R34 ;  /* 0x000000220a008986 */ /* 0x0001e4000c101b04 */
.L_x_9235:
[----:B------:R-:W-:Y:S05]  /*0c80*/  BSYNC B0 ;  /* 0x0000000000007941 */ /* 0x000fea0003800000 */
.L_x_9234:
[----:B------:R-:W-:-:S13]  /*0c90*/  ISETP.GE.AND P0, PT, R5, R3, PT ;  /* 0x000000030500720c */ /* 0x000fda0003f06270 */
[----:B------:R-:W-:Y:S05]  /*0ca0*/  @P0 EXIT ;  /* 0x000000000000094d */ /* 0x000fea0003800000 */
[----:B------:R-:W-:Y:S01]  /*0cb0*/  MOV R3, 0x8 ;  /* 0x0000000800037802 */ /* 0x000fe20000000f00 */
[----:B------:R-:W-:-:S04]  /*0cc0*/  IMAD R2, R2, 0x200, R5 ;  /* 0x0000020002027824 */ /* 0x000fc800078e0205 */
[----:B------:R-:W-:-:S05]  /*0cd0*/  IMAD.WIDE.U32 R2, R2, R3, c[0x0][0x180] ;  /* 0x0000600002027625 */ /* 0x000fca00078e0003 */
[----:B------:R-:W-:Y:S01]  /*0ce0*/  STG.E.64 [R2.64], R16 ;  /* 0x0000001002007986 */ /* 0x000fe2000c101b04 */
[----:B------:R-:W-:Y:S05]  /*0cf0*/  EXIT ;  /* 0x000000000000794d */ /* 0x000fea0003800000 */
        .weak           $__internal_3_$__cuda_sm20_div_rn_f64_full
        .type           $__internal_3_$__cuda_sm20_div_rn_f64_full,@function
        .size           $__internal_3_$__cuda_sm20_div_rn_f64_full,(.L_x_13733 - $__internal_3_$__cuda_sm20_div_rn_f64_full)
$__internal_3_$__cuda_sm20_div_rn_f64_full:
[C---:B------:R-:W-:Y:S01]  /*0d00*/  FSETP.GEU.AND P0, PT, |R23|.reuse, 1.469367938527859385e-39, PT ;  /* 0x001000001700780b */ /* 0x040fe20003f0e200 */
[----:B------:R-:W-:Y:S01]  /*0d10*/  IMAD.MOV.U32 R25, RZ, RZ, R7 ;  /* 0x000000ffff197224 */ /* 0x000fe200078e0007 */
[C---:B------:R-:W-:Y:S01]  /*0d20*/  LOP3.LUT R20, R23.reuse, 0x800fffff, RZ, 0xc0, !PT ;  /* 0x800fffff17147812 */ /* 0x040fe200078ec0ff */
[----:B------:R-:W-:Y:S01]  /*0d30*/  IMAD.MOV.U32 R24, RZ, RZ, R6 ;  /* 0x000000ffff187224 */ /* 0x000fe200078e0006 */
[----:B------:R-:W-:Y:S01]  /*0d40*/  LOP3.LUT R33, R23, 0x7ff00000, RZ, 0xc0, !PT ;  /* 0x7ff0000017217812 */ /* 0x000fe200078ec0ff */
[----:B------:R-:W-:Y:S01]  /*0d50*/  IMAD.MOV.U32 R38, RZ, RZ, 0x1 ;  /* 0x00000001ff267424 */ /* 0x000fe200078e00ff */
[C---:B------:R-:W-:Y:S01]  /*0d60*/  FSETP.GEU.AND P3, PT, |R25|.reuse, 1.469367938527859385e-39, PT ;  /* 0x001000001900780b */ /* 0x040fe20003f6e200 */
[----:B------:R-:W-:Y:S01]  /*0d70*/  IMAD.MOV.U32 R26, RZ, RZ, R24 ;  /* 0x000000ffff1a7224 */ /* 0x000fe200078e0018 */
[----:B------:R-:W-:Y:S01]  /*0d80*/  LOP3.LUT R21, R20, 0x3ff00000, RZ, 0xfc, !PT ;  /* 0x3ff0000014157812 */ /* 0x000fe200078efcff */
[----:B------:R-:W-:Y:S01]  /*0d90*/  IMAD.MOV.U32 R20, RZ, RZ, R22 ;  /* 0x000000ffff147224 */ /* 0x000fe200078e0016 */
[----:B------:R-:W-:Y:S01]  /*0da0*/  LOP3.LUT R6, R25, 0x7ff00000, RZ, 0xc0, !PT ;  /* 0x7ff0000019067812 */ /* 0x000fe200078ec0ff */
[----:B------:R-:W-:Y:S02]  /*0db0*/  BSSY B2, `(.L_x_9236) ;  /* 0x0000050000027945 */ /* 0x000fe40003800000 */
[----:B------:R-:W0:Y:S01]  /*0dc0*/  @!P0 DMUL R20, R22, 8.98846567431157953865e+307 ;  /* 0x7fe0000016148828 */ /* 0x000e220000000000 */
[----:B------:R-:W-:-:S05]  /*0dd0*/  ISETP.GE.U32.AND P2, PT, R6, R33, PT ;  /* 0x000000210600720c */ /* 0x000fca0003f46070 */
[----:B------:R-:W-:Y:S01]  /*0de0*/  @!P3 LOP3.LUT R7, R23, 0x7ff00000, RZ, 0xc0, !PT ;  /* 0x7ff000001707b812 */ /* 0x000fe200078ec0ff */
[----:B0-----:R-:W0:Y:S01]  /*0df0*/  MUFU.RCP64H R39, R21 ;  /* 0x0000001500277308 */ /* 0x001e220000001800 */
[----:B------:R-:W-:Y:S02]  /*0e00*/  @!P3 MOV R30, RZ ;  /* 0x000000ff001eb202 */ /* 0x000fe40000000f00 */
[----:B------:R-:W-:Y:S01]  /*0e10*/  @!P3 ISETP.GE.U32.AND P4, PT, R6, R7, PT ;  /* 0x000000070600b20c */ /* 0x000fe20003f86070 */
[----:B------:R-:W-:-:S05]  /*0e20*/  IMAD.MOV.U32 R7, RZ, RZ, 0x1ca00000 ;  /* 0x1ca00000ff077424 */ /* 0x000fca00078e00ff */
[C---:B------:R-:W-:Y:S02]  /*0e30*/  @!P3 SEL R31, R7.reuse, 0x63400000, !P4 ;  /* 0x63400000071fb807 */ /* 0x040fe40006000000 */
[----:B------:R-:W-:Y:S02]  /*0e40*/  SEL R27, R7, 0x63400000, !P2 ;  /* 0x63400000071b7807 */ /* 0x000fe40005000000 */
[--C-:B------:R-:W-:Y:S02]  /*0e50*/  @!P3 LOP3.LUT R31, R31, 0x80000000, R25.reuse, 0xf8, !PT ;  /* 0x800000001f1fb812 */ /* 0x100fe400078ef819 */
[----:B------:R-:W-:Y:S01]  /*0e60*/  LOP3.LUT R27, R27, 0x800fffff, R25, 0xf8, !PT ;  /* 0x800fffff1b1b7812 */ /* 0x000fe200078ef819 */
[----:B0-----:R-:W0:Y:S01]  /*0e70*/  DFMA R28, R38, -R20, 1 ;  /* 0x3ff00000261c742b */ /* 0x001e220000000814 */
[----:B------:R-:W-:-:S05]  /*0e80*/  @!P3 LOP3.LUT R31, R31, 0x100000, RZ, 0xfc, !PT ;  /* 0x001000001f1fb812 */ /* 0x000fca00078efcff */
[----:B0-----:R-:W0:-:S04]  /*0e90*/  DFMA R28, R28, R28, R28 ;  /* 0x0000001c1c1c722b */ /* 0x001e08000000001c */
[----:B------:R-:W-:-:S04]  /*0ea0*/  @!P3 DFMA R26, R26, 2, -R30 ;  /* 0x400000001a1ab82b */ /* 0x000fc8000000081e */
[----:B0-----:R0:W1:Y:S02]  /*0eb0*/  DFMA R28, R38, R28, R38 ;  /* 0x0000001c261c722b */ /* 0x0010640000000026 */
[----:B0-----:R-:W-:Y:S02]  /*0ec0*/  IMAD.MOV.U32 R38, RZ, RZ, R6 ;  /* 0x000000ffff267224 */ /* 0x001fe400078e0006 */
[----:B------:R-:W-:Y:S01]  /*0ed0*/  IMAD.MOV.U32 R39, RZ, RZ, R33 ;  /* 0x000000ffff277224 */ /* 0x000fe200078e0021 */
[----:B------:R-:W-:Y:S01]  /*0ee0*/  @!P0 LOP3.LUT R39, R21, 0x7ff00000, RZ, 0xc0, !PT ;  /* 0x7ff0000015278812 */ /* 0x000fe200078ec0ff */
[C---:B-1----:R-:W0:Y:S01]  /*0ef0*/  DFMA R30, R28.reuse, -R20, 1 ;  /* 0x3ff000001c1e742b */ /* 0x042e220000000814 */
[----:B------:R-:W-:Y:S02]  /*0f00*/  @!P3 LOP3.LUT R38, R27, 0x7ff00000, RZ, 0xc0, !PT ;  /* 0x7ff000001b26b812 */ /* 0x000fe400078ec0ff */
[----:B------:R-:W-:Y:S02]  /*0f10*/  IADD3 R40, R39, -0x1, RZ ;  /* 0xffffffff27287810 */ /* 0x000fe40007ffe0ff */
[----:B------:R-:W-:Y:S01]  /*0f20*/  IADD3 R32, R38, -0x1, RZ ;  /* 0xffffffff26207810 */ /* 0x000fe20007ffe0ff */
[----:B0-----:R-:W0:-:S03]  /*0f30*/  DFMA R28, R28, R30, R28 ;  /* 0x0000001e1c1c722b */ /* 0x001e06000000001c */
[----:B------:R-:W-:-:S03]  /*0f40*/  ISETP.GT.U32.AND P0, PT, R32, 0x7feffffe, PT ;  /* 0x7feffffe2000780c */ /* 0x000fc60003f04070 */
[----:B0-----:R-:W0:Y:S01]  /*0f50*/  DMUL R30, R28, R26 ;  /* 0x0000001a1c1e7228 */ /* 0x001e220000000000 */
[----:B------:R-:W-:-:S05]  /*0f60*/  ISETP.GT.U32.OR P0, PT, R40, 0x7feffffe, P0 ;  /* 0x7feffffe2800780c */ /* 0x000fca0000704470 */
[----:B0-----:R-:W0:-:S06]  /*0f70*/  DFMA R32, R30, -R20, R26 ;  /* 0x800000141e20722b */ /* 0x001e0c000000001a */
[----:B0-----:R0:W1:Y:S02]  /*0f80*/  DFMA R32, R28, R32, R30 ;  /* 0x000000201c20722b */ /* 0x001064000000001e */
[----:B------:R-:W-:Y:S05]  /*0f90*/  @P0 BRA `(.L_x_9237) ;  /* 0x000001c000000947 */ /* 0x000fea0003800000 */
[----:B01----:R-:W-:-:S04]  /*0fa0*/  LOP3.LUT R25, R23, 0x7ff00000, RZ, 0xc0, !PT ;  /* 0x7ff0000017197812 */ /* 0x003fc800078ec0ff */
[C---:B------:R-:W-:Y:S01]  /*0fb0*/  ISETP.GE.U32.AND P0, PT, R6.reuse, R25, PT ;  /* 0x000000190600720c */ /* 0x040fe20003f06070 */
[----:B------:R-:W-:-:S03]  /*0fc0*/  IMAD.IADD R24, R6, 0x1, -R25 ;  /* 0x0000000106187824 */ /* 0x000fc600078e0a19 */
[----:B------:R-:W-:Y:S02]  /*0fd0*/  SEL R7, R7, 0x63400000, !P0 ;  /* 0x6340000007077807 */ /* 0x000fe40004000000 */
[----:B------:R-:W-:-:S04]  /*0fe0*/  IMNMX R24, R24, -0x46a00000, !PT ;  /* 0xb960000018187817 */ /* 0x000fc80007800200 */
[----:B------:R-:W-:-:S05]  /*0ff0*/  IMNMX R24, R24, 0x46a00000, PT ;  /* 0x46a0000018187817 */ /* 0x000fca0003800200 */
[----:B------:R-:W-:Y:S02]  /*1000*/  IMAD.IADD R28, R24, 0x1, -R7 ;  /* 0x00000001181c7824 */ /* 0x000fe400078e0a07 */
[----:B------:R-:W-:-:S03]  /*1010*/  IMAD.MOV.U32 R24, RZ, RZ, RZ ;  /* 0x000000ffff187224 */ /* 0x000fc600078e00ff */
[----:B------:R-:W-:-:S06]  /*1020*/  IADD3 R25, R28, 0x7fe00000, RZ ;  /* 0x7fe000001c197810 */ /* 0x000fcc0007ffe0ff */
[----:B------:R-:W0:-:S10]  /*1030*/  DMUL R6, R32, R24 ;  /* 0x0000001820067228 */ /* 0x000e140000000000 */
        /* <DEDUP_REMOVED lines=8> */
[----:B------:R-:W-:Y:S01]  /*10c0*/  IADD3 R21, -R28, RZ, RZ ;  /* 0x000000ff1c157210 */ /* 0x000fe20007ffe1ff */
[----:B------:R-:W-:Y:S01]  /*10d0*/  IMAD.MOV.U32 R20, RZ, RZ, RZ ;  /* 0x000000ffff147224 */ /* 0x000fe200078e00ff */
[----:B------:R-:W0:-:S05]  /*10e0*/  DMUL.RP R24, R32, R24 ;  /* 0x0000001820187228 */ /* 0x000e0a0000008000 */
[----:B------:R-:W1:-:S05]  /*10f0*/  DFMA R20, R6, -R20, R32 ;  /* 0x800000140614722b */ /* 0x000e4a0000000020 */
[----:B0-----:R-:W-:Y:S02]  /*1100*/  LOP3.LUT R23, R25, R23, RZ, 0x3c, !PT ;  /* 0x0000001719177212 */ /* 0x001fe400078e3cff */
[----:B-1----:R-:W-:-:S04]  /*1110*/  IADD3 R20, -R28, -0x43300000, RZ ;  /* 0xbcd000001c147810 */ /* 0x002fc80007ffe1ff */
[----:B------:R-:W-:-:S04]  /*1120*/  FSETP.NEU.AND P0, PT, |R21|, R20, PT ;  /* 0x000000141500720b */ /* 0x000fc80003f0d200 */
[----:B------:R-:W-:Y:S02]  /*1130*/  FSEL R6, R24, R6, !P0 ;  /* 0x0000000618067208 */ /* 0x000fe40004000000 */
[----:B------:R-:W-:Y:S01]  /*1140*/  FSEL R7, R23, R7, !P0 ;  /* 0x0000000717077208 */ /* 0x000fe20004000000 */
[----:B------:R-:W-:Y:S05]  /*1150*/  BRA `(.L_x_9238) ;  /* 0x0000015000007947 */ /* 0x000fea0003800000 */
.L_x_9237:
[----:B01----:R-:W0:-:S14]  /*1160*/  DSETP.NAN.AND P0, PT, R24, R24, PT ;  /* 0x000000181800722a */ /* 0x003e1c0003f08000 */
[----:B0-----:R-:W-:Y:S05]  /*1170*/  @P0 BRA `(.L_x_9239) ;  /* 0x0000011000000947 */ /* 0x001fea0003800000 */
[----:B------:R-:W0:-:S14]  /*1180*/  DSETP.NAN.AND P0, PT, R22, R22, PT ;  /* 0x000000161600722a */ /* 0x000e1c0003f08000 */
[----:B0-----:R-:W-:Y:S05]  /*1190*/  @P0 BRA `(.L_x_9240) ;  /* 0x000000c000000947 */ /* 0x001fea0003800000 */
[----:B------:R-:W-:Y:S01]  /*11a0*/  ISETP.NE.AND P0, PT, R38, R39, PT ;  /* 0x000000272600720c */ /* 0x000fe20003f05270 */
[----:B------:R-:W-:Y:S02]  /*11b0*/  IMAD.MOV.U32 R6, RZ, RZ, 0x0 ;  /* 0x00000000ff067424 */ /* 0x000fe400078e00ff */
        /* <DEDUP_REMOVED lines=10> */
.L_x_9240:
[----:B------:R-:W-:Y:S02]  /*1260*/  LOP3.LUT R7, R23, 0x80000, RZ, 0xfc, !PT ;  /* 0x0008000017077812 */ /* 0x000fe400078efcff */
[----:B------:R-:W-:Y:S01]  /*1270*/  MOV R6, R22 ;  /* 0x0000001600067202 */ /* 0x000fe20000000f00 */
[----:B------:R-:W-:Y:S05]  /*1280*/  BRA `(.L_x_9238) ;  /* 0x0000002000007947 */ /* 0x000fea0003800000 */
.L_x_9239:
[----:B------:R-:W-:Y:S01]  /*1290*/  LOP3.LUT R7, R25, 0x80000, RZ, 0xfc, !PT ;  /* 0x0008000019077812 */ /* 0x000fe200078efcff */
[----:B------:R-:W-:-:S02]  /*12a0*/  IMAD.MOV.U32 R6, RZ, RZ, R24 ;  /* 0x000000ffff067224 */ /* 0x000fc400078e0018 */
.L_x_9238:
[----:B------:R-:W-:Y:S05]  /*12b0*/  BSYNC B2 ;  /* 0x0000000000027941 */ /* 0x000fea0003800000 */
.L_x_9236:
[----:B------:R-:W-:Y:S02]  /*12c0*/  IMAD.MOV.U32 R20, RZ, RZ, R6 ;  /* 0x000000ffff147224 */ /* 0x000fe400078e0006 */
[----:B------:R-:W-:-:S02]  /*12d0*/  IMAD.MOV.U32 R21, RZ, RZ, R7 ;  /* 0x000000ffff157224 */ /* 0x000fc400078e0007 */
[----:B------:R-:W-:Y:S02]  /*12e0*/  IMAD.MOV.U32 R6, RZ, RZ, R0 ;  /* 0x000000ffff067224 */ /* 0x000fe400078e0000 */
[----:B------:R-:W-:-:S04]  /*12f0*/  IMAD.MOV.U32 R7, RZ, RZ, 0x0 ;  /* 0x00000000ff077424 */ /* 0x000fc800078e00ff */
[----:B------:R-:W-:Y:S05]  /*1300*/  RET.REL.NODEC R6 `(_ZN2at6native27unrolled_elementwise_kernelIZZZNS0_26logit_backward_kernel_cudaERNS_18TensorIteratorBaseERKN3c106ScalarEENKUlvE_clEvENKUlvE_clEvEUlddE0_St5arrayIPcLm3EELi4E23TrivialOffsetCalculatorILi2EjESE_ILi1EjENS0_6memory15LoadWithoutCastENSH_16StoreWithoutCastEEEviT_T0_T2_T3_T4_T5_) ;  /* 0xffffecf006007950 */ /* 0x000fea0003c3ffff */
.L_x_9241:
        /* <DEDUP_REMOVED lines=15> */
.L_x_13733:


//--------------------- .text._ZN2at6native29vectorized_elementwise_kernelILi2EZZZNS0_26logit_backward_kernel_cudaERNS_18TensorIteratorBaseERKN3c106ScalarEENKUlvE_clEvENKUlvE_clEvEUlddE0_St5arrayIPcLm3EEEEviT0_T1_ --------------------------
	.section	.text._ZN2at6native29vectorized_elementwise_kernelILi2EZZZNS0_26logit_backward_kernel_cudaERNS_18TensorIteratorBaseERKN3c106ScalarEENKUlvE_clEvENKUlvE_clEvEUlddE0_St5arrayIPcLm3EEEEviT0_T1_,"ax",@progbits
	.sectioninfo	@"SHI_REGISTERS=57"
	.align	128
        .global         _ZN2at6native29vectorized_elementwise_kernelILi2EZZZNS0_26logit_backward_kernel_cudaERNS_18TensorIteratorBaseERKN3c106ScalarEENKUlvE_clEvENKUlvE_clEvEUlddE0_St5arrayIPcLm3EEEEviT0_T1_
        .type           _ZN2at6native29vectorized_elementwise_kernelILi2EZZZNS0_26logit_backward_kernel_cudaERNS_18TensorIteratorBaseERKN3c106ScalarEENKUlvE_clEvENKUlvE_clEvEUlddE0_St5arrayIPcLm3EEEEviT0_T1_,@function
        .size           _ZN2at6native29vectorized_elementwise_kernelILi2EZZZNS0_26logit_backward_kernel_cudaERNS_18TensorIteratorBaseERKN3c106ScalarEENKUlvE_clEvENKUlvE_clEvEUlddE0_St5arrayIPcLm3EEEEviT0_T1_,(.L_x_13734 - _ZN2at6native29vectorized_elementwise_kernelILi2EZZZNS0_26logit_backward_kernel_cudaERNS_18TensorIteratorBaseERKN3c106ScalarEENKUlvE_clEvENKUlvE_clEvEUlddE0_St5arrayIPcLm3EEEEviT0_T1_)
        .other          _ZN2at6native29vectorized_elementwise_kernelILi2EZZZNS0_26logit_backward_kernel_cudaERNS_18TensorIteratorBaseERKN3c106ScalarEENKUlvE_clEvENKUlvE_clEvEUlddE0_St5arrayIPcLm3EEEEviT0_T1_,@"STO_CUDA_ENTRY STV_DEFAULT"
_ZN2at6native29vectorized_elementwise_kernelILi2EZZZNS0_26logit_backward_kernel_cudaERNS_18TensorIteratorBaseERKN3c106ScalarEENKUlvE_clEvENKUlvE_clEvEUlddE0_St5arrayIPcLm3EEEEviT0_T1_:
.text._ZN2at6native29vectorized_elementwise_kernelILi2EZZZNS0_26logit_backward_kernel_cudaERNS_18TensorIteratorBaseERKN3c106ScalarEENKUlvE_clEvENKUlvE_clEvEUlddE0_St5arrayIPcLm3EEEEviT0_T1_:
        /* <DEDUP_REMOVED lines=11> */
[----:B------:R-:W2:Y:S01]  /*00b0*/  LDG.E.128 R36, [R40.64] ;  /* 0x0000000428247981 */ /* 0x000ea2000c1e1d00 */
[----:B------:R-:W-:-:S03]  /*00c0*/  IMAD.WIDE R2, R53, R0, c[0x0][0x188] ;  /* 0x0000620035027625 */ /* 0x000fc600078e0200 */
[----:B------:R0:W5:Y:S03]  /*00d0*/  LDG.E.128 R20, [R40.64+0x800] ;  /* 0x0008000428147981 */ /* 0x000166000c1e1d00 */
[----:B------:R-:W-:Y:S01]  /*00e0*/  IMAD.WIDE.U32 R2, R51, 0x10, R2 ;  /* 0x0000001033027825 */ /* 0x000fe200078e0002 */
[----:B------:R0:W5:Y:S04]  /*00f0*/  LDG.E.128 R16, [R40.64+0x1000] ;  /* 0x0010000428107981 */ /* 0x000168000c1e1d00 */
[----:B------:R0:W5:Y:S04]  /*0100*/  LDG.E.128 R4, [R2.64] ;  /* 0x0000000402047981 */ /* 0x000168000c1e1d00 */
[----:B------:R0:W5:Y:S04]  /*0110*/  LDG.E.128 R32, [R2.64+0x800] ;  /* 0x0008000402207981 */ /* 0x000168000c1e1d00 */
[----:B------:R0:W5:Y:S04]  /*0120*/  LDG.E.128 R28, [R2.64+0x1000] ;  /* 0x00100004021c7981 */ /* 0x000168000c1e1d00 */
[----:B------:R0:W5:Y:S04]  /*0130*/  LDG.E.128 R24, [R2.64+0x1800] ;  /* 0x0018000402187981 */ /* 0x000168000c1e1d00 */
[----:B------:R0:W5:Y:S01]  /*0140*/  LDG.E.128 R12, [R40.64+0x1800] ;  /* 0x00180004280c7981 */ /* 0x000162000c1e1d00 */
[----:B------:R-:W-:Y:S01]  /*0150*/  BSSY B1, `(.L_x_9243) ;  /* 0x000001f000017945 */ /* 0x000fe20003800000 */
[----:B------:R-:W-:Y:S01]  /*0160*/  CS2R R10, SRZ ;  /* 0x00000000000a7805 */ /* 0x000fe2000001ff00 */
[----:B------:R-:W-:Y:S01]  /*0170*/  CS2R R8, SRZ ;  /* 0x0000000000087805 */ /* 0x000fe2000001ff00 */
[----:B--2---:R-:W1:-:S06]  /*0180*/  DSETP.GT.AND P0, PT, R36, c[0x0][0x170], PT ;  /* 0x00005c002400762a */ /* 0x004e4c0003f04000 */
[----:B-1----:R-:W1:-:S14]  /*0190*/  DSETP.LT.OR P0, PT, R36, c[0x0][0x168], P0 ;  /* 0x00005a002400762a */ /* 0x002e5c0000701400 */
[----:B-1----:R-:W-:Y:S05]  /*01a0*/  @P0 BRA `(.L_x_9244) ;  /* 0x0000019000000947 */ /* 0x002fea0003800000 */
[C---:B0-----:R-:W0:Y:S01]  /*01b0*/  DADD R2, -R36.reuse, 1 ;  /* 0x3ff0000024027429 */ /* 0x041e220000000100 */
[----:B-----5:R-:W-:Y:S01]  /*01c0*/  FSETP.GEU.AND P1, PT, |R5|, 6.5827683646048100446e-37, PT ;  /* 0x036000000500780b */ /* 0x020fe20003f2e200 */
        /* <DEDUP_REMOVED lines=19> */
[----:B------:R-:W-:Y:S05]  /*0300*/  CALL.REL.NOINC `($__internal_4_$__cuda_sm20_div_rn_f64_full) ;  /* 0x000028d000007944 */ /* 0x000fea0003c00000 */
.L_x_9246:
[----:B------:R-:W-:Y:S05]  /*0310*/  BSYNC B2 ;  /* 0x0000000000027941 */ /* 0x000fea0003800000 */
.L_x_9245:
[----:B------:R-:W-:Y:S01]  /*0320*/  MOV R8, R2 ;  /* 0x0000000200087202 */ /* 0x000fe20000000f00 */
[----:B------:R-:W-:Y:S02]  /*0330*/  IMAD.MOV.U32 R9, RZ, RZ, R3 ;  /* 0x000000ffff097224 */ /* 0x000fe400078e0003 */
.L_x_9244:
[----:B0-----:R-:W-:Y:S05]  /*0340*/  BSYNC B1 ;  /* 0x0000000000017941 */ /* 0x001fea0003800000 */
.L_x_9243:
[C---:B------:R-:W0:Y:S01]  /*0350*/  DSETP.GT.AND P0, PT, R38.reuse, c[0x0][0x170], PT ;  /* 0x00005c002600762a */ /* 0x040e220003f04000 */
[----:B------:R-:W-:Y:S05]  /*0360*/  BSSY B1, `(.L_x_9247) ;  /* 0x000001d000017945 */ /* 0x000fea0003800000 */
[----:B0-----:R-:W0:-:S14]  /*0370*/  DSETP.LT.OR P0, PT, R38, c[0x0][0x168], P0 ;  /* 0x00005a002600762a */ /* 0x001e1c0000701400 */
[----:B0-----:R-:W-:Y:S05]  /*0380*/  @P0 BRA `(.L_x_9248) ;  /* 0x000001a000000947 */ /* 0x001fea0003800000 */
[C---:B------:R-:W0:Y:S01]  /*0390*/  DADD R2, -R38.reuse, 1 ;  /* 0x3ff0000026027429 */ /* 0x040e220000000100 */
[----:B-----5:R-:W-:Y:S01]  /*03a0*/  FSETP.GEU.AND P1, PT, |R7|, 6.5827683646048100446e-37, PT ;  /* 0x036000000700780b */ /* 0x020fe20003f2e200 */
        /* <DEDUP_REMOVED lines=16> */
[----:B------:R-:W-:Y:S01]  /*04b0*/  MOV R5, R7 ;  /* 0x0000000700057202 */ /* 0x000fe20000000f00 */
[----:B------:R-:W-:Y:S01]  /*04c0*/  IMAD.MOV.U32 R4, RZ, RZ, R38 ;  /* 0x000000ffff047224 */ /* 0x000fe200078e0026 */
[----:B------:R-:W-:Y:S01]  /*04d0*/  MOV R0, 0x500 ;  /* 0x0000050000007802 */ /* 0x000fe20000000f00 */
[----:B------:R-:W-:Y:S02]  /*04e0*/  IMAD.MOV.U32 R2, RZ, RZ, R39 ;  /* 0x000000ffff027224 */ /* 0x000fe400078e0027 */
[----:B------:R-:W-:Y:S05]  /*04f0*/  CALL.REL.NOINC `($__internal_4_$__cuda_sm20_div_rn_f64_full) ;  /* 0x000026e000007944 */ /* 0x000fea0003c00000 */
.L_x_9250:
[----:B------:R-:W-:Y:S05]  /*0500*/  BSYNC B2 ;  /* 0x0000000000027941 */ /* 0x000fea0003800000 */
.L_x_9249:
[----:B------:R-:W-:Y:S01]  /*0510*/  IMAD.MOV.U32 R10, RZ, RZ, R2 ;  /* 0x000000ffff0a7224 */ /* 0x000fe200078e0002 */
[----:B------:R-:W-:Y:S02]  /*0520*/  MOV R11, R3 ;  /* 0x00000003000b7202 */ /* 0x000fe40000000f00 */
.L_x_9248:
[----:B------:R-:W-:Y:S05]  /*0530*/  BSYNC B1 ;  /* 0x0000000000017941 */ /* 0x000fea0003800000 */
.L_x_9247:
[----:B-----5:R-:W0:Y:S01]  /*0540*/  DSETP.GT.AND P0, PT, R20, c[0x0][0x170], PT ;  /* 0x00005c001400762a */ /* 0x020e220003f04000 */
[----:B------:R-:W-:Y:S01]  /*0550*/  BSSY B1, `(.L_x_9251) ;  /* 0x000001f000017945 */ /* 0x000fe20003800000 */
[----:B------:R-:W-:Y:S01]  /*0560*/  CS2R R38, SRZ ;  /* 0x0000000000267805 */ /* 0x000fe2000001ff00 */
[----:B------:R-:W-:-:S03]  /*0570*/  CS2R R36, SRZ ;  /* 0x0000000000247805 */ /* 0x000fc6000001ff00 */
[----:B0-----:R-:W0:-:S14]  /*0580*/  DSETP.LT.OR P0, PT, R20, c[0x0][0x168], P0 ;  /* 0x00005a001400762a */ /* 0x001e1c0000701400 */
[----:B0-----:R-:W-:Y:S05]  /*0590*/  @P0 BRA `(.L_x_9252) ;  /* 0x000001a000000947 */ /* 0x001fea0003800000 */
[C---:B------:R-:W0:Y:S01]  /*05a0*/  DADD R2, -R20.reuse, 1 ;  /* 0x3ff0000014027429 */ /* 0x040e220000000100 */
        /* <DEDUP_REMOVED lines=22> */
.L_x_9254:
[----:B------:R-:W-:Y:S05]  /*0710*/  BSYNC B2 ;  /* 0x0000000000027941 */ /* 0x000fea0003800000 */
.L_x_9253:
[----:B------:R-:W-:Y:S02]  /*0720*/  IMAD.MOV.U32 R36, RZ, RZ, R2 ;  /* 0x000000ffff247224 */ /* 0x000fe400078e0002 */
[----:B------:R-:W-:Y:S02]  /*0730*/  IMAD.MOV.U32 R37, RZ, RZ, R3 ;  /* 0x000000ffff257224 */ /* 0x000fe400078e0003 */
.L_x_9252:
[----:B------:R-:W-:Y:S05]  /*0740*/  BSYNC B1 ;  /* 0x0000000000017941 */ /* 0x000fea0003800000 */
.L_x_9251:
[C---:B------:R-:W0:Y:S01]  /*0750*/  DSETP.GT.AND P0, PT, R22.reuse, c[0x0][0x170], PT ;  /* 0x00005c001600762a */ /* 0x040e220003f04000 */
[----:B------:R-:W-:Y:S05]  /*0760*/  BSSY B1, `(.L_x_9255) ;  /* 0x000001d000017945 */ /* 0x000fea0003800000 */
[----:B0-----:R-:W0:-:S14]  /*0770*/  DSETP.LT.OR P0, PT, R22, c[0x0][0x168], P0 ;  /* 0x00005a001600762a */ /* 0x001e1c0000701400 */
[----:B0-----:R-:W-:Y:S05]  /*0780*/  @P0 BRA `(.L_x_9256) ;  /* 0x000001a000000947 */ /* 0x001fea0003800000 */
[C---:B------:R-:W0:Y:S01]  /*0790*/  DADD R2, -R22.reuse, 1 ;  /* 0x3ff0000016027429 */ /* 0x040e220000000100 */
        /* <DEDUP_REMOVED lines=22> */
.L_x_9258:
[----:B------:R-:W-:Y:S05]  /*0900*/  BSYNC B2 ;  /* 0x0000000000027941 */ /* 0x000fea0003800000 */
.L_x_9257:
[----:B------:R-:W-:Y:S02]  /*0910*/  IMAD.MOV.U32 R38, RZ, RZ, R2 ;  /* 0x000000ffff267224 */ /* 0x000fe400078e0002 */
[----:B------:R-:W-:Y:S02]  /*0920*/  IMAD.MOV.U32 R39, RZ, RZ, R3 ;  /* 0x000000ffff277224 */ /* 0x000fe400078e0003 */
.L_x_9256:
[----:B------:R-:W-:Y:S05]  /*0930*/  BSYNC B1 ;  /* 0x0000000000017941 */ /* 0x000fea0003800000 */
.L_x_9255:
[----:B------:R-:W0:Y:S01]  /*0940*/  DSETP.GT.AND P0, PT, R16, c[0x0][0x170], PT ;  /* 0x00005c001000762a */ /* 0x000e220003f04000 */
        /* <DEDUP_REMOVED lines=22> */
[----:B------:R-:W-:Y:S01]  /*0ab0*/  MOV R3, R28 ;  /* 0x0000001c00037202 */ /* 0x000fe20000000f00 */
[----:B------:R-:W-:Y:S01]  /*0ac0*/  IMAD.MOV.U32 R5, RZ, RZ, R29 ;  /* 0x000000ffff057224 */ /* 0x000fe200078e001d */
[----:B------:R-:W-:Y:S01]  /*0ad0*/  MOV R0, 0xb10 ;  /* 0x00000b1000007802 */ /* 0x000fe20000000f00 */
[----:B------:R-:W-:Y:S02]  /*0ae0*/  IMAD.MOV.U32 R4, RZ, RZ, R16 ;  /* 0x000000ffff047224 */ /* 0x000fe400078e0010 */
[----:B------:R-:W-:Y:S02]  /*0af0*/  IMAD.MOV.U32 R2, RZ, RZ, R17 ;  /* 0x000000ffff027224 */ /* 0x000fe400078e0011 */
[----:B------:R-:W-:Y:S05]  /*0b00*/  CALL.REL.NOINC `($__internal_4_$__cuda_sm20_div_rn_f64_full) ;  /* 0x000020d000007944 */ /* 0x000fea0003c00000 */
.L_x_9262:
[----:B------:R-:W-:Y:S05]  /*0b10*/  BSYNC B2 ;  /* 0x0000000000027941 */ /* 0x000fea0003800000 */
.L_x_9261:
[----:B------:R-:W-:Y:S01]  /*0b20*/  MOV R20, R2 ;  /* 0x0000000200147202 */ /* 0x000fe20000000f00 */
[----:B------:R-:W-:Y:S02]  /*0b30*/  IMAD.MOV.U32 R21, RZ, RZ, R3 ;  /* 0x000000ffff157224 */ /* 0x000fe400078e0003 */
.L_x_9260:
[----:B------:R-:W-:Y:S05]  /*0b40*/  BSYNC B1 ;  /* 0x0000000000017941 */ /* 0x000fea0003800000 */
.L_x_9259:
        /* <DEDUP_REMOVED lines=27> */
.L_x_9266:
[----:B------:R-:W-:Y:S05]  /*0d00*/  BSYNC B2 ;  /* 0x0000000000027941 */ /* 0x000fea0003800000 */
.L_x_9265:
[----:B------:R-:W-:Y:S01]  /*0d10*/  IMAD.MOV.U32 R22, RZ, RZ, R2 ;  /* 0x000000ffff167224 */ /* 0x000fe200078e0002 */
[----:B------:R-:W-:Y:S02]  /*0d20*/  MOV R23, R3 ;  /* 0x0000000300177202 */ /* 0x000fe40000000f00 */
.L_x_9264:
[----:B------:R-:W-:Y:S05]  /*0d30*/  BSYNC B1 ;  /* 0x0000000000017941 */ /* 0x000fea0003800000 */
.L_x_9263:
        /* <DEDUP_REMOVED lines=29> */
.L_x_9270:
[----:B------:R-:W-:Y:S05]  /*0f10*/  BSYNC B2 ;  /* 0x0000000000027941 */ /* 0x000fea0003800000 */
.L_x_9269:
[----:B------:R-:W-:Y:S02]  /*0f20*/  IMAD.MOV.U32 R16, RZ, RZ, R2 ;  /* 0x000000ffff107224 */ /* 0x000fe400078e0002 */
[----:B------:R-:W-:Y:S02]  /*0f30*/  IMAD.MOV.U32 R17, RZ, RZ, R3 ;  /* 0x000000ffff117224 */ /* 0x000fe400078e0003 */
.L_x_9268:
[----:B------:R-:W-:Y:S05]  /*0f40*/  BSYNC B1 ;  /* 0x0000000000017941 */ /* 0x000fea0003800000 */
.L_x_9267:
        /* <DEDUP_REMOVED lines=27> */
.L_x_9274:
[----:B------:R-:W-:Y:S05]  /*1100*/  BSYNC B2 ;  /* 0x0000000000027941 */ /* 0x000fea0003800000 */
.L_x_9273:
[----:B------:R-:W-:Y:S02]  /*1110*/  IMAD.MOV.U32 R18, RZ, RZ, R2 ;  /* 0x000000ffff127224 */ /* 0x000fe400078e0002 */
[----:B------:R-:W-:Y:S02]  /*1120*/  IMAD.MOV.U32 R19, RZ, RZ, R3 ;  /* 0x000000ffff137224 */ /* 0x000fe400078e0003 */
.L_x_9272:
[----:B------:R-:W-:Y:S05]  /*1130*/  BSYNC B1 ;  /* 0x0000000000017941 */ /* 0x000fea0003800000 */
.L_x_9271:
[----:B------:R-:W-:-:S04]  /*1140*/  IMAD.MOV.U32 R2, RZ, RZ, 0x8 ;  /* 0x00000008ff027424 */ /* 0x000fc800078e00ff */
[----:B------:R-:W-:-:S06]  /*1150*/  IMAD.WIDE.U32 R2, R53, R2, c[0x0][0x180] ;  /* 0x0000600035027625 */ /* 0x000fcc00078e0002 */
[----:B------:R-:W-:-:S05]  /*1160*/  IMAD.WIDE R2, R51, 0x10, R2 ;  /* 0x0000001033027825 */ /* 0x000fca00078e0202 */
[----:B------:R-:W-:Y:S04]  /*1170*/  STG.E.128 [R2.64], R8 ;  /* 0x0000000802007986 */ /* 0x000fe8000c101d04 */
[----:B------:R-:W-:Y:S04]  /*1180*/  STG.E.128 [R2.64+0x800], R36 ;  /* 0x0008002402007986 */ /* 0x000fe8000c101d04 */
[----:B------:R-:W-:Y:S04]  /*1190*/  STG.E.128 [R2.64+0x1000], R20 ;  /* 0x0010001402007986 */ /* 0x000fe8000c101d04 */
[----:B------:R-:W-:Y:S01]  /*11a0*/  STG.E.128 [R2.64+0x1800], R16 ;  /* 0x0018001002007986 */ /* 0x000fe2000c101d04 */
[----:B------:R-:W-:Y:S05]  /*11b0*/  EXIT ;  /* 0x000000000000794d */ /* 0x000fea0003800000 */
.L_x_9242:
[----:B------:R-:W0:Y:S01]  /*11c0*/  S2R R34, SR_TID.X ;  /* 0x0000000000227919 */ /* 0x000e220000002100 */
[----:B------:R-:W-:Y:S01]  /*11d0*/  CS2R R4, SRZ ;  /* 0x0000000000047805 */ /* 0x000fe2000001ff00 */
[----:B------:R-:W-:Y:S01]  /*11e0*/  CS2R R36, SRZ ;  /* 0x0000000000247805 */ /* 0x000fe2000001ff00 */
[----:B0-----:R-:W-:-:S02]  /*11f0*/  ISETP.GE.AND P1, PT, R34, R51, PT ;  /* 0x000000332200720c */ /* 0x001fc40003f26270 */
[----:B------:R-:W-:-:S11]  /*1200*/  MOV R0, R34 ;  /* 0x0000002200007202 */ /* 0x000fd60000000f00 */
[----:B------:R-:W-:Y:S01]  /*1210*/  @!P1 IMAD.IADD R16, R53, 0x1, R0 ;  /* 0x0000000135109824 */ /* 0x000fe200078e0200 */
[----:B------:R-:W-:Y:S01]  /*1220*/  @!P1 IADD3 R0, R0, 0x80, RZ ;  /* 0x0000008000009810 */ /* 0x000fe20007ffe0ff */
[----:B------:R-:W-:Y:S01]  /*1230*/  CS2R R6, SRZ ;  /* 0x0000000000067805 */ /* 0x000fe2000001ff00 */
[----:B------:R-:W-:Y:S01]  /*1240*/  CS2R R8, SRZ ;  /* 0x0000000000087805 */ /* 0x000fe2000001ff00 */
        /* <DEDUP_REMOVED lines=9> */
[----:B------:R-:W-:Y:S01]  /*12e0*/  @!P5 IMAD.IADD R26, R53, 0x1, R0 ;  /* 0x00000001351ad824 */ /* 0x000fe200078e0200 */
[----:B------:R-:W-:-:S04]  /*12f0*/  @!P5 IADD3 R0, R0, 0x80, RZ ;  /* 0x000000800000d810 */ /* 0x000fc80007ffe0ff */
[----:B------:R-:W-:-:S13]  /*1300*/  ISETP.GE.AND P6, PT, R0, R51, PT ;  /* 0x000000330000720c */ /* 0x000fda0003fc6270 */
[----:B------:R-:W-:Y:S01]  /*1310*/  @!P6 IMAD.IADD R30, R53, 0x1, R0 ;  /* 0x00000001351ee824 */ /* 0x000fe200078e0200 */
[----:B------:R-:W-:-:S04]  /*1320*/  @!P6 IADD3 R0, R0, 0x80, RZ ;  /* 0x000000800000e810 */ /* 0x000fc80007ffe0ff */
[----:B------:R-:W-:-:S13]  /*1330*/  ISETP.GE.AND P0, PT, R0, R51, PT ;  /* 0x000000330000720c */ /* 0x000fda0003f06270 */
[----:B------:R-:W-:Y:S02]  /*1340*/  @!P0 IADD3 R38, R53, R0, RZ ;  /* 0x0000000035268210 */ /* 0x000fe40007ffe0ff */
        /* <DEDUP_REMOVED lines=9> */
[----:B------:R-:W-:-:S04]  /*13e0*/  @!P5 IMAD.WIDE.U32 R24, R26, R27, c[0x0][0x188] ;  /* 0x000062001a18d625 */ /* 0x000fc800078e001b */
[----:B------:R-:W-:Y:S01]  /*13f0*/  @!P5 IMAD.WIDE.U32 R26, R26, R27, c[0x0][0x190] ;  /* 0x000064001a1ad625 */ /* 0x000fe200078e001b */
[----:B------:R2:W5:Y:S04]  /*1400*/  @!P5 LDG.E.64 R6, [R24.64] ;  /* 0x000000041806d981 */ /* 0x000568000c1e1b00 */
[----:B------:R3:W5:Y:S03]  /*1410*/  @!P5 LDG.E.64 R8, [R26.64] ;  /* 0x000000041a08d981 */ /* 0x000766000c1e1b00 */
[----:B------:R-:W-:Y:S02]  /*1420*/  @!P4 IADD3 R35, R53, R0, RZ ;  /* 0x000000003523c210 */ /* 0x000fe40007ffe0ff */
[----:B------:R-:W-:-:S04]  /*1430*/  @!P4 IADD3 R0, R0, 0x80, RZ ;  /* 0x000000800000c810 */ /* 0x000fc80007ffe0ff */
[----:B------:R-:W-:Y:S02]  /*1440*/  ISETP.GE.AND P5, PT, R0, R51, PT ;  /* 0x000000330000720c */ /* 0x000fe40003fa6270 */
[----:B------:R-:W-:Y:S01]  /*1450*/  @!P6 MOV R31, 0x8 ;  /* 0x00000008001fe802 */ /* 0x000fe20000000f00 */
[----:B------:R-:W-:Y:S02]  /*1460*/  @!P0 IMAD.MOV.U32 R39, RZ, RZ, 0x8 ;  /* 0x00000008ff278424 */ /* 0x000fe400078e00ff */
[----:B------:R-:W-:Y:S02]  /*1470*/  @!P2 IMAD.MOV.U32 R43, RZ, RZ, 0x8 ;  /* 0x00000008ff2ba424 */ /* 0x000fe400078e00ff */
[----:B------:R-:W-:Y:S01]  /*1480*/  @!P3 IMAD.MOV.U32 R3, RZ, RZ, 0x8 ;  /* 0x00000008ff03b424 */ /* 0x000fe200078e00ff */
[----:B0-----:R-:W-:Y:S01]  /*1490*/  CS2R R14, SRZ ;  /* 0x00000000000e7805 */ /* 0x001fe2000001ff00 */
[CC--:B------:R-:W-:Y:S01]  /*14a0*/  @!P6 IMAD.WIDE.U32 R28, R30.reuse, R31.reuse, c[0x0][0x188] ;  /* 0x000062001e1ce625 */ /* 0x0c0fe200078e001f */
[----:B-1----:R-:W-:Y:S01]  /*14b0*/  CS2R R16, SRZ ;  /* 0x0000000000107805 */ /* 0x002fe2000001ff00 */
[----:B------:R-:W-:Y:S01]  /*14c0*/  CS2R R20, SRZ ;  /* 0x0000000000147805 */ /* 0x000fe2000001ff00 */
[----:B------:R-:W-:Y:S01]  /*14d0*/  CS2R R22, SRZ ;  /* 0x0000000000167805 */ /* 0x000fe2000001ff00 */
[----:B------:R-:W-:Y:S01]  /*14e0*/  @!P6 IMAD.WIDE.U32 R30, R30, R31, c[0x0][0x190] ;  /* 0x000064001e1ee625 */ /* 0x000fe200078e001f */
[----:B------:R-:W-:Y:S01]  /*14f0*/  @!P5 MOV R47, 0x8 ;  /* 0x00000008002fd802 */ /* 0x000fe20000000f00 */
[----:B------:R0:W5:Y:S02]  /*1500*/  @!P6 LDG.E.64 R10, [R28.64] ;  /* 0x000000041c0ae981 */ /* 0x000164000c1e1b00 */
[----:B------:R-:W-:Y:S01]  /*1510*/  @!P0 IMAD.WIDE.U32 R32, R38, R39, c[0x0][0x188] ;  /* 0x0000620026208625 */ /* 0x000fe200078e0027 */
[----:B--2---:R-:W-:Y:S01]  /*1520*/  CS2R R24, SRZ ;  /* 0x0000000000187805 */ /* 0x004fe2000001ff00 */
[----:B------:R1:W5:Y:S02]  /*1530*/  @!P6 LDG.E.64 R12, [R30.64] ;  /* 0x000000041e0ce981 */ /* 0x000364000c1e1b00 */
[----:B------:R-:W-:Y:S01]  /*1540*/  @!P2 IMAD.WIDE.U32 R40, R42, R43, c[0x0][0x188] ;  /* 0x000062002a28a625 */ /* 0x000fe200078e002b */
[----:B---3--:R-:W-:Y:S01]  /*1550*/  CS2R R26, SRZ ;  /* 0x00000000001a7805 */ /* 0x008fe2000001ff00 */
[----:B------:R2:W5:Y:S02]  /*1560*/  @!P0 LDG.E.64 R14, [R32.64] ;  /* 0x00000004200e8981 */ /* 0x000564000c1e1b00 */
[----:B------:R-:W-:-:S04]  /*1570*/  @!P0 IMAD.WIDE.U32 R38, R38, R39, c[0x0][0x190] ;  /* 0x0000640026268625 */ /* 0x000fc800078e0027 */
[----:B------:R-:W-:Y:S01]  /*1580*/  @!P3 IMAD.WIDE.U32 R44, R2, R3, c[0x0][0x188] ;  /* 0x00006200022cb625 */ /* 0x000fe200078e0003 */
[----:B------:R3:W5:Y:S03]  /*1590*/  @!P2 LDG.E.64 R18, [R40.64] ;  /* 0x000000042812a981 */ /* 0x000766000c1e1b00 */
[----:B------:R-:W-:Y:S01]  /*15a0*/  @!P2 IMAD.WIDE.U32 R42, R42, R43, c[0x0][0x190] ;  /* 0x000064002a2aa625 */ /* 0x000fe200078e002b */
[----:B------:R4:W5:Y:S03]  /*15b0*/  @!P0 LDG.E.64 R16, [R38.64] ;  /* 0x0000000426108981 */ /* 0x000966000c1e1b00 */
[----:B------:R-:W-:Y:S01]  /*15c0*/  @!P4 IMAD.MOV.U32 R46, RZ, RZ, 0x8 ;  /* 0x00000008ff2ec424 */ /* 0x000fe200078e00ff */
[----:B------:R4:W5:Y:S01]  /*15d0*/  @!P2 LDG.E.64 R20, [R42.64] ;  /* 0x000000042a14a981 */ /* 0x000962000c1e1b00 */
[----:B------:R-:W-:Y:S01]  /*15e0*/  @!P5 IMAD.IADD R0, R53, 0x1, R0 ;  /* 0x000000013500d824 */ /* 0x000fe200078e0200 */
[----:B0-----:R-:W-:Y:S01]  /*15f0*/  CS2R R28, SRZ ;  /* 0x00000000001c7805 */ /* 0x001fe2000001ff00 */
[----:B-1----:R-:W-:Y:S01]  /*1600*/  CS2R R30, SRZ ;  /* 0x00000000001e7805 */ /* 0x002fe2000001ff00 */
[----:B------:R0:W5:Y:S01]  /*1610*/  @!P3 LDG.E.64 R22, [R44.64] ;  /* 0x000000042c16b981 */ /* 0x000162000c1e1b00 */
[----:B--2---:R-:W-:Y:S01]  /*1620*/  CS2R R32, SRZ ;  /* 0x0000000000207805 */ /* 0x004fe2000001ff00 */
[----:B---3--:R-:W-:-:S04]  /*1630*/  @!P3 IMAD.WIDE.U32 R40, R2, R3, c[0x0][0x190] ;  /* 0x000064000228b625 */ /* 0x008fc800078e0003 */
[CC--:B----4-:R-:W-:Y:S01]  /*1640*/  @!P4 IMAD.WIDE.U32 R42, R35.reuse, R46.reuse, c[0x0][0x188] ;  /* 0x00006200232ac625 */ /* 0x0d0fe200078e002e */
[----:B------:R1:W5:Y:S03]  /*1650*/  @!P3 LDG.E.64 R24, [R40.64] ;  /* 0x000000042818b981 */ /* 0x000366000c1e1b00 */
[----:B0-----:R-:W-:Y:S01]  /*1660*/  @!P4 IMAD.WIDE.U32 R44, R35, R46, c[0x0][0x190] ;  /* 0x00006400232cc625 */ /* 0x001fe200078e002e */
[----:B------:R1:W5:Y:S03]  /*1670*/  @!P4 LDG.E.64 R26, [R42.64] ;  /* 0x000000042a1ac981 */ /* 0x000366000c1e1b00 */
[CC--:B------:R-:W-:Y:S01]  /*1680*/  @!P5 IMAD.WIDE.U32 R2, R0.reuse, R47.reuse, c[0x0][0x188] ;  /* 0x000062000002d625 */ /* 0x0c0fe200078e002f */
[----:B------:R1:W5:Y:S03]  /*1690*/  @!P4 LDG.E.64 R28, [R44.64] ;  /* 0x000000042c1cc981 */ /* 0x000366000c1e1b00 */
[----:B------:R-:W-:Y:S01]  /*16a0*/  @!P5 IMAD.WIDE.U32 R38, R0, R47, c[0x0][0x190] ;  /* 0x000064000026d625 */ /* 0x000fe200078e002f */
[----:B------:R1:W5:Y:S04]  /*16b0*/  @!P5 LDG.E.64 R30, [R2.64] ;  /* 0x00000004021ed981 */ /* 0x000368000c1e1b00 */
[----:B------:R1:W5:Y:S01]  /*16c0*/  @!P5 LDG.E.64 R32, [R38.64] ;  /* 0x000000042620d981 */ /* 0x000362000c1e1b00 */
[----:B------:R-:W-:Y:S01]  /*16d0*/  BSSY B1, `(.L_x_9275) ;  /* 0x000001f000017945 */ /* 0x000fe20003800000 */
[----:B------:R-:W-:Y:S05]  /*16e0*/  @P1 BRA `(.L_x_9276) ;  /* 0x000001d000001947 */ /* 0x000fea0003800000 */
[----:B-----5:R-:W0:Y:S01]  /*16f0*/  DSETP.GT.AND P0, PT, R36, c[0x0][0x170], PT ;  /* 0x00005c002400762a */ /* 0x020e220003f04000 */
[----:B-1----:R-:W-:-:S05]  /*1700*/  CS2R R38, SRZ ;  /* 0x0000000000267805 */ /* 0x002fca000001ff00 */
        /* <DEDUP_REMOVED lines=22> */
[----:B------:R-:W-:Y:S02]  /*1870*/  MOV R0, 0x1890 ;  /* 0x0000189000007802 */ /* 0x000fe40000000f00 */
[----:B------:R-:W-:Y:S05]  /*1880*/  CALL.REL.NOINC `($__internal_4_$__cuda_sm20_div_rn_f64_full) ;  /* 0x0000135000007944 */ /* 0x000fea0003c00000 */
.L_x_9278:
[----:B------:R-:W-:Y:S05]  /*1890*/  BSYNC B2 ;  /* 0x0000000000027941 */ /* 0x000fea0003800000 */
.L_x_9277:
[----:B------:R-:W-:Y:S02]  /*18a0*/  IMAD.MOV.U32 R38, RZ, RZ, R2 ;  /* 0x000000ffff267224 */ /* 0x000fe400078e0002 */
[----:B------:R-:W-:Y:S02]  /*18b0*/  IMAD.MOV.U32 R39, RZ, RZ, R3 ;  /* 0x000000ffff277224 */ /* 0x000fe400078e0003 */
.L_x_9276:
[----:B------:R-:W-:Y:S05]  /*18c0*/  BSYNC B1 ;  /* 0x0000000000017941 */ /* 0x000fea0003800000 */
.L_x_9275:
        /* <DEDUP_REMOVED lines=8> */
[----:B-1----:R-:W0:Y:S01]  /*1950*/  DADD R2, -R8, 1 ;  /* 0x3ff0000008027429 */ /* 0x002e220000000100 */
        /* <DEDUP_REMOVED lines=22> */
.L_x_9282:
[----:B------:R-:W-:Y:S05]  /*1ac0*/  BSYNC B2 ;  /* 0x0000000000027941 */ /* 0x000fea0003800000 */
.L_x_9281:
[----:B------:R-:W-:Y:S01]  /*1ad0*/  MOV R36, R2 ;  /* 0x0000000200247202 */ /* 0x000fe20000000f00 */
[----:B------:R-:W-:Y:S02]  /*1ae0*/  IMAD.MOV.U32 R37, RZ, RZ, R3 ;  /* 0x000000ffff257224 */ /* 0x000fe400078e0003 */
.L_x_9280:
[----:B------:R-:W-:Y:S05]  /*1af0*/  BSYNC B1 ;  /* 0x0000000000017941 */ /* 0x000fea0003800000 */
.L_x_9279:
        /* <DEDUP_REMOVED lines=31> */
.L_x_9286:
[----:B------:R-:W-:Y:S05]  /*1cf0*/  BSYNC B2 ;  /* 0x0000000000027941 */ /* 0x000fea0003800000 */
.L_x_9285:
[----:B------:R-:W-:Y:S01]  /*1d00*/  IMAD.MOV.U32 R6, RZ, RZ, R2 ;  /* 0x000000ffff067224 */ /* 0x000fe200078e0002 */
[----:B------:R-:W-:Y:S02]  /*1d10*/  MOV R7, R3 ;  /* 0x0000000300077202 */ /* 0x000fe40000000f00 */
.L_x_9284:
[----:B------:R-:W-:Y:S05]  /*1d20*/  BSYNC B1 ;  /* 0x0000000000017941 */ /* 0x000fea0003800000 */
.L_x_9283:
        /* <DEDUP_REMOVED lines=31> */
.L_x_9290:
[----:B------:R-:W-:Y:S05]  /*1f20*/  BSYNC B2 ;  /* 0x0000000000027941 */ /* 0x000fea0003800000 */
.L_x_9289:
[----:B------:R-:W-:Y:S02]  /*1f30*/  IMAD.MOV.U32 R8, RZ, RZ, R2 ;  /* 0x000000ffff087224 */ /* 0x000fe400078e0002 */
[----:B------:R-:W-:Y:S02]  /*1f40*/  IMAD.MOV.U32 R9, RZ, RZ, R3 ;  /* 0x000000ffff097224 */ /* 0x000fe400078e0003 */
.L_x_9288:
[----:B------:R-:W-:Y:S05]  /*1f50*/  BSYNC B1 ;  /* 0x0000000000017941 */ /* 0x000fea0003800000 */
.L_x_9287:
        /* <DEDUP_REMOVED lines=31> */
.L_x_9294:
[----:B------:R-:W-:Y:S05]  /*2150*/  BSYNC B2 ;  /* 0x0000000000027941 */ /* 0x000fea0003800000 */
.L_x_9293:
[----:B------:R-:W-:Y:S02]  /*2160*/  IMAD.MOV.U32 R10, RZ, RZ, R2 ;  /* 0x000000ffff0a7224 */ /* 0x000fe400078e0002 */
[----:B------:R-:W-:Y:S02]  /*2170*/  IMAD.MOV.U32 R11, RZ, RZ, R3 ;  /* 0x000000ffff0b7224 */ /* 0x000fe400078e0003 */
.L_x_9292:
[----:B------:R-:W-:Y:S05]  /*2180*/  BSYNC B1 ;  /* 0x0000000000017941 */ /* 0x000fea0003800000 */
.L_x_9291:
        /* <DEDUP_REMOVED lines=31> */
.L_x_9298:
[----:B------:R-:W-:Y:S05]  /*2380*/  BSYNC B2 ;  /* 0x0000000000027941 */ /* 0x000fea0003800000 */
.L_x_9297:
[----:B------:R-:W-:Y:S01]  /*2390*/  MOV R12, R2 ;  /* 0x00000002000c7202 */ /* 0x000fe20000000f00 */
[----:B------:R-:W-:Y:S02]  /*23a0*/  IMAD.MOV.U32 R13, RZ, RZ, R3 ;  /* 0x000000ffff0d7224 */ /* 0x000fe400078e0003 */
.L_x_9296:
[----:B------:R-:W-:Y:S05]  /*23b0*/  BSYNC B1 ;  /* 0x0000000000017941 */ /* 0x000fea0003800000 */
.L_x_9295:
        /* <DEDUP_REMOVED lines=31> */
.L_x_9302:
[----:B------:R-:W-:Y:S05]  /*25b0*/  BSYNC B2 ;  /* 0x0000000000027941 */ /* 0x000fea0003800000 */
.L_x_9301:
[----:B------:R-:W-:Y:S01]  /*25c0*/  IMAD.MOV.U32 R14, RZ, RZ, R2 ;  /* 0x000000ffff0e7224 */ /* 0x000fe200078e0002 */
[----:B------:R-:W-:Y:S02]  /*25d0*/  MOV R15, R3 ;  /* 0x00000003000f7202 */ /* 0x000fe40000000f00 */
.L_x_9300:
[----:B------:R-:W-:Y:S05]  /*25e0*/  BSYNC B1 ;  /* 0x0000000000017941 */ /* 0x000fea0003800000 */
.L_x_9299:
        /* <DEDUP_REMOVED lines=31> */
.L_x_9306:
[----:B------:R-:W-:Y:S05]  /*27e0*/  BSYNC B2 ;  /* 0x0000000000027941 */ /* 0x000fea0003800000 */
.L_x_9305:
[----:B------:R-:W-:Y:S02]  /*27f0*/  IMAD.MOV.U32 R16, RZ, RZ, R2 ;  /* 0x000000ffff107224 */ /* 0x000fe400078e0002 */
[----:B------:R-:W-:Y:S02]  /*2800*/  IMAD.MOV.U32 R17, RZ, RZ, R3 ;  /* 0x000000ffff117224 */ /* 0x000fe400078e0003 */
.L_x_9304:
[----:B------:R-:W-:Y:S05]  /*2810*/  BSYNC B1 ;  /* 0x0000000000017941 */ /* 0x000fea0003800000 */
.L_x_9303:
[----:B-1----:R-:W0:Y:S01]  /*2820*/  @!P1 S2R R2, SR_TID.X ;  /* 0x0000000000029919 */ /* 0x002e220000002100 */
[----:B------:R-:W-:Y:S01]  /*2830*/  @!P1 MOV R3, 0x8 ;  /* 0x0000000800039802 */ /* 0x000fe20000000f00 */
[----:B------:R-:W-:Y:S01]  /*2840*/  @!P1 IMAD.MOV.U32 R34, RZ, RZ, R35 ;  /* 0x000000ffff229224 */ /* 0x000fe200078e0023 */
[----:B------:R-:W-:Y:S01]  /*2850*/  BSSY B0, `(.L_x_9307) ;  /* 0x0000030000007945 */ /* 0x000fe20003800000 */
[----:B------:R-:W-:Y:S03]  /*2860*/  BSSY B1, `(.L_x_9308) ;  /* 0x0000028000017945 */ /* 0x000fe60003800000 */
[----:B------:R-:W-:Y:S01]  /*2870*/  ISETP.GE.AND P0, PT, R34, R51, PT ;  /* 0x000000332200720c */ /* 0x000fe20003f06270 */
[----:B0-----:R-:W-:-:S04]  /*2880*/  @!P1 IMAD.IADD R2, R53, 0x1, R2 ;  /* 0x0000000135029824 */ /* 0x001fc800078e0202 */
[----:B------:R-:W-:-:S05]  /*2890*/  @!P1 IMAD.WIDE.U32 R2, R2, R3, c[0x0][0x180] ;  /* 0x0000600002029625 */ /* 0x000fca00078e0003 */
[----:B------:R0:W-:Y:S03]  /*28a0*/  @!P1 STG.E.64 [R2.64], R38 ;  /* 0x0000002602009986 */ /* 0x0001e6000c101b04 */
[----:B------:R-:W-:Y:S05]  /*28b0*/  @P0 BRA `(.L_x_9309) ;  /* 0x000000c000000947 */ /* 0x000fea0003800000 */
[----:B0-----:R-:W-:Y:S01]  /*28c0*/  HFMA2.MMA R3, -RZ, RZ, 0, 4.76837158203125e-07 ;  /* 0x00000008ff037435 */ /* 0x001fe200000001ff */
[----:B------:R-:W-:Y:S01]  /*28d0*/  IMAD.IADD R2, R53, 0x1, R34 ;  /* 0x0000000135027824 */ /* 0x000fe200078e0222 */
[----:B------:R-:W-:-:S04]  /*28e0*/  IADD3 R34, R34, 0x80, RZ ;  /* 0x0000008022227810 */ /* 0x000fc80007ffe0ff */
[----:B------:R-:W-:-:S04]  /*28f0*/  ISETP.GE.AND P0, PT, R34, R51, PT ;  /* 0x000000332200720c */ /* 0x000fc80003f06270 */
[----:B------:R-:W-:-:S05]  /*2900*/  IMAD.WIDE.U32 R2, R2, R3, c[0x0][0x180] ;  /* 0x0000600002027625 */ /* 0x000fca00078e0003 */
[----:B-----5:R0:W-:Y:S04]  /*2910*/  STG.E.64 [R2.64], R36 ;  /* 0x0000002402007986 */ /* 0x0201e8000c101b04 */
[----:B------:R-:W-:Y:S05]  /*2920*/  @P0 BRA `(.L_x_9310) ;  /* 0x000000c000000947 */ /* 0x000fea0003800000 */
[----:B0-----:R-:W-:Y:S01]  /*2930*/  IMAD.IADD R2, R53, 0x1, R34 ;  /* 0x0000000135027824 */ /* 0x001fe200078e0222 */
[----:B------:R-:W-:Y:S01]  /*2940*/  IADD3 R34, R34, 0x80, RZ ;  /* 0x0000008022227810 */ /* 0x000fe20007ffe0ff */
[----:B------:R-:W-:-:S04]  /*2950*/  IMAD.MOV.U32 R3, RZ, RZ, 0x8 ;  /* 0x00000008ff037424 */ /* 0x000fc800078e00ff */
[----:B------:R-:W-:-:S05]  /*2960*/  IMAD.WIDE.U32 R2, R2, R3, c[0x0][0x180] ;  /* 0x0000600002027625 */ /* 0x000fca00078e0003 */
[----:B------:R0:W-:Y:S02]  /*2970*/  STG.E.64 [R2.64], R6 ;  /* 0x0000000602007986 */ /* 0x0001e4000c101b04 */
.L_x_9309:
[----:B------:R-:W-:-:S13]  /*2980*/  ISETP.GE.AND P0, PT, R34, R51, PT ;  /* 0x000000332200720c */ /* 0x000fda0003f06270 */
[----:B------:R-:W-:Y:S05]  /*2990*/  @P0 BRA `(.L_x_9311) ;  /* 0x000000c000000947 */ /* 0x000fea0003800000 */
[----:B0-----:R-:W-:Y:S01]  /*29a0*/  MOV R3, 0x8 ;  /* 0x0000000800037802 */ /* 0x001fe20000000f00 */
[----:B------:R-:W-:Y:S01]  /*29b0*/  IMAD.IADD R2, R53, 0x1, R34 ;  /* 0x0000000135027824 */ /* 0x000fe200078e0222 */
[----:B------:R-:W-:-:S03]  /*29c0*/  IADD3 R34, R34, 0x80, RZ ;  /* 0x0000008022227810 */ /* 0x000fc60007ffe0ff */
[----:B------:R-:W-:-:S05]  /*29d0*/  IMAD.WIDE.U32 R2, R2, R3, c[0x0][0x180] ;  /* 0x0000600002027625 */ /* 0x000fca00078e0003 */
[----:B-----5:R0:W-:Y:S02]  /*29e0*/  STG.E.64 [R2.64], R8 ;  /* 0x0000000802007986 */ /* 0x0201e4000c101b04 */
.L_x_9310:
[----:B------:R-:W-:-:S13]  /*29f0*/  ISETP.GE.AND P0, PT, R34, R51, PT ;  /* 0x000000332200720c */ /* 0x000fda0003f06270 */
[----:B------:R-:W-:Y:S05]  /*2a00*/  @P0 BRA `(.L_x_9312) ;  /* 0x000000d000000947 */ /* 0x000fea0003800000 */
[----:B0-----:R-:W-:Y:S01]  /*2a10*/  IMAD.IADD R2, R53, 0x1, R34 ;  /* 0x0000000135027824 */ /* 0x001fe200078e0222 */
[----:B------:R-:W-:Y:S01]  /*2a20*/  IADD3 R34, R34, 0x80, RZ ;  /* 0x0000008022227810 */ /* 0x000fe20007ffe0ff */
[----:B------:R-:W-:-:S04]  /*2a30*/  IMAD.MOV.U32 R3, RZ, RZ, 0x8 ;  /* 0x00000008ff037424 */ /* 0x000fc800078e00ff */
[----:B------:R-:W-:-:S05]  /*2a40*/  IMAD.WIDE.U32 R2, R2, R3, c[0x0][0x180] ;  /* 0x0000600002027625 */ /* 0x000fca00078e0003 */
[----:B------:R0:W-:Y:S02]  /*2a50*/  STG.E.64 [R2.64], R10 ;  /* 0x0000000a02007986 */ /* 0x0001e4000c101b04 */
.L_x_9311:
[----:B------:R-:W-:-:S13]  /*2a60*/  ISETP.GE.AND P0, PT, R34, R51, PT ;  /* 0x000000332200720c */ /* 0x000fda0003f06270 */
[----:B------:R-:W-:Y:S01]  /*2a70*/  @P0 BREAK B1 ;  /* 0x0000000000010942 */ /* 0x000fe20003800000 */
[----:B------:R-:W-:Y:S05]  /*2a80*/  @P0 BRA `(.L_x_9313) ;  /* 0x000000c000000947 */ /* 0x000fea0003800000 */
[----:B0-----:R-:W-:Y:S01]  /*2a90*/  HFMA2.MMA R3, -RZ, RZ, 0, 4.76837158203125e-07 ;  /* 0x00000008ff037435 */ /* 0x001fe200000001ff */
[----:B------:R-:W-:Y:S01]  /*2aa0*/  IMAD.IADD R2, R53, 0x1, R34 ;  /* 0x0000000135027824 */ /* 0x000fe200078e0222 */
[----:B------:R-:W-:-:S08]  /*2ab0*/  IADD3 R34, R34, 0x80, RZ ;  /* 0x0000008022227810 */ /* 0x000fd00007ffe0ff */
[----:B------:R-:W-:-:S05]  /*2ac0*/  IMAD.WIDE.U32 R2, R2, R3, c[0x0][0x180] ;  /* 0x0000600002027625 */ /* 0x000fca00078e0003 */
[----:B-----5:R0:W-:Y:S02]  /*2ad0*/  STG.E.64 [R2.64], R12 ;  /* 0x0000000c02007986 */ /* 0x0201e4000c101b04 */
.L_x_9312:
[----:B------:R-:W-:Y:S05]  /*2ae0*/  BSYNC B1 ;  /* 0x0000000000017941 */ /* 0x000fea0003800000 */
.L_x_9308:
[----:B------:R-:W-:-:S13]  /*2af0*/  ISETP.GE.AND P0, PT, R34, R51, PT ;  /* 0x000000332200720c */ /* 0x000fda0003f06270 */
[----:B0-----:R-:W-:Y:S01]  /*2b00*/  @!P0 IMAD.IADD R2, R53, 0x1, R34 ;  /* 0x0000000135028824 */ /* 0x001fe200078e0222 */
[----:B------:R-:W-:Y:S01]  /*2b10*/  @!P0 IADD3 R34, R34, 0x80, RZ ;  /* 0x0000008022228810 */ /* 0x000fe20007ffe0ff */
[----:B------:R-:W-:-:S04]  /*2b20*/  @!P0 IMAD.MOV.U32 R3, RZ, RZ, 0x8 ;  /* 0x00000008ff038424 */ /* 0x000fc800078e00ff */
[----:B------:R-:W-:-:S05]  /*2b30*/  @!P0 IMAD.WIDE.U32 R2, R2, R3, c[0x0][0x180] ;  /* 0x0000600002028625 */ /* 0x000fca00078e0003 */
[----:B------:R0:W-:Y:S02]  /*2b40*/  @!P0 STG.E.64 [R2.64], R14 ;  /* 0x0000000e02008986 */ /* 0x0001e4000c101b04 */
.L_x_9313:
[----:B------:R-:W-:Y:S05]  /*2b50*/  BSYNC B0 ;  /* 0x0000000000007941 */ /* 0x000fea0003800000 */
.L_x_9307:
[----:B------:R-:W-:Y:S01]  /*2b60*/  WARPSYNC 0xffffffff ;  /* 0xffffffff00007948 */ /* 0x000fe20003800000 */
[----:B------:R-:W-:-:S13]  /*2b70*/  ISETP.GE.AND P0, PT, R34, R51, PT ;  /* 0x000000332200720c */ /* 0x000fda0003f06270 */
[----:B------:R-:W-:Y:S05]  /*2b80*/  @P0 EXIT ;  /* 0x000000000000094d */ /* 0x000fea0003800000 */
[----:B0-----:R-:W-:Y:S01]  /*2b90*/  MOV R3, 0x8 ;  /* 0x0000000800037802 */ /* 0x001fe20000000f00 */
[----:B------:R-:W-:-:S04]  /*2ba0*/  IMAD.IADD R2, R53, 0x1, R34 ;  /* 0x0000000135027824 */ /* 0x000fc800078e0222 */
[----:B------:R-:W-:-:S05]  /*2bb0*/  IMAD.WIDE.U32 R2, R2, R3, c[0x0][0x180] ;  /* 0x0000600002027625 */ /* 0x000fca00078e0003 */
[----:B-----5:R-:W-:Y:S01]  /*2bc0*/  STG.E.64 [R2.64], R16 ;  /* 0x0000001002007986 */ /* 0x020fe2000c101b04 */
[----:B------:R-:W-:Y:S05]  /*2bd0*/  EXIT ;  /* 0x000000000000794d */ /* 0x000fea0003800000 */
        .weak           $__internal_4_$__cuda_sm20_div_rn_f64_full
        .type           $__internal_4_$__cuda_sm20_div_rn_f64_full,@function
        .size           $__internal_4_$__cuda_sm20_div_rn_f64_full,(.L_x_13734 - $__internal_4_$__cuda_sm20_div_rn_f64_full)
$__internal_4_$__cuda_sm20_div_rn_f64_full:
[C---:B------:R-:W-:Y:S01]  /*2be0*/  FSETP.GEU.AND P0, PT, |R2|.reuse, 1.469367938527859385e-39, PT ;  /* 0x001000000200780b */ /* 0x040fe20003f0e200 */
[----:B------:R-:W-:Y:S01]  /*2bf0*/  IMAD.MOV.U32 R40, RZ, RZ, R4 ;  /* 0x000000ffff287224 */ /* 0x000fe200078e0004 */
[----:B------:R-:W-:Y:S01]  /*2c00*/  LOP3.LUT R42, R2, 0x800fffff, RZ, 0xc0, !PT ;  /* 0x800fffff022a7812 */ /* 0x000fe200078ec0ff */
[----:B------:R-:W-:Y:S01]  /*2c10*/  IMAD.MOV.U32 R41, RZ, RZ, R2 ;  /* 0x000000ffff297224 */ /* 0x000fe200078e0002 */
[C---:B------:R-:W-:Y:S01]  /*2c20*/  FSETP.GEU.AND P3, PT, |R5|.reuse, 1.469367938527859385e-39, PT ;  /* 0x001000000500780b */ /* 0x040fe20003f6e200 */
[----:B------:R-:W-:Y:S01]  /*2c30*/  IMAD.MOV.U32 R54, RZ, RZ, 0x1ca00000 ;  /* 0x1ca00000ff367424 */ /* 0x000fe200078e00ff */
[----:B------:R-:W-:Y:S01]  /*2c40*/  LOP3.LUT R43, R42, 0x3ff00000, RZ, 0xfc, !PT ;  /* 0x3ff000002a2b7812 */ /* 0x000fe200078efcff */
[----:B------:R-:W-:Y:S01]  /*2c50*/  IMAD.MOV.U32 R42, RZ, RZ, R4 ;  /* 0x000000ffff2a7224 */ /* 0x000fe200078e0004 */
[----:B------:R-:W-:Y:S01]  /*2c60*/  MOV R4, R3 ;  /* 0x0000000300047202 */ /* 0x000fe20000000f00 */
[----:B------:R-:W-:Y:S01]  /*2c70*/  BSSY B0, `(.L_x_9314) ;  /* 0x0000058000007945 */ /* 0x000fe20003800000 */
[----:B------:R-:W-:Y:S01]  /*2c80*/  LOP3.LUT R50, R2, 0x7ff00000, RZ, 0xc0, !PT ;  /* 0x7ff0000002327812 */ /* 0x000fe200078ec0ff */
[----:B------:R-:W-:Y:S01]  /*2c90*/  IMAD.MOV.U32 R2, RZ, RZ, 0x1 ;  /* 0x00000001ff027424 */ /* 0x000fe200078e00ff */
[----:B------:R-:W-:Y:S01]  /*2ca0*/  LOP3.LUT R52, R5, 0x7ff00000, RZ, 0xc0, !PT ;  /* 0x7ff0000005347812 */ /* 0x000fe200078ec0ff */
[----:B------:R-:W0:-:S03]  /*2cb0*/  @!P0 DMUL R42, R40, 8.98846567431157953865e+307 ;  /* 0x7fe00000282a8828 */ /* 0x000e060000000000 */
[----:B------:R-:W-:Y:S02]  /*2cc0*/  ISETP.GE.U32.AND P2, PT, R52, R50, PT ;  /* 0x000000323400720c */ /* 0x000fe40003f46070 */
[----:B------:R-:W-:Y:S01]  /*2cd0*/  @!P3 LOP3.LUT R44, R41, 0x7ff00000, RZ, 0xc0, !PT ;  /* 0x7ff00000292cb812 */ /* 0x000fe200078ec0ff */
[----:B0-----:R-:W0:Y:S01]  /*2ce0*/  MUFU.RCP64H R3, R43 ;  /* 0x0000002b00037308 */ /* 0x001e220000001800 */
[----:B------:R-:W-:Y:S02]  /*2cf0*/  SEL R47, R54, 0x63400000, !P2 ;  /* 0x63400000362f7807 */ /* 0x000fe40005000000 */
[----:B------:R-:W-:-:S04]  /*2d00*/  @!P3 ISETP.GE.U32.AND P4, PT, R52, R44, PT ;  /* 0x0000002c3400b20c */ /* 0x000fc80003f86070 */
[----:B------:R-:W-:-:S04]  /*2d10*/  @!P3 SEL R46, R54, 0x63400000, !P4 ;  /* 0x63400000362eb807 */ /* 0x000fc80006000000 */
[----:B------:R-:W-:Y:S01]  /*2d20*/  @!P3 LOP3.LUT R46, R46, 0x80000000, R5, 0xf8, !PT ;  /* 0x800000002e2eb812 */ /* 0x000fe200078ef805 */
[----:B0-----:R-:W0:-:S06]  /*2d30*/  DFMA R44, R2, -R42, 1 ;  /* 0x3ff00000022c742b */ /* 0x001e0c000000082a */
[----:B0-----:R0:W1:Y:S02]  /*2d40*/  DFMA R48, R44, R44, R44 ;  /* 0x0000002c2c30722b */ /* 0x001064000000002c */
[----:B0-----:R-:W-:Y:S01]  /*2d50*/  LOP3.LUT R45, R47, 0x800fffff, R5, 0xf8, !PT ;  /* 0x800fffff2f2d7812 */ /* 0x001fe200078ef805 */
[----:B------:R-:W-:Y:S01]  /*2d60*/  IMAD.MOV.U32 R44, RZ, RZ, R4 ;  /* 0x000000ffff2c7224 */ /* 0x000fe200078e0004 */
[----:B------:R-:W-:Y:S02]  /*2d70*/  @!P3 LOP3.LUT R47, R46, 0x100000, RZ, 0xfc, !PT ;  /* 0x001000002e2fb812 */ /* 0x000fe400078efcff */
[----:B------:R-:W-:Y:S01]  /*2d80*/  @!P3 MOV R46, RZ ;  /* 0x000000ff002eb202 */ /* 0x000fe20000000f00 */
[----:B-1----:R-:W0:-:S05]  /*2d90*/  DFMA R2, R2, R48, R2 ;  /* 0x000000300202722b */ /* 0x002e0a0000000002 */
[----:B------:R-:W-:-:S04]  /*2da0*/  @!P3 DFMA R44, R44, 2, -R46 ;  /* 0x400000002c2cb82b */ /* 0x000fc8000000082e */
[----:B0-----:R-:W0:-:S06]  /*2db0*/  DFMA R46, R2, -R42, 1 ;  /* 0x3ff00000022e742b */ /* 0x001e0c000000082a */
[----:B0-----:R-:W0:-:S06]  /*2dc0*/  DFMA R2, R2, R46, R2 ;  /* 0x0000002e0202722b */ /* 0x001e0c0000000002 */
[----:B0-----:R-:W0:-:S06]  /*2dd0*/  DMUL R46, R2, R44 ;  /* 0x0000002c022e7228 */ /* 0x001e0c0000000000 */
[----:B0-----:R-:W0:-:S06]  /*2de0*/  DFMA R48, R46, -R42, R44 ;  /* 0x8000002a2e30722b */ /* 0x001e0c000000002c */
[----:B0-----:R0:W1:Y:S02]  /*2df0*/  DFMA R46, R2, R48, R46 ;  /* 0x00000030022e722b */ /* 0x001064000000002e */
[----:B0-----:R-:W-:Y:S01]  /*2e00*/  IMAD.MOV.U32 R48, RZ, RZ, R52 ;  /* 0x000000ffff307224 */ /* 0x001fe200078e0034 */
[----:B------:R-:W-:Y:S01]  /*2e10*/  @!P3 LOP3.LUT R48, R45, 0x7ff00000, RZ, 0xc0, !PT ;  /* 0x7ff000002d30b812 */ /* 0x000fe200078ec0ff */
[----:B------:R-:W-:Y:S01]  /*2e20*/  IMAD.MOV.U32 R49, RZ, RZ, R50 ;  /* 0x000000ffff317224 */ /* 0x000fe200078e0032 */
[----:B------:R-:W-:Y:S02]  /*2e30*/  @!P0 LOP3.LUT R49, R43, 0x7ff00000, RZ, 0xc0, !PT ;  /* 0x7ff000002b318812 */ /* 0x000fe400078ec0ff */
[----:B------:R-:W-:-:S04]  /*2e40*/  IADD3 R2, R48, -0x1, RZ ;  /* 0xffffffff30027810 */ /* 0x000fc80007ffe0ff */
[----:B------:R-:W-:Y:S02]  /*2e50*/  ISETP.GT.U32.AND P0, PT, R2, 0x7feffffe, PT ;  /* 0x7feffffe0200780c */ /* 0x000fe40003f04070 */
[----:B------:R-:W-:-:S04]  /*2e60*/  IADD3 R2, R49, -0x1, RZ ;  /* 0xffffffff31027810 */ /* 0x000fc80007ffe0ff */
[----:B------:R-:W-:-:S13]  /*2e70*/  ISETP.GT.U32.OR P0, PT, R2, 0x7feffffe, P0 ;  /* 0x7feffffe0200780c */ /* 0x000fda0000704470 */
[----:B------:R-:W-:Y:S05]  /*2e80*/  @P0 BRA `(.L_x_9315) ;  /* 0x000001e000000947 */ /* 0x000fea0003800000 */
[----:B-1----:R-:W-:Y:S01]  /*2e90*/  LOP3.LUT R2, R41, 0x7ff00000, RZ, 0xc0, !PT ;  /* 0x7ff0000029027812 */ /* 0x002fe200078ec0ff */
[----:B------:R-:W-:-:S03]  /*2ea0*/  IMAD.MOV.U32 R4, RZ, RZ, RZ ;  /* 0x000000ffff047224 */ /* 0x000fc600078e00ff */
[CC--:B------:R-:W-:Y:S02]  /*2eb0*/  IADD3 R48, R52.reuse, -R2.reuse, RZ ;  /* 0x8000000234307210 */ /* 0x0c0fe40007ffe0ff */
[----:B------:R-:W-:Y:S02]  /*2ec0*/  ISETP.GE.U32.AND P0, PT, R52, R2, PT ;  /* 0x000000023400720c */ /* 0x000fe40003f06070 */
[----:B------:R-:W-:Y:S02]  /*2ed0*/  IMNMX R48, R48, -0x46a00000, !PT ;  /* 0xb960000030307817 */ /* 0x000fe40007800200 */
[----:B------:R-:W-:Y:S02]  /*2ee0*/  SEL R2, R54, 0x63400000, !P0 ;  /* 0x6340000036027807 */ /* 0x000fe40004000000 */
[----:B------:R-:W-:-:S05]  /*2ef0*/  IMNMX R48, R48, 0x46a00000, PT ;  /* 0x46a0000030307817 */ /* 0x000fca0003800200 */
[----:B------:R-:W-:-:S05]  /*2f00*/  IMAD.IADD R48, R48, 0x1, -R2 ;  /* 0x0000000130307824 */ /* 0x000fca00078e0a02 */
[----:B------:R-:W-:-:S06]  /*2f10*/  IADD3 R5, R48, 0x7fe00000, RZ ;  /* 0x7fe0000030057810 */ /* 0x000fcc0007ffe0ff */
[----:B------:R-:W0:-:S10]  /*2f20*/  DMUL R2, R46, R4 ;  /* 0x000000042e027228 */ /* 0x000e140000000000 */
        /* <DEDUP_REMOVED lines=16> */
[----:B------:R-:W-:-:S04]  /*3030*/  FSEL R2, R42, R3, !P0 ;  /* 0x000000032a027208 */ /* 0x000fc80004000000 */
[----:B------:R-:W-:Y:S01]  /*3040*/  MOV R3, R2 ;  /* 0x0000000200037202 */ /* 0x000fe20000000f00 */
[----:B------:R-:W-:Y:S01]  /*3050*/  IMAD.MOV.U32 R2, RZ, RZ, R40 ;  /* 0x000000ffff027224 */ /* 0x000fe200078e0028 */
[----:B------:R-:W-:Y:S05]  /*3060*/  BRA `(.L_x_9316) ;  /* 0x0000018000007947 */ /* 0x000fea0003800000 */
.L_x_9315:
[----:B-1----:R-:W0:-:S14]  /*3070*/  DSETP.NAN.AND P0, PT, R4, R4, PT ;  /* 0x000000040400722a */ /* 0x002e1c0003f08000 */
[----:B0-----:R-:W-:Y:S05]  /*3080*/  @P0 BRA `(.L_x_9317) ;  /* 0x0000013000000947 */ /* 0x001fea0003800000 */
[----:B------:R-:W0:-:S14]  /*3090*/  DSETP.NAN.AND P0, PT, R40, R40, PT ;  /* 0x000000282800722a */ /* 0x000e1c0003f08000 */
[----:B0-----:R-:W-:Y:S05]  /*30a0*/  @P0 BRA `(.L_x_9318) ;  /* 0x000000d000000947 */ /* 0x001fea0003800000 */
[----:B------:R-:W-:Y:S01]  /*30b0*/  ISETP.NE.AND P0, PT, R48, R49, PT ;  /* 0x000000313000720c */ /* 0x000fe20003f05270 */
[----:B------:R-:W-:Y:S01]  /*30c0*/  IMAD.MOV.U32 R2, RZ, RZ, 0x0 ;  /* 0x00000000ff027424 */ /* 0x000fe200078e00ff */
[----:B------:R-:W-:-:S11]  /*30d0*/  MOV R3, 0xfff80000 ;  /* 0xfff8000000037802 */ /* 0x000fd60000000f00 */
[----:B------:R-:W-:Y:S05]  /*30e0*/  @!P0 BRA `(.L_x_9316) ;  /* 0x0000010000008947 */ /* 0x000fea0003800000 */
[----:B------:R-:W-:Y:S02]  /*30f0*/  ISETP.NE.AND P0, PT, R48, 0x7ff00000, PT ;  /* 0x7ff000003000780c */ /* 0x000fe40003f05270 */
[----:B------:R-:W-:Y:S02]  /*3100*/  LOP3.LUT R2, R5, 0x80000000, R41, 0x48, !PT ;  /* 0x8000000005027812 */ /* 0x000fe400078e4829 */
[----:B------:R-:W-:-:S13]  /*3110*/  ISETP.EQ.OR P0, PT, R49, RZ, !P0 ;  /* 0x000000ff3100720c */ /* 0x000fda0004702670 */
[----:B------:R-:W-:Y:S01]  /*3120*/  @P0 LOP3.LUT R4, R2, 0x7ff00000, RZ, 0xfc, !PT ;  /* 0x7ff0000002040812 */ /* 0x000fe200078efcff */
[----:B------:R-:W-:Y:S02]  /*3130*/  @!P0 IMAD.MOV.U32 R3, RZ, RZ, R2 ;  /* 0x000000ffff038224 */ /* 0x000fe400078e0002 */
[----:B------:R-:W-:Y:S01]  /*3140*/  @!P0 IMAD.MOV.U32 R2, RZ, RZ, RZ ;  /* 0x000000ffff028224 */ /* 0x000fe200078e00ff */
[----:B------:R-:W-:Y:S01]  /*3150*/  @P0 MOV R2, RZ ;  /* 0x000000ff00020202 */ /* 0x000fe20000000f00 */
[----:B------:R-:W-:Y:S01]  /*3160*/  @P0 IMAD.MOV.U32 R3, RZ, RZ, R4 ;  /* 0x000000ffff030224 */ /* 0x000fe200078e0004 */
[----:B------:R-:W-:Y:S05]  /*3170*/  BRA `(.L_x_9316) ;  /* 0x0000007000007947 */ /* 0x000fea0003800000 */
.L_x_9318:
[----:B------:R-:W-:-:S05]  /*3180*/  LOP3.LUT R2, R41, 0x80000, RZ, 0xfc, !PT ;  /* 0x0008000029027812 */ /* 0x000fca00078efcff */
[----:B------:R-:W-:Y:S01]  /*3190*/  IMAD.MOV.U32 R3, RZ, RZ, R2 ;  /* 0x000000ffff037224 */ /* 0x000fe200078e0002 */
[----:B------:R-:W-:Y:S01]  /*31a0*/  MOV R2, R40 ;  /* 0x0000002800027202 */ /* 0x000fe20000000f00 */
[----:B------:R-:W-:Y:S05]  /*31b0*/  BRA `(.L_x_9316) ;  /* 0x0000003000007947 */ /* 0x000fea0003800000 */
.L_x_9317:
[----:B------:R-:W-:-:S05]  /*31c0*/  LOP3.LUT R2, R5, 0x80000, RZ, 0xfc, !PT ;  /* 0x0008000005027812 */ /* 0x000fca00078efcff */
[----:B------:R-:W-:Y:S02]  /*31d0*/  IMAD.MOV.U32 R3, RZ, RZ, R2 ;  /* 0x000000ffff037224 */ /* 0x000fe400078e0002 */
[----:B------:R-:W-:Y:S02]  /*31e0*/  IMAD.MOV.U32 R2, RZ, RZ, R4 ;  /* 0x000000ffff027224 */ /* 0x000fe400078e0004 */
.L_x_9316:
[----:B------:R-:W-:Y:S05]  /*31f0*/  BSYNC B0 ;  /* 0x0000000000007941 */ /* 0x000fea0003800000 */
.L_x_9314:
[----:B------:R-:W-:Y:S01]  /*3200*/  MOV R4, R0 ;  /* 0x0000000000047202 */ /* 0x000fe20000000f00 */
[----:B------:R-:W-:-:S04]  /*3210*/  IMAD.MOV.U32 R5, RZ, RZ, 0x0 ;  /* 0x00000000ff057424 */ /* 0x000fc800078e00ff */
[----:B------:R-:W-:Y:S05]  /*3220*/  RET.REL.NODEC R4 `(_ZN2at6native29vectorized_elementwise_kernelILi2EZZZNS0_26logit_backward_kernel_cudaERNS_18TensorIteratorBaseERKN3c106ScalarEENKUlvE_clEvENKUlvE_clEvEUlddE0_St5arrayIPcLm3EEEEviT0_T1_) ;  /* 0xffffcdd004007950 */ /* 0x000fea0003c3ffff */
.L_x_9319:
        /* <DEDUP_REMOVED lines=13> */
.L_x_13734:


//--------------------- .text._ZN2at6native29vectorized_elementwise_kernelILi4EZZZNS0_26logit_backward_kernel_cudaERNS_18TensorIteratorBaseERKN3c106ScalarEENKUlvE_clEvENKUlvE_clEvEUlddE0_St5arrayIPcLm3EEEEviT0_T1_ --------------------------
	.section	.text._ZN2at6native29vectorized_elementwise_kernelILi4EZZZNS0_26logit_backward_kernel_cudaERNS_18TensorIteratorBaseERKN3c106ScalarEENKUlvE_clEvENKUlvE_clEvEUlddE0_St5arrayIPcLm3EEEEviT0_T1_,"ax",@progbits
	.sectioninfo	@"SHI_REGISTERS=57"
	.align	128
        .global         _ZN2at6native29vectorized_elementwise_kernelILi4EZZZNS0_26logit_backward_kernel_cudaERNS_18TensorIteratorBaseERKN3c106ScalarEENKUlvE_clEvENKUlvE_clEvEUlddE0_St5arrayIPcLm3EEEEviT0_T1_
        .type           _ZN2at6native29vectorized_elementwise_kernelILi4EZZZNS0_26logit_backward_kernel_cudaERNS_18TensorIteratorBaseERKN3c106ScalarEENKUlvE_clEvENKUlvE_clEvEUlddE0_St5arrayIPcLm3EEEEviT0_T1_,@function
        .size           _ZN2at6native29vectorized_elementwise_kernelILi4EZZZNS0_26logit_backward_kernel_cudaERNS_18TensorIteratorBaseERKN3c106ScalarEENKUlvE_clEvENKUlvE_clEvEUlddE0_St5arrayIPcLm3EEEEviT0_T1_,(.L_x_13735 - _ZN2at6native29vectorized_elementwise_kernelILi4EZZZNS0_26logit_backward_kernel_cudaERNS_18TensorIteratorBaseERKN3c106ScalarEENKUlvE_clEvENKUlvE_clEvEUlddE0_St5arrayIPcLm3EEEEviT0_T1_)
        .other          _ZN2at6native29vectorized_elementwise_kernelILi4EZZZNS0_26logit_backward_kernel_cudaERNS_18TensorIteratorBaseERKN3c106ScalarEENKUlvE_clEvENKUlvE_clEvEUlddE0_St5arrayIPcLm3EEEEviT0_T1_,@"STO_CUDA_ENTRY STV_DEFAULT"
_ZN2at6native29vectorized_elementwise_kernelILi4EZZZNS0_26logit_backward_kernel_cudaERNS_18TensorIteratorBaseERKN3c106ScalarEENKUlvE_clEvENKUlvE_clEvEUlddE0_St5arrayIPcLm3EEEEviT0_T1_:
.text._ZN2at6native29vectorized_elementwise_kernelILi4EZZZNS0_26logit_backward_kernel_cudaERNS_18TensorIteratorBaseERKN3c106ScalarEENKUlvE_clEvENKUlvE_clEvEUlddE0_St5arrayIPcLm3EEEEviT0_T1_:
        /* <DEDUP_REMOVED lines=48> */
[----:B------:R-:W-:Y:S05]  /*0300*/  CALL.REL.NOINC `($__internal_5_$__cuda_sm20_div_rn_f64_full) ;  /* 0x000028d000007944 */ /* 0x000fea0003c00000 */
.L_x_9324:
[----:B------:R-:W-:Y:S05]  /*0310*/  BSYNC B2 ;  /* 0x0000000000027941 */ /* 0x000fea0003800000 */
.L_x_9323:
[----:B------:R-:W-:Y:S01]  /*0320*/  MOV R8, R2 ;  /* 0x0000000200087202 */ /* 0x000fe20000000f00 */
[----:B------:R-:W-:Y:S02]  /*0330*/  IMAD.MOV.U32 R9, RZ, RZ, R3 ;  /* 0x000000ffff097224 */ /* 0x000fe400078e0003 */
.L_x_9322:
[----:B0-----:R-:W-:Y:S05]  /*0340*/  BSYNC B1 ;  /* 0x0000000000017941 */ /* 0x001fea0003800000 */
.L_x_9321:
        /* <DEDUP_REMOVED lines=26> */
[----:B------:R-:W-:Y:S05]  /*04f0*/  CALL.REL.NOINC `($__internal_5_$__cuda_sm20_div_rn_f64_full) ;  /* 0x000026e000007944 */ /* 0x000fea0003c00000 */
.L_x_9328:
[----:B------:R-:W-:Y:S05]  /*0500*/  BSYNC B2 ;  /* 0x0000000000027941 */ /* 0x000fea0003800000 */
.L_x_9327:
[----:B------:R-:W-:Y:S01]  /*0510*/  IMAD.MOV.U32 R10, RZ, RZ, R2 ;  /* 0x000000ffff0a7224 */ /* 0x000fe200078e0002 */
[----:B------:R-:W-:Y:S02]  /*0520*/  MOV R11, R3 ;  /* 0x00000003000b7202 */ /* 0x000fe40000000f00 */
.L_x_9326:
[----:B------:R-:W-:Y:S05]  /*0530*/  BSYNC B1 ;  /* 0x0000000000017941 */ /* 0x000fea0003800000 */
.L_x_9325:
        /* <DEDUP_REMOVED lines=29> */
.L_x_9332:
[----:B------:R-:W-:Y:S05]  /*0710*/  BSYNC B2 ;  /* 0x0000000000027941 */ /* 0x000fea0003800000 */
.L_x_9331:
[----:B------:R-:W-:Y:S02]  /*0720*/  IMAD.MOV.U32 R36, RZ, RZ, R2 ;  /* 0x000000ffff247224 */ /* 0x000fe400078e0002 */
[----:B------:R-:W-:Y:S02]  /*0730*/  IMAD.MOV.U32 R37, RZ, RZ, R3 ;  /* 0x000000ffff257224 */ /* 0x000fe400078e0003 */
.L_x_9330:
[----:B------:R-:W-:Y:S05]  /*0740*/  BSYNC B1 ;  /* 0x0000000000017941 */ /* 0x000fea0003800000 */
.L_x_9329:
        /* <DEDUP_REMOVED lines=27> */
.L_x_9336:
[----:B------:R-:W-:Y:S05]  /*0900*/  BSYNC B2 ;  /* 0x0000000000027941 */ /* 0x000fea0003800000 */
.L_x_9335:
[----:B------:R-:W-:Y:S02]  /*0910*/  IMAD.MOV.U32 R38, RZ, RZ, R2 ;  /* 0x000000ffff267224 */ /* 0x000fe400078e0002 */
[----:B------:R-:W-:Y:S02]  /*0920*/  IMAD.MOV.U32 R39, RZ, RZ, R3 ;  /* 0x000000ffff277224 */ /* 0x000fe400078e0003 */
.L_x_9334:
[----:B------:R-:W-:Y:S05]  /*0930*/  BSYNC B1 ;  /* 0x0000000000017941 */ /* 0x000fea0003800000 */
.L_x_9333:
        /* <DEDUP_REMOVED lines=28> */
[----:B------:R-:W-:Y:S05]  /*0b00*/  CALL.REL.NOINC `($__internal_5_$__cuda_sm20_div_rn_f64_full) ;  /* 0x000020d000007944 */ /* 0x000fea0003c00000 */
.L_x_9340:
[----:B------:R-:W-:Y:S05]  /*0b10*/  BSYNC B2 ;  /* 0x0000000000027941 */ /* 0x000fea0003800000 */
.L_x_9339:
[----:B------:R-:W-:Y:S01]  /*0b20*/  MOV R20, R2 ;  /* 0x0000000200147202 */ /* 0x000fe20000000f00 */
[----:B------:R-:W-:Y:S02]  /*0b30*/  IMAD.MOV.U32 R21, RZ, RZ, R3 ;  /* 0x000000ffff157224 */ /* 0x000fe400078e0003 */
.L_x_9338:
[----:B------:R-:W-:Y:S05]  /*0b40*/  BSYNC B1 ;  /* 0x0000000000017941 */ /* 0x000fea0003800000 */
.L_x_9337:
        /* <DEDUP_REMOVED lines=27> */
.L_x_9344:
[----:B------:R-:W-:Y:S05]  /*0d00*/  BSYNC B2 ;  /* 0x0000000000027941 */ /* 0x000fea0003800000 */
.L_x_9343:
[----:B------:R-:W-:Y:S01]  /*0d10*/  IMAD.MOV.U32 R22, RZ, RZ, R2 ;  /* 0x000000ffff167224 */ /* 0x000fe200078e0002 */
[----:B------:R-:W-:Y:S02]  /*0d20*/  MOV R23, R3 ;  /* 0x0000000300177202 */ /* 0x000fe40000000f00 */
.L_x_9342:
[----:B------:R-:W-:Y:S05]  /*0d30*/  BSYNC B1 ;  /* 0x0000000000017941 */ /* 0x000fea0003800000 */
.L_x_9341:
        /* <DEDUP_REMOVED lines=29> */
.L_x_9348:
[----:B------:R-:W-:Y:S05]  /*0f10*/  BSYNC B2 ;  /* 0x0000000000027941 */ /* 0x000fea0003800000 */
.L_x_9347:
[----:B------:R-:W-:Y:S02]  /*0f20*/  IMAD.MOV.U32 R16, RZ, RZ, R2 ;  /* 0x000000ffff107224 */ /* 0x000fe400078e0002 */
[----:B------:R-:W-:Y:S02]  /*0f30*/  IMAD.MOV.U32 R17, RZ, RZ, R3 ;  /* 0x000000ffff117224 */ /* 0x000fe400078e0003 */
.L_x_9346:
[----:B------:R-:W-:Y:S05]  /*0f40*/  BSYNC B1 ;  /* 0x0000000000017941 */ /* 0x000fea0003800000 */
.L_x_9345:
        /* <DEDUP_REMOVED lines=27> */
.L_x_9352:
[----:B------:R-:W-:Y:S05]  /*1100*/  BSYNC B2 ;  /* 0x0000000000027941 */ /* 0x000fea0003800000 */
.L_x_9351:
[----:B------:R-:W-:Y:S02]  /*1110*/  IMAD.MOV.U32 R18, RZ, RZ, R2 ;  /* 0x000000ffff127224 */ /* 0x000fe400078e0002 */
[----:B------:R-:W-:Y:S02]  /*1120*/  IMAD.MOV.U32 R19, RZ, RZ, R3 ;  /* 0x000000ffff137224 */ /* 0x000fe400078e0003 */
.L_x_9350:
[----:B------:R-:W-:Y:S05]  /*1130*/  BSYNC B1 ;  /* 0x0000000000017941 */ /* 0x000fea0003800000 */
.L_x_9349:
        /* <DEDUP_REMOVED lines=8> */
.L_x_9320:
        /* <DEDUP_REMOVED lines=108> */
[----:B------:R-:W-:Y:S05]  /*1880*/  CALL.REL.NOINC `($__internal_5_$__cuda_sm20_div_rn_f64_full) ;  /* 0x0000135000007944 */ /* 0x000fea0003c00000 */
.L_x_9356:
[----:B------:R-:W-:Y:S05]  /*1890*/  BSYNC B2 ;  /* 0x0000000000027941 */ /* 0x000fea0003800000 */
.L_x_9355:
[----:B------:R-:W-:Y:S02]  /*18a0*/  IMAD.MOV.U32 R38, RZ, RZ, R2 ;  /* 0x000000ffff267224 */ /* 0x000fe400078e0002 */
[----:B------:R-:W-:Y:S02]  /*18b0*/  IMAD.MOV.U32 R39, RZ, RZ, R3 ;  /* 0x000000ffff277224 */ /* 0x000fe400078e0003 */
.L_x_9354:
[----:B------:R-:W-:Y:S05]  /*18c0*/  BSYNC B1 ;  /* 0x0000000000017941 */ /* 0x000fea0003800000 */
.L_x_9353:
        /* <DEDUP_REMOVED lines=31> */
.L_x_9360:
[----:B------:R-:W-:Y:S05]  /*1ac0*/  BSYNC B2 ;  /* 0x0000000000027941 */ /* 0x000fea0003800000 */
.L_x_9359:
[----:B------:R-:W-:Y:S01]  /*1ad0*/  MOV R36, R2 ;  /* 0x0000000200247202 */ /* 0x000fe20000000f00 */
[----:B------:R-:W-:Y:S02]  /*1ae0*/  IMAD.MOV.U32 R37, RZ, RZ, R3 ;  /* 0x000000ffff257224 */ /* 0x000fe400078e0003 */
.L_x_9358:
[----:B------:R-:W-:Y:S05]  /*1af0*/  BSYNC B1 ;  /* 0x0000000000017941 */ /* 0x000fea0003800000 */
.L_x_9357:
        /* <DEDUP_REMOVED lines=31> */
.L_x_9364:
[----:B------:R-:W-:Y:S05]  /*1cf0*/  BSYNC B2 ;  /* 0x0000000000027941 */ /* 0x000fea0003800000 */
.L_x_9363:
[----:B------:R-:W-:Y:S01]  /*1d00*/  IMAD.MOV.U32 R6, RZ, RZ, R2 ;  /* 0x000000ffff067224 */ /* 0x000fe200078e0002 */
[----:B------:R-:W-:Y:S02]  /*1d10*/  MOV R7, R3 ;  /* 0x0000000300077202 */ /* 0x000fe40000000f00 */
.L_x_9362:
[----:B------:R-:W-:Y:S05]  /*1d20*/  BSYNC B1 ;  /* 0x0000000000017941 */ /* 0x000fea0003800000 */
.L_x_9361:
        /* <DEDUP_REMOVED lines=31> */
.L_x_9368:
[----:B------:R-:W-:Y:S05]  /*1f20*/  BSYNC B2 ;  /* 0x0000000000027941 */ /* 0x000fea0003800000 */
.L_x_9367:
[----:B------:R-:W-:Y:S02]  /*1f30*/  IMAD.MOV.U32 R8, RZ, RZ, R2 ;  /* 0x000000ffff087224 */ /* 0x000fe400078e0002 */
[----:B------:R-:W-:Y:S02]  /*1f40*/  IMAD.MOV.U32 R9, RZ, RZ, R3 ;  /* 0x000000ffff097224 */ /* 0x000fe400078e0003 */
.L_x_9366:
[----:B------:R-:W-:Y:S05]  /*1f50*/  BSYNC B1 ;  /* 0x0000000000017941 */ /* 0x000fea0003800000 */
.L_x_9365:
        /* <DEDUP_REMOVED lines=31> */
.L_x_9372:
[----:B------:R-:W-:Y:S05]  /*2150*/  BSYNC B2 ;  /* 0x0000000000027941 */ /* 0x000fea0003800000 */
.L_x_9371:
[----:B------:R-:W-:Y:S02]  /*2160*/  IMAD.MOV.U32 R10, RZ, RZ, R2 ;  /* 0x000000ffff0a7224 */ /* 0x000fe400078e0002 */
[----:B------:R-:W-:Y:S02]  /*2170*/  IMAD.MOV.U32 R11, RZ, RZ, R3 ;  /* 0x000000ffff0b7224 */ /* 0x000fe400078e0003 */
.L_x_9370:
[----:B------:R-:W-:Y:S05]  /*2180*/  BSYNC B1 ;  /* 0x0000000000017941 */ /* 0x000fea0003800000 */
.L_x_9369:
        /* <DEDUP_REMOVED lines=31> */
.L_x_9376:
[----:B------:R-:W-:Y:S05]  /*2380*/  BSYNC B2 ;  /* 0x0000000000027941 */ /* 0x000fea0003800000 */
.L_x_9375:
[----:B------:R-:W-:Y:S01]  /*2390*/  MOV R12, R2 ;  /* 0x00000002000c7202 */ /* 0x000fe20000000f00 */
[----:B------:R-:W-:Y:S02]  /*23a0*/  IMAD.MOV.U32 R13, RZ, RZ, R3 ;  /* 0x000000ffff0d7224 */ /* 0x000fe400078e0003 */
.L_x_9374:
[----:B------:R-:W-:Y:S05]  /*23b0*/  BSYNC B1 ;  /* 0x0000000000017941 */ /* 0x000fea0003800000 */
.L_x_9373:
        /* <DEDUP_REMOVED lines=31> */
.L_x_9380:
[----:B------:R-:W-:Y:S05]  /*25b0*/  BSYNC B2 ;  /* 0x0000000000027941 */ /* 0x000fea0003800000 */
.L_x_9379:
[----:B------:R-:W-:Y:S01]  /*25c0*/  IMAD.MOV.U32 R14, RZ, RZ, R2 ;  /* 0x000000ffff0e7224 */ /* 0x000fe200078e0002 */
[----:B------:R-:W-:Y:S02]  /*25d0*/  MOV R15, R3 ;  /* 0x00000003000f7202 */ /* 0x000fe40000000f00 */
.L_x_9378:
[----:B------:R-:W-:Y:S05]  /*25e0*/  BSYNC B1 ;  /* 0x0000000000017941 */ /* 0x000fea0003800000 */
.L_x_9377:
        /* <DEDUP_REMOVED lines=31> */
.L_x_9384:
[----:B------:R-:W-:Y:S05]  /*27e0*/  BSYNC B2 ;  /* 0x0000000000027941 */ /* 0x000fea0003800000 */
.L_x_9383:
[----:B------:R-:W-:Y:S02]  /*27f0*/  IMAD.MOV.U32 R16, RZ, RZ, R2 ;  /* 0x000000ffff107224 */ /* 0x000fe400078e0002 */
[----:B------:R-:W-:Y:S02]  /*2800*/  IMAD.MOV.U32 R17, RZ, RZ, R3 ;  /* 0x000000ffff117224 */ /* 0x000fe400078e0003 */
.L_x_9382:
[----:B------:R-:W-:Y:S05]  /*2810*/  BSYNC B1 ;  /* 0x0000000000017941 */ /* 0x000fea0003800000 */
.L_x_9381:
        /* <DEDUP_REMOVED lines=22> */
.L_x_9387:
[----:B------:R-:W-:-:S13]  /*2980*/  ISETP.GE.AND P0, PT, R34, R51, PT ;  /* 0x000000332200720c */ /* 0x000fda0003f06270 */
[----:B------:R-:W-:Y:S05]  /*2990*/  @P0 BRA `(.L_x_9389) ;  /* 0x000000c000000947 */ /* 0x000fea0003800000 */
[----:B0-----:R-:W-:Y:S01]  /*29a0*/  MOV R3, 0x8 ;  /* 0x0000000800037802 */ /* 0x001fe20000000f00 */
[----:B------:R-:W-:Y:S01]  /*29b0*/  IMAD.IADD R2, R53, 0x1, R34 ;  /* 0x0000000135027824 */ /* 0x000fe200078e0222 */
[----:B------:R-:W-:-:S03]  /*29c0*/  IADD3 R34, R34, 0x80, RZ ;  /* 0x0000008022227810 */ /* 0x000fc60007ffe0ff */
[----:B------:R-:W-:-:S05]  /*29d0*/  IMAD.WIDE.U32 R2, R2, R3, c[0x0][0x180] ;  /* 0x0000600002027625 */ /* 0x000fca00078e0003 */
[----:B-----5:R0:W-:Y:S02]  /*29e0*/  STG.E.64 [R2.64], R8 ;  /* 0x0000000802007986 */ /* 0x0201e4000c101b04 */
.L_x_9388:
[----:B------:R-:W-:-:S13]  /*29f0*/  ISETP.GE.AND P0, PT, R34, R51, PT ;  /* 0x000000332200720c */ /* 0x000fda0003f06270 */
[----:B------:R-:W-:Y:S05]  /*2a00*/  @P0 BRA `(.L_x_9390) ;  /* 0x000000d000000947 */ /* 0x000fea0003800000 */
[----:B0-----:R-:W-:Y:S01]  /*2a10*/  IMAD.IADD R2, R53, 0x1, R34 ;  /* 0x0000000135027824 */ /* 0x001fe200078e0222 */
[----:B------:R-:W-:Y:S01]  /*2a20*/  IADD3 R34, R34, 0x80, RZ ;  /* 0x0000008022227810 */ /* 0x000fe20007ffe0ff */
[----:B------:R-:W-:-:S04]  /*2a30*/  IMAD.MOV.U32 R3, RZ, RZ, 0x8 ;  /* 0x00000008ff037424 */ /* 0x000fc800078e00ff */
[----:B------:R-:W-:-:S05]  /*2a40*/  IMAD.WIDE.U32 R2, R2, R3, c[0x0][0x180] ;  /* 0x0000600002027625 */ /* 0x000fca00078e0003 */
[----:B------:R0:W-:Y:S02]  /*2a50*/  STG.E.64 [R2.64], R10 ;  /* 0x0000000a02007986 */ /* 0x0001e4000c101b04 */
.L_x_9389:
        /* <DEDUP_REMOVED lines=8> */
.L_x_9390:
[----:B------:R-:W-:Y:S05]  /*2ae0*/  BSYNC B1 ;  /* 0x0000000000017941 */ /* 0x000fea0003800000 */
.L_x_9386:
[----:B------:R-:W-:-:S13]  /*2af0*/  ISETP.GE.AND P0, PT, R34, R51, PT ;  /* 0x000000332200720c */ /* 0x000fda0003f06270 */
[----:B0-----:R-:W-:Y:S01]  /*2b00*/  @!P0 IMAD.IADD R2, R53, 0x1, R34 ;  /* 0x0000000135028824 */ /* 0x001fe200078e0222 */
[----:B------:R-:W-:Y:S01]  /*2b10*/  @!P0 IADD3 R34, R34, 0x80, RZ ;  /* 0x0000008022228810 */ /* 0x000fe20007ffe0ff */
[----:B------:R-:W-:-:S04]  /*2b20*/  @!P0 IMAD.MOV.U32 R3, RZ, RZ, 0x8 ;  /* 0x00000008ff038424 */ /* 0x000fc800078e00ff */
[----:B------:R-:W-:-:S05]  /*2b30*/  @!P0 IMAD.WIDE.U32 R2, R2, R3, c[0x0][0x180] ;  /* 0x0000600002028625 */ /* 0x000fca00078e0003 */
[----:B------:R0:W-:Y:S02]  /*2b40*/  @!P0 STG.E.64 [R2.64], R14 ;  /* 0x0000000e02008986 */ /* 0x0001e4000c101b04 */
.L_x_9391:
[----:B------:R-:W-:Y:S05]  /*2b50*/  BSYNC B0 ;  /* 0x0000000000007941 */ /* 0x000fea0003800000 */
.L_x_9385:
        /* <DEDUP_REMOVED lines=8> */
        .weak           $__internal_5_$__cuda_sm20_div_rn_f64_full
        .type           $__internal_5_$__cuda_sm20_div_rn_f64_full,@function
        .size           $__internal_5_$__cuda_sm20_div_rn_f64_full,(.L_x_13735 - $__internal_5_$__cuda_sm20_div_rn_f64_full)
$__internal_5_$__cuda_sm20_div_rn_f64_full:
        /* <DEDUP_REMOVED lines=73> */
.L_x_9393:
        /* <DEDUP_REMOVED lines=17> */
.L_x_9396:
[----:B------:R-:W-:-:S05]  /*3180*/  LOP3.LUT R2, R41, 0x80000, RZ, 0xfc, !PT ;  /* 0x0008000029027812 */ /* 0x000fca00078efcff */
[----:B------:R-:W-:Y:S01]  /*3190*/  IMAD.MOV.U32 R3, RZ, RZ, R2 ;  /* 0x000000ffff037224 */ /* 0x000fe200078e0002 */
[----:B------:R-:W-:Y:S01]  /*31a0*/  MOV R2, R40 ;  /* 0x0000002800027202 */ /* 0x000fe20000000f00 */
[----:B------:R-:W-:Y:S05]  /*31b0*/  BRA `(.L_x_9394) ;  /* 0x0000003000007947 */ /* 0x000fea0003800000 */
.L_x_9395:
[----:B------:R-:W-:-:S05]  /*31c0*/  LOP3.LUT R2, R5, 0x80000, RZ, 0xfc, !PT ;  /* 0x0008000005027812 */ /* 0x000fca00078efcff */
[----:B------:R-:W-:Y:S02]  /*31d0*/  IMAD.MOV.U32 R3, RZ, RZ, R2 ;  /* 0x000000ffff037224 */ /* 0x000fe400078e0002 */
[----:B------:R-:W-:Y:S02]  /*31e0*/  IMAD.MOV.U32 R2, RZ, RZ, R4 ;  /* 0x000000ffff027224 */ /* 0x000fe400078e0004 */
.L_x_9394:
[----:B------:R-:W-:Y:S05]  /*31f0*/  BSYNC B0 ;  /* 0x0000000000007941 */ /* 0x000fea0003800000 */
.L_x_9392:
[----:B------:R-:W-:Y:S01]  /*3200*/  MOV R4, R0 ;  /* 0x0000000000047202 */ /* 0x000fe20000000f00 */
[----:B------:R-:W-:-:S04]  /*3210*/  IMAD.MOV.U32 R5, RZ, RZ, 0x0 ;  /* 0x00000000ff057424 */ /* 0x000fc800078e00ff */
[----:B------:R-:W-:Y:S05]  /*3220*/  RET.REL.NODEC R4 `(_ZN2at6native29vectorized_elementwise_kernelILi4EZZZNS0_26logit_backward_kernel_cudaERNS_18TensorIteratorBaseERKN3c106ScalarEENKUlvE_clEvENKUlvE_clEvEUlddE0_St5arrayIPcLm3EEEEviT0_T1_) ;  /* 0xffffcdd004007950 */ /* 0x000fea0003c3ffff */
.L_x_9397:
        /* <DEDUP_REMOVED lines=13> */
.L_x_13735:


//--------------------- .text._ZN2at6native29vectorized_elementwise_kernelILi8EZZZNS0_26logit_backward_kernel_cudaERNS_18TensorIteratorBaseERKN3c106ScalarEENKUlvE_clEvENKUlvE_clEvEUlddE0_St5arrayIPcLm3EEEEviT0_T1_ --------------------------
	.section	.text._ZN2at6native29vectorized_elementwise_kernelILi8EZZZNS0_26logit_backward_kernel_cudaERNS_18TensorIteratorBaseERKN3c106ScalarEENKUlvE_clEvENKUlvE_clEvEUlddE0_St5arrayIPcLm3EEEEviT0_T1_,"ax",@progbits
	.sectioninfo	@"SHI_REGISTERS=4"
	.align	128
        .global         _ZN2at6native29vectorized_elementwise_kernelILi8EZZZNS0_26logit_backward_kernel_cudaERNS_18TensorIteratorBaseERKN3c106ScalarEENKUlvE_clEvENKUlvE_clEvEUlddE0_St5arrayIPcLm3EEEEviT0_T1_
        .type           _ZN2at6native29vectorized_elementwise_kernelILi8EZZZNS0_26logit_backward_kernel_cudaERNS_18TensorIteratorBaseERKN3c106ScalarEENKUlvE_clEvENKUlvE_clEvEUlddE0_St5arrayIPcLm3EEEEviT0_T1_,@function
        .size           _ZN2at6native29vectorized_elementwise_kernelILi8EZZZNS0_26logit_backward_kernel_cudaERNS_18TensorIteratorBaseERKN3c106ScalarEENKUlvE_clEvENKUlvE_clEvEUlddE0_St5arrayIPcLm3EEEEviT0_T1_,(.L_x_13818 - _ZN2at6native29vectorized_elementwise_kernelILi8EZZZNS0_26logit_backward_kernel_cudaERNS_18TensorIteratorBaseERKN3c106ScalarEENKUlvE_clEvENKUlvE_clEvEUlddE0_St5arrayIPcLm3EEEEviT0_T1_)
        .other          _ZN2at6native29vectorized_elementwise_kernelILi8EZZZNS0_26logit_backward_kernel_cudaERNS_18TensorIteratorBaseERKN3c106ScalarEENKUlvE_clEvENKUlvE_clEvEUlddE0_St5arrayIPcLm3EEEEviT0_T1_,@"STO_CUDA_ENTRY STV_DEFAULT"
_ZN2at6native29vectorized_elementwise_kernelILi8EZZZNS0_26logit_backward_kernel_cudaERNS_18TensorIteratorBaseERKN3c106ScalarEENKUlvE_clEvENKUlvE_clEvEUlddE0_St5arrayIPcLm3EEEEviT0_T1_:
.text._ZN2at6native29vectorized_elementwise_kernelILi8EZZZNS0_26logit_backward_kernel_cudaERNS_18TensorIteratorBaseERKN3c106ScalarEENKUlvE_clEvENKUlvE_clEvEUlddE0_St5arrayIPcLm3EEEEviT0_T1_:
[----:B------:R-:W-:Y:S02]  /*0000*/  MOV R1, c[0x0][0x28] ;  /* 0x00000a0000017a02 */ /* 0x000fe40000000f00 */
[----:B------:R-:W-:Y:S05]  /*0010*/  EXIT ;  /* 0x000000000000794d */ /* 0x000fea0003800000 */
.L_x_9398:
        /* <DEDUP_REMOVED lines=14> */
.L_x_13818:


//--------------------- .text._ZN2at6native18elementwise_kernelILi128ELi4EZNS0_15gpu_kernel_implIZZZNS0_26logit_backward_kernel_cudaERNS_18TensorIteratorBaseERKN3c106ScalarEENKUlvE_clEvENKUlvE_clEvEUlddE_EEvS4_RKT_EUliE_EEviT1_ --------------------------
	.section	.text._ZN2at6native18elementwise_kernelILi128ELi4EZNS0_15gpu_kernel_implIZZZNS0_26logit_backward_kernel_cudaERNS_18TensorIteratorBaseERKN3c106ScalarEENKUlvE_clEvENKUlvE_clEvEUlddE_EEvS4_RKT_EUliE_EEviT1_,"ax",@progbits
	.sectioninfo	@"SHI_REGISTERS=30"
	.align	128
        .global         _ZN2at6native18elementwise_kernelILi128ELi4EZNS0_15gpu_kernel_implIZZZNS0_26logit_backward_kernel_cudaERNS_18TensorIteratorBaseERKN3c106ScalarEENKUlvE_clEvENKUlvE_clEvEUlddE_EEvS4_RKT_EUliE_EEviT1_
        .type           _ZN2at6native18elementwise_kernelILi128ELi4EZNS0_15gpu_kernel_implIZZZNS0_26logit_backward_kernel_cudaERNS_18TensorIteratorBaseERKN3c106ScalarEENKUlvE_clEvENKUlvE_clEvEUlddE_EEvS4_RKT_EUliE_EEviT1_,@function
        .size           _ZN2at6native18elementwise_kernelILi128ELi4EZNS0_15gpu_kernel_implIZZZNS0_26logit_backward_kernel_cudaERNS_18TensorIteratorBaseERKN3c106ScalarEENKUlvE_clEvENKUlvE_clEvEUlddE_EEvS4_RKT_EUliE_EEviT1_,(.L_x_13736 - _ZN2at6native18elementwise_kernelILi128ELi4EZNS0_15gpu_kernel_implIZZZNS0_26logit_backward_kernel_cudaERNS_18TensorIteratorBaseERKN3c106ScalarEENKUlvE_clEvENKUlvE_clEvEUlddE_EEvS4_RKT_EUliE_EEviT1_)
        .other          _ZN2at6native18elementwise_kernelILi128ELi4EZNS0_15gpu_kernel_implIZZZNS0_26logit_backward_kernel_cudaERNS_18TensorIteratorBaseERKN3c106ScalarEENKUlvE_clEvENKUlvE_clEvEUlddE_EEvS4_RKT_EUliE_EEviT1_,@"STO_CUDA_ENTRY STV_DEFAULT"
_ZN2at6native18elementwise_kernelILi128ELi4EZNS0_15gpu_kernel_implIZZZNS0_26logit_backward_kernel_cudaERNS_18TensorIteratorBaseERKN3c106ScalarEENKUlvE_clEvENKUlvE_clEvEUlddE_EEvS4_RKT_EUliE_EEviT1_:
.text._ZN2at6native18elementwise_kernelILi128ELi4EZNS0_15gpu_kernel_implIZZZNS0_26logit_backward_kernel_cudaERNS_18TensorIteratorBaseERKN3c106ScalarEENKUlvE_clEvENKUlvE_clEvEUlddE_EEvS4_RKT_EUliE_EEviT1_:
        /* <DEDUP_REMOVED lines=263> */
.L_x_9401:
        /* <DEDUP_REMOVED lines=19> */
.L_x_9405:
[----:B------:R-:W2:Y:S02]  /*11a0*/  LDG.E.U8 R4, [R4.64] ;  /* 0x0000002404047981 */ /* 0x000ea4000c1e1100 */
[----:B--2---:R0:W1:Y:S01]  /*11b0*/  I2F.F64.U16 R18, R4 ;  /* 0x0000000400127312 */ /* 0x0040620000101800 */
[----:B------:R-:W-:Y:S05]  /*11c0*/  BRA `(.L_x_9407) ;  /* 0x00000df000007947 */ /* 0x000fea0003800000 */
.L_x_9404:
        /* <DEDUP_REMOVED lines=9> */
.L_x_9409:
[----:B------:R-:W2:Y:S02]  /*1260*/  LDG.E R4, [R4.64] ;  /* 0x0000002404047981 */ /* 0x000ea4000c1e1900 */
[----:B--2---:R0:W1:Y:S01]  /*1270*/  I2F.F64 R18, R4 ;  /* 0x0000000400127312 */ /* 0x0040620000201c00 */
[----:B------:R-:W-:Y:S05]  /*1280*/  BRA `(.L_x_9407) ;  /* 0x00000d3000007947 */ /* 0x000fea0003800000 */
.L_x_9408:
[----:B------:R-:W2:Y:S02]  /*1290*/  LDG.E.U16 R4, [R4.64] ;  /* 0x0000002404047981 */ /* 0x000ea4000c1e1500 */
[----:B--2---:R0:W1:Y:S01]  /*12a0*/  I2F.F64.S16 R18, R4 ;  /* 0x0000000400127312 */ /* 0x0040620000101c00 */
[----:B------:R-:W-:Y:S05]  /*12b0*/  BRA `(.L_x_9407) ;  /* 0x00000d0000007947 */ /* 0x000fea0003800000 */
.L_x_9403:
        /* <DEDUP_REMOVED lines=10> */
.L_x_9411:
[----:B------:R-:W2:Y:S02]  /*1360*/  LDG.E.U16 R0, [R4.64] ;  /* 0x0000002404007981 */ /* 0x000ea4000c1e1500 */
[----:B--2---:R-:W-:-:S05]  /*1370*/  HADD2.F32 R0, -RZ, R0.H0_H0 ;  /* 0x20000000ff007230 */ /* 0x004fca0000004100 */
[----:B------:R-:W-:-:S04]  /*1380*/  FMUL.FTZ R0, R0, 1 ;  /* 0x3f80000000007820 */ /* 0x000fc80000410000 */
[----:B------:R0:W1:Y:S01]  /*1390*/  F2F.F64.F32 R18, R0 ;  /* 0x0000000000127310 */ /* 0x0000620000201800 */
[----:B------:R-:W-:Y:S05]  /*13a0*/  BRA `(.L_x_9407) ;  /* 0x00000c1000007947 */ /* 0x000fea0003800000 */
.L_x_9410:
        /* <DEDUP_REMOVED lines=10> */
.L_x_9413:
[----:B------:R-:W2:Y:S02]  /*1450*/  LDG.E.U16 R4, [R4.64] ;  /* 0x0000002404047981 */ /* 0x000ea4000c1e1500 */
[----:B--2---:R-:W-:-:S05]  /*1460*/  HADD2.F32 R0, -RZ, R4.H0_H0 ;  /* 0x20000004ff007230 */ /* 0x004fca0000004100 */
[----:B------:R-:W-:-:S04]  /*1470*/  FMUL.FTZ R0, R0, 1 ;  /* 0x3f80000000007820 */ /* 0x000fc80000410000 */
[----:B------:R0:W1:Y:S01]  /*1480*/  F2F.F64.F32 R18, R0 ;  /* 0x0000000000127310 */ /* 0x0000620000201800 */
[----:B------:R-:W-:Y:S05]  /*1490*/  BRA `(.L_x_9407) ;  /* 0x00000b2000007947 */ /* 0x000fea0003800000 */
.L_x_9412:
[----:B------:R0:W5:Y:S01]  /*14a0*/  LDG.E.64 R18, [R4.64] ;  /* 0x0000002404127981 */ /* 0x000162000c1e1b00 */
[----:B------:R-:W-:Y:S05]  /*14b0*/  BRA `(.L_x_9407) ;  /* 0x00000b0000007947 */ /* 0x000fea0003800000 */
.L_x_9402:
        /* <DEDUP_REMOVED lines=13> */
.L_x_9416:
[----:B------:R0:W5:Y:S01]  /*1590*/  LDG.E.64 R18, [R4.64] ;  /* 0x0000002404127981 */ /* 0x000162000c1e1b00 */
[----:B------:R-:W-:Y:S05]  /*15a0*/  BRA `(.L_x_9407) ;  /* 0x00000a1000007947 */ /* 0x000fea0003800000 */
.L_x_9415:
        /* <DEDUP_REMOVED lines=28> */
.L_x_9418:
        /* <DEDUP_REMOVED lines=15> */
.L_x_9417:
[----:B------:R-:W2:Y:S02]  /*1860*/  LDG.E.U16 R0, [R4.64] ;  /* 0x0000002404007981 */ /* 0x000ea4000c1e1500 */
[----:B--2---:R-:W-:-:S05]  /*1870*/  PRMT R0, RZ, 0x5410, R0 ;  /* 0x00005410ff007816 */ /* 0x004fca0000000000 */
[----:B------:R-:W-:-:S04]  /*1880*/  FMUL.FTZ R0, R0, 1 ;  /* 0x3f80000000007820 */ /* 0x000fc80000410000 */
[----:B------:R0:W1:Y:S01]  /*1890*/  F2F.F64.F32 R18, R0 ;  /* 0x0000000000127310 */ /* 0x0000620000201800 */
[----:B------:R-:W-:Y:S05]  /*18a0*/  BRA `(.L_x_9407) ;  /* 0x0000071000007947 */ /* 0x000fea0003800000 */
.L_x_9414:
        /* <DEDUP_REMOVED lines=11> */
.L_x_9421:
        /* <DEDUP_REMOVED lines=21> */
.L_x_9425:
[----:B------:R-:W-:Y:S05]  /*1ab0*/  BSYNC B1 ;  /* 0x0000000000017941 */ /* 0x000fea0003800000 */
.L_x_9424:
[----:B------:R-:W-:Y:S01]  /*1ac0*/  LEA R5, R0, 0x3b800000, 0x17 ;  /* 0x3b80000000057811 */ /* 0x000fe200078eb8ff */
[----:B------:R-:W-:-:S05]  /*1ad0*/  IMAD.SHL.U32 R0, R3, 0x100000, RZ ;  /* 0x0010000003007824 */ /* 0x000fca00078e00ff */
[----:B------:R-:W-:Y:S02]  /*1ae0*/  LOP3.LUT R0, R5, R0, R6, 0xfe, !PT ;  /* 0x0000000005007212 */ /* 0x000fe400078efe06 */
.L_x_9423:
[----:B------:R-:W-:Y:S05]  /*1af0*/  BSYNC B0 ;  /* 0x0000000000007941 */ /* 0x000fea0003800000 */
.L_x_9422:
[----:B------:R-:W-:-:S04]  /*1b00*/  FMUL.FTZ R0, R0, 1 ;  /* 0x3f80000000007820 */ /* 0x000fc80000410000 */
[----:B------:R0:W1:Y:S01]  /*1b10*/  F2F.F64.F32 R18, R0 ;  /* 0x0000000000127310 */ /* 0x0000620000201800 */
[----:B------:R-:W-:Y:S05]  /*1b20*/  BRA `(.L_x_9407) ;  /* 0x0000049000007947 */ /* 0x000fea0003800000 */
.L_x_9420:
        /* <DEDUP_REMOVED lines=21> */
.L_x_9429:
[----:B------:R-:W-:Y:S05]  /*1c80*/  BSYNC B1 ;  /* 0x0000000000017941 */ /* 0x000fea0003800000 */
.L_x_9428:
[----:B------:R-:W-:Y:S01]  /*1c90*/  LEA R5, R0, 0x37800000, 0x17 ;  /* 0x3780000000057811 */ /* 0x000fe200078eb8ff */
[----:B------:R-:W-:-:S05]  /*1ca0*/  IMAD.SHL.U32 R0, R3, 0x200000, RZ ;  /* 0x0020000003007824 */ /* 0x000fca00078e00ff */
[----:B------:R-:W-:Y:S02]  /*1cb0*/  LOP3.LUT R0, R5, R0, R6, 0xfe, !PT ;  /* 0x0000000005007212 */ /* 0x000fe400078efe06 */
.L_x_9427:
[----:B------:R-:W-:Y:S05]  /*1cc0*/  BSYNC B0 ;  /* 0x0000000000007941 */ /* 0x000fea0003800000 */
.L_x_9426:
[----:B------:R-:W-:-:S04]  /*1cd0*/  FMUL.FTZ R0, R0, 1 ;  /* 0x3f80000000007820 */ /* 0x000fc80000410000 */
[----:B------:R0:W1:Y:S01]  /*1ce0*/  F2F.F64.F32 R18, R0 ;  /* 0x0000000000127310 */ /* 0x0000620000201800 */
[----:B------:R-:W-:Y:S05]  /*1cf0*/  BRA `(.L_x_9407) ;  /* 0x000002c000007947 */ /* 0x000fea0003800000 */
.L_x_9419:
        /* <DEDUP_REMOVED lines=14> */
.L_x_9433:
[----:B------:R-:W-:Y:S05]  /*1de0*/  BSYNC B0 ;  /* 0x0000000000007941 */ /* 0x000fea0003800000 */
.L_x_9432:
[----:B------:R-:W-:-:S04]  /*1df0*/  FMUL.FTZ R0, R0, 1 ;  /* 0x3f80000000007820 */ /* 0x000fc80000410000 */
[----:B------:R0:W1:Y:S01]  /*1e00*/  F2F.F64.F32 R18, R0 ;  /* 0x0000000000127310 */ /* 0x0000620000201800 */
[----:B------:R-:W-:Y:S05]  /*1e10*/  BRA `(.L_x_9407) ;  /* 0x000001a000007947 */ /* 0x000fea0003800000 */
.L_x_9406:
        /* <DEDUP_REMOVED lines=21> */
.L_x_9431:
[----:B------:R-:W2:Y:S02]  /*1f70*/  LDG.E.64 R18, [R4.64] ;  /* 0x0000002404127981 */ /* 0x000ea4000c1e1b00 */
[----:B--2---:R-:W0:Y:S01]  /*1f80*/  I2F.F64.U64 R18, R18 ;  /* 0x0000001200127312 */ /* 0x004e220000301800 */
[----:B------:R-:W-:Y:S05]  /*1f90*/  BRA `(.L_x_9407) ;  /* 0x0000002000007947 */ /* 0x000fea0003800000 */
.L_x_9430:
[----:B------:R-:W2:Y:S02]  /*1fa0*/  LDG.E R4, [R4.64] ;  /* 0x0000002404047981 */ /* 0x000ea4000c1e1900 */
[----:B--2---:R0:W1:Y:S02]  /*1fb0*/  I2F.F64.U32 R18, R4 ;  /* 0x0000000400127312 */ /* 0x0040640000201800 */
.L_x_9407:
        /* <DEDUP_REMOVED lines=17> */
.L_x_9437:
[----:B------:R-:W2:Y:S02]  /*20d0*/  LDG.E.U8 R4, [R4.64] ;  /* 0x0000002404047981 */ /* 0x000ea4000c1e1100 */
[----:B--2---:R0:W2:Y:S01]  /*20e0*/  I2F.F64.U16 R6, R4 ;  /* 0x0000000400067312 */ /* 0x0040a20000101800 */
[----:B------:R-:W-:Y:S05]  /*20f0*/  BRA `(.L_x_9439) ;  /* 0x00000df000007947 */ /* 0x000fea0003800000 */
.L_x_9436:
        /* <DEDUP_REMOVED lines=9> */
.L_x_9441:
[----:B------:R-:W2:Y:S02]  /*2190*/  LDG.E R4, [R4.64] ;  /* 0x0000002404047981 */ /* 0x000ea4000c1e1900 */
[----:B--2---:R0:W2:Y:S01]  /*21a0*/  I2F.F64 R6, R4 ;  /* 0x0000000400067312 */ /* 0x0040a20000201c00 */
[----:B------:R-:W-:Y:S05]  /*21b0*/  BRA `(.L_x_9439) ;  /* 0x00000d3000007947 */ /* 0x000fea0003800000 */
.L_x_9440:
[----:B------:R-:W2:Y:S02]  /*21c0*/  LDG.E.U16 R4, [R4.64] ;  /* 0x0000002404047981 */ /* 0x000ea4000c1e1500 */
[----:B--2---:R0:W2:Y:S01]  /*21d0*/  I2F.F64.S16 R6, R4 ;  /* 0x0000000400067312 */ /* 0x0040a20000101c00 */
[----:B------:R-:W-:Y:S05]  /*21e0*/  BRA `(.L_x_9439) ;  /* 0x00000d0000007947 */ /* 0x000fea0003800000 */
.L_x_9435:
        /* <DEDUP_REMOVED lines=10> */
.L_x_9443:
[----:B------:R-:W2:Y:S02]  /*2290*/  LDG.E.U16 R0, [R4.64] ;  /* 0x0000002404007981 */ /* 0x000ea4000c1e1500 */
[----:B--2---:R-:W-:-:S05]  /*22a0*/  HADD2.F32 R0, -RZ, R0.H0_H0 ;  /* 0x20000000ff007230 */ /* 0x004fca0000004100 */
[----:B------:R-:W-:-:S04]  /*22b0*/  FMUL.FTZ R0, R0, 1 ;  /* 0x3f80000000007820 */ /* 0x000fc80000410000 */
[----:B------:R0:W2:Y:S01]  /*22c0*/  F2F.F64.F32 R6, R0 ;  /* 0x0000000000067310 */ /* 0x0000a20000201800 */
[----:B------:R-:W-:Y:S05]  /*22d0*/  BRA `(.L_x_9439) ;  /* 0x00000c1000007947 */ /* 0x000fea0003800000 */
.L_x_9442:
        /* <DEDUP_REMOVED lines=10> */
.L_x_9445:
[----:B------:R-:W2:Y:S02]  /*2380*/  LDG.E.U16 R4, [R4.64] ;  /* 0x0000002404047981 */ /* 0x000ea4000c1e1500 */
[----:B--2---:R-:W-:-:S05]  /*2390*/  HADD2.F32 R0, -RZ, R4.H0_H0 ;  /* 0x20000004ff007230 */ /* 0x004fca0000004100 */
[----:B------:R-:W-:-:S04]  /*23a0*/  FMUL.FTZ R0, R0, 1 ;  /* 0x3f80000000007820 */ /* 0x000fc80000410000 */
[----:B------:R0:W2:Y:S01]  /*23b0*/  F2F.F64.F32 R6, R0 ;  /* 0x0000000000067310 */ /* 0x0000a20000201800 */
[----:B------:R-:W-:Y:S05]  /*23c0*/  BRA `(.L_x_9439) ;  /* 0x00000b2000007947 */ /* 0x000fea0003800000 */
.L_x_9444:
[----:B------:R0:W5:Y:S01]  /*23d0*/  LDG.E.64 R6, [R4.64] ;  /* 0x0000002404067981 */ /* 0x000162000c1e1b00 */
[----:B------:R-:W-:Y:S05]  /*23e0*/  BRA `(.L_x_9439) ;  /* 0x00000b0000007947 */ /* 0x000fea0003800000 */
.L_x_9434:
        /* <DEDUP_REMOVED lines=13> */
.L_x_9448:
[----:B------:R0:W5:Y:S01]  /*24c0*/  LDG.E.64 R6, [R4.64] ;  /* 0x0000002404067981 */ /* 0x000162000c1e1b00 */
[----:B------:R-:W-:Y:S05]  /*24d0*/  BRA `(.L_x_9439) ;  /* 0x00000a1000007947 */ /* 0x000fea0003800000 */
.L_x_9447:
        /* <DEDUP_REMOVED lines=28> */
.L_x_9450:
        /* <DEDUP_REMOVED lines=15> */
.L_x_9449:
[----:B------:R-:W2:Y:S02]  /*2790*/  LDG.E.U16 R0, [R4.64] ;  /* 0x0000002404007981 */ /* 0x000ea4000c1e1500 */
[----:B--2---:R-:W-:-:S05]  /*27a0*/  PRMT R0, RZ, 0x5410, R0 ;  /* 0x00005410ff007816 */ /* 0x004fca0000000000 */
[----:B------:R-:W-:-:S04]  /*27b0*/  FMUL.FTZ R0, R0, 1 ;  /* 0x3f80000000007820 */ /* 0x000fc80000410000 */
[----:B------:R0:W2:Y:S01]  /*27c0*/  F2F.F64.F32 R6, R0 ;  /* 0x0000000000067310 */ /* 0x0000a20000201800 */
[----:B------:R-:W-:Y:S05]  /*27d0*/  BRA `(.L_x_9439) ;  /* 0x0000071000007947 */ /* 0x000fea0003800000 */
.L_x_9446:
        /* <DEDUP_REMOVED lines=11> */
.L_x_9453:
        /* <DEDUP_REMOVED lines=21> */
.L_x_9457:
[----:B------:R-:W-:Y:S05]  /*29e0*/  BSYNC B1 ;  /* 0x0000000000017941 */ /* 0x000fea0003800000 */
.L_x_9456:
[----:B------:R-:W-:Y:S01]  /*29f0*/  LEA R5, R0, 0x3b800000, 0x17 ;  /* 0x3b80000000057811 */ /* 0x000fe200078eb8ff */
[----:B------:R-:W-:-:S05]  /*2a00*/  IMAD.SHL.U32 R0, R3, 0x100000, RZ ;  /* 0x0010000003007824 */ /* 0x000fca00078e00ff */
[----:B------:R-:W-:Y:S02]  /*2a10*/  LOP3.LUT R0, R5, R0, R6, 0xfe, !PT ;  /* 0x0000000005007212 */ /* 0x000fe400078efe06 */
.L_x_9455:
[----:B------:R-:W-:Y:S05]  /*2a20*/  BSYNC B0 ;  /* 0x0000000000007941 */ /* 0x000fea0003800000 */
.L_x_9454:
[----:B------:R-:W-:-:S04]  /*2a30*/  FMUL.FTZ R0, R0, 1 ;  /* 0x3f80000000007820 */ /* 0x000fc80000410000 */
[----:B------:R0:W2:Y:S01]  /*2a40*/  F2F.F64.F32 R6, R0 ;  /* 0x0000000000067310 */ /* 0x0000a20000201800 */
[----:B------:R-:W-:Y:S05]  /*2a50*/  BRA `(.L_x_9439) ;  /* 0x0000049000007947 */ /* 0x000fea0003800000 */
.L_x_9452:
        /* <DEDUP_REMOVED lines=21> */
.L_x_9461:
[----:B------:R-:W-:Y:S05]  /*2bb0*/  BSYNC B1 ;  /* 0x0000000000017941 */ /* 0x000fea0003800000 */
.L_x_9460:
[----:B------:R-:W-:Y:S01]  /*2bc0*/  LEA R5, R0, 0x37800000, 0x17 ;  /* 0x3780000000057811 */ /* 0x000fe200078eb8ff */
[----:B------:R-:W-:-:S05]  /*2bd0*/  IMAD.SHL.U32 R0, R3, 0x200000, RZ ;  /* 0x0020000003007824 */ /* 0x000fca00078e00ff */
[----:B------:R-:W-:Y:S02]  /*2be0*/  LOP3.LUT R0, R5, R0, R6, 0xfe, !PT ;  /* 0x0000000005007212 */ /* 0x000fe400078efe06 */
.L_x_9459:
[----:B------:R-:W-:Y:S05]  /*2bf0*/  BSYNC B0 ;  /* 0x0000000000007941 */ /* 0x000fea0003800000 */
.L_x_9458:
[----:B------:R-:W-:-:S04]  /*2c00*/  FMUL.FTZ R0, R0, 1 ;  /* 0x3f80000000007820 */ /* 0x000fc80000410000 */
[----:B------:R0:W2:Y:S01]  /*2c10*/  F2F.F64.F32 R6, R0 ;  /* 0x0000000000067310 */ /* 0x0000a20000201800 */
[----:B------:R-:W-:Y:S05]  /*2c20*/  BRA `(.L_x_9439) ;  /* 0x000002c000007947 */ /* 0x000fea0003800000 */
.L_x_9451:
        /* <DEDUP_REMOVED lines=14> */
.L_x_9465:
[----:B------:R-:W-:Y:S05]  /*2d10*/  BSYNC B0 ;  /* 0x0000000000007941 */ /* 0x000fea0003800000 */
.L_x_9464:
[----:B------:R-:W-:-:S04]  /*2d20*/  FMUL.FTZ R0, R0, 1 ;  /* 0x3f80000000007820 */ /* 0x000fc80000410000 */
[----:B------:R0:W2:Y:S01]  /*2d30*/  F2F.F64.F32 R6, R0 ;  /* 0x0000000000067310 */ /* 0x0000a20000201800 */
[----:B------:R-:W-:Y:S05]  /*2d40*/  BRA `(.L_x_9439) ;  /* 0x000001a000007947 */ /* 0x000fea0003800000 */
.L_x_9438:
        /* <DEDUP_REMOVED lines=21> */
.L_x_9463:
[----:B------:R-:W2:Y:S02]  /*2ea0*/  LDG.E.64 R6, [R4.64] ;  /* 0x0000002404067981 */ /* 0x000ea4000c1e1b00 */
[----:B--2---:R-:W0:Y:S01]  /*2eb0*/  I2F.F64.U64 R6, R6 ;  /* 0x0000000600067312 */ /* 0x004e220000301800 */
[----:B------:R-:W-:Y:S05]  /*2ec0*/  BRA `(.L_x_9439) ;  /* 0x0000002000007947 */ /* 0x000fea0003800000 */
.L_x_9462:
[----:B------:R-:W2:Y:S02]  /*2ed0*/  LDG.E R4, [R4.64] ;  /* 0x0000002404047981 */ /* 0x000ea4000c1e1900 */
[----:B--2---:R0:W2:Y:S02]  /*2ee0*/  I2F.F64.U32 R6, R4 ;  /* 0x0000000400067312 */ /* 0x0040a40000201800 */
.L_x_9439:
[----:B0-2--5:R-:W0:Y:S01]  /*2ef0*/  DSETP.GT.AND P0, PT, R6, 1, PT ;  /* 0x3ff000000600742a */ /* 0x025e220003f04000 */
[----:B------:R-:W-:Y:S01]  /*2f00*/  BSSY B0, `(.L_x_9466) ;  /* 0x000001d000007945 */ /* 0x000fe20003800000 */
[----:B------:R-:W-:Y:S02]  /*2f10*/  IMAD.MOV.U32 R4, RZ, RZ, 0x0 ;  /* 0x00000000ff047424 */ /* 0x000fe400078e00ff */
[----:B------:R-:W-:-:S02]  /*2f20*/  IMAD.MOV.U32 R5, RZ, RZ, 0x7ff80000 ;  /* 0x7ff80000ff057424 */ /* 0x000fc400078e00ff */
[----:B0-----:R-:W0:-:S14]  /*2f30*/  DSETP.LT.OR P0, PT, R6, RZ, P0 ;  /* 0x000000ff0600722a */ /* 0x001e1c0000701400 */
        /* <DEDUP_REMOVED lines=21> */
[----:B------:R-:W-:Y:S05]  /*3090*/  CALL.REL.NOINC `($__internal_6_$__cuda_sm20_div_rn_f64_full) ;  /* 0x0000d29000007944 */ /* 0x000fea0003c00000 */
.L_x_9469:
[----:B------:R-:W-:Y:S05]  /*30a0*/  BSYNC B1 ;  /* 0x0000000000017941 */ /* 0x000fea0003800000 */
.L_x_9468:
[----:B------:R-:W-:Y:S02]  /*30b0*/  IMAD.MOV.U32 R4, RZ, RZ, R6 ;  /* 0x000000ffff047224 */ /* 0x000fe400078e0006 */
[----:B------:R-:W-:Y:S02]  /*30c0*/  IMAD.MOV.U32 R5, RZ, RZ, R7 ;  /* 0x000000ffff057224 */ /* 0x000fe400078e0007 */
.L_x_9467:
[----:B------:R-:W-:Y:S05]  /*30d0*/  BSYNC B0 ;  /* 0x0000000000007941 */ /* 0x000fea0003800000 */
.L_x_9466:
        /* <DEDUP_REMOVED lines=15> */
.L_x_9473:
[----:B------:R-:W0:Y:S02]  /*31d0*/  F2I.S64.F64.TRUNC R4, R4 ;  /* 0x0000000400047311 */ /* 0x000e24000030d900 */
[----:B0-----:R-:W-:-:S05]  /*31e0*/  IMAD.MOV.U32 R3, RZ, RZ, R4 ;  /* 0x000000ffff037224 */ /* 0x001fca00078e0004 */
[----:B------:R0:W-:Y:S01]  /*31f0*/  STG.E.U8 [R16.64], R3 ;  /* 0x0000000310007986 */ /* 0x0001e2000c101124 */
[----:B------:R-:W-:Y:S05]  /*3200*/  BRA `(.L_x_9475) ;  /* 0x00000ed000007947 */ /* 0x000fea0003800000 */
.L_x_9472:
        /* <DEDUP_REMOVED lines=9> */
.L_x_9477:
[----:B------:R-:W0:Y:S02]  /*32a0*/  F2I.F64.TRUNC R5, R4 ;  /* 0x0000000400057311 */ /* 0x000e24000030d100 */
[----:B0-----:R0:W-:Y:S01]  /*32b0*/  STG.E [R16.64], R5 ;  /* 0x0000000510007986 */ /* 0x0011e2000c101924 */
[----:B------:R-:W-:Y:S05]  /*32c0*/  BRA `(.L_x_9475) ;  /* 0x00000e1000007947 */ /* 0x000fea0003800000 */
.L_x_9476:
[----:B------:R-:W0:Y:S02]  /*32d0*/  F2I.F64.TRUNC R5, R4 ;  /* 0x0000000400057311 */ /* 0x000e24000030d100 */
[----:B0-----:R0:W-:Y:S01]  /*32e0*/  STG.E.U16 [R16.64], R5 ;  /* 0x0000000510007986 */ /* 0x0011e2000c101524 */
[----:B------:R-:W-:Y:S05]  /*32f0*/  BRA `(.L_x_9475) ;  /* 0x00000de000007947 */ /* 0x000fea0003800000 */
.L_x_9471:
        /* <DEDUP_REMOVED lines=11> */
.L_x_9479:
[----:B------:R-:W0:Y:S01]  /*33b0*/  F2F.F32.F64 R0, R4 ;  /* 0x0000000400007310 */ /* 0x000e220000301000 */
[----:B------:R-:W0:-:S14]  /*33c0*/  DSETP.GEU.AND P0, PT, |R4|, c[0x2][0x0], PT ;  /* 0x008000000400762a */ /* 0x000e1c0003f0e200 */
[----:B0-----:R-:W-:-:S05]  /*33d0*/  @!P0 FMUL R0, R0, 1.175494350822287508e-38 ;  /* 0x0080000000008820 */ /* 0x001fca0000400000 */
[----:B------:R-:W-:-:S05]  /*33e0*/  F2FP.PACK_AB R0, RZ, R0 ;  /* 0x00000000ff00723e */ /* 0x000fca00000000ff */
[----:B------:R0:W-:Y:S01]  /*33f0*/  STG.E.U16 [R16.64], R0 ;  /* 0x0000000010007986 */ /* 0x0001e2000c101524 */
[----:B------:R-:W-:Y:S05]  /*3400*/  BRA `(.L_x_9475) ;  /* 0x00000cd000007947 */ /* 0x000fea0003800000 */
.L_x_9478:
        /* <DEDUP_REMOVED lines=12> */
.L_x_9481:
[----:B------:R-:W0:Y:S01]  /*34d0*/  F2F.F32.F64 R0, R4 ;  /* 0x0000000400007310 */ /* 0x000e220000301000 */
[----:B------:R-:W0:-:S14]  /*34e0*/  DSETP.GEU.AND P0, PT, |R4|, c[0x2][0x0], PT ;  /* 0x008000000400762a */ /* 0x000e1c0003f0e200 */
[----:B0-----:R-:W-:-:S05]  /*34f0*/  @!P0 FMUL R0, R0, 1.175494350822287508e-38 ;  /* 0x0080000000008820 */ /* 0x001fca0000400000 */
[----:B------:R-:W-:-:S04]  /*3500*/  F2FP.PACK_AB R3, RZ, R0 ;  /* 0x00000000ff03723e */ /* 0x000fc800000000ff */
[----:B------:R-:W-:-:S05]  /*3510*/  PRMT R3, R3, 0x5410, RZ ;  /* 0x0000541003037816 */ /* 0x000fca00000000ff */
[----:B------:R0:W-:Y:S01]  /*3520*/  STG.E [R16.64], R3 ;  /* 0x0000000310007986 */ /* 0x0001e2000c101924 */
[----:B------:R-:W-:Y:S05]  /*3530*/  BRA `(.L_x_9475) ;  /* 0x00000ba000007947 */ /* 0x000fea0003800000 */
.L_x_9480:
[----:B------:R0:W-:Y:S01]  /*3540*/  STG.E.64 [R16.64], R4 ;  /* 0x0000000410007986 */ /* 0x0001e2000c101b24 */
[----:B------:R-:W-:Y:S05]  /*3550*/  BRA `(.L_x_9475) ;  /* 0x00000b8000007947 */ /* 0x000fea0003800000 */
.L_x_9470:
        /* <DEDUP_REMOVED lines=12> */
.L_x_9484:
[----:B------:R-:W-:-:S05]  /*3620*/  CS2R R6, SRZ ;  /* 0x0000000000067805 */ /* 0x000fca000001ff00 */
[----:B------:R0:W-:Y:S01]  /*3630*/  STG.E.128 [R16.64], R4 ;  /* 0x0000000410007986 */ /* 0x0001e2000c101d24 */
[----:B------:R-:W-:Y:S05]  /*3640*/  BRA `(.L_x_9475) ;  /* 0x00000a9000007947 */ /* 0x000fea0003800000 */
.L_x_9483:
        /* <DEDUP_REMOVED lines=23> */
.L_x_9488:
[----:B------:R-:W-:Y:S05]  /*37c0*/  BSYNC B0 ;  /* 0x0000000000007941 */ /* 0x000fea0003800000 */
.L_x_9487:
[----:B------:R-:W-:-:S05]  /*37d0*/  LOP3.LUT R7, R0, R7, RZ, 0xfc, !PT ;  /* 0x0000000700077212 */ /* 0x000fca00078efcff */
[----:B------:R0:W-:Y:S01]  /*37e0*/  STG.E.U8 [R16.64], R7 ;  /* 0x0000000710007986 */ /* 0x0001e2000c101124 */
[----:B------:R-:W-:Y:S05]  /*37f0*/  BRA `(.L_x_9475) ;  /* 0x000008e000007947 */ /* 0x000fea0003800000 */
.L_x_9486:
        /* <DEDUP_REMOVED lines=15> */
.L_x_9490:
[----:B------:R-:W-:Y:S01]  /*38f0*/  IMAD.MOV.U32 R0, RZ, RZ, 0x7f ;  /* 0x0000007fff007424 */ /* 0x000fe200078e00ff */
[----:B------:R-:W-:-:S04]  /*3900*/  ISETP.GT.U32.AND P0, PT, R3, 0x7f800000, PT ;  /* 0x7f8000000300780c */ /* 0x000fc80003f04070 */
[----:B------:R-:W-:-:S04]  /*3910*/  SEL R0, R0, 0x7c, P0 ;  /* 0x0000007c00007807 */ /* 0x000fc80000000000 */
.L_x_9491:
[----:B------:R-:W-:Y:S05]  /*3920*/  BSYNC B0 ;  /* 0x0000000000007941 */ /* 0x000fea0003800000 */
.L_x_9489:
[----:B------:R-:W-:-:S04]  /*3930*/  LOP3.LUT R3, R7, 0x80000000, RZ, 0xc0, !PT ;  /* 0x8000000007037812 */ /* 0x000fc800078ec0ff */
[----:B------:R-:W-:-:S04]  /*3940*/  SHF.R.U32.HI R3, RZ, 0x18, R3 ;  /* 0x00000018ff037819 */ /* 0x000fc80000011603 */
[----:B------:R-:W-:-:S05]  /*3950*/  LOP3.LUT R3, R0, R3, RZ, 0xfc, !PT ;  /* 0x0000000300037212 */ /* 0x000fca00078efcff */
[----:B------:R0:W-:Y:S01]  /*3960*/  STG.E.U8 [R16.64], R3 ;  /* 0x0000000310007986 */ /* 0x0001e2000c101124 */
[----:B------:R-:W-:Y:S05]  /*3970*/  BRA `(.L_x_9475) ;  /* 0x0000076000007947 */ /* 0x000fea0003800000 */
.L_x_9485:
[----:B------:R-:W0:Y:S01]  /*3980*/  F2F.F32.F64 R0, R4 ;  /* 0x0000000400007310 */ /* 0x000e220000301000 */
[----:B------:R-:W0:-:S14]  /*3990*/  DSETP.GEU.AND P0, PT, |R4|, c[0x2][0x0], PT ;  /* 0x008000000400762a */ /* 0x000e1c0003f0e200 */
[----:B0-----:R-:W-:-:S05]  /*39a0*/  @!P0 FMUL R0, R0, 1.175494350822287508e-38 ;  /* 0x0080000000008820 */ /* 0x001fca0000400000 */
[----:B------:R-:W-:-:S05]  /*39b0*/  F2FP.BF16.PACK_AB R0, RZ, R0 ;  /* 0x00000000ff00723e */ /* 0x000fca00000010ff */
[----:B------:R0:W-:Y:S01]  /*39c0*/  STG.E.U16 [R16.64], R0 ;  /* 0x0000000010007986 */ /* 0x0001e2000c101524 */
[----:B------:R-:W-:Y:S05]  /*39d0*/  BRA `(.L_x_9475) ;  /* 0x0000070000007947 */ /* 0x000fea0003800000 */
.L_x_9482:
        /* <DEDUP_REMOVED lines=11> */
.L_x_9494:
        /* <DEDUP_REMOVED lines=19> */
.L_x_9497:
[----:B------:R-:W-:-:S04]  /*3bc0*/  LOP3.LUT R3, R7, 0x80000000, RZ, 0xc0, !PT ;  /* 0x8000000007037812 */ /* 0x000fc800078ec0ff */
[----:B------:R-:W-:-:S04]  /*3bd0*/  SHF.R.U32.HI R3, RZ, 0x18, R3 ;  /* 0x00000018ff037819 */ /* 0x000fc80000011603 */
[----:B------:R-:W-:-:S04]  /*3be0*/  LOP3.LUT R0, R0, R3, RZ, 0xfc, !PT ;  /* 0x0000000300007212 */ /* 0x000fc800078efcff */
[----:B------:R-:W-:Y:S02]  /*3bf0*/  PRMT R8, R0, 0x7610, R8 ;  /* 0x0000761000087816 */ /* 0x000fe40000000008 */
.L_x_9496:
[----:B------:R-:W-:Y:S05]  /*3c00*/  BSYNC B0 ;  /* 0x0000000000007941 */ /* 0x000fea0003800000 */
.L_x_9495:
[----:B------:R0:W-:Y:S01]  /*3c10*/  STG.E.U8 [R16.64], R8 ;  /* 0x0000000810007986 */ /* 0x0001e2000c101124 */
[----:B------:R-:W-:Y:S05]  /*3c20*/  BRA `(.L_x_9475) ;  /* 0x000004b000007947 */ /* 0x000fea0003800000 */
.L_x_9493:
        /* <DEDUP_REMOVED lines=19> */
.L_x_9500:
[----:B------:R-:W-:-:S04]  /*3d60*/  LOP3.LUT R3, R7, 0x80000000, RZ, 0xc0, !PT ;  /* 0x8000000007037812 */ /* 0x000fc800078ec0ff */
[----:B------:R-:W-:-:S04]  /*3d70*/  SHF.R.U32.HI R3, RZ, 0x18, R3 ;  /* 0x00000018ff037819 */ /* 0x000fc80000011603 */
[----:B------:R-:W-:-:S04]  /*3d80*/  LOP3.LUT R0, R0, R3, RZ, 0xfc, !PT ;  /* 0x0000000300007212 */ /* 0x000fc800078efcff */
[----:B------:R-:W-:Y:S02]  /*3d90*/  PRMT R8, R0, 0x7610, R8 ;  /* 0x0000761000087816 */ /* 0x000fe40000000008 */
.L_x_9499:
[----:B------:R-:W-:Y:S05]  /*3da0*/  BSYNC B0 ;  /* 0x0000000000007941 */ /* 0x000fea0003800000 */
.L_x_9498:
[----:B------:R0:W-:Y:S01]  /*3db0*/  STG.E.U8 [R16.64], R8 ;  /* 0x0000000810007986 */ /* 0x0001e2000c101124 */
[----:B------:R-:W-:Y:S05]  /*3dc0*/  BRA `(.L_x_9475) ;  /* 0x0000031000007947 */ /* 0x000fea0003800000 */
.L_x_9492:
        /* <DEDUP_REMOVED lines=24> */
.L_x_9474:
        /* <DEDUP_REMOVED lines=20> */
.L_x_9502:
[----:B------:R-:W0:Y:S02]  /*4090*/  F2I.U64.F64.TRUNC R4, R4 ;  /* 0x0000000400047311 */ /* 0x000e24000030d800 */
[----:B0-----:R0:W-:Y:S01]  /*40a0*/  STG.E.64 [R16.64], R4 ;  /* 0x0000000410007986 */ /* 0x0011e2000c101b24 */
[----:B------:R-:W-:Y:S05]  /*40b0*/  BRA `(.L_x_9475) ;  /* 0x0000002000007947 */ /* 0x000fea0003800000 */
.L_x_9501:
[----:B------:R-:W0:Y:S02]  /*40c0*/  F2I.U32.F64.TRUNC R5, R4 ;  /* 0x0000000400057311 */ /* 0x000e24000030d000 */
[----:B0-----:R0:W-:Y:S02]  /*40d0*/  STG.E [R16.64], R5 ;  /* 0x0000000510007986 */ /* 0x0011e4000c101924 */
.L_x_9475:
[----:B------:R-:W-:-:S05]  /*40e0*/  IMAD R2, R2, 0x200, R23 ;  /* 0x0000020002027824 */ /* 0x000fca00078e0217 */
[----:B-1----:R-:W-:Y:S02]  /*40f0*/  IADD3 R19, R2, 0x80, RZ ;  /* 0x0000008002137810 */ /* 0x002fe40007ffe0ff */
.L_x_9400:
[----:B------:R-:W-:Y:S05]  /*4100*/  BSYNC B6 ;  /* 0x0000000000067941 */ /* 0x000fea0003800000 */
.L_x_9399:
        /* <DEDUP_REMOVED lines=258> */
.L_x_9505:
        /* <DEDUP_REMOVED lines=19> */
.L_x_9509:
[----:B------:R-:W2:Y:S02]  /*5260*/  LDG.E.U8 R2, [R2.64] ;  /* 0x0000002402027981 */ /* 0x000ea4000c1e1100 */
[----:B--2---:R0:W1:Y:S01]  /*5270*/  I2F.F64.U16 R22, R2 ;  /* 0x0000000200167312 */ /* 0x0040620000101800 */
[----:B------:R-:W-:Y:S05]  /*5280*/  BRA `(.L_x_9511) ;  /* 0x00000df000007947 */ /* 0x000fea0003800000 */
.L_x_9508:
        /* <DEDUP_REMOVED lines=9> */
.L_x_9513:
[----:B------:R-:W2:Y:S02]  /*5320*/  LDG.E R2, [R2.64] ;  /* 0x0000002402027981 */ /* 0x000ea4000c1e1900 */
[----:B--2---:R0:W1:Y:S01]  /*5330*/  I2F.F64 R22, R2 ;  /* 0x0000000200167312 */ /* 0x0040620000201c00 */
[----:B------:R-:W-:Y:S05]  /*5340*/  BRA `(.L_x_9511) ;  /* 0x00000d3000007947 */ /* 0x000fea0003800000 */
.L_x_9512:
[----:B------:R-:W2:Y:S02]  /*5350*/  LDG.E.U16 R2, [R2.64] ;  /* 0x0000002402027981 */ /* 0x000ea4000c1e1500 */
[----:B--2---:R0:W1:Y:S01]  /*5360*/  I2F.F64.S16 R22, R2 ;  /* 0x0000000200167312 */ /* 0x0040620000101c00 */
[----:B------:R-:W-:Y:S05]  /*5370*/  BRA `(.L_x_9511) ;  /* 0x00000d0000007947 */ /* 0x000fea0003800000 */
.L_x_9507:
        /* <DEDUP_REMOVED lines=10> */
.L_x_9515:
[----:B------:R-:W2:Y:S02]  /*5420*/  LDG.E.U16 R0, [R2.64] ;  /* 0x0000002402007981 */ /* 0x000ea4000c1e1500 */
[----:B--2---:R-:W-:-:S05]  /*5430*/  HADD2.F32 R0, -RZ, R0.H0_H0 ;  /* 0x20000000ff007230 */ /* 0x004fca0000004100 */
[----:B------:R-:W-:-:S04]  /*5440*/  FMUL.FTZ R0, R0, 1 ;  /* 0x3f80000000007820 */ /* 0x000fc80000410000 */
[----:B------:R0:W1:Y:S01]  /*5450*/  F2F.F64.F32 R22, R0 ;  /* 0x0000000000167310 */ /* 0x0000620000201800 */
[----:B------:R-:W-:Y:S05]  /*5460*/  BRA `(.L_x_9511) ;  /* 0x00000c1000007947 */ /* 0x000fea0003800000 */
.L_x_9514:
        /* <DEDUP_REMOVED lines=10> */
.L_x_9517:
[----:B------:R-:W2:Y:S02]  /*5510*/  LDG.E.U16 R2, [R2.64] ;  /* 0x0000002402027981 */ /* 0x000ea4000c1e1500 */
[----:B--2---:R-:W-:-:S05]  /*5520*/  HADD2.F32 R0, -RZ, R2.H0_H0 ;  /* 0x20000002ff007230 */ /* 0x004fca0000004100 */
[----:B------:R-:W-:-:S04]  /*5530*/  FMUL.FTZ R0, R0, 1 ;  /* 0x3f80000000007820 */ /* 0x000fc80000410000 */
[----:B------:R0:W1:Y:S01]  /*5540*/  F2F.F64.F32 R22, R0 ;  /* 0x0000000000167310 */ /* 0x0000620000201800 */
[----:B------:R-:W-:Y:S05]  /*5550*/  BRA `(.L_x_9511) ;  /* 0x00000b2000007947 */ /* 0x000fea0003800000 */
.L_x_9516:
[----:B------:R0:W5:Y:S01]  /*5560*/  LDG.E.64 R22, [R2.64] ;  /* 0x0000002402167981 */ /* 0x000162000c1e1b00 */
[----:B------:R-:W-:Y:S05]  /*5570*/  BRA `(.L_x_9511) ;  /* 0x00000b0000007947 */ /* 0x000fea0003800000 */
.L_x_9506:
        /* <DEDUP_REMOVED lines=13> */
.L_x_9520:
[----:B------:R0:W5:Y:S01]  /*5650*/  LDG.E.64 R22, [R2.64] ;  /* 0x0000002402167981 */ /* 0x000162000c1e1b00 */
[----:B------:R-:W-:Y:S05]  /*5660*/  BRA `(.L_x_9511) ;  /* 0x00000a1000007947 */ /* 0x000fea0003800000 */
.L_x_9519:
        /* <DEDUP_REMOVED lines=28> */
.L_x_9522:
        /* <DEDUP_REMOVED lines=15> */
.L_x_9521:
[----:B------:R-:W2:Y:S02]  /*5920*/  LDG.E.U16 R0, [R2.64] ;  /* 0x0000002402007981 */ /* 0x000ea4000c1e1500 */
[----:B--2---:R-:W-:-:S05]  /*5930*/  PRMT R0, RZ, 0x5410, R0 ;  /* 0x00005410ff007816 */ /* 0x004fca0000000000 */
[----:B------:R-:W-:-:S04]  /*5940*/  FMUL.FTZ R0, R0, 1 ;  /* 0x3f80000000007820 */ /* 0x000fc80000410000 */
[----:B------:R0:W1:Y:S01]  /*5950*/  F2F.F64.F32 R22, R0 ;  /* 0x0000000000167310 */ /* 0x0000620000201800 */
[----:B------:R-:W-:Y:S05]  /*5960*/  BRA `(.L_x_9511) ;  /* 0x0000071000007947 */ /* 0x000fea0003800000 */
.L_x_9518:
        /* <DEDUP_REMOVED lines=11> */
.L_x_9525:
        /* <DEDUP_REMOVED lines=21> */
.L_x_9529:
[----:B------:R-:W-:Y:S05]  /*5b70*/  BSYNC B1 ;  /* 0x0000000000017941 */ /* 0x000fea0003800000 */
.L_x_9528:
[----:B------:R-:W-:Y:S01]  /*5b80*/  LEA R3, R0, 0x3b800000, 0x17 ;  /* 0x3b80000000037811 */ /* 0x000fe200078eb8ff */
[----:B------:R-:W-:-:S05]  /*5b90*/  IMAD.SHL.U32 R0, R2, 0x100000, RZ ;  /* 0x0010000002007824 */ /* 0x000fca00078e00ff */
[----:B------:R-:W-:Y:S02]  /*5ba0*/  LOP3.LUT R0, R3, R0, R4, 0xfe, !PT ;  /* 0x0000000003007212 */ /* 0x000fe400078efe04 */
.L_x_9527:
[----:B------:R-:W-:Y:S05]  /*5bb0*/  BSYNC B0 ;  /* 0x0000000000007941 */ /* 0x000fea0003800000 */
.L_x_9526:
[----:B------:R-:W-:-:S04]  /*5bc0*/  FMUL.FTZ R0, R0, 1 ;  /* 0x3f80000000007820 */ /* 0x000fc80000410000 */
[----:B------:R0:W1:Y:S01]  /*5bd0*/  F2F.F64.F32 R22, R0 ;  /* 0x0000000000167310 */ /* 0x0000620000201800 */
[----:B------:R-:W-:Y:S05]  /*5be0*/  BRA `(.L_x_9511) ;  /* 0x0000049000007947 */ /* 0x000fea0003800000 */
.L_x_9524:
        /* <DEDUP_REMOVED lines=21> */
.L_x_9533:
[----:B------:R-:W-:Y:S05]  /*5d40*/  BSYNC B1 ;  /* 0x0000000000017941 */ /* 0x000fea0003800000 */
.L_x_9532:
[----:B------:R-:W-:Y:S01]  /*5d50*/  LEA R3, R0, 0x37800000, 0x17 ;  /* 0x3780000000037811 */ /* 0x000fe200078eb8ff */
[----:B------:R-:W-:-:S05]  /*5d60*/  IMAD.SHL.U32 R0, R2, 0x200000, RZ ;  /* 0x0020000002007824 */ /* 0x000fca00078e00ff */
[----:B------:R-:W-:Y:S02]  /*5d70*/  LOP3.LUT R0, R3, R0, R4, 0xfe, !PT ;  /* 0x0000000003007212 */ /* 0x000fe400078efe04 */
.L_x_9531:
[----:B------:R-:W-:Y:S05]  /*5d80*/  BSYNC B0 ;  /* 0x0000000000007941 */ /* 0x000fea0003800000 */
.L_x_9530:
[----:B------:R-:W-:-:S04]  /*5d90*/  FMUL.FTZ R0, R0, 1 ;  /* 0x3f80000000007820 */ /* 0x000fc80000410000 */
[----:B------:R0:W1:Y:S01]  /*5da0*/  F2F.F64.F32 R22, R0 ;  /* 0x0000000000167310 */ /* 0x0000620000201800 */
[----:B------:R-:W-:Y:S05]  /*5db0*/  BRA `(.L_x_9511) ;  /* 0x000002c000007947 */ /* 0x000fea0003800000 */
.L_x_9523:
        /* <DEDUP_REMOVED lines=14> */
.L_x_9537:
[----:B------:R-:W-:Y:S05]  /*5ea0*/  BSYNC B0 ;  /* 0x0000000000007941 */ /* 0x000fea0003800000 */
.L_x_9536:
[----:B------:R-:W-:-:S04]  /*5eb0*/  FMUL.FTZ R0, R0, 1 ;  /* 0x3f80000000007820 */ /* 0x000fc80000410000 */
[----:B------:R0:W1:Y:S01]  /*5ec0*/  F2F.F64.F32 R22, R0 ;  /* 0x0000000000167310 */ /* 0x0000620000201800 */
[----:B------:R-:W-:Y:S05]  /*5ed0*/  BRA `(.L_x_9511) ;  /* 0x000001a000007947 */ /* 0x000fea0003800000 */
.L_x_9510:
        /* <DEDUP_REMOVED lines=21> */
.L_x_9535:
[----:B------:R-:W2:Y:S02]  /*6030*/  LDG.E.64 R22, [R2.64] ;  /* 0x0000002402167981 */ /* 0x000ea4000c1e1b00 */
[----:B--2---:R-:W0:Y:S01]  /*6040*/  I2F.F64.U64 R22, R22 ;  /* 0x0000001600167312 */ /* 0x004e220000301800 */
[----:B------:R-:W-:Y:S05]  /*6050*/  BRA `(.L_x_9511) ;  /* 0x0000002000007947 */ /* 0x000fea0003800000 */
.L_x_9534:
[----:B------:R-:W2:Y:S02]  /*6060*/  LDG.E R2, [R2.64] ;  /* 0x0000002402027981 */ /* 0x000ea4000c1e1900 */
[----:B--2---:R0:W1:Y:S02]  /*6070*/  I2F.F64.U32 R22, R2 ;  /* 0x0000000200167312 */ /* 0x0040640000201800 */
.L_x_9511:
        /* <DEDUP_REMOVED lines=17> */
.L_x_9541:
[----:B------:R-:W2:Y:S02]  /*6190*/  LDG.E.U8 R2, [R4.64] ;  /* 0x0000002404027981 */ /* 0x000ea4000c1e1100 */
[----:B--2---:R-:W0:Y:S01]  /*61a0*/  I2F.F64.U16 R2, R2 ;  /* 0x0000000200027312 */ /* 0x004e220000101800 */
[----:B------:R-:W-:Y:S05]  /*61b0*/  BRA `(.L_x_9543) ;  /* 0x00000df000007947 */ /* 0x000fea0003800000 */
.L_x_9540:
        /* <DEDUP_REMOVED lines=9> */
.L_x_9545:
[----:B------:R-:W2:Y:S02]  /*6250*/  LDG.E R2, [R4.64] ;  /* 0x0000002404027981 */ /* 0x000ea4000c1e1900 */
[----:B--2---:R-:W0:Y:S01]  /*6260*/  I2F.F64 R2, R2 ;  /* 0x0000000200027312 */ /* 0x004e220000201c00 */
[----:B------:R-:W-:Y:S05]  /*6270*/  BRA `(.L_x_9543) ;  /* 0x00000d3000007947 */ /* 0x000fea0003800000 */
.L_x_9544:
[----:B------:R-:W2:Y:S02]  /*6280*/  LDG.E.U16 R2, [R4.64] ;  /* 0x0000002404027981 */ /* 0x000ea4000c1e1500 */
[----:B--2---:R-:W0:Y:S01]  /*6290*/  I2F.F64.S16 R2, R2 ;  /* 0x0000000200027312 */ /* 0x004e220000101c00 */
[----:B------:R-:W-:Y:S05]  /*62a0*/  BRA `(.L_x_9543) ;  /* 0x00000d0000007947 */ /* 0x000fea0003800000 */
.L_x_9539:
        /* <DEDUP_REMOVED lines=10> */
.L_x_9547:
[----:B------:R-:W2:Y:S02]  /*6350*/  LDG.E.U16 R0, [R4.64] ;  /* 0x0000002404007981 */ /* 0x000ea4000c1e1500 */
[----:B--2---:R-:W-:-:S05]  /*6360*/  HADD2.F32 R0, -RZ, R0.H0_H0 ;  /* 0x20000000ff007230 */ /* 0x004fca0000004100 */
[----:B------:R-:W-:-:S04]  /*6370*/  FMUL.FTZ R0, R0, 1 ;  /* 0x3f80000000007820 */ /* 0x000fc80000410000 */
[----:B------:R0:W2:Y:S01]  /*6380*/  F2F.F64.F32 R2, R0 ;  /* 0x0000000000027310 */ /* 0x0000a20000201800 */
[----:B------:R-:W-:Y:S05]  /*6390*/  BRA `(.L_x_9543) ;  /* 0x00000c1000007947 */ /* 0x000fea0003800000 */
.L_x_9546:
        /* <DEDUP_REMOVED lines=10> */
.L_x_9549:
[----:B------:R-:W2:Y:S02]  /*6440*/  LDG.E.U16 R4, [R4.64] ;  /* 0x0000002404047981 */ /* 0x000ea4000c1e1500 */
[----:B--2---:R-:W-:-:S05]  /*6450*/  HADD2.F32 R0, -RZ, R4.H0_H0 ;  /* 0x20000004ff007230 */ /* 0x004fca0000004100 */
[----:B------:R-:W-:-:S04]  /*6460*/  FMUL.FTZ R0, R0, 1 ;  /* 0x3f80000000007820 */ /* 0x000fc80000410000 */
[----:B------:R0:W2:Y:S01]  /*6470*/  F2F.F64.F32 R2, R0 ;  /* 0x0000000000027310 */ /* 0x0000a20000201800 */
[----:B------:R-:W-:Y:S05]  /*6480*/  BRA `(.L_x_9543) ;  /* 0x00000b2000007947 */ /* 0x000fea0003800000 */
.L_x_9548:
[----:B------:R0:W5:Y:S01]  /*6490*/  LDG.E.64 R2, [R4.64] ;  /* 0x0000002404027981 */ /* 0x000162000c1e1b00 */
[----:B------:R-:W-:Y:S05]  /*64a0*/  BRA `(.L_x_9543) ;  /* 0x00000b0000007947 */ /* 0x000fea0003800000 */
.L_x_9538:
        /* <DEDUP_REMOVED lines=13> */
.L_x_9552:
[----:B------:R0:W5:Y:S01]  /*6580*/  LDG.E.64 R2, [R4.64] ;  /* 0x0000002404027981 */ /* 0x000162000c1e1b00 */
[----:B------:R-:W-:Y:S05]  /*6590*/  BRA `(.L_x_9543) ;  /* 0x00000a1000007947 */ /* 0x000fea0003800000 */
.L_x_9551:
        /* <DEDUP_REMOVED lines=28> */
.L_x_9554:
        /* <DEDUP_REMOVED lines=15> */
.L_x_9553:
[----:B------:R-:W2:Y:S02]  /*6850*/  LDG.E.U16 R0, [R4.64] ;  /* 0x0000002404007981 */ /* 0x000ea4000c1e1500 */
[----:B--2---:R-:W-:-:S05]  /*6860*/  PRMT R0, RZ, 0x5410, R0 ;  /* 0x00005410ff007816 */ /* 0x004fca0000000000 */
[----:B------:R-:W-:-:S04]  /*6870*/  FMUL.FTZ R0, R0, 1 ;  /* 0x3f80000000007820 */ /* 0x000fc80000410000 */
[----:B------:R0:W2:Y:S01]  /*6880*/  F2F.F64.F32 R2, R0 ;  /* 0x0000000000027310 */ /* 0x0000a20000201800 */
[----:B------:R-:W-:Y:S05]  /*6890*/  BRA `(.L_x_9543) ;  /* 0x0000071000007947 */ /* 0x000fea0003800000 */
.L_x_9550:
        /* <DEDUP_REMOVED lines=11> */
.L_x_9557:
        /* <DEDUP_REMOVED lines=21> */
.L_x_9561:
[----:B------:R-:W-:Y:S05]  /*6aa0*/  BSYNC B1 ;  /* 0x0000000000017941 */ /* 0x000fea0003800000 */
.L_x_9560:
[----:B------:R-:W-:Y:S01]  /*6ab0*/  LEA R3, R0, 0x3b800000, 0x17 ;  /* 0x3b80000000037811 */ /* 0x000fe200078eb8ff */
[----:B------:R-:W-:-:S05]  /*6ac0*/  IMAD.SHL.U32 R0, R2, 0x100000, RZ ;  /* 0x0010000002007824 */ /* 0x000fca00078e00ff */
[----:B------:R-:W-:Y:S02]  /*6ad0*/  LOP3.LUT R0, R3, R0, R4, 0xfe, !PT ;  /* 0x0000000003007212 */ /* 0x000fe400078efe04 */
.L_x_9559:
[----:B------:R-:W-:Y:S05]  /*6ae0*/  BSYNC B0 ;  /* 0x0000000000007941 */ /* 0x000fea0003800000 */
.L_x_9558:
[----:B------:R-:W-:-:S04]  /*6af0*/  FMUL.FTZ R0, R0, 1 ;  /* 0x3f80000000007820 */ /* 0x000fc80000410000 */
[----:B------:R0:W2:Y:S01]  /*6b00*/  F2F.F64.F32 R2, R0 ;  /* 0x0000000000027310 */ /* 0x0000a20000201800 */
[----:B------:R-:W-:Y:S05]  /*6b10*/  BRA `(.L_x_9543) ;  /* 0x0000049000007947 */ /* 0x000fea0003800000 */
.L_x_9556:
        /* <DEDUP_REMOVED lines=21> */
.L_x_9565:
[----:B------:R-:W-:Y:S05]  /*6c70*/  BSYNC B1 ;  /* 0x0000000000017941 */ /* 0x000fea0003800000 */
.L_x_9564:
[----:B------:R-:W-:Y:S01]  /*6c80*/  LEA R3, R0, 0x37800000, 0x17 ;  /* 0x3780000000037811 */ /* 0x000fe200078eb8ff */
[----:B------:R-:W-:-:S05]  /*6c90*/  IMAD.SHL.U32 R0, R2, 0x200000, RZ ;  /* 0x0020000002007824 */ /* 0x000fca00078e00ff */
[----:B------:R-:W-:Y:S02]  /*6ca0*/  LOP3.LUT R0, R3, R0, R4, 0xfe, !PT ;  /* 0x0000000003007212 */ /* 0x000fe400078efe04 */
.L_x_9563:
[----:B------:R-:W-:Y:S05]  /*6cb0*/  BSYNC B0 ;  /* 0x0000000000007941 */ /* 0x000fea0003800000 */
.L_x_9562:
[----:B------:R-:W-:-:S04]  /*6cc0*/  FMUL.FTZ R0, R0, 1 ;  /* 0x3f80000000007820 */ /* 0x000fc80000410000 */
[----:B------:R0:W2:Y:S01]  /*6cd0*/  F2F.F64.F32 R2, R0 ;  /* 0x0000000000027310 */ /* 0x0000a20000201800 */
[----:B------:R-:W-:Y:S05]  /*6ce0*/  BRA `(.L_x_9543) ;  /* 0x000002c000007947 */ /* 0x000fea0003800000 */
.L_x_9555:
        /* <DEDUP_REMOVED lines=14> */
.L_x_9569:
[----:B------:R-:W-:Y:S05]  /*6dd0*/  BSYNC B0 ;  /* 0x0000000000007941 */ /* 0x000fea0003800000 */
.L_x_9568:
[----:B------:R-:W-:-:S04]  /*6de0*/  FMUL.FTZ R0, R0, 1 ;  /* 0x3f80000000007820 */ /* 0x000fc80000410000 */
[----:B------:R0:W2:Y:S01]  /*6df0*/  F2F.F64.F32 R2, R0 ;  /* 0x0000000000027310 */ /* 0x0000a20000201800 */
[----:B------:R-:W-:Y:S05]  /*6e00*/  BRA `(.L_x_9543) ;  /* 0x000001a000007947 */ /* 0x000fea0003800000 */
.L_x_9542:
        /* <DEDUP_REMOVED lines=21> */
.L_x_9567:
[----:B------:R-:W2:Y:S02]  /*6f60*/  LDG.E.64 R2, [R4.64] ;  /* 0x0000002404027981 */ /* 0x000ea4000c1e1b00 */
[----:B--2---:R-:W0:Y:S01]  /*6f70*/  I2F.F64.U64 R2, R2 ;  /* 0x0000000200027312 */ /* 0x004e220000301800 */
[----:B------:R-:W-:Y:S05]  /*6f80*/  BRA `(.L_x_9543) ;  /* 0x0000002000007947 */ /* 0x000fea0003800000 */
.L_x_9566:
[----:B------:R-:W2:Y:S02]  /*6f90*/  LDG.E R2, [R4.64] ;  /* 0x0000002404027981 */ /* 0x000ea4000c1e1900 */
[----:B--2---:R-:W0:Y:S02]  /*6fa0*/  I2F.F64.U32 R2, R2 ;  /* 0x0000000200027312 */ /* 0x004e240000201800 */
.L_x_9543:
        /* <DEDUP_REMOVED lines=28> */
[----:B------:R-:W-:Y:S05]  /*7170*/  CALL.REL.NOINC `($__internal_6_$__cuda_sm20_div_rn_f64_full) ;  /* 0x000091b000007944 */ /* 0x000fea0003c00000 */
[----:B------:R-:W-:Y:S02]  /*7180*/  IMAD.MOV.U32 R4, RZ, RZ, R6 ;  /* 0x000000ffff047224 */ /* 0x000fe400078e0006 */
[----:B------:R-:W-:Y:S02]  /*7190*/  IMAD.MOV.U32 R5, RZ, RZ, R7 ;  /* 0x000000ffff057224 */ /* 0x000fe400078e0007 */
.L_x_9572:
[----:B------:R-:W-:Y:S05]  /*71a0*/  BSYNC B1 ;  /* 0x0000000000017941 */ /* 0x000fea0003800000 */
.L_x_9571:
[----:B------:R-:W-:Y:S05]  /*71b0*/  BSYNC B0 ;  /* 0x0000000000007941 */ /* 0x000fea0003800000 */
.L_x_9570:
        /* <DEDUP_REMOVED lines=15> */
.L_x_9576:
[----:B------:R-:W0:Y:S02]  /*72b0*/  F2I.S64.F64.TRUNC R4, R4 ;  /* 0x0000000400047311 */ /* 0x000e24000030d900 */
[----:B0-----:R-:W-:-:S05]  /*72c0*/  IMAD.MOV.U32 R3, RZ, RZ, R4 ;  /* 0x000000ffff037224 */ /* 0x001fca00078e0004 */
[----:B------:R0:W-:Y:S01]  /*72d0*/  STG.E.U8 [R16.64], R3 ;  /* 0x0000000310007986 */ /* 0x0001e2000c101124 */
[----:B------:R-:W-:Y:S05]  /*72e0*/  BRA `(.L_x_9578) ;  /* 0x00000ed000007947 */ /* 0x000fea0003800000 */
.L_x_9575:
        /* <DEDUP_REMOVED lines=9> */
.L_x_9580:
[----:B------:R-:W0:Y:S02]  /*7380*/  F2I.F64.TRUNC R5, R4 ;  /* 0x0000000400057311 */ /* 0x000e24000030d100 */
[----:B0-----:R0:W-:Y:S01]  /*7390*/  STG.E [R16.64], R5 ;  /* 0x0000000510007986 */ /* 0x0011e2000c101924 */
[----:B------:R-:W-:Y:S05]  /*73a0*/  BRA `(.L_x_9578) ;  /* 0x00000e1000007947 */ /* 0x000fea0003800000 */
.L_x_9579:
[----:B------:R-:W0:Y:S02]  /*73b0*/  F2I.F64.TRUNC R5, R4 ;  /* 0x0000000400057311 */ /* 0x000e24000030d100 */
[----:B0-----:R0:W-:Y:S01]  /*73c0*/  STG.E.U16 [R16.64], R5 ;  /* 0x0000000510007986 */ /* 0x0011e2000c101524 */
[----:B------:R-:W-:Y:S05]  /*73d0*/  BRA `(.L_x_9578) ;  /* 0x00000de000007947 */ /* 0x000fea0003800000 */
.L_x_9574:
        /* <DEDUP_REMOVED lines=11> */
.L_x_9582:
[----:B------:R-:W0:Y:S01]  /*7490*/  F2F.F32.F64 R0, R4 ;  /* 0x0000000400007310 */ /* 0x000e220000301000 */
[----:B------:R-:W0:-:S14]  /*74a0*/  DSETP.GEU.AND P0, PT, |R4|, c[0x2][0x0], PT ;  /* 0x008000000400762a */ /* 0x000e1c0003f0e200 */
[----:B0-----:R-:W-:-:S05]  /*74b0*/  @!P0 FMUL R0, R0, 1.175494350822287508e-38 ;  /* 0x0080000000008820 */ /* 0x001fca0000400000 */
[----:B------:R-:W-:-:S05]  /*74c0*/  F2FP.PACK_AB R0, RZ, R0 ;  /* 0x00000000ff00723e */ /* 0x000fca00000000ff */
[----:B------:R0:W-:Y:S01]  /*74d0*/  STG.E.U16 [R16.64], R0 ;  /* 0x0000000010007986 */ /* 0x0001e2000c101524 */
[----:B------:R-:W-:Y:S05]  /*74e0*/  BRA `(.L_x_9578) ;  /* 0x00000cd000007947 */ /* 0x000fea0003800000 */
.L_x_9581:
        /* <DEDUP_REMOVED lines=12> */
.L_x_9584:
[----:B------:R-:W0:Y:S01]  /*75b0*/  F2F.F32.F64 R0, R4 ;  /* 0x0000000400007310 */ /* 0x000e220000301000 */
[----:B------:R-:W0:-:S14]  /*75c0*/  DSETP.GEU.AND P0, PT, |R4|, c[0x2][0x0], PT ;  /* 0x008000000400762a */ /* 0x000e1c0003f0e200 */
[----:B0-----:R-:W-:-:S05]  /*75d0*/  @!P0 FMUL R0, R0, 1.175494350822287508e-38 ;  /* 0x0080000000008820 */ /* 0x001fca0000400000 */
[----:B------:R-:W-:-:S04]  /*75e0*/  F2FP.PACK_AB R3, RZ, R0 ;  /* 0x00000000ff03723e */ /* 0x000fc800000000ff */
[----:B------:R-:W-:-:S05]  /*75f0*/  PRMT R3, R3, 0x5410, RZ ;  /* 0x0000541003037816 */ /* 0x000fca00000000ff */
[----:B------:R0:W-:Y:S01]  /*7600*/  STG.E [R16.64], R3 ;  /* 0x0000000310007986 */ /* 0x0001e2000c101924 */
[----:B------:R-:W-:Y:S05]  /*7610*/  BRA `(.L_x_9578) ;  /* 0x00000ba000007947 */ /* 0x000fea0003800000 */
.L_x_9583:
[----:B------:R0:W-:Y:S01]  /*7620*/  STG.E.64 [R16.64], R4 ;  /* 0x0000000410007986 */ /* 0x0001e2000c101b24 */
[----:B------:R-:W-:Y:S05]  /*7630*/  BRA `(.L_x_9578) ;  /* 0x00000b8000007947 */ /* 0x000fea0003800000 */
.L_x_9573:
        /* <DEDUP_REMOVED lines=12> */
.L_x_9587:
[----:B------:R-:W-:-:S05]  /*7700*/  CS2R R6, SRZ ;  /* 0x0000000000067805 */ /* 0x000fca000001ff00 */
[----:B------:R0:W-:Y:S01]  /*7710*/  STG.E.128 [R16.64], R4 ;  /* 0x0000000410007986 */ /* 0x0001e2000c101d24 */
[----:B------:R-:W-:Y:S05]  /*7720*/  BRA `(.L_x_9578) ;  /* 0x00000a9000007947 */ /* 0x000fea0003800000 */
.L_x_9586:
        /* <DEDUP_REMOVED lines=23> */
.L_x_9591:
[----:B------:R-:W-:Y:S05]  /*78a0*/  BSYNC B0 ;  /* 0x0000000000007941 */ /* 0x000fea0003800000 */
.L_x_9590:
[----:B------:R-:W-:-:S05]  /*78b0*/  LOP3.LUT R3, R0, R3, RZ, 0xfc, !PT ;  /* 0x0000000300037212 */ /* 0x000fca00078efcff */
[----:B------:R0:W-:Y:S01]  /*78c0*/  STG.E.U8 [R16.64], R3 ;  /* 0x0000000310007986 */ /* 0x0001e2000c101124 */
[----:B------:R-:W-:Y:S05]  /*78d0*/  BRA `(.L_x_9578) ;  /* 0x000008e000007947 */ /* 0x000fea0003800000 */
.L_x_9589:
        /* <DEDUP_REMOVED lines=15> */
.L_x_9593:
[----:B------:R-:W-:Y:S01]  /*79d0*/  IMAD.MOV.U32 R0, RZ, RZ, 0x7f ;  /* 0x0000007fff007424 */ /* 0x000fe200078e00ff */
[----:B------:R-:W-:-:S04]  /*79e0*/  ISETP.GT.U32.AND P0, PT, R2, 0x7f800000, PT ;  /* 0x7f8000000200780c */ /* 0x000fc80003f04070 */
[----:B------:R-:W-:-:S04]  /*79f0*/  SEL R0, R0, 0x7c, P0 ;  /* 0x0000007c00007807 */ /* 0x000fc80000000000 */
.L_x_9594:
[----:B------:R-:W-:Y:S05]  /*7a00*/  BSYNC B0 ;  /* 0x0000000000007941 */ /* 0x000fea0003800000 */
.L_x_9592:
[----:B------:R-:W-:-:S04]  /*7a10*/  LOP3.LUT R2, R3, 0x80000000, RZ, 0xc0, !PT ;  /* 0x8000000003027812 */ /* 0x000fc800078ec0ff */
[----:B------:R-:W-:-:S04]  /*7a20*/  SHF.R.U32.HI R3, RZ, 0x18, R2 ;  /* 0x00000018ff037819 */ /* 0x000fc80000011602 */
[----:B------:R-:W-:-:S05]  /*7a30*/  LOP3.LUT R3, R0, R3, RZ, 0xfc, !PT ;  /* 0x0000000300037212 */ /* 0x000fca00078efcff */
[----:B------:R0:W-:Y:S01]  /*7a40*/  STG.E.U8 [R16.64], R3 ;  /* 0x0000000310007986 */ /* 0x0001e2000c101124 */
[----:B------:R-:W-:Y:S05]  /*7a50*/  BRA `(.L_x_9578) ;  /* 0x0000076000007947 */ /* 0x000fea0003800000 */
.L_x_9588:
[----:B------:R-:W0:Y:S01]  /*7a60*/  F2F.F32.F64 R0, R4 ;  /* 0x0000000400007310 */ /* 0x000e220000301000 */
[----:B------:R-:W0:-:S14]  /*7a70*/  DSETP.GEU.AND P0, PT, |R4|, c[0x2][0x0], PT ;  /* 0x008000000400762a */ /* 0x000e1c0003f0e200 */
[----:B0-----:R-:W-:-:S05]  /*7a80*/  @!P0 FMUL R0, R0, 1.175494350822287508e-38 ;  /* 0x0080000000008820 */ /* 0x001fca0000400000 */
[----:B------:R-:W-:-:S05]  /*7a90*/  F2FP.BF16.PACK_AB R0, RZ, R0 ;  /* 0x00000000ff00723e */ /* 0x000fca00000010ff */
[----:B------:R0:W-:Y:S01]  /*7aa0*/  STG.E.U16 [R16.64], R0 ;  /* 0x0000000010007986 */ /* 0x0001e2000c101524 */
[----:B------:R-:W-:Y:S05]  /*7ab0*/  BRA `(.L_x_9578) ;  /* 0x0000070000007947 */ /* 0x000fea0003800000 */
.L_x_9585:
        /* <DEDUP_REMOVED lines=11> */
.L_x_9597:
        /* <DEDUP_REMOVED lines=19> */
.L_x_9600:
[----:B------:R-:W-:-:S04]  /*7ca0*/  LOP3.LUT R2, R3, 0x80000000, RZ, 0xc0, !PT ;  /* 0x8000000003027812 */ /* 0x000fc800078ec0ff */
[----:B------:R-:W-:-:S04]  /*7cb0*/  SHF.R.U32.HI R3, RZ, 0x18, R2 ;  /* 0x00000018ff037819 */ /* 0x000fc80000011602 */
[----:B------:R-:W-:-:S04]  /*7cc0*/  LOP3.LUT R0, R0, R3, RZ, 0xfc, !PT ;  /* 0x0000000300007212 */ /* 0x000fc800078efcff */
[----:B------:R-:W-:Y:S02]  /*7cd0*/  PRMT R8, R0, 0x7610, R8 ;  /* 0x0000761000087816 */ /* 0x000fe40000000008 */
.L_x_9599:
[----:B------:R-:W-:Y:S05]  /*7ce0*/  BSYNC B0 ;  /* 0x0000000000007941 */ /* 0x000fea0003800000 */
.L_x_9598:
[----:B------:R0:W-:Y:S01]  /*7cf0*/  STG.E.U8 [R16.64], R8 ;  /* 0x0000000810007986 */ /* 0x0001e2000c101124 */
[----:B------:R-:W-:Y:S05]  /*7d00*/  BRA `(.L_x_9578) ;  /* 0x000004b000007947 */ /* 0x000fea0003800000 */
.L_x_9596:
        /* <DEDUP_REMOVED lines=19> */
.L_x_9603:
[----:B------:R-:W-:-:S04]  /*7e40*/  LOP3.LUT R2, R3, 0x80000000, RZ, 0xc0, !PT ;  /* 0x8000000003027812 */ /* 0x000fc800078ec0ff */
[----:B------:R-:W-:-:S04]  /*7e50*/  SHF.R.U32.HI R3, RZ, 0x18, R2 ;  /* 0x00000018ff037819 */ /* 0x000fc80000011602 */
[----:B------:R-:W-:-:S04]  /*7e60*/  LOP3.LUT R0, R0, R3, RZ, 0xfc, !PT ;  /* 0x0000000300007212 */ /* 0x000fc800078efcff */
[----:B------:R-:W-:Y:S02]  /*7e70*/  PRMT R8, R0, 0x7610, R8 ;  /* 0x0000761000087816 */ /* 0x000fe40000000008 */
.L_x_9602:
[----:B------:R-:W-:Y:S05]  /*7e80*/  BSYNC B0 ;  /* 0x0000000000007941 */ /* 0x000fea0003800000 */
.L_x_9601:
[----:B------:R0:W-:Y:S01]  /*7e90*/  STG.E.U8 [R16.64], R8 ;  /* 0x0000000810007986 */ /* 0x0001e2000c101124 */
[----:B------:R-:W-:Y:S05]  /*7ea0*/  BRA `(.L_x_9578) ;  /* 0x0000031000007947 */ /* 0x000fea0003800000 */
.L_x_9595:
        /* <DEDUP_REMOVED lines=24> */
.L_x_9577:
        /* <DEDUP_REMOVED lines=20> */
.L_x_9605:
[----:B------:R-:W0:Y:S02]  /*8170*/  F2I.U64.F64.TRUNC R4, R4 ;  /* 0x0000000400047311 */ /* 0x000e24000030d800 */
[----:B0-----:R0:W-:Y:S01]  /*8180*/  STG.E.64 [R16.64], R4 ;  /* 0x0000000410007986 */ /* 0x0011e2000c101b24 */
[----:B------:R-:W-:Y:S05]  /*8190*/  BRA `(.L_x_9578) ;  /* 0x0000002000007947 */ /* 0x000fea0003800000 */
.L_x_9604:
[----:B------:R-:W0:Y:S02]  /*81a0*/  F2I.U32.F64.TRUNC R5, R4 ;  /* 0x0000000400057311 */ /* 0x000e24000030d000 */
[----:B0-----:R0:W-:Y:S02]  /*81b0*/  STG.E [R16.64], R5 ;  /* 0x0000000510007986 */ /* 0x0011e4000c101924 */
.L_x_9578:
        /* <DEDUP_REMOVED lines=258> */
.L_x_9606:
        /* <DEDUP_REMOVED lines=19> */
.L_x_9610:
[----:B------:R-:W2:Y:S02]  /*9310*/  LDG.E.U8 R2, [R2.64] ;  /* 0x0000002402027981 */ /* 0x000ea4000c1e1100 */
[----:B-12---:R0:W1:Y:S01]  /*9320*/  I2F.F64.U16 R22, R2 ;  /* 0x0000000200167312 */ /* 0x0060620000101800 */
[----:B------:R-:W-:Y:S05]  /*9330*/  BRA `(.L_x_9612) ;  /* 0x00000df000007947 */ /* 0x000fea0003800000 */
.L_x_9609:
        /* <DEDUP_REMOVED lines=9> */
.L_x_9614:
[----:B------:R-:W2:Y:S02]  /*93d0*/  LDG.E R2, [R2.64] ;  /* 0x0000002402027981 */ /* 0x000ea4000c1e1900 */
[----:B-12---:R0:W1:Y:S01]  /*93e0*/  I2F.F64 R22, R2 ;  /* 0x0000000200167312 */ /* 0x0060620000201c00 */
[----:B------:R-:W-:Y:S05]  /*93f0*/  BRA `(.L_x_9612) ;  /* 0x00000d3000007947 */ /* 0x000fea0003800000 */
.L_x_9613:
[----:B------:R-:W2:Y:S02]  /*9400*/  LDG.E.U16 R2, [R2.64] ;  /* 0x0000002402027981 */ /* 0x000ea4000c1e1500 */
[----:B-12---:R0:W1:Y:S01]  /*9410*/  I2F.F64.S16 R22, R2 ;  /* 0x0000000200167312 */ /* 0x0060620000101c00 */
[----:B------:R-:W-:Y:S05]  /*9420*/  BRA `(.L_x_9612) ;  /* 0x00000d0000007947 */ /* 0x000fea0003800000 */
.L_x_9608:
        /* <DEDUP_REMOVED lines=10> */
.L_x_9616:
[----:B------:R-:W2:Y:S02]  /*94d0*/  LDG.E.U16 R0, [R2.64] ;  /* 0x0000002402007981 */ /* 0x000ea4000c1e1500 */
[----:B--2---:R-:W-:-:S05]  /*94e0*/  HADD2.F32 R0, -RZ, R0.H0_H0 ;  /* 0x20000000ff007230 */ /* 0x004fca0000004100 */
[----:B------:R-:W-:-:S04]  /*94f0*/  FMUL.FTZ R0, R0, 1 ;  /* 0x3f80000000007820 */ /* 0x000fc80000410000 */
[----:B-1----:R0:W1:Y:S01]  /*9500*/  F2F.F64.F32 R22, R0 ;  /* 0x0000000000167310 */ /* 0x0020620000201800 */
[----:B------:R-:W-:Y:S05]  /*9510*/  BRA `(.L_x_9612) ;  /* 0x00000c1000007947 */ /* 0x000fea0003800000 */
.L_x_9615:
        /* <DEDUP_REMOVED lines=10> */
.L_x_9618:
[----:B------:R-:W2:Y:S02]  /*95c0*/  LDG.E.U16 R2, [R2.64] ;  /* 0x0000002402027981 */ /* 0x000ea4000c1e1500 */
[----:B--2---:R-:W-:-:S05]  /*95d0*/  HADD2.F32 R0, -RZ, R2.H0_H0 ;  /* 0x20000002ff007230 */ /* 0x004fca0000004100 */
[----:B------:R-:W-:-:S04]  /*95e0*/  FMUL.FTZ R0, R0, 1 ;  /* 0x3f80000000007820 */ /* 0x000fc80000410000 */
[----:B-1----:R0:W1:Y:S01]  /*95f0*/  F2F.F64.F32 R22, R0 ;  /* 0x0000000000167310 */ /* 0x0020620000201800 */
[----:B------:R-:W-:Y:S05]  /*9600*/  BRA `(.L_x_9612) ;  /* 0x00000b2000007947 */ /* 0x000fea0003800000 */
.L_x_9617:
[----:B-1----:R0:W5:Y:S01]  /*9610*/  LDG.E.64 R22, [R2.64] ;  /* 0x0000002402167981 */ /* 0x002162000c1e1b00 */
[----:B------:R-:W-:Y:S05]  /*9620*/  BRA `(.L_x_9612) ;  /* 0x00000b0000007947 */ /* 0x000fea0003800000 */
.L_x_9607:
        /* <DEDUP_REMOVED lines=13> */
.L_x_9621:
[----:B-1----:R0:W5:Y:S01]  /*9700*/  LDG.E.64 R22, [R2.64] ;  /* 0x0000002402167981 */ /* 0x002162000c1e1b00 */
[----:B------:R-:W-:Y:S05]  /*9710*/  BRA `(.L_x_9612) ;  /* 0x00000a1000007947 */ /* 0x000fea0003800000 */
.L_x_9620:
        /* <DEDUP_REMOVED lines=28> */
.L_x_9623:
        /* <DEDUP_REMOVED lines=15> */
.L_x_9622:
[----:B------:R-:W2:Y:S02]  /*99d0*/  LDG.E.U16 R0, [R2.64] ;  /* 0x0000002402007981 */ /* 0x000ea4000c1e1500 */
[----:B--2---:R-:W-:-:S05]  /*99e0*/  PRMT R0, RZ, 0x5410, R0 ;  /* 0x00005410ff007816 */ /* 0x004fca0000000000 */
[----:B------:R-:W-:-:S04]  /*99f0*/  FMUL.FTZ R0, R0, 1 ;  /* 0x3f80000000007820 */ /* 0x000fc80000410000 */
[----:B-1----:R0:W1:Y:S01]  /*9a00*/  F2F.F64.F32 R22, R0 ;  /* 0x0000000000167310 */ /* 0x0020620000201800 */
[----:B------:R-:W-:Y:S05]  /*9a10*/  BRA `(.L_x_9612) ;  /* 0x0000071000007947 */ /* 0x000fea0003800000 */
.L_x_9619:
        /* <DEDUP_REMOVED lines=11> */
.L_x_9626:
        /* <DEDUP_REMOVED lines=21> */
.L_x_9630:
[----:B------:R-:W-:Y:S05]  /*9c20*/  BSYNC B1 ;  /* 0x0000000000017941 */ /* 0x000fea0003800000 */
.L_x_9629:
[----:B------:R-:W-:Y:S01]  /*9c30*/  LEA R3, R0, 0x3b800000, 0x17 ;  /* 0x3b80000000037811 */ /* 0x000fe200078eb8ff */
[----:B------:R-:W-:-:S05]  /*9c40*/  IMAD.SHL.U32 R0, R2, 0x100000, RZ ;  /* 0x0010000002007824 */ /* 0x000fca00078e00ff */
[----:B------:R-:W-:Y:S02]  /*9c50*/  LOP3.LUT R0, R3, R0, R4, 0xfe, !PT ;  /* 0x0000000003007212 */ /* 0x000fe400078efe04 */
.L_x_9628:
[----:B------:R-:W-:Y:S05]  /*9c60*/  BSYNC B0 ;  /* 0x0000000000007941 */ /* 0x000fea0003800000 */
.L_x_9627:
[----:B------:R-:W-:-:S04]  /*9c70*/  FMUL.FTZ R0, R0, 1 ;  /* 0x3f80000000007820 */ /* 0x000fc80000410000 */
[----:B-1----:R0:W1:Y:S01]  /*9c80*/  F2F.F64.F32 R22, R0 ;  /* 0x0000000000167310 */ /* 0x0020620000201800 */
[----:B------:R-:W-:Y:S05]  /*9c90*/  BRA `(.L_x_9612) ;  /* 0x0000049000007947 */ /* 0x000fea0003800000 */
.L_x_9625:
        /* <DEDUP_REMOVED lines=21> */
.L_x_9634:
[----:B------:R-:W-:Y:S05]  /*9df0*/  BSYNC B1 ;  /* 0x0000000000017941 */ /* 0x000fea0003800000 */
.L_x_9633:
[----:B------:R-:W-:Y:S01]  /*9e00*/  LEA R3, R0, 0x37800000, 0x17 ;  /* 0x3780000000037811 */ /* 0x000fe200078eb8ff */
[----:B------:R-:W-:-:S05]  /*9e10*/  IMAD.SHL.U32 R0, R2, 0x200000, RZ ;  /* 0x0020000002007824 */ /* 0x000fca00078e00ff */
[----:B------:R-:W-:Y:S02]  /*9e20*/  LOP3.LUT R0, R3, R0, R4, 0xfe, !PT ;  /* 0x0000000003007212 */ /* 0x000fe400078efe04 */
.L_x_9632:
[----:B------:R-:W-:Y:S05]  /*9e30*/  BSYNC B0 ;  /* 0x0000000000007941 */ /* 0x000fea0003800000 */
.L_x_9631:
[----:B------:R-:W-:-:S04]  /*9e40*/  FMUL.FTZ R0, R0, 1 ;  /* 0x3f80000000007820 */ /* 0x000fc80000410000 */
[----:B-1----:R0:W1:Y:S01]  /*9e50*/  F2F.F64.F32 R22, R0 ;  /* 0x0000000000167310 */ /* 0x0020620000201800 */
[----:B------:R-:W-:Y:S05]  /*9e60*/  BRA `(.L_x_9612) ;  /* 0x000002c000007947 */ /* 0x000fea0003800000 */
.L_x_9624:
        /* <DEDUP_REMOVED lines=14> */
.L_x_9638:
[----:B------:R-:W-:Y:S05]  /*9f50*/  BSYNC B0 ;  /* 0x0000000000007941 */ /* 0x000fea0003800000 */
.L_x_9637:
[----:B------:R-:W-:-:S04]  /*9f60*/  FMUL.FTZ R0, R0, 1 ;  /* 0x3f80000000007820 */ /* 0x000fc80000410000 */
[----:B-1----:R0:W1:Y:S01]  /*9f70*/  F2F.F64.F32 R22, R0 ;  /* 0x0000000000167310 */ /* 0x0020620000201800 */
[----:B------:R-:W-:Y:S05]  /*9f80*/  BRA `(.L_x_9612) ;  /* 0x000001a000007947 */ /* 0x000fea0003800000 */
.L_x_9611:
        /* <DEDUP_REMOVED lines=21> */
.L_x_9636:
[----:B-1----:R-:W2:Y:S02]  /*a0e0*/  LDG.E.64 R22, [R2.64] ;  /* 0x0000002402167981 */ /* 0x002ea4000c1e1b00 */
[----:B--2---:R-:W0:Y:S01]  /*a0f0*/  I2F.F64.U64 R22, R22 ;  /* 0x0000001600167312 */ /* 0x004e220000301800 */
[----:B------:R-:W-:Y:S05]  /*a100*/  BRA `(.L_x_9612) ;  /* 0x0000002000007947 */ /* 0x000fea0003800000 */
.L_x_9635:
[----:B------:R-:W2:Y:S02]  /*a110*/  LDG.E R2, [R2.64] ;  /* 0x0000002402027981 */ /* 0x000ea4000c1e1900 */
[----:B-12---:R0:W1:Y:S02]  /*a120*/  I2F.F64.U32 R22, R2 ;  /* 0x0000000200167312 */ /* 0x0060640000201800 */
.L_x_9612:
        /* <DEDUP_REMOVED lines=17> */
.L_x_9642:
[----:B------:R-:W2:Y:S02]  /*a240*/  LDG.E.U8 R2, [R4.64] ;  /* 0x0000002404027981 */ /* 0x000ea4000c1e1100 */
[----:B--2---:R-:W0:Y:S01]  /*a250*/  I2F.F64.U16 R2, R2 ;  /* 0x0000000200027312 */ /* 0x004e220000101800 */
[----:B------:R-:W-:Y:S05]  /*a260*/  BRA `(.L_x_9644) ;  /* 0x00000df000007947 */ /* 0x000fea0003800000 */
.L_x_9641:
        /* <DEDUP_REMOVED lines=9> */
.L_x_9646:
[----:B------:R-:W2:Y:S02]  /*a300*/  LDG.E R2, [R4.64] ;  /* 0x0000002404027981 */ /* 0x000ea4000c1e1900 */
[----:B--2---:R-:W0:Y:S01]  /*a310*/  I2F.F64 R2, R2 ;  /* 0x0000000200027312 */ /* 0x004e220000201c00 */
[----:B------:R-:W-:Y:S05]  /*a320*/  BRA `(.L_x_9644) ;  /* 0x00000d3000007947 */ /* 0x000fea0003800000 */
.L_x_9645:
[----:B------:R-:W2:Y:S02]  /*a330*/  LDG.E.U16 R2, [R4.64] ;  /* 0x0000002404027981 */ /* 0x000ea4000c1e1500 */
[----:B--2---:R-:W0:Y:S01]  /*a340*/  I2F.F64.S16 R2, R2 ;  /* 0x0000000200027312 */ /* 0x004e220000101c00 */
[----:B------:R-:W-:Y:S05]  /*a350*/  BRA `(.L_x_9644) ;  /* 0x00000d0000007947 */ /* 0x000fea0003800000 */
.L_x_9640:
        /* <DEDUP_REMOVED lines=10> */
.L_x_9648:
[----:B------:R-:W2:Y:S02]  /*a400*/  LDG.E.U16 R0, [R4.64] ;  /* 0x0000002404007981 */ /* 0x000ea4000c1e1500 */
[----:B--2---:R-:W-:-:S05]  /*a410*/  HADD2.F32 R0, -RZ, R0.H0_H0 ;  /* 0x20000000ff007230 */ /* 0x004fca0000004100 */
[----:B------:R-:W-:-:S04]  /*a420*/  FMUL.FTZ R0, R0, 1 ;  /* 0x3f80000000007820 */ /* 0x000fc80000410000 */
[----:B------:R0:W2:Y:S01]  /*a430*/  F2F.F64.F32 R2, R0 ;  /* 0x0000000000027310 */ /* 0x0000a20000201800 */
[----:B------:R-:W-:Y:S05]  /*a440*/  BRA `(.L_x_9644) ;  /* 0x00000c1000007947 */ /* 0x000fea0003800000 */
.L_x_9647:
        /* <DEDUP_REMOVED lines=10> */
.L_x_9650:
[----:B------:R-:W2:Y:S02]  /*a4f0*/  LDG.E.U16 R4, [R4.64] ;  /* 0x0000002404047981 */ /* 0x000ea4000c1e1500 */
[----:B--2---:R-:W-:-:S05]  /*a500*/  HADD2.F32 R0, -RZ, R4.H0_H0 ;  /* 0x20000004ff007230 */ /* 0x004fca0000004100 */
[----:B------:R-:W-:-:S04]  /*a510*/  FMUL.FTZ R0, R0, 1 ;  /* 0x3f80000000007820 */ /* 0x000fc80000410000 */
[----:B------:R0:W2:Y:S01]  /*a520*/  F2F.F64.F32 R2, R0 ;  /* 0x0000000000027310 */ /* 0x0000a20000201800 */
[----:B------:R-:W-:Y:S05]  /*a530*/  BRA `(.L_x_9644) ;  /* 0x00000b2000007947 */ /* 0x000fea0003800000 */
.L_x_9649:
[----:B------:R0:W5:Y:S01]  /*a540*/  LDG.E.64 R2, [R4.64] ;  /* 0x0000002404027981 */ /* 0x000162000c1e1b00 */
[----:B------:R-:W-:Y:S05]  /*a550*/  BRA `(.L_x_9644) ;  /* 0x00000b0000007947 */ /* 0x000fea0003800000 */
.L_x_9639:
        /* <DEDUP_REMOVED lines=13> */
.L_x_9653:
[----:B------:R0:W5:Y:S01]  /*a630*/  LDG.E.64 R2, [R4.64] ;  /* 0x0000002404027981 */ /* 0x000162000c1e1b00 */
[----:B------:R-:W-:Y:S05]  /*a640*/  BRA `(.L_x_9644) ;  /* 0x00000a1000007947 */ /* 0x000fea0003800000 */
.L_x_9652:
        /* <DEDUP_REMOVED lines=28> */
.L_x_9655:
        /* <DEDUP_REMOVED lines=15> */
.L_x_9654:
[----:B------:R-:W2:Y:S02]  /*a900*/  LDG.E.U16 R0, [R4.64] ;  /* 0x0000002404007981 */ /* 0x000ea4000c1e1500 */
[----:B--2---:R-:W-:-:S05]  /*a910*/  PRMT R0, RZ, 0x5410, R0 ;  /* 0x00005410ff007816 */ /* 0x004fca0000000000 */
[----:B------:R-:W-:-:S04]  /*a920*/  FMUL.FTZ R0, R0, 1 ;  /* 0x3f80000000007820 */ /* 0x000fc80000410000 */
[----:B------:R0:W2:Y:S01]  /*a930*/  F2F.F64.F32 R2, R0 ;  /* 0x0000000000027310 */ /* 0x0000a20000201800 */
[----:B------:R-:W-:Y:S05]  /*a940*/  BRA `(.L_x_9644) ;  /* 0x0000071000007947 */ /* 0x000fea0003800000 */
.L_x_9651:
        /* <DEDUP_REMOVED lines=11> */
.L_x_9658:
        /* <DEDUP_REMOVED lines=21> */
.L_x_9662:
[----:B------:R-:W-:Y:S05]  /*ab50*/  BSYNC B1 ;  /* 0x0000000000017941 */ /* 0x000fea0003800000 */
.L_x_9661:
[----:B------:R-:W-:Y:S01]  /*ab60*/  LEA R3, R0, 0x3b800000, 0x17 ;  /* 0x3b80000000037811 */ /* 0x000fe200078eb8ff */
[----:B------:R-:W-:-:S05]  /*ab70*/  IMAD.SHL.U32 R0, R2, 0x100000, RZ ;  /* 0x0010000002007824 */ /* 0x000fca00078e00ff */
[----:B------:R-:W-:Y:S02]  /*ab80*/  LOP3.LUT R0, R3, R0, R4, 0xfe, !PT ;  /* 0x0000000003007212 */ /* 0x000fe400078efe04 */
.L_x_9660:
[----:B------:R-:W-:Y:S05]  /*ab90*/  BSYNC B0 ;  /* 0x0000000000007941 */ /* 0x000fea0003800000 */
.L_x_9659:
[----:B------:R-:W-:-:S04]  /*aba0*/  FMUL.FTZ R0, R0, 1 ;  /* 0x3f80000000007820 */ /* 0x000fc80000410000 */
[----:B------:R0:W2:Y:S01]  /*abb0*/  F2F.F64.F32 R2, R0 ;  /* 0x0000000000027310 */ /* 0x0000a20000201800 */
[----:B------:R-:W-:Y:S05]  /*abc0*/  BRA `(.L_x_9644) ;  /* 0x0000049000007947 */ /* 0x000fea0003800000 */
.L_x_9657:
        /* <DEDUP_REMOVED lines=21> */
.L_x_9666:
[----:B------:R-:W-:Y:S05]  /*ad20*/  BSYNC B1 ;  /* 0x0000000000017941 */ /* 0x000fea0003800000 */
.L_x_9665:
[----:B------:R-:W-:Y:S01]  /*ad30*/  LEA R3, R0, 0x37800000, 0x17 ;  /* 0x3780000000037811 */ /* 0x000fe200078eb8ff */
[----:B------:R-:W-:-:S05]  /*ad40*/  IMAD.SHL.U32 R0, R2, 0x200000, RZ ;  /* 0x0020000002007824 */ /* 0x000fca00078e00ff */
[----:B------:R-:W-:Y:S02]  /*ad50*/  LOP3.LUT R0, R3, R0, R4, 0xfe, !PT ;  /* 0x0000000003007212 */ /* 0x000fe400078efe04 */
.L_x_9664:
[----:B------:R-:W-:Y:S05]  /*ad60*/  BSYNC B0 ;  /* 0x0000000000007941 */ /* 0x000fea0003800000 */
.L_x_9663:
[----:B------:R-:W-:-:S04]  /*ad70*/  FMUL.FTZ R0, R0, 1 ;  /* 0x3f80000000007820 */ /* 0x000fc80000410000 */
[----:B------:R0:W2:Y:S01]  /*ad80*/  F2F.F64.F32 R2, R0 ;  /* 0x0000000000027310 */ /* 0x0000a20000201800 */
[----:B------:R-:W-:Y:S05]  /*ad90*/  BRA `(.L_x_9644) ;  /* 0x000002c000007947 */ /* 0x000fea0003800000 */
.L_x_9656:
        /* <DEDUP_REMOVED lines=14> */
.L_x_9670:
[----:B------:R-:W-:Y:S05]  /*ae80*/  BSYNC B0 ;  /* 0x0000000000007941 */ /* 0x000fea0003800000 */
.L_x_9669:
[----:B------:R-:W-:-:S04]  /*ae90*/  FMUL.FTZ R0, R0, 1 ;  /* 0x3f80000000007820 */ /* 0x000fc80000410000 */
[----:B------:R0:W2:Y:S01]  /*aea0*/  F2F.F64.F32 R2, R0 ;  /* 0x0000000000027310 */ /* 0x0000a20000201800 */
[----:B------:R-:W-:Y:S05]  /*aeb0*/  BRA `(.L_x_9644) ;  /* 0x000001a000007947 */ /* 0x000fea0003800000 */
.L_x_9643:
        /* <DEDUP_REMOVED lines=21> */
.L_x_9668:
[----:B------:R-:W2:Y:S02]  /*b010*/  LDG.E.64 R2, [R4.64] ;  /* 0x0000002404027981 */ /* 0x000ea4000c1e1b00 */
[----:B--2---:R-:W0:Y:S01]  /*b020*/  I2F.F64.U64 R2, R2 ;  /* 0x0000000200027312 */ /* 0x004e220000301800 */
[----:B------:R-:W-:Y:S05]  /*b030*/  BRA `(.L_x_9644) ;  /* 0x0000002000007947 */ /* 0x000fea0003800000 */
.L_x_9667:
[----:B------:R-:W2:Y:S02]  /*b040*/  LDG.E R2, [R4.64] ;  /* 0x0000002404027981 */ /* 0x000ea4000c1e1900 */
[----:B--2---:R-:W0:Y:S02]  /*b050*/  I2F.F64.U32 R2, R2 ;  /* 0x0000000200027312 */ /* 0x004e240000201800 */
.L_x_9644:
        /* <DEDUP_REMOVED lines=31> */
.L_x_9673:
[----:B------:R-:W-:Y:S05]  /*b250*/  BSYNC B1 ;  /* 0x0000000000017941 */ /* 0x000fea0003800000 */
.L_x_9672:
[----:B------:R-:W-:Y:S05]  /*b260*/  BSYNC B0 ;  /* 0x0000000000007941 */ /* 0x000fea0003800000 */
.L_x_9671:
        /* <DEDUP_REMOVED lines=15> */
.L_x_9677:
[----:B------:R-:W0:Y:S02]  /*b360*/  F2I.S64.F64.TRUNC R4, R4 ;  /* 0x0000000400047311 */ /* 0x000e24000030d900 */
[----:B0-----:R-:W-:-:S05]  /*b370*/  IMAD.MOV.U32 R3, RZ, RZ, R4 ;  /* 0x000000ffff037224 */ /* 0x001fca00078e0004 */
[----:B------:R0:W-:Y:S01]  /*b380*/  STG.E.U8 [R16.64], R3 ;  /* 0x0000000310007986 */ /* 0x0001e2000c101124 */
[----:B------:R-:W-:Y:S05]  /*b390*/  BRA `(.L_x_9679) ;  /* 0x00000ed000007947 */ /* 0x000fea0003800000 */
.L_x_9676:
        /* <DEDUP_REMOVED lines=9> */
.L_x_9681:
[----:B------:R-:W0:Y:S02]  /*b430*/  F2I.F64.TRUNC R5, R4 ;  /* 0x0000000400057311 */ /* 0x000e24000030d100 */
[----:B0-----:R0:W-:Y:S01]  /*b440*/  STG.E [R16.64], R5 ;  /* 0x0000000510007986 */ /* 0x0011e2000c101924 */
[----:B------:R-:W-:Y:S05]  /*b450*/  BRA `(.L_x_9679) ;  /* 0x00000e1000007947 */ /* 0x000fea0003800000 */
.L_x_9680:
[----:B------:R-:W0:Y:S02]  /*b460*/  F2I.F64.TRUNC R5, R4 ;  /* 0x0000000400057311 */ /* 0x000e24000030d100 */
[----:B0-----:R0:W-:Y:S01]  /*b470*/  STG.E.U16 [R16.64], R5 ;  /* 0x0000000510007986 */ /* 0x0011e2000c101524 */
[----:B------:R-:W-:Y:S05]  /*b480*/  BRA `(.L_x_9679) ;  /* 0x00000de000007947 */ /* 0x000fea0003800000 */
.L_x_9675:
        /* <DEDUP_REMOVED lines=11> */
.L_x_9683:
[----:B------:R-:W0:Y:S01]  /*b540*/  F2F.F32.F64 R0, R4 ;  /* 0x0000000400007310 */ /* 0x000e220000301000 */
[----:B------:R-:W0:-:S14]  /*b550*/  DSETP.GEU.AND P0, PT, |R4|, c[0x2][0x0], PT ;  /* 0x008000000400762a */ /* 0x000e1c0003f0e200 */
[----:B0-----:R-:W-:-:S05]  /*b560*/  @!P0 FMUL R0, R0, 1.175494350822287508e-38 ;  /* 0x0080000000008820 */ /* 0x001fca0000400000 */
[----:B------:R-:W-:-:S05]  /*b570*/  F2FP.PACK_AB R0, RZ, R0 ;  /* 0x00000000ff00723e */ /* 0x000fca00000000ff */
[----:B------:R0:W-:Y:S01]  /*b580*/  STG.E.U16 [R16.64], R0 ;  /* 0x0000000010007986 */ /* 0x0001e2000c101524 */
[----:B------:R-:W-:Y:S05]  /*b590*/  BRA `(.L_x_9679) ;  /* 0x00000cd000007947 */ /* 0x000fea0003800000 */
.L_x_9682:
        /* <DEDUP_REMOVED lines=12> */
.L_x_9685:
[----:B------:R-:W0:Y:S01]  /*b660*/  F2F.F32.F64 R0, R4 ;  /* 0x0000000400007310 */ /* 0x000e220000301000 */
[----:B------:R-:W0:-:S14]  /*b670*/  DSETP.GEU.AND P0, PT, |R4|, c[0x2][0x0], PT ;  /* 0x008000000400762a */ /* 0x000e1c0003f0e200 */
[----:B0-----:R-:W-:-:S05]  /*b680*/  @!P0 FMUL R0, R0, 1.175494350822287508e-38 ;  /* 0x0080000000008820 */ /* 0x001fca0000400000 */
[----:B------:R-:W-:-:S04]  /*b690*/  F2FP.PACK_AB R3, RZ, R0 ;  /* 0x00000000ff03723e */ /* 0x000fc800000000ff */
[----:B------:R-:W-:-:S05]  /*b6a0*/  PRMT R3, R3, 0x5410, RZ ;  /* 0x0000541003037816 */ /* 0x000fca00000000ff */
[----:B------:R0:W-:Y:S01]  /*b6b0*/  STG.E [R16.64], R3 ;  /* 0x0000000310007986 */ /* 0x0001e2000c101924 */
[----:B------:R-:W-:Y:S05]  /*b6c0*/  BRA `(.L_x_9679) ;  /* 0x00000ba000007947 */ /* 0x000fea0003800000 */
.L_x_9684:
[----:B------:R0:W-:Y:S01]  /*b6d0*/  STG.E.64 [R16.64], R4 ;  /* 0x0000000410007986 */ /* 0x0001e2000c101b24 */
[----:B------:R-:W-:Y:S05]  /*b6e0*/  BRA `(.L_x_9679) ;  /* 0x00000b8000007947 */ /* 0x000fea0003800000 */
.L_x_9674:
        /* <DEDUP_REMOVED lines=12> */
.L_x_9688:
[----:B------:R-:W-:-:S05]  /*b7b0*/  CS2R R6, SRZ ;  /* 0x0000000000067805 */ /* 0x000fca000001ff00 */
[----:B------:R0:W-:Y:S01]  /*b7c0*/  STG.E.128 [R16.64], R4 ;  /* 0x0000000410007986 */ /* 0x0001e2000c101d24 */
[----:B------:R-:W-:Y:S05]  /*b7d0*/  BRA `(.L_x_9679) ;  /* 0x00000a9000007947 */ /* 0x000fea0003800000 */
.L_x_9687:
        /* <DEDUP_REMOVED lines=23> */
.L_x_9692:
[----:B------:R-:W-:Y:S05]  /*b950*/  BSYNC B0 ;  /* 0x0000000000007941 */ /* 0x000fea0003800000 */
.L_x_9691:
[----:B------:R-:W-:-:S05]  /*b960*/  LOP3.LUT R3, R0, R3, RZ, 0xfc, !PT ;  /* 0x0000000300037212 */ /* 0x000fca00078efcff */
[----:B------:R0:W-:Y:S01]  /*b970*/  STG.E.U8 [R16.64], R3 ;  /* 0x0000000310007986 */ /* 0x0001e2000c101124 */
[----:B------:R-:W-:Y:S05]  /*b980*/  BRA `(.L_x_9679) ;  /* 0x000008e000007947 */ /* 0x000fea0003800000 */
.L_x_9690:
        /* <DEDUP_REMOVED lines=15> */
.L_x_9694:
[----:B------:R-:W-:Y:S01]  /*ba80*/  IMAD.MOV.U32 R0, RZ, RZ, 0x7f ;  /* 0x0000007fff007424 */ /* 0x000fe200078e00ff */
[----:B------:R-:W-:-:S04]  /*ba90*/  ISETP.GT.U32.AND P0, PT, R2, 0x7f800000, PT ;  /* 0x7f8000000200780c */ /* 0x000fc80003f04070 */
[----:B------:R-:W-:-:S04]  /*baa0*/  SEL R0, R0, 0x7c, P0 ;  /* 0x0000007c00007807 */ /* 0x000fc80000000000 */
.L_x_9695:
[----:B------:R-:W-:Y:S05]  /*bab0*/  BSYNC B0 ;  /* 0x0000000000007941 */ /* 0x000fea0003800000 */
.L_x_9693:
[----:B------:R-:W-:-:S04]  /*bac0*/  LOP3.LUT R2, R3, 0x80000000, RZ, 0xc0, !PT ;  /* 0x8000000003027812 */ /* 0x000fc800078ec0ff */
[----:B------:R-:W-:-:S04]  /*bad0*/  SHF.R.U32.HI R3, RZ, 0x18, R2 ;  /* 0x00000018ff037819 */ /* 0x000fc80000011602 */
[----:B------:R-:W-:-:S05]  /*bae0*/  LOP3.LUT R3, R0, R3, RZ, 0xfc, !PT ;  /* 0x0000000300037212 */ /* 0x000fca00078efcff */
[----:B------:R0:W-:Y:S01]  /*baf0*/  STG.E.U8 [R16.64], R3 ;  /* 0x0000000310007986 */ /* 0x0001e2000c101124 */
[----:B------:R-:W-:Y:S05]  /*bb00*/  BRA `(.L_x_9679) ;  /* 0x0000076000007947 */ /* 0x000fea0003800000 */
.L_x_9689:
[----:B------:R-:W0:Y:S01]  /*bb10*/  F2F.F32.F64 R0, R4 ;  /* 0x0000000400007310 */ /* 0x000e220000301000 */
[----:B------:R-:W0:-:S14]  /*bb20*/  DSETP.GEU.AND P0, PT, |R4|, c[0x2][0x0], PT ;  /* 0x008000000400762a */ /* 0x000e1c0003f0e200 */
[----:B0-----:R-:W-:-:S05]  /*bb30*/  @!P0 FMUL R0, R0, 1.175494350822287508e-38 ;  /* 0x0080000000008820 */ /* 0x001fca0000400000 */
[----:B------:R-:W-:-:S05]  /*bb40*/  F2FP.BF16.PACK_AB R0, RZ, R0 ;  /* 0x00000000ff00723e */ /* 0x000fca00000010ff */
[----:B------:R0:W-:Y:S01]  /*bb50*/  STG.E.U16 [R16.64], R0 ;  /* 0x0000000010007986 */ /* 0x0001e2000c101524 */
[----:B------:R-:W-:Y:S05]  /*bb60*/  BRA `(.L_x_9679) ;  /* 0x0000070000007947 */ /* 0x000fea0003800000 */
.L_x_9686:
        /* <DEDUP_REMOVED lines=11> */
.L_x_9698:
        /* <DEDUP_REMOVED lines=19> */
.L_x_9701:
[----:B------:R-:W-:-:S04]  /*bd50*/  LOP3.LUT R2, R3, 0x80000000, RZ, 0xc0, !PT ;  /* 0x8000000003027812 */ /* 0x000fc800078ec0ff */
[----:B------:R-:W-:-:S04]  /*bd60*/  SHF.R.U32.HI R3, RZ, 0x18, R2 ;  /* 0x00000018ff037819 */ /* 0x000fc80000011602 */
[----:B------:R-:W-:-:S04]  /*bd70*/  LOP3.LUT R0, R0, R3, RZ, 0xfc, !PT ;  /* 0x0000000300007212 */ /* 0x000fc800078efcff */
[----:B------:R-:W-:Y:S02]  /*bd80*/  PRMT R8, R0, 0x7610, R8 ;  /* 0x0000761000087816 */ /* 0x000fe40000000008 */
.L_x_9700:
[----:B------:R-:W-:Y:S05]  /*bd90*/  BSYNC B0 ;  /* 0x0000000000007941 */ /* 0x000fea0003800000 */
.L_x_9699:
[----:B------:R0:W-:Y:S01]  /*bda0*/  STG.E.U8 [R16.64], R8 ;  /* 0x0000000810007986 */ /* 0x0001e2000c101124 */
[----:B------:R-:W-:Y:S05]  /*bdb0*/  BRA `(.L_x_9679) ;  /* 0x000004b000007947 */ /* 0x000fea0003800000 */
.L_x_9697:
        /* <DEDUP_REMOVED lines=19> */
.L_x_9704:
[----:B------:R-:W-:-:S04]  /*bef0*/  LOP3.LUT R2, R3, 0x80000000, RZ, 0xc0, !PT ;  /* 0x8000000003027812 */ /* 0x000fc800078ec0ff */
[----:B------:R-:W-:-:S04]  /*bf00*/  SHF.R.U32.HI R3, RZ, 0x18, R2 ;  /* 0x00000018ff037819 */ /* 0x000fc80000011602 */
[----:B------:R-:W-:-:S04]  /*bf10*/  LOP3.LUT R0, R0, R3, RZ, 0xfc, !PT ;  /* 0x0000000300007212 */ /* 0x000fc800078efcff */
[----:B------:R-:W-:Y:S02]  /*bf20*/  PRMT R8, R0, 0x7610, R8 ;  /* 0x0000761000087816 */ /* 0x000fe40000000008 */
.L_x_9703:
[----:B------:R-:W-:Y:S05]  /*bf30*/  BSYNC B0 ;  /* 0x0000000000007941 */ /* 0x000fea0003800000 */
.L_x_9702:
[----:B------:R0:W-:Y:S01]  /*bf40*/  STG.E.U8 [R16.64], R8 ;  /* 0x0000000810007986 */ /* 0x0001e2000c101124 */
[----:B------:R-:W-:Y:S05]  /*bf50*/  BRA `(.L_x_9679) ;  /* 0x0000031000007947 */ /* 0x000fea0003800000 */
.L_x_9696:
        /* <DEDUP_REMOVED lines=24> */
.L_x_9678:
        /* <DEDUP_REMOVED lines=20> */
.L_x_9706:
[----:B------:R-:W0:Y:S02]  /*c220*/  F2I.U64.F64.TRUNC R4, R4 ;  /* 0x0000000400047311 */ /* 0x000e24000030d800 */
[----:B0-----:R0:W-:Y:S01]  /*c230*/  STG.E.64 [R16.64], R4 ;  /* 0x0000000410007986 */ /* 0x0011e2000c101b24 */
[----:B------:R-:W-:Y:S05]  /*c240*/  BRA `(.L_x_9679) ;  /* 0x0000002000007947 */ /* 0x000fea0003800000 */
.L_x_9705:
[----:B------:R-:W0:Y:S02]  /*c250*/  F2I.U32.F64.TRUNC R5, R4 ;  /* 0x0000000400057311 */ /* 0x000e24000030d000 */
[----:B0-----:R0:W-:Y:S02]  /*c260*/  STG.E [R16.64], R5 ;  /* 0x0000000510007986 */ /* 0x0011e4000c101924 */
.L_x_9679:
[----:B------:R-:W-:Y:S02]  /*c270*/  IADD3 R19, R19, 0x80, RZ ;  /* 0x0000008013137810 */ /* 0x000fe40007ffe0ff */
.L_x_9504:
[----:B------:R-:W-:Y:S05]  /*c280*/  BSYNC B6 ;  /* 0x0000000000067941 */ /* 0x000fea0003800000 */
.L_x_9503:
        /* <DEDUP_REMOVED lines=257> */
.L_x_9707:
        /* <DEDUP_REMOVED lines=19> */
.L_x_9711:
[----:B------:R-:W2:Y:S02]  /*d3d0*/  LDG.E.U8 R2, [R2.64] ;  /* 0x0000002402027981 */ /* 0x000ea4000c1e1100 */
[----:B--2---:R0:W1:Y:S01]  /*d3e0*/  I2F.F64.U16 R18, R2 ;  /* 0x0000000200127312 */ /* 0x0040620000101800 */
[----:B------:R-:W-:Y:S05]  /*d3f0*/  BRA `(.L_x_9713) ;  /* 0x00000df000007947 */ /* 0x000fea0003800000 */
.L_x_9710:
        /* <DEDUP_REMOVED lines=9> */
.L_x_9715:
[----:B------:R-:W2:Y:S02]  /*d490*/  LDG.E R2, [R2.64] ;  /* 0x0000002402027981 */ /* 0x000ea4000c1e1900 */
[----:B--2---:R0:W1:Y:S01]  /*d4a0*/  I2F.F64 R18, R2 ;  /* 0x0000000200127312 */ /* 0x0040620000201c00 */
[----:B------:R-:W-:Y:S05]  /*d4b0*/  BRA `(.L_x_9713) ;  /* 0x00000d3000007947 */ /* 0x000fea0003800000 */
.L_x_9714:
[----:B------:R-:W2:Y:S02]  /*d4c0*/  LDG.E.U16 R2, [R2.64] ;  /* 0x0000002402027981 */ /* 0x000ea4000c1e1500 */
[----:B--2---:R0:W1:Y:S01]  /*d4d0*/  I2F.F64.S16 R18, R2 ;  /* 0x0000000200127312 */ /* 0x0040620000101c00 */
[----:B------:R-:W-:Y:S05]  /*d4e0*/  BRA `(.L_x_9713) ;  /* 0x00000d0000007947 */ /* 0x000fea0003800000 */
.L_x_9709:
        /* <DEDUP_REMOVED lines=10> */
.L_x_9717:
[----:B------:R-:W2:Y:S02]  /*d590*/  LDG.E.U16 R0, [R2.64] ;  /* 0x0000002402007981 */ /* 0x000ea4000c1e1500 */
[----:B--2---:R-:W-:-:S05]  /*d5a0*/  HADD2.F32 R0, -RZ, R0.H0_H0 ;  /* 0x20000000ff007230 */ /* 0x004fca0000004100 */
[----:B------:R-:W-:-:S04]  /*d5b0*/  FMUL.FTZ R0, R0, 1 ;  /* 0x3f80000000007820 */ /* 0x000fc80000410000 */
[----:B------:R0:W1:Y:S01]  /*d5c0*/  F2F.F64.F32 R18, R0 ;  /* 0x0000000000127310 */ /* 0x0000620000201800 */
[----:B------:R-:W-:Y:S05]  /*d5d0*/  BRA `(.L_x_9713) ;  /* 0x00000c1000007947 */ /* 0x000fea0003800000 */
.L_x_9716:
        /* <DEDUP_REMOVED lines=10> */
.L_x_9719:
[----:B------:R-:W2:Y:S02]  /*d680*/  LDG.E.U16 R2, [R2.64] ;  /* 0x0000002402027981 */ /* 0x000ea4000c1e1500 */
[----:B--2---:R-:W-:-:S05]  /*d690*/  HADD2.F32 R0, -RZ, R2.H0_H0 ;  /* 0x20000002ff007230 */ /* 0x004fca0000004100 */
[----:B------:R-:W-:-:S04]  /*d6a0*/  FMUL.FTZ R0, R0, 1 ;  /* 0x3f80000000007820 */ /* 0x000fc80000410000 */
[----:B------:R0:W1:Y:S01]  /*d6b0*/  F2F.F64.F32 R18, R0 ;  /* 0x0000000000127310 */ /* 0x0000620000201800 */
[----:B------:R-:W-:Y:S05]  /*d6c0*/  BRA `(.L_x_9713) ;  /* 0x00000b2000007947 */ /* 0x000fea0003800000 */
.L_x_9718:
[----:B------:R0:W5:Y:S01]  /*d6d0*/  LDG.E.64 R18, [R2.64] ;  /* 0x0000002402127981 */ /* 0x000162000c1e1b00 */
[----:B------:R-:W-:Y:S05]  /*d6e0*/  BRA `(.L_x_9713) ;  /* 0x00000b0000007947 */ /* 0x000fea0003800000 */
.L_x_9708:
        /* <DEDUP_REMOVED lines=13> */
.L_x_9722:
[----:B------:R0:W5:Y:S01]  /*d7c0*/  LDG.E.64 R18, [R2.64] ;  /* 0x0000002402127981 */ /* 0x000162000c1e1b00 */
[----:B------:R-:W-:Y:S05]  /*d7d0*/  BRA `(.L_x_9713) ;  /* 0x00000a1000007947 */ /* 0x000fea0003800000 */
.L_x_9721:
        /* <DEDUP_REMOVED lines=28> */
.L_x_9724:
        /* <DEDUP_REMOVED lines=15> */
.L_x_9723:
[----:B------:R-:W2:Y:S02]  /*da90*/  LDG.E.U16 R0, [R2.64] ;  /* 0x0000002402007981 */ /* 0x000ea4000c1e1500 */
[----:B--2---:R-:W-:-:S05]  /*daa0*/  PRMT R0, RZ, 0x5410, R0 ;  /* 0x00005410ff007816 */ /* 0x004fca0000000000 */
[----:B------:R-:W-:-:S04]  /*dab0*/  FMUL.FTZ R0, R0, 1 ;  /* 0x3f80000000007820 */ /* 0x000fc80000410000 */
[----:B------:R0:W1:Y:S01]  /*dac0*/  F2F.F64.F32 R18, R0 ;  /* 0x0000000000127310 */ /* 0x0000620000201800 */
[----:B------:R-:W-:Y:S05]  /*dad0*/  BRA `(.L_x_9713) ;  /* 0x0000071000007947 */ /* 0x000fea0003800000 */
.L_x_9720:
        /* <DEDUP_REMOVED lines=11> */
.L_x_9727:
        /* <DEDUP_REMOVED lines=21> */
.L_x_9731:
[----:B------:R-:W-:Y:S05]  /*dce0*/  BSYNC B1 ;  /* 0x0000000000017941 */ /* 0x000fea0003800000 */
.L_x_9730:
[----:B------:R-:W-:Y:S01]  /*dcf0*/  LEA R3, R0, 0x3b800000, 0x17 ;  /* 0x3b80000000037811 */ /* 0x000fe200078eb8ff */
[----:B------:R-:W-:-:S05]  /*dd00*/  IMAD.SHL.U32 R0, R2, 0x100000, RZ ;  /* 0x0010000002007824 */ /* 0x000fca00078e00ff */
[----:B------:R-:W-:Y:S02]  /*dd10*/  LOP3.LUT R0, R3, R0, R4, 0xfe, !PT ;  /* 0x0000000003007212 */ /* 0x000fe400078efe04 */
.L_x_9729:
[----:B------:R-:W-:Y:S05]  /*dd20*/  BSYNC B0 ;  /* 0x0000000000007941 */ /* 0x000fea0003800000 */
.L_x_9728:
[----:B------:R-:W-:-:S04]  /*dd30*/  FMUL.FTZ R0, R0, 1 ;  /* 0x3f80000000007820 */ /* 0x000fc80000410000 */
[----:B------:R0:W1:Y:S01]  /*dd40*/  F2F.F64.F32 R18, R0 ;  /* 0x0000000000127310 */ /* 0x0000620000201800 */
[----:B------:R-:W-:Y:S05]  /*dd50*/  BRA `(.L_x_9713) ;  /* 0x0000049000007947 */ /* 0x000fea0003800000 */
.L_x_9726:
        /* <DEDUP_REMOVED lines=21> */
.L_x_9735:
[----:B------:R-:W-:Y:S05]  /*deb0*/  BSYNC B1 ;  /* 0x0000000000017941 */ /* 0x000fea0003800000 */
.L_x_9734:
[----:B------:R-:W-:Y:S01]  /*dec0*/  LEA R3, R0, 0x37800000, 0x17 ;  /* 0x3780000000037811 */ /* 0x000fe200078eb8ff */
[----:B------:R-:W-:-:S05]  /*ded0*/  IMAD.SHL.U32 R0, R2, 0x200000, RZ ;  /* 0x0020000002007824 */ /* 0x000fca00078e00ff */
[----:B------:R-:W-:Y:S02]  /*dee0*/  LOP3.LUT R0, R3, R0, R4, 0xfe, !PT ;  /* 0x0000000003007212 */ /* 0x000fe400078efe04 */
.L_x_9733:
[----:B------:R-:W-:Y:S05]  /*def0*/  BSYNC B0 ;  /* 0x0000000000007941 */ /* 0x000fea0003800000 */
.L_x_9732:
[----:B------:R-:W-:-:S04]  /*df00*/  FMUL.FTZ R0, R0, 1 ;  /* 0x3f80000000007820 */ /* 0x000fc80000410000 */
[----:B------:R0:W1:Y:S01]  /*df10*/  F2F.F64.F32 R18, R0 ;  /* 0x0000000000127310 */ /* 0x0000620000201800 */
[----:B------:R-:W-:Y:S05]  /*df20*/  BRA `(.L_x_9713) ;  /* 0x000002c000007947 */ /* 0x000fea0003800000 */
.L_x_9725:
        /* <DEDUP_REMOVED lines=14> */
.L_x_9739:
[----:B------:R-:W-:Y:S05]  /*e010*/  BSYNC B0 ;  /* 0x0000000000007941 */ /* 0x000fea0003800000 */
.L_x_9738:
[----:B------:R-:W-:-:S04]  /*e020*/  FMUL.FTZ R0, R0, 1 ;  /* 0x3f80000000007820 */ /* 0x000fc80000410000 */
[----:B------:R0:W1:Y:S01]  /*e030*/  F2F.F64.F32 R18, R0 ;  /* 0x0000000000127310 */ /* 0x0000620000201800 */
[----:B------:R-:W-:Y:S05]  /*e040*/  BRA `(.L_x_9713) ;  /* 0x000001a000007947 */ /* 0x000fea0003800000 */
.L_x_9712:
        /* <DEDUP_REMOVED lines=21> */
.L_x_9737:
[----:B------:R-:W2:Y:S02]  /*e1a0*/  LDG.E.64 R18, [R2.64] ;  /* 0x0000002402127981 */ /* 0x000ea4000c1e1b00 */
[----:B--2---:R-:W0:Y:S01]  /*e1b0*/  I2F.F64.U64 R18, R18 ;  /* 0x0000001200127312 */ /* 0x004e220000301800 */
[----:B------:R-:W-:Y:S05]  /*e1c0*/  BRA `(.L_x_9713) ;  /* 0x0000002000007947 */ /* 0x000fea0003800000 */
.L_x_9736:
[----:B------:R-:W2:Y:S02]  /*e1d0*/  LDG.E R2, [R2.64] ;  /* 0x0000002402027981 */ /* 0x000ea4000c1e1900 */
[----:B--2---:R0:W1:Y:S02]  /*e1e0*/  I2F.F64.U32 R18, R2 ;  /* 0x0000000200127312 */ /* 0x0040640000201800 */
.L_x_9713:
        /* <DEDUP_REMOVED lines=17> */
.L_x_9743:
[----:B------:R-:W2:Y:S02]  /*e300*/  LDG.E.U8 R2, [R22.64] ;  /* 0x0000002416027981 */ /* 0x000ea4000c1e1100 */
[----:B--2---:R-:W0:Y:S01]  /*e310*/  I2F.F64.U16 R2, R2 ;  /* 0x0000000200027312 */ /* 0x004e220000101800 */
[----:B------:R-:W-:Y:S05]  /*e320*/  BRA `(.L_x_9745) ;  /* 0x00000df000007947 */ /* 0x000fea0003800000 */
.L_x_9742:
        /* <DEDUP_REMOVED lines=9> */
.L_x_9747:
[----:B------:R-:W2:Y:S02]  /*e3c0*/  LDG.E R2, [R22.64] ;  /* 0x0000002416027981 */ /* 0x000ea4000c1e1900 */
[----:B--2---:R-:W0:Y:S01]  /*e3d0*/  I2F.F64 R2, R2 ;  /* 0x0000000200027312 */ /* 0x004e220000201c00 */
[----:B------:R-:W-:Y:S05]  /*e3e0*/  BRA `(.L_x_9745) ;  /* 0x00000d3000007947 */ /* 0x000fea0003800000 */
.L_x_9746:
[----:B------:R-:W2:Y:S02]  /*e3f0*/  LDG.E.U16 R2, [R22.64] ;  /* 0x0000002416027981 */ /* 0x000ea4000c1e1500 */
[----:B--2---:R-:W0:Y:S01]  /*e400*/  I2F.F64.S16 R2, R2 ;  /* 0x0000000200027312 */ /* 0x004e220000101c00 */
[----:B------:R-:W-:Y:S05]  /*e410*/  BRA `(.L_x_9745) ;  /* 0x00000d0000007947 */ /* 0x000fea0003800000 */
.L_x_9741:
        /* <DEDUP_REMOVED lines=10> */
.L_x_9749:
[----:B------:R-:W2:Y:S02]  /*e4c0*/  LDG.E.U16 R0, [R22.64] ;  /* 0x0000002416007981 */ /* 0x000ea4000c1e1500 */
[----:B--2---:R-:W-:-:S05]  /*e4d0*/  HADD2.F32 R0, -RZ, R0.H0_H0 ;  /* 0x20000000ff007230 */ /* 0x004fca0000004100 */
[----:B------:R-:W-:-:S04]  /*e4e0*/  FMUL.FTZ R0, R0, 1 ;  /* 0x3f80000000007820 */ /* 0x000fc80000410000 */
[----:B------:R0:W2:Y:S01]  /*e4f0*/  F2F.F64.F32 R2, R0 ;  /* 0x0000000000027310 */ /* 0x0000a20000201800 */
[----:B------:R-:W-:Y:S05]  /*e500*/  BRA `(.L_x_9745) ;  /* 0x00000c1000007947 */ /* 0x000fea0003800000 */
.L_x_9748:
        /* <DEDUP_REMOVED lines=10> */
.L_x_9751:
[----:B------:R-:W2:Y:S02]  /*e5b0*/  LDG.E.U16 R22, [R22.64] ;  /* 0x0000002416167981 */ /* 0x000ea4000c1e1500 */
[----:B--2---:R-:W-:-:S05]  /*e5c0*/  HADD2.F32 R0, -RZ, R22.H0_H0 ;  /* 0x20000016ff007230 */ /* 0x004fca0000004100 */
[----:B------:R-:W-:-:S04]  /*e5d0*/  FMUL.FTZ R0, R0, 1 ;  /* 0x3f80000000007820 */ /* 0x000fc80000410000 */
[----:B------:R0:W2:Y:S01]  /*e5e0*/  F2F.F64.F32 R2, R0 ;  /* 0x0000000000027310 */ /* 0x0000a20000201800 */
[----:B------:R-:W-:Y:S05]  /*e5f0*/  BRA `(.L_x_9745) ;  /* 0x00000b2000007947 */ /* 0x000fea0003800000 */
.L_x_9750:
[----:B------:R0:W5:Y:S01]  /*e600*/  LDG.E.64 R2, [R22.64] ;  /* 0x0000002416027981 */ /* 0x000162000c1e1b00 */
[----:B------:R-:W-:Y:S05]  /*e610*/  BRA `(.L_x_9745) ;  /* 0x00000b0000007947 */ /* 0x000fea0003800000 */
.L_x_9740:
        /* <DEDUP_REMOVED lines=13> */
.L_x_9754:
[----:B------:R0:W5:Y:S01]  /*e6f0*/  LDG.E.64 R2, [R22.64] ;  /* 0x0000002416027981 */ /* 0x000162000c1e1b00 */
[----:B------:R-:W-:Y:S05]  /*e700*/  BRA `(.L_x_9745) ;  /* 0x00000a1000007947 */ /* 0x000fea0003800000 */
.L_x_9753:
        /* <DEDUP_REMOVED lines=28> */
.L_x_9756:
        /* <DEDUP_REMOVED lines=15> */
.L_x_9755:
[----:B------:R-:W2:Y:S02]  /*e9c0*/  LDG.E.U16 R0, [R22.64] ;  /* 0x0000002416007981 */ /* 0x000ea4000c1e1500 */
[----:B--2---:R-:W-:-:S05]  /*e9d0*/  PRMT R0, RZ, 0x5410, R0 ;  /* 0x00005410ff007816 */ /* 0x004fca0000000000 */
[----:B------:R-:W-:-:S04]  /*e9e0*/  FMUL.FTZ R0, R0, 1 ;  /* 0x3f80000000007820 */ /* 0x000fc80000410000 */
[----:B------:R0:W2:Y:S01]  /*e9f0*/  F2F.F64.F32 R2, R0 ;  /* 0x0000000000027310 */ /* 0x0000a20000201800 */
[----:B------:R-:W-:Y:S05]  /*ea00*/  BRA `(.L_x_9745) ;  /* 0x0000071000007947 */ /* 0x000fea0003800000 */
.L_x_9752:
        /* <DEDUP_REMOVED lines=11> */
.L_x_9759:
        /* <DEDUP_REMOVED lines=21> */
.L_x_9763:
[----:B------:R-:W-:Y:S05]  /*ec10*/  BSYNC B1 ;  /* 0x0000000000017941 */ /* 0x000fea0003800000 */
.L_x_9762:
[----:B------:R-:W-:Y:S01]  /*ec20*/  LEA R3, R0, 0x3b800000, 0x17 ;  /* 0x3b80000000037811 */ /* 0x000fe200078eb8ff */
[----:B------:R-:W-:-:S05]  /*ec30*/  IMAD.SHL.U32 R0, R2, 0x100000, RZ ;  /* 0x0010000002007824 */ /* 0x000fca00078e00ff */
[----:B------:R-:W-:Y:S02]  /*ec40*/  LOP3.LUT R0, R3, R0, R4, 0xfe, !PT ;  /* 0x0000000003007212 */ /* 0x000fe400078efe04 */
.L_x_9761:
[----:B------:R-:W-:Y:S05]  /*ec50*/  BSYNC B0 ;  /* 0x0000000000007941 */ /* 0x000fea0003800000 */
.L_x_9760:
[----:B------:R-:W-:-:S04]  /*ec60*/  FMUL.FTZ R0, R0, 1 ;  /* 0x3f80000000007820 */ /* 0x000fc80000410000 */
[----:B------:R0:W2:Y:S01]  /*ec70*/  F2F.F64.F32 R2, R0 ;  /* 0x0000000000027310 */ /* 0x0000a20000201800 */
[----:B------:R-:W-:Y:S05]  /*ec80*/  BRA `(.L_x_9745) ;  /* 0x0000049000007947 */ /* 0x000fea0003800000 */
.L_x_9758:
        /* <DEDUP_REMOVED lines=21> */
.L_x_9767:
[----:B------:R-:W-:Y:S05]  /*ede0*/  BSYNC B1 ;  /* 0x0000000000017941 */ /* 0x000fea0003800000 */
.L_x_9766:
[----:B------:R-:W-:Y:S01]  /*edf0*/  LEA R3, R0, 0x37800000, 0x17 ;  /* 0x3780000000037811 */ /* 0x000fe200078eb8ff */
[----:B------:R-:W-:-:S05]  /*ee00*/  IMAD.SHL.U32 R0, R2, 0x200000, RZ ;  /* 0x0020000002007824 */ /* 0x000fca00078e00ff */
[----:B------:R-:W-:Y:S02]  /*ee10*/  LOP3.LUT R0, R3, R0, R4, 0xfe, !PT ;  /* 0x0000000003007212 */ /* 0x000fe400078efe04 */
.L_x_9765:
[----:B------:R-:W-:Y:S05]  /*ee20*/  BSYNC B0 ;  /* 0x0000000000007941 */ /* 0x000fea0003800000 */
.L_x_9764:
[----:B------:R-:W-:-:S04]  /*ee30*/  FMUL.FTZ R0, R0, 1 ;  /* 0x3f80000000007820 */ /* 0x000fc80000410000 */
[----:B------:R0:W2:Y:S01]  /*ee40*/  F2F.F64.F32 R2, R0 ;  /* 0x0000000000027310 */ /* 0x0000a20000201800 */
[----:B------:R-:W-:Y:S05]  /*ee50*/  BRA `(.L_x_9745) ;  /* 0x000002c000007947 */ /* 0x000fea0003800000 */
.L_x_9757:
        /* <DEDUP_REMOVED lines=14> */
.L_x_9771:
[----:B------:R-:W-:Y:S05]  /*ef40*/  BSYNC B0 ;  /* 0x0000000000007941 */ /* 0x000fea0003800000 */
.L_x_9770:
[----:B------:R-:W-:-:S04]  /*ef50*/  FMUL.FTZ R0, R0, 1 ;  /* 0x3f80000000007820 */ /* 0x000fc80000410000 */
[----:B------:R0:W2:Y:S01]  /*ef60*/  F2F.F64.F32 R2, R0 ;  /* 0x0000000000027310 */ /* 0x0000a20000201800 */
[----:B------:R-:W-:Y:S05]  /*ef70*/  BRA `(.L_x_9745) ;  /* 0x000001a000007947 */ /* 0x000fea0003800000 */
.L_x_9744:
        /* <DEDUP_REMOVED lines=21> */
.L_x_9769:
[----:B------:R-:W2:Y:S02]  /*f0d0*/  LDG.E.64 R2, [R22.64] ;  /* 0x0000002416027981 */ /* 0x000ea4000c1e1b00 */
[----:B--2---:R-:W0:Y:S01]  /*f0e0*/  I2F.F64.U64 R2, R2 ;  /* 0x0000000200027312 */ /* 0x004e220000301800 */
[----:B------:R-:W-:Y:S05]  /*f0f0*/  BRA `(.L_x_9745) ;  /* 0x0000002000007947 */ /* 0x000fea0003800000 */
.L_x_9768:
[----:B------:R-:W2:Y:S02]  /*f100*/  LDG.E R2, [R22.64] ;  /* 0x0000002416027981 */ /* 0x000ea4000c1e1900 */
[----:B--2---:R-:W0:Y:S02]  /*f110*/  I2F.F64.U32 R2, R2 ;  /* 0x0000000200027312 */ /* 0x004e240000201800 */
.L_x_9745:
        /* <DEDUP_REMOVED lines=27> */
[----:B------:R-:W-:Y:S05]  /*f2d0*/  CALL.REL.NOINC `($__internal_6_$__cuda_sm20_div_rn_f64_full) ;  /* 0x0000105000007944 */ /* 0x000fea0003c00000 */
[----:B------:R-:W-:Y:S02]  /*f2e0*/  IMAD.MOV.U32 R4, RZ, RZ, R6 ;  /* 0x000000ffff047224 */ /* 0x000fe400078e0006 */
[----:B------:R-:W-:Y:S02]  /*f2f0*/  IMAD.MOV.U32 R5, RZ, RZ, R7 ;  /* 0x000000ffff057224 */ /* 0x000fe400078e0007 */
.L_x_9774:
[----:B------:R-:W-:Y:S05]  /*f300*/  BSYNC B1 ;  /* 0x0000000000017941 */ /* 0x000fea0003800000 */
.L_x_9773:
[----:B------:R-:W-:Y:S05]  /*f310*/  BSYNC B0 ;  /* 0x0000000000007941 */ /* 0x000fea0003800000 */
.L_x_9772:
        /* <DEDUP_REMOVED lines=15> */
.L_x_9778:
[----:B------:R-:W0:Y:S02]  /*f410*/  F2I.S64.F64.TRUNC R4, R4 ;  /* 0x0000000400047311 */ /* 0x000e24000030d900 */
[----:B0-----:R-:W-:-:S05]  /*f420*/  IMAD.MOV.U32 R3, RZ, RZ, R4 ;  /* 0x000000ffff037224 */ /* 0x001fca00078e0004 */
[----:B------:R-:W-:Y:S01]  /*f430*/  STG.E.U8 [R16.64], R3 ;  /* 0x0000000310007986 */ /* 0x000fe2000c101124 */
[----:B------:R-:W-:Y:S05]  /*f440*/  EXIT ;  /* 0x000000000000794d */ /* 0x000fea0003800000 */
.L_x_9777:
        /* <DEDUP_REMOVED lines=9> */
.L_x_9781:
[----:B------:R-:W0:Y:S02]  /*f4e0*/  F2I.F64.TRUNC R5, R4 ;  /* 0x0000000400057311 */ /* 0x000e24000030d100 */
[----:B0-----:R-:W-:Y:S01]  /*f4f0*/  STG.E [R16.64], R5 ;  /* 0x0000000510007986 */ /* 0x001fe2000c101924 */
[----:B------:R-:W-:Y:S05]  /*f500*/  EXIT ;  /* 0x000000000000794d */ /* 0x000fea0003800000 */
.L_x_9780:
[----:B------:R-:W0:Y:S02]  /*f510*/  F2I.F64.TRUNC R5, R4 ;  /* 0x0000000400057311 */ /* 0x000e24000030d100 */
[----:B0-----:R-:W-:Y:S01]  /*f520*/  STG.E.U16 [R16.64], R5 ;  /* 0x0000000510007986 */ /* 0x001fe2000c101524 */
[----:B------:R-:W-:Y:S05]  /*f530*/  EXIT ;  /* 0x000000000000794d */ /* 0x000fea0003800000 */
.L_x_9776:
        /* <DEDUP_REMOVED lines=11> */
.L_x_9783:
[----:B------:R-:W0:Y:S01]  /*f5f0*/  F2F.F32.F64 R0, R4 ;  /* 0x0000000400007310 */ /* 0x000e220000301000 */
[----:B------:R-:W0:-:S14]  /*f600*/  DSETP.GEU.AND P0, PT, |R4|, c[0x2][0x0], PT ;  /* 0x008000000400762a */ /* 0x000e1c0003f0e200 */
[----:B0-----:R-:W-:-:S05]  /*f610*/  @!P0 FMUL R0, R0, 1.175494350822287508e-38 ;  /* 0x0080000000008820 */ /* 0x001fca0000400000 */
[----:B------:R-:W-:-:S05]  /*f620*/  F2FP.PACK_AB R0, RZ, R0 ;  /* 0x00000000ff00723e */ /* 0x000fca00000000ff */
[----:B------:R-:W-:Y:S01]  /*f630*/  STG.E.U16 [R16.64], R0 ;  /* 0x0000000010007986 */ /* 0x000fe2000c101524 */
[----:B------:R-:W-:Y:S05]  /*f640*/  EXIT ;  /* 0x000000000000794d */ /* 0x000fea0003800000 */
.L_x_9782:
        /* <DEDUP_REMOVED lines=12> */
.L_x_9785:
[----:B------:R-:W0:Y:S01]  /*f710*/  F2F.F32.F64 R0, R4 ;  /* 0x0000000400007310 */ /* 0x000e220000301000 */
[----:B------:R-:W0:-:S14]  /*f720*/  DSETP.GEU.AND P0, PT, |R4|, c[0x2][0x0], PT ;  /* 0x008000000400762a */ /* 0x000e1c0003f0e200 */
[----:B0-----:R-:W-:-:S05]  /*f730*/  @!P0 FMUL R0, R0, 1.175494350822287508e-38 ;  /* 0x0080000000008820 */ /* 0x001fca0000400000 */
[----:B------:R-:W-:-:S04]  /*f740*/  F2FP.PACK_AB R3, RZ, R0 ;  /* 0x00000000ff03723e */ /* 0x000fc800000000ff */
[----:B------:R-:W-:-:S05]  /*f750*/  PRMT R3, R3, 0x5410, RZ ;  /* 0x0000541003037816 */ /* 0x000fca00000000ff */
[----:B------:R-:W-:Y:S01]  /*f760*/  STG.E [R16.64], R3 ;  /* 0x0000000310007986 */ /* 0x000fe2000c101924 */
[----:B------:R-:W-:Y:S05]  /*f770*/  EXIT ;  /* 0x000000000000794d */ /* 0x000fea0003800000 */
.L_x_9784:
[----:B------:R-:W-:Y:S01]  /*f780*/  STG.E.64 [R16.64], R4 ;  /* 0x0000000410007986 */ /* 0x000fe2000c101b24 */
[----:B------:R-:W-:Y:S05]  /*f790*/  EXIT ;  /* 0x000000000000794d */ /* 0x000fea0003800000 */
.L_x_9775:
        /* <DEDUP_REMOVED lines=12> */
.L_x_9788:
[----:B------:R-:W-:-:S05]  /*f860*/  CS2R R6, SRZ ;  /* 0x0000000000067805 */ /* 0x000fca000001ff00 */
[----:B------:R-:W-:Y:S01]  /*f870*/  STG.E.128 [R16.64], R4 ;  /* 0x0000000410007986 */ /* 0x000fe2000c101d24 */
[----:B------:R-:W-:Y:S05]  /*f880*/  EXIT ;  /* 0x000000000000794d */ /* 0x000fea0003800000 */
.L_x_9787:
        /* <DEDUP_REMOVED lines=23> */
.L_x_9792:
[----:B------:R-:W-:Y:S05]  /*fa00*/  BSYNC B0 ;  /* 0x0000000000007941 */ /* 0x000fea0003800000 */
.L_x_9791:
[----:B------:R-:W-:-:S05]  /*fa10*/  LOP3.LUT R3, R0, R3, RZ, 0xfc, !PT ;  /* 0x0000000300037212 */ /* 0x000fca00078efcff */
[----:B------:R-:W-:Y:S01]  /*fa20*/  STG.E.U8 [R16.64], R3 ;  /* 0x0000000310007986 */ /* 0x000fe2000c101124 */
[----:B------:R-:W-:Y:S05]  /*fa30*/  EXIT ;  /* 0x000000000000794d */ /* 0x000fea0003800000 */
.L_x_9790:
        /* <DEDUP_REMOVED lines=15> */
.L_x_9794:
[----:B------:R-:W-:Y:S01]  /*fb30*/  IMAD.MOV.U32 R0, RZ, RZ, 0x7f ;  /* 0x0000007fff007424 */ /* 0x000fe200078e00ff */
[----:B------:R-:W-:-:S04]  /*fb40*/  ISETP.GT.U32.AND P0, PT, R2, 0x7f800000, PT ;  /* 0x7f8000000200780c */ /* 0x000fc80003f04070 */
[----:B------:R-:W-:-:S04]  /*fb50*/  SEL R0, R0, 0x7c, P0 ;  /* 0x0000007c00007807 */ /* 0x000fc80000000000 */
.L_x_9795:
[----:B------:R-:W-:Y:S05]  /*fb60*/  BSYNC B0 ;  /* 0x0000000000007941 */ /* 0x000fea0003800000 */
.L_x_9793:
[----:B------:R-:W-:-:S04]  /*fb70*/  LOP3.LUT R2, R3, 0x80000000, RZ, 0xc0, !PT ;  /* 0x8000000003027812 */ /* 0x000fc800078ec0ff */
[----:B------:R-:W-:-:S04]  /*fb80*/  SHF.R.U32.HI R3, RZ, 0x18, R2 ;  /* 0x00000018ff037819 */ /* 0x000fc80000011602 */
[----:B------:R-:W-:-:S05]  /*fb90*/  LOP3.LUT R3, R0, R3, RZ, 0xfc, !PT ;  /* 0x0000000300037212 */ /* 0x000fca00078efcff */
[----:B------:R-:W-:Y:S01]  /*fba0*/  STG.E.U8 [R16.64], R3 ;  /* 0x0000000310007986 */ /* 0x000fe2000c101124 */
[----:B------:R-:W-:Y:S05]  /*fbb0*/  EXIT ;  /* 0x000000000000794d */ /* 0x000fea0003800000 */
.L_x_9789:
[----:B------:R-:W0:Y:S01]  /*fbc0*/  F2F.F32.F64 R0, R4 ;  /* 0x0000000400007310 */ /* 0x000e220000301000 */
[----:B------:R-:W0:-:S14]  /*fbd0*/  DSETP.GEU.AND P0, PT, |R4|, c[0x2][0x0], PT ;  /* 0x008000000400762a */ /* 0x000e1c0003f0e200 */
[----:B0-----:R-:W-:-:S05]  /*fbe0*/  @!P0 FMUL R0, R0, 1.175494350822287508e-38 ;  /* 0x0080000000008820 */ /* 0x001fca0000400000 */
[----:B------:R-:W-:-:S05]  /*fbf0*/  F2FP.BF16.PACK_AB R0, RZ, R0 ;  /* 0x00000000ff00723e */ /* 0x000fca00000010ff */
[----:B------:R-:W-:Y:S01]  /*fc00*/  STG.E.U16 [R16.64], R0 ;  /* 0x0000000010007986 */ /* 0x000fe2000c101524 */
[----:B------:R-:W-:Y:S05]  /*fc10*/  EXIT ;  /* 0x000000000000794d */ /* 0x000fea0003800000 */
.L_x_9786:
        /* <DEDUP_REMOVED lines=11> */
.L_x_9798:
        /* <DEDUP_REMOVED lines=19> */
.L_x_9801:
[----:B------:R-:W-:-:S04]  /*fe00*/  LOP3.LUT R2, R3, 0x80000000, RZ, 0xc0, !PT ;  /* 0x8000000003027812 */ /* 0x000fc800078ec0ff */
[----:B------:R-:W-:-:S04]  /*fe10*/  SHF.R.U32.HI R3, RZ, 0x18, R2 ;  /* 0x00000018ff037819 */ /* 0x000fc80000011602 */
[----:B------:R-:W-:-:S04]  /*fe20*/  LOP3.LUT R0, R0, R3, RZ, 0xfc, !PT ;  /* 0x0000000300007212 */ /* 0x000fc800078efcff */
[----:B------:R-:W-:Y:S02]  /*fe30*/  PRMT R8, R0, 0x7610, R8 ;  /* 0x0000761000087816 */ /* 0x000fe40000000008 */
.L_x_9800:
[----:B------:R-:W-:Y:S05]  /*fe40*/  BSYNC B0 ;  /* 0x0000000000007941 */ /* 0x000fea0003800000 */
.L_x_9799:
[----:B------:R-:W-:Y:S01]  /*fe50*/  STG.E.U8 [R16.64], R8 ;  /* 0x0000000810007986 */ /* 0x000fe2000c101124 */
[----:B------:R-:W-:Y:S05]  /*fe60*/  EXIT ;  /* 0x000000000000794d */ /* 0x000fea0003800000 */
.L_x_9797:
        /* <DEDUP_REMOVED lines=19> */
.L_x_9804:
[----:B------:R-:W-:-:S04]  /*ffa0*/  LOP3.LUT R2, R3, 0x80000000, RZ, 0xc0, !PT ;  /* 0x8000000003027812 */ /* 0x000fc800078ec0ff */
[----:B------:R-:W-:-:S04]  /*ffb0*/  SHF.R.U32.HI R3, RZ, 0x18, R2 ;  /* 0x00000018ff037819 */ /* 0x000fc80000011602 */
[----:B------:R-:W-:-:S04]  /*ffc0*/  LOP3.LUT R0, R0, R3, RZ, 0xfc, !PT ;  /* 0x0000000300007212 */ /* 0x000fc800078efcff */
[----:B------:R-:W-:Y:S02]  /*ffd0*/  PRMT R8, R0, 0x7610, R8 ;  /* 0x0000761000087816 */ /* 0x000fe40000000008 */
.L_x_9803:
[----:B------:R-:W-:Y:S05]  /*ffe0*/  BSYNC B0 ;  /* 0x0000000000007941 */ /* 0x000fea0003800000 */
.L_x_9802:
[----:B------:R-:W-:Y:S01]  /*fff0*/  STG.E.U8 [R16.64], R8 ;  /* 0x0000000810007986 */ /* 0x000fe2000c101124 */
[----:B------:R-:W-:Y:S05]  /*10000*/  EXIT ;  /* 0x000000000000794d */ /* 0x000fea0003800000 */
.L_x_9796:
        /* <DEDUP_REMOVED lines=24> */
.L_x_9779:
        /* <DEDUP_REMOVED lines=20> */
.L_x_9806:
[----:B------:R-:W0:Y:S02]  /*102d0*/  F2I.U64.F64.TRUNC R4, R4 ;  /* 0x0000000400047311 */ /* 0x000e24000030d800 */
[----:B0-----:R-:W-:Y:S01]  /*102e0*/  STG.E.64 [R16.64], R4 ;  /* 0x0000000410007986 */ /* 0x001fe2000c101b24 */
[----:B------:R-:W-:Y:S05]  /*102f0*/  EXIT ;  /* 0x000000000000794d */ /* 0x000fea0003800000 */
.L_x_9805:
[----:B------:R-:W0:Y:S02]  /*10300*/  F2I.U32.F64.TRUNC R5, R4 ;  /* 0x0000000400057311 */ /* 0x000e24000030d000 */
[----:B0-----:R-:W-:Y:S01]  /*10310*/  STG.E [R16.64], R5 ;  /* 0x0000000510007986 */ /* 0x001fe2000c101924 */
[----:B------:R-:W-:Y:S05]  /*10320*/  EXIT ;  /* 0x000000000000794d */ /* 0x000fea0003800000 */
        .weak           $__internal_6_$__cuda_sm20_div_rn_f64_full
        .type           $__internal_6_$__cuda_sm20_div_rn_f64_full,@function
        .size           $__internal_6_$__cuda_sm20_div_rn_f64_full,(.L_x_13736 - $__internal_6_$__cuda_sm20_div_rn_f64_full)
$__internal_6_$__cuda_sm20_div_rn_f64_full:
        /* <DEDUP_REMOVED lines=70> */
.L_x_9808:
        /* <DEDUP_REMOVED lines=16> */
.L_x_9811:
[----:B0-----:R-:W-:Y:S01]  /*10890*/  LOP3.LUT R11, R7, 0x80000, RZ, 0xfc, !PT ;  /* 0x00080000070b7812 */ /* 0x001fe200078efcff */
[----:B------:R-:W-:Y:S01]  /*108a0*/  IMAD.MOV.U32 R10, RZ, RZ, R6 ;  /* 0x000000ffff0a7224 */ /* 0x000fe200078e0006 */
[----:B------:R-:W-:Y:S05]  /*108b0*/  BRA `(.L_x_9809) ;  /* 0x0000002000007947 */ /* 0x000fea0003800000 */
.L_x_9810:
[----:B0-----:R-:W-:Y:S01]  /*108c0*/  LOP3.LUT R11, R5, 0x80000, RZ, 0xfc, !PT ;  /* 0x00080000050b7812 */ /* 0x001fe200078efcff */
[----:B------:R-:W-:Y:S02]  /*108d0*/  IMAD.MOV.U32 R10, RZ, RZ, R4 ;  /* 0x000000ffff0a7224 */ /* 0x000fe400078e0004 */
.L_x_9809:
[----:B------:R-:W-:Y:S05]  /*108e0*/  BSYNC B2 ;  /* 0x0000000000027941 */ /* 0x000fea0003800000 */
.L_x_9807:
[----:B------:R-:W-:Y:S02]  /*108f0*/  IMAD.MOV.U32 R4, RZ, RZ, R0 ;  /* 0x000000ffff047224 */ /* 0x000fe400078e0000 */
[----:B------:R-:W-:-:S02]  /*10900*/  IMAD.MOV.U32 R5, RZ, RZ, 0x0 ;  /* 0x00000000ff057424 */ /* 0x000fc400078e00ff */
[----:B------:R-:W-:Y:S02]  /*10910*/  IMAD.MOV.U32 R6, RZ, RZ, R10 ;  /* 0x000000ffff067224 */ /* 0x000fe400078e000a */
[----:B------:R-:W-:Y:S01]  /*10920*/  IMAD.MOV.U32 R7, RZ, RZ, R11 ;  /* 0x000000ffff077224 */ /* 0x000fe200078e000b */
[----:B------:R-:W-:Y:S06]  /*10930*/  RET.REL.NODEC R4 `(_ZN2at6native18elementwise_kernelILi128ELi4EZNS0_15gpu_kernel_implIZZZNS0_26logit_backward_kernel_cudaERNS_18TensorIteratorBaseERKN3c106ScalarEENKUlvE_clEvENKUlvE_clEvEUlddE_EEvS4_RKT_EUliE_EEviT1_) ;  /* 0xfffef6c004007950 */ /* 0x000fec0003c3ffff */
.L_x_9812:
        /* <DEDUP_REMOVED lines=12> */
.L_x_13736:


//--------------------- .text._ZN2at6native27unrolled_elementwise_kernelIZZZNS0_26logit_backward_kernel_cudaERNS_18TensorIteratorBaseERKN3c106ScalarEENKUlvE_clEvENKUlvE_clEvEUlddE_St5arrayIPcLm3EELi4E23TrivialOffsetCalculatorILi2EjESE_ILi1EjENS0_6memory12LoadWithCastILi2EEENSH_13StoreWithCastILi1EEEEEviT_T0_T2_T3_T4_T5_ --------------------------
	.section	.text._ZN2at6native27unrolled_elementwise_kernelIZZZNS0_26logit_backward_kernel_cudaERNS_18TensorIteratorBaseERKN3c106ScalarEENKUlvE_clEvENKUlvE_clEvEUlddE_St5arrayIPcLm3EELi4E23TrivialOffsetCalculatorILi2EjESE_ILi1EjENS0_6memory12LoadWithCastILi2EEENSH_13StoreWithCastILi1EEEEEviT_T0_T2_T3_T4_T5_,"ax",@progbits
	.sectioninfo	@"SHI_REGISTERS=40"
	.align	128
        .global         _ZN2at6native27unrolled_elementwise_kernelIZZZNS0_26logit_backward_kernel_cudaERNS_18TensorIteratorBaseERKN3c106ScalarEENKUlvE_clEvENKUlvE_clEvEUlddE_St5arrayIPcLm3EELi4E23TrivialOffsetCalculatorILi2EjESE_ILi1EjENS0_6memory12LoadWithCastILi2EEENSH_13StoreWithCastILi1EEEEEviT_T0_T2_T3_T4_T5_
        .type           _ZN2at6native27unrolled_elementwise_kernelIZZZNS0_26logit_backward_kernel_cudaERNS_18TensorIteratorBaseERKN3c106ScalarEENKUlvE_clEvENKUlvE_clEvEUlddE_St5arrayIPcLm3EELi4E23TrivialOffsetCalculatorILi2EjESE_ILi1EjENS0_6memory12LoadWithCastILi2EEENSH_13StoreWithCastILi1EEEEEviT_T0_T2_T3_T4_T5_,@function
        .size           _ZN2at6native27unrolled_elementwise_kernelIZZZNS0_26logit_backward_kernel_cudaERNS_18TensorIteratorBaseERKN3c106ScalarEENKUlvE_clEvENKUlvE_clEvEUlddE_St5arrayIPcLm3EELi4E23TrivialOffsetCalculatorILi2EjESE_ILi1EjENS0_6memory12LoadWithCastILi2EEENSH_13StoreWithCastILi1EEEEEviT_T0_T2_T3_T4_T5_,(.L_x_13737 - _ZN2at6native27unrolled_elementwise_kernelIZZZNS0_26logit_backward_kernel_cudaERNS_18TensorIteratorBaseERKN3c106ScalarEENKUlvE_clEvENKUlvE_clEvEUlddE_St5arrayIPcLm3EELi4E23TrivialOffsetCalculatorILi2EjESE_ILi1EjENS0_6memory12LoadWithCastILi2EEENSH_13StoreWithCastILi1EEEEEviT_T0_T2_T3_T4_T5_)
        .other          _ZN2at6native27unrolled_elementwise_kernelIZZZNS0_26logit_backward_kernel_cudaERNS_18TensorIteratorBaseERKN3c106ScalarEENKUlvE_clEvENKUlvE_clEvEUlddE_St5arrayIPcLm3EELi4E23TrivialOffsetCalculatorILi2EjESE_ILi1EjENS0_6memory12LoadWithCastILi2EEENSH_13StoreWithCastILi1EEEEEviT_T0_T2_T3_T4_T5_,@"STO_CUDA_ENTRY STV_DEFAULT"
_ZN2at6native27unrolled_elementwise_kernelIZZZNS0_26logit_backward_kernel_cudaERNS_18TensorIteratorBaseERKN3c106ScalarEENKUlvE_clEvENKUlvE_clEvEUlddE_St5arrayIPcLm3EELi4E23TrivialOffsetCalculatorILi2EjESE_ILi1EjENS0_6memory12LoadWithCastILi2EEENSH_13StoreWithCastILi1EEEEEviT_T0_T2_T3_T4_T5_:
.text._ZN2at6native27unrolled_elementwise_kernelIZZZNS0_26logit_backward_kernel_cudaERNS_18TensorIteratorBaseERKN3c106ScalarEENKUlvE_clEvENKUlvE_clEvEUlddE_St5arrayIPcLm3EELi4E23TrivialOffsetCalculatorILi2EjESE_ILi1EjENS0_6memory12LoadWithCastILi2EEENSH_13StoreWithCastILi1EEEEEviT_T0_T2_T3_T4_T5_:
        /* <DEDUP_REMOVED lines=33> */
.L_x_9818:
[----:B------:R-:W2:Y:S02]  /*0210*/  LDG.E.U8 R2, [R2.64] ;  /* 0x0000002402027981 */ /* 0x000ea4000c1e1100 */
[----:B--2---:R0:W1:Y:S01]  /*0220*/  I2F.F64.U16 R16, R2 ;  /* 0x0000000200107312 */ /* 0x0040620000101800 */
[----:B------:R-:W-:Y:S05]  /*0230*/  BRA `(.L_x_9820) ;  /* 0x00000e0000007947 */ /* 0x000fea0003800000 */
.L_x_9817:
        /* <DEDUP_REMOVED lines=9> */
.L_x_9822:
[----:B------:R-:W2:Y:S02]  /*02d0*/  LDG.E R2, [R2.64] ;  /* 0x0000002402027981 */ /* 0x000ea4000c1e1900 */
[----:B--2---:R0:W1:Y:S01]  /*02e0*/  I2F.F64 R16, R2 ;  /* 0x0000000200107312 */ /* 0x0040620000201c00 */
[----:B------:R-:W-:Y:S05]  /*02f0*/  BRA `(.L_x_9820) ;  /* 0x00000d4000007947 */ /* 0x000fea0003800000 */
.L_x_9821:
[----:B------:R-:W2:Y:S02]  /*0300*/  LDG.E.U16 R2, [R2.64] ;  /* 0x0000002402027981 */ /* 0x000ea4000c1e1500 */
[----:B--2---:R0:W1:Y:S01]  /*0310*/  I2F.F64.S16 R16, R2 ;  /* 0x0000000200107312 */ /* 0x0040620000101c00 */
[----:B------:R-:W-:Y:S05]  /*0320*/  BRA `(.L_x_9820) ;  /* 0x00000d1000007947 */ /* 0x000fea0003800000 */
.L_x_9816:
        /* <DEDUP_REMOVED lines=10> */
.L_x_9824:
[----:B------:R-:W2:Y:S02]  /*03d0*/  LDG.E.U16 R0, [R2.64] ;  /* 0x0000002402007981 */ /* 0x000ea4000c1e1500 */
[----:B--2---:R-:W-:-:S05]  /*03e0*/  HADD2.F32 R0, -RZ, R0.H0_H0 ;  /* 0x20000000ff007230 */ /* 0x004fca0000004100 */
[----:B------:R-:W-:-:S04]  /*03f0*/  FMUL.FTZ R0, R0, 1 ;  /* 0x3f80000000007820 */ /* 0x000fc80000410000 */
[----:B------:R0:W1:Y:S01]  /*0400*/  F2F.F64.F32 R16, R0 ;  /* 0x0000000000107310 */ /* 0x0000620000201800 */
[----:B------:R-:W-:Y:S05]  /*0410*/  BRA `(.L_x_9820) ;  /* 0x00000c2000007947 */ /* 0x000fea0003800000 */
.L_x_9823:
        /* <DEDUP_REMOVED lines=10> */
.L_x_9826:
[----:B------:R-:W2:Y:S02]  /*04c0*/  LDG.E.U16 R2, [R2.64] ;  /* 0x0000002402027981 */ /* 0x000ea4000c1e1500 */
[----:B--2---:R-:W-:-:S05]  /*04d0*/  HADD2.F32 R0, -RZ, R2.H0_H0 ;  /* 0x20000002ff007230 */ /* 0x004fca0000004100 */
[----:B------:R-:W-:-:S04]  /*04e0*/  FMUL.FTZ R0, R0, 1 ;  /* 0x3f80000000007820 */ /* 0x000fc80000410000 */
[----:B------:R0:W1:Y:S01]  /*04f0*/  F2F.F64.F32 R16, R0 ;  /* 0x0000000000107310 */ /* 0x0000620000201800 */
[----:B------:R-:W-:Y:S05]  /*0500*/  BRA `(.L_x_9820) ;  /* 0x00000b3000007947 */ /* 0x000fea0003800000 */
.L_x_9825:
[----:B------:R0:W5:Y:S01]  /*0510*/  LDG.E.64 R16, [R2.64] ;  /* 0x0000002402107981 */ /* 0x000162000c1e1b00 */
[----:B------:R-:W-:Y:S05]  /*0520*/  BRA `(.L_x_9820) ;  /* 0x00000b1000007947 */ /* 0x000fea0003800000 */
.L_x_9815:
        /* <DEDUP_REMOVED lines=13> */
.L_x_9829:
[----:B------:R0:W5:Y:S01]  /*0600*/  LDG.E.64 R16, [R2.64] ;  /* 0x0000002402107981 */ /* 0x000162000c1e1b00 */
[----:B------:R-:W-:Y:S05]  /*0610*/  BRA `(.L_x_9820) ;  /* 0x00000a2000007947 */ /* 0x000fea0003800000 */
.L_x_9828:
        /* <DEDUP_REMOVED lines=28> */
.L_x_9831:
        /* <DEDUP_REMOVED lines=16> */
.L_x_9830:
[----:B------:R-:W2:Y:S02]  /*08e0*/  LDG.E.U16 R0, [R2.64] ;  /* 0x0000002402007981 */ /* 0x000ea4000c1e1500 */
[----:B--2---:R-:W-:-:S05]  /*08f0*/  PRMT R0, RZ, 0x5410, R0 ;  /* 0x00005410ff007816 */ /* 0x004fca0000000000 */
[----:B------:R-:W-:-:S04]  /*0900*/  FMUL.FTZ R0, R0, 1 ;  /* 0x3f80000000007820 */ /* 0x000fc80000410000 */
[----:B------:R0:W1:Y:S01]  /*0910*/  F2F.F64.F32 R16, R0 ;  /* 0x0000000000107310 */ /* 0x0000620000201800 */
[----:B------:R-:W-:Y:S05]  /*0920*/  BRA `(.L_x_9820) ;  /* 0x0000071000007947 */ /* 0x000fea0003800000 */
.L_x_9827:
        /* <DEDUP_REMOVED lines=11> */
.L_x_9834:
        /* <DEDUP_REMOVED lines=21> */
.L_x_9838:
[----:B------:R-:W-:Y:S05]  /*0b30*/  BSYNC B1 ;  /* 0x0000000000017941 */ /* 0x000fea0003800000 */
.L_x_9837:
[----:B------:R-:W-:Y:S01]  /*0b40*/  LEA R3, R0, 0x3b800000, 0x17 ;  /* 0x3b80000000037811 */ /* 0x000fe200078eb8ff */
[----:B------:R-:W-:-:S05]  /*0b50*/  IMAD.SHL.U32 R0, R2, 0x100000, RZ ;  /* 0x0010000002007824 */ /* 0x000fca00078e00ff */
[----:B------:R-:W-:Y:S02]  /*0b60*/  LOP3.LUT R0, R3, R0, R4, 0xfe, !PT ;  /* 0x0000000003007212 */ /* 0x000fe400078efe04 */
.L_x_9836:
[----:B------:R-:W-:Y:S05]  /*0b70*/  BSYNC B0 ;  /* 0x0000000000007941 */ /* 0x000fea0003800000 */
.L_x_9835:
[----:B------:R-:W-:-:S04]  /*0b80*/  FMUL.FTZ R0, R0, 1 ;  /* 0x3f80000000007820 */ /* 0x000fc80000410000 */
[----:B------:R0:W1:Y:S01]  /*0b90*/  F2F.F64.F32 R16, R0 ;  /* 0x0000000000107310 */ /* 0x0000620000201800 */
[----:B------:R-:W-:Y:S05]  /*0ba0*/  BRA `(.L_x_9820) ;  /* 0x0000049000007947 */ /* 0x000fea0003800000 */
.L_x_9833:
        /* <DEDUP_REMOVED lines=21> */
.L_x_9842:
[----:B------:R-:W-:Y:S05]  /*0d00*/  BSYNC B1 ;  /* 0x0000000000017941 */ /* 0x000fea0003800000 */
.L_x_9841:
[----:B------:R-:W-:Y:S01]  /*0d10*/  LEA R3, R0, 0x37800000, 0x17 ;  /* 0x3780000000037811 */ /* 0x000fe200078eb8ff */
[----:B------:R-:W-:-:S05]  /*0d20*/  IMAD.SHL.U32 R0, R2, 0x200000, RZ ;  /* 0x0020000002007824 */ /* 0x000fca00078e00ff */
[----:B------:R-:W-:Y:S02]  /*0d30*/  LOP3.LUT R0, R3, R0, R4, 0xfe, !PT ;  /* 0x0000000003007212 */ /* 0x000fe400078efe04 */
.L_x_9840:
[----:B------:R-:W-:Y:S05]  /*0d40*/  BSYNC B0 ;  /* 0x0000000000007941 */ /* 0x000fea0003800000 */
.L_x_9839:
[----:B------:R-:W-:-:S04]  /*0d50*/  FMUL.FTZ R0, R0, 1 ;  /* 0x3f80000000007820 */ /* 0x000fc80000410000 */
[----:B------:R0:W1:Y:S01]  /*0d60*/  F2F.F64.F32 R16, R0 ;  /* 0x0000000000107310 */ /* 0x0000620000201800 */
[----:B------:R-:W-:Y:S05]  /*0d70*/  BRA `(.L_x_9820) ;  /* 0x000002c000007947 */ /* 0x000fea0003800000 */
.L_x_9832:
        /* <DEDUP_REMOVED lines=14> */
.L_x_9846:
[----:B------:R-:W-:Y:S05]  /*0e60*/  BSYNC B0 ;  /* 0x0000000000007941 */ /* 0x000fea0003800000 */
.L_x_9845:
[----:B------:R-:W-:-:S04]  /*0e70*/  FMUL.FTZ R0, R0, 1 ;  /* 0x3f80000000007820 */ /* 0x000fc80000410000 */
[----:B------:R0:W1:Y:S01]  /*0e80*/  F2F.F64.F32 R16, R0 ;  /* 0x0000000000107310 */ /* 0x0000620000201800 */
[----:B------:R-:W-:Y:S05]  /*0e90*/  BRA `(.L_x_9820) ;  /* 0x000001a000007947 */ /* 0x000fea0003800000 */
.L_x_9819:
        /* <DEDUP_REMOVED lines=21> */
.L_x_9844:
[----:B------:R-:W2:Y:S02]  /*0ff0*/  LDG.E.64 R16, [R2.64] ;  /* 0x0000002402107981 */ /* 0x000ea4000c1e1b00 */
[----:B--2---:R-:W0:Y:S01]  /*1000*/  I2F.F64.U64 R16, R16 ;  /* 0x0000001000107312 */ /* 0x004e220000301800 */
[----:B------:R-:W-:Y:S05]  /*1010*/  BRA `(.L_x_9820) ;  /* 0x0000002000007947 */ /* 0x000fea0003800000 */
.L_x_9843:
[----:B------:R-:W2:Y:S02]  /*1020*/  LDG.E R2, [R2.64] ;  /* 0x0000002402027981 */ /* 0x000ea4000c1e1900 */
[----:B--2---:R0:W1:Y:S02]  /*1030*/  I2F.F64.U32 R16, R2 ;  /* 0x0000000200107312 */ /* 0x0040640000201800 */
.L_x_9820:
        /* <DEDUP_REMOVED lines=17> */
.L_x_9850:
[----:B------:R-:W2:Y:S02]  /*1150*/  LDG.E.U8 R2, [R2.64] ;  /* 0x0000002402027981 */ /* 0x000ea4000c1e1100 */
[----:B--2---:R0:W2:Y:S01]  /*1160*/  I2F.F64.U16 R18, R2 ;  /* 0x0000000200127312 */ /* 0x0040a20000101800 */
[----:B------:R-:W-:Y:S05]  /*1170*/  BRA `(.L_x_9852) ;  /* 0x00000df000007947 */ /* 0x000fea0003800000 */
.L_x_9849:
        /* <DEDUP_REMOVED lines=9> */
.L_x_9854:
[----:B------:R-:W2:Y:S02]  /*1210*/  LDG.E R2, [R2.64] ;  /* 0x0000002402027981 */ /* 0x000ea4000c1e1900 */
[----:B--2---:R0:W2:Y:S01]  /*1220*/  I2F.F64 R18, R2 ;  /* 0x0000000200127312 */ /* 0x0040a20000201c00 */
[----:B------:R-:W-:Y:S05]  /*1230*/  BRA `(.L_x_9852) ;  /* 0x00000d3000007947 */ /* 0x000fea0003800000 */
.L_x_9853:
[----:B------:R-:W2:Y:S02]  /*1240*/  LDG.E.U16 R2, [R2.64] ;  /* 0x0000002402027981 */ /* 0x000ea4000c1e1500 */
[----:B--2---:R0:W2:Y:S01]  /*1250*/  I2F.F64.S16 R18, R2 ;  /* 0x0000000200127312 */ /* 0x0040a20000101c00 */
[----:B------:R-:W-:Y:S05]  /*1260*/  BRA `(.L_x_9852) ;  /* 0x00000d0000007947 */ /* 0x000fea0003800000 */
.L_x_9848:
        /* <DEDUP_REMOVED lines=10> */
.L_x_9856:
[----:B------:R-:W2:Y:S02]  /*1310*/  LDG.E.U16 R0, [R2.64] ;  /* 0x0000002402007981 */ /* 0x000ea4000c1e1500 */
[----:B--2---:R-:W-:-:S05]  /*1320*/  HADD2.F32 R0, -RZ, R0.H0_H0 ;  /* 0x20000000ff007230 */ /* 0x004fca0000004100 */
[----:B------:R-:W-:-:S04]  /*1330*/  FMUL.FTZ R0, R0, 1 ;  /* 0x3f80000000007820 */ /* 0x000fc80000410000 */
[----:B------:R0:W2:Y:S01]  /*1340*/  F2F.F64.F32 R18, R0 ;  /* 0x0000000000127310 */ /* 0x0000a20000201800 */
[----:B------:R-:W-:Y:S05]  /*1350*/  BRA `(.L_x_9852) ;  /* 0x00000c1000007947 */ /* 0x000fea0003800000 */
.L_x_9855:
        /* <DEDUP_REMOVED lines=10> */
.L_x_9858:
[----:B------:R-:W2:Y:S02]  /*1400*/  LDG.E.U16 R2, [R2.64] ;  /* 0x0000002402027981 */ /* 0x000ea4000c1e1500 */
[----:B--2---:R-:W-:-:S05]  /*1410*/  HADD2.F32 R0, -RZ, R2.H0_H0 ;  /* 0x20000002ff007230 */ /* 0x004fca0000004100 */
[----:B------:R-:W-:-:S04]  /*1420*/  FMUL.FTZ R0, R0, 1 ;  /* 0x3f80000000007820 */ /* 0x000fc80000410000 */
[----:B------:R0:W2:Y:S01]  /*1430*/  F2F.F64.F32 R18, R0 ;  /* 0x0000000000127310 */ /* 0x0000a20000201800 */
[----:B------:R-:W-:Y:S05]  /*1440*/  BRA `(.L_x_9852) ;  /* 0x00000b2000007947 */ /* 0x000fea0003800000 */
.L_x_9857:
[----:B------:R0:W5:Y:S01]  /*1450*/  LDG.E.64 R18, [R2.64] ;  /* 0x0000002402127981 */ /* 0x000162000c1e1b00 */
[----:B------:R-:W-:Y:S05]  /*1460*/  BRA `(.L_x_9852) ;  /* 0x00000b0000007947 */ /* 0x000fea0003800000 */
.L_x_9847:
        /* <DEDUP_REMOVED lines=13> */
.L_x_9861:
[----:B------:R0:W5:Y:S01]  /*1540*/  LDG.E.64 R18, [R2.64] ;  /* 0x0000002402127981 */ /* 0x000162000c1e1b00 */
[----:B------:R-:W-:Y:S05]  /*1550*/  BRA `(.L_x_9852) ;  /* 0x00000a1000007947 */ /* 0x000fea0003800000 */
.L_x_9860:
        /* <DEDUP_REMOVED lines=28> */
.L_x_9863:
        /* <DEDUP_REMOVED lines=15> */
.L_x_9862:
[----:B------:R-:W2:Y:S02]  /*1810*/  LDG.E.U16 R0, [R2.64] ;  /* 0x0000002402007981 */ /* 0x000ea4000c1e1500 */
[----:B--2---:R-:W-:-:S05]  /*1820*/  PRMT R0, RZ, 0x5410, R0 ;  /* 0x00005410ff007816 */ /* 0x004fca0000000000 */
[----:B------:R-:W-:-:S04]  /*1830*/  FMUL.FTZ R0, R0, 1 ;  /* 0x3f80000000007820 */ /* 0x000fc80000410000 */
[----:B------:R0:W2:Y:S01]  /*1840*/  F2F.F64.F32 R18, R0 ;  /* 0x0000000000127310 */ /* 0x0000a20000201800 */
[----:B------:R-:W-:Y:S05]  /*1850*/  BRA `(.L_x_9852) ;  /* 0x0000071000007947 */ /* 0x000fea0003800000 */
.L_x_9859:
        /* <DEDUP_REMOVED lines=11> */
.L_x_9866:
        /* <DEDUP_REMOVED lines=21> */
.L_x_9870:
[----:B------:R-:W-:Y:S05]  /*1a60*/  BSYNC B1 ;  /* 0x0000000000017941 */ /* 0x000fea0003800000 */
.L_x_9869:
[----:B------:R-:W-:Y:S01]  /*1a70*/  LEA R3, R0, 0x3b800000, 0x17 ;  /* 0x3b80000000037811 */ /* 0x000fe200078eb8ff */
[----:B------:R-:W-:-:S05]  /*1a80*/  IMAD.SHL.U32 R0, R2, 0x100000, RZ ;  /* 0x0010000002007824 */ /* 0x000fca00078e00ff */
[----:B------:R-:W-:Y:S02]  /*1a90*/  LOP3.LUT R0, R3, R0, R4, 0xfe, !PT ;  /* 0x0000000003007212 */ /* 0x000fe400078efe04 */
.L_x_9868:
[----:B------:R-:W-:Y:S05]  /*1aa0*/  BSYNC B0 ;  /* 0x0000000000007941 */ /* 0x000fea0003800000 */
.L_x_9867:
[----:B------:R-:W-:-:S04]  /*1ab0*/  FMUL.FTZ R0, R0, 1 ;  /* 0x3f80000000007820 */ /* 0x000fc80000410000 */
[----:B------:R0:W2:Y:S01]  /*1ac0*/  F2F.F64.F32 R18, R0 ;  /* 0x0000000000127310 */ /* 0x0000a20000201800 */
[----:B------:R-:W-:Y:S05]  /*1ad0*/  BRA `(.L_x_9852) ;  /* 0x0000049000007947 */ /* 0x000fea0003800000 */
.L_x_9865:
        /* <DEDUP_REMOVED lines=21> */
.L_x_9874:
[----:B------:R-:W-:Y:S05]  /*1c30*/  BSYNC B1 ;  /* 0x0000000000017941 */ /* 0x000fea0003800000 */
.L_x_9873:
[----:B------:R-:W-:Y:S01]  /*1c40*/  LEA R3, R0, 0x37800000, 0x17 ;  /* 0x3780000000037811 */ /* 0x000fe200078eb8ff */
[----:B------:R-:W-:-:S05]  /*1c50*/  IMAD.SHL.U32 R0, R2, 0x200000, RZ ;  /* 0x0020000002007824 */ /* 0x000fca00078e00ff */
[----:B------:R-:W-:Y:S02]  /*1c60*/  LOP3.LUT R0, R3, R0, R4, 0xfe, !PT ;  /* 0x0000000003007212 */ /* 0x000fe400078efe04 */
.L_x_9872:
[----:B------:R-:W-:Y:S05]  /*1c70*/  BSYNC B0 ;  /* 0x0000000000007941 */ /* 0x000fea0003800000 */
.L_x_9871:
[----:B------:R-:W-:-:S04]  /*1c80*/  FMUL.FTZ R0, R0, 1 ;  /* 0x3f80000000007820 */ /* 0x000fc80000410000 */
[----:B------:R0:W2:Y:S01]  /*1c90*/  F2F.F64.F32 R18, R0 ;  /* 0x0000000000127310 */ /* 0x0000a20000201800 */
[----:B------:R-:W-:Y:S05]  /*1ca0*/  BRA `(.L_x_9852) ;  /* 0x000002c000007947 */ /* 0x000fea0003800000 */
.L_x_9864:
        /* <DEDUP_REMOVED lines=14> */
.L_x_9878:
[----:B------:R-:W-:Y:S05]  /*1d90*/  BSYNC B0 ;  /* 0x0000000000007941 */ /* 0x000fea0003800000 */
.L_x_9877:
[----:B------:R-:W-:-:S04]  /*1da0*/  FMUL.FTZ R0, R0, 1 ;  /* 0x3f80000000007820 */ /* 0x000fc80000410000 */
[----:B------:R0:W2:Y:S01]  /*1db0*/  F2F.F64.F32 R18, R0 ;  /* 0x0000000000127310 */ /* 0x0000a20000201800 */
[----:B------:R-:W-:Y:S05]  /*1dc0*/  BRA `(.L_x_9852) ;  /* 0x000001a000007947 */ /* 0x000fea0003800000 */
.L_x_9851:
        /* <DEDUP_REMOVED lines=21> */
.L_x_9876:
[----:B------:R-:W2:Y:S02]  /*1f20*/  LDG.E.64 R18, [R2.64] ;  /* 0x0000002402127981 */ /* 0x000ea4000c1e1b00 */
[----:B--2---:R-:W0:Y:S01]  /*1f30*/  I2F.F64.U64 R18, R18 ;  /* 0x0000001200127312 */ /* 0x004e220000301800 */
[----:B------:R-:W-:Y:S05]  /*1f40*/  BRA `(.L_x_9852) ;  /* 0x0000002000007947 */ /* 0x000fea0003800000 */
.L_x_9875:
[----:B------:R-:W2:Y:S02]  /*1f50*/  LDG.E R2, [R2.64] ;  /* 0x0000002402027981 */ /* 0x000ea4000c1e1900 */
[----:B--2---:R0:W2:Y:S02]  /*1f60*/  I2F.F64.U32 R18, R2 ;  /* 0x0000000200127312 */ /* 0x0040a40000201800 */
.L_x_9852:
[----:B------:R-:W3:Y:S02]  /*1f70*/  S2R R28, SR_TID.X ;  /* 0x00000000001c7919 */ /* 0x000ee40000002100 */
[----:B---3--:R-:W-:Y:S02]  /*1f80*/  IADD3 R28, R28, 0x80, RZ ;  /* 0x000000801c1c7810 */ /* 0x008fe40007ffe0ff */
.L_x_9814:
[----:B-1-3--:R-:W-:Y:S05]  /*1f90*/  BSYNC B6 ;  /* 0x0000000000067941 */ /* 0x00afea0003800000 */
.L_x_9813:
        /* <DEDUP_REMOVED lines=22> */
.L_x_9884:
[----:B------:R-:W3:Y:S02]  /*2100*/  LDG.E.U8 R2, [R2.64] ;  /* 0x0000002402027981 */ /* 0x000ee4000c1e1100 */
[----:B---3--:R0:W1:Y:S01]  /*2110*/  I2F.F64.U16 R22, R2 ;  /* 0x0000000200167312 */ /* 0x0080620000101800 */
[----:B------:R-:W-:Y:S05]  /*2120*/  BRA `(.L_x_9886) ;  /* 0x00000df000007947 */ /* 0x000fea0003800000 */
.L_x_9883:
        /* <DEDUP_REMOVED lines=9> */
.L_x_9888:
[----:B------:R-:W3:Y:S02]  /*21c0*/  LDG.E R2, [R2.64] ;  /* 0x0000002402027981 */ /* 0x000ee4000c1e1900 */
[----:B---3--:R0:W1:Y:S01]  /*21d0*/  I2F.F64 R22, R2 ;  /* 0x0000000200167312 */ /* 0x0080620000201c00 */
[----:B------:R-:W-:Y:S05]  /*21e0*/  BRA `(.L_x_9886) ;  /* 0x00000d3000007947 */ /* 0x000fea0003800000 */
.L_x_9887:
[----:B------:R-:W3:Y:S02]  /*21f0*/  LDG.E.U16 R2, [R2.64] ;  /* 0x0000002402027981 */ /* 0x000ee4000c1e1500 */
[----:B---3--:R0:W1:Y:S01]  /*2200*/  I2F.F64.S16 R22, R2 ;  /* 0x0000000200167312 */ /* 0x0080620000101c00 */
[----:B------:R-:W-:Y:S05]  /*2210*/  BRA `(.L_x_9886) ;  /* 0x00000d0000007947 */ /* 0x000fea0003800000 */
.L_x_9882:
        /* <DEDUP_REMOVED lines=10> */
.L_x_9890:
[----:B------:R-:W3:Y:S02]  /*22c0*/  LDG.E.U16 R0, [R2.64] ;  /* 0x0000002402007981 */ /* 0x000ee4000c1e1500 */
[----:B---3--:R-:W-:-:S05]  /*22d0*/  HADD2.F32 R0, -RZ, R0.H0_H0 ;  /* 0x20000000ff007230 */ /* 0x008fca0000004100 */
[----:B------:R-:W-:-:S04]  /*22e0*/  FMUL.FTZ R0, R0, 1 ;  /* 0x3f80000000007820 */ /* 0x000fc80000410000 */
[----:B------:R0:W1:Y:S01]  /*22f0*/  F2F.F64.F32 R22, R0 ;  /* 0x0000000000167310 */ /* 0x0000620000201800 */
[----:B------:R-:W-:Y:S05]  /*2300*/  BRA `(.L_x_9886) ;  /* 0x00000c1000007947 */ /* 0x000fea0003800000 */
.L_x_9889:
        /* <DEDUP_REMOVED lines=10> */
.L_x_9892:
[----:B------:R-:W3:Y:S02]  /*23b0*/  LDG.E.U16 R2, [R2.64] ;  /* 0x0000002402027981 */ /* 0x000ee4000c1e1500 */
[----:B---3--:R-:W-:-:S05]  /*23c0*/  HADD2.F32 R0, -RZ, R2.H0_H0 ;  /* 0x20000002ff007230 */ /* 0x008fca0000004100 */
[----:B------:R-:W-:-:S04]  /*23d0*/  FMUL.FTZ R0, R0, 1 ;  /* 0x3f80000000007820 */ /* 0x000fc80000410000 */
[----:B------:R0:W1:Y:S01]  /*23e0*/  F2F.F64.F32 R22, R0 ;  /* 0x0000000000167310 */ /* 0x0000620000201800 */
[----:B------:R-:W-:Y:S05]  /*23f0*/  BRA `(.L_x_9886) ;  /* 0x00000b2000007947 */ /* 0x000fea0003800000 */
.L_x_9891:
[----:B------:R0:W5:Y:S01]  /*2400*/  LDG.E.64 R22, [R2.64] ;  /* 0x0000002402167981 */ /* 0x000162000c1e1b00 */
[----:B------:R-:W-:Y:S05]  /*2410*/  BRA `(.L_x_9886) ;  /* 0x00000b0000007947 */ /* 0x000fea0003800000 */
.L_x_9881:
        /* <DEDUP_REMOVED lines=13> */
.L_x_9895:
[----:B------:R0:W5:Y:S01]  /*24f0*/  LDG.E.64 R22, [R2.64] ;  /* 0x0000002402167981 */ /* 0x000162000c1e1b00 */
[----:B------:R-:W-:Y:S05]  /*2500*/  BRA `(.L_x_9886) ;  /* 0x00000a1000007947 */ /* 0x000fea0003800000 */
.L_x_9894:
        /* <DEDUP_REMOVED lines=28> */
.L_x_9897:
        /* <DEDUP_REMOVED lines=15> */
.L_x_9896:
[----:B------:R-:W3:Y:S02]  /*27c0*/  LDG.E.U16 R0, [R2.64] ;  /* 0x0000002402007981 */ /* 0x000ee4000c1e1500 */
[----:B---3--:R-:W-:-:S05]  /*27d0*/  PRMT R0, RZ, 0x5410, R0 ;  /* 0x00005410ff007816 */ /* 0x008fca0000000000 */
[----:B------:R-:W-:-:S04]  /*27e0*/  FMUL.FTZ R0, R0, 1 ;  /* 0x3f80000000007820 */ /* 0x000fc80000410000 */
[----:B------:R0:W1:Y:S01]  /*27f0*/  F2F.F64.F32 R22, R0 ;  /* 0x0000000000167310 */ /* 0x0000620000201800 */
[----:B------:R-:W-:Y:S05]  /*2800*/  BRA `(.L_x_9886) ;  /* 0x0000071000007947 */ /* 0x000fea0003800000 */
.L_x_9893:
        /* <DEDUP_REMOVED lines=11> */
.L_x_9900:
        /* <DEDUP_REMOVED lines=21> */
.L_x_9904:
[----:B------:R-:W-:Y:S05]  /*2a10*/  BSYNC B1 ;  /* 0x0000000000017941 */ /* 0x000fea0003800000 */
.L_x_9903:
[----:B------:R-:W-:Y:S01]  /*2a20*/  LEA R3, R0, 0x3b800000, 0x17 ;  /* 0x3b80000000037811 */ /* 0x000fe200078eb8ff */
[----:B------:R-:W-:-:S05]  /*2a30*/  IMAD.SHL.U32 R0, R2, 0x100000, RZ ;  /* 0x0010000002007824 */ /* 0x000fca00078e00ff */
[----:B------:R-:W-:Y:S02]  /*2a40*/  LOP3.LUT R0, R3, R0, R4, 0xfe, !PT ;  /* 0x0000000003007212 */ /* 0x000fe400078efe04 */
.L_x_9902:
[----:B------:R-:W-:Y:S05]  /*2a50*/  BSYNC B0 ;  /* 0x0000000000007941 */ /* 0x000fea0003800000 */
.L_x_9901:
[----:B------:R-:W-:-:S04]  /*2a60*/  FMUL.FTZ R0, R0, 1 ;  /* 0x3f80000000007820 */ /* 0x000fc80000410000 */
[----:B------:R0:W1:Y:S01]  /*2a70*/  F2F.F64.F32 R22, R0 ;  /* 0x0000000000167310 */ /* 0x0000620000201800 */
[----:B------:R-:W-:Y:S05]  /*2a80*/  BRA `(.L_x_9886) ;  /* 0x0000049000007947 */ /* 0x000fea0003800000 */
.L_x_9899:
        /* <DEDUP_REMOVED lines=21> */
.L_x_9908:
[----:B------:R-:W-:Y:S05]  /*2be0*/  BSYNC B1 ;  /* 0x0000000000017941 */ /* 0x000fea0003800000 */
.L_x_9907:
[----:B------:R-:W-:Y:S01]  /*2bf0*/  LEA R3, R0, 0x37800000, 0x17 ;  /* 0x3780000000037811 */ /* 0x000fe200078eb8ff */
[----:B------:R-:W-:-:S05]  /*2c00*/  IMAD.SHL.U32 R0, R2, 0x200000, RZ ;  /* 0x0020000002007824 */ /* 0x000fca00078e00ff */
[----:B------:R-:W-:Y:S02]  /*2c10*/  LOP3.LUT R0, R3, R0, R4, 0xfe, !PT ;  /* 0x0000000003007212 */ /* 0x000fe400078efe04 */
.L_x_9906:
[----:B------:R-:W-:Y:S05]  /*2c20*/  BSYNC B0 ;  /* 0x0000000000007941 */ /* 0x000fea0003800000 */
.L_x_9905:
[----:B------:R-:W-:-:S04]  /*2c30*/  FMUL.FTZ R0, R0, 1 ;  /* 0x3f80000000007820 */ /* 0x000fc80000410000 */
[----:B------:R0:W1:Y:S01]  /*2c40*/  F2F.F64.F32 R22, R0 ;  /* 0x0000000000167310 */ /* 0x0000620000201800 */
[----:B------:R-:W-:Y:S05]  /*2c50*/  BRA `(.L_x_9886) ;  /* 0x000002c000007947 */ /* 0x000fea0003800000 */
.L_x_9898:
        /* <DEDUP_REMOVED lines=14> */
.L_x_9912:
[----:B------:R-:W-:Y:S05]  /*2d40*/  BSYNC B0 ;  /* 0x0000000000007941 */ /* 0x000fea0003800000 */
.L_x_9911:
[----:B------:R-:W-:-:S04]  /*2d50*/  FMUL.FTZ R0, R0, 1 ;  /* 0x3f80000000007820 */ /* 0x000fc80000410000 */
[----:B------:R0:W1:Y:S01]  /*2d60*/  F2F.F64.F32 R22, R0 ;  /* 0x0000000000167310 */ /* 0x0000620000201800 */
[----:B------:R-:W-:Y:S05]  /*2d70*/  BRA `(.L_x_9886) ;  /* 0x000001a000007947 */ /* 0x000fea0003800000 */
.L_x_9885:
        /* <DEDUP_REMOVED lines=21> */
.L_x_9910:
[----:B------:R-:W3:Y:S02]  /*2ed0*/  LDG.E.64 R22, [R2.64] ;  /* 0x0000002402167981 */ /* 0x000ee4000c1e1b00 */
[----:B---3--:R-:W0:Y:S01]  /*2ee0*/  I2F.F64.U64 R22, R22 ;  /* 0x0000001600167312 */ /* 0x008e220000301800 */
[----:B------:R-:W-:Y:S05]  /*2ef0*/  BRA `(.L_x_9886) ;  /* 0x0000002000007947 */ /* 0x000fea0003800000 */
.L_x_9909:
[----:B------:R-:W3:Y:S02]  /*2f00*/  LDG.E R2, [R2.64] ;  /* 0x0000002402027981 */ /* 0x000ee4000c1e1900 */
[----:B---3--:R0:W1:Y:S02]  /*2f10*/  I2F.F64.U32 R22, R2 ;  /* 0x0000000200167312 */ /* 0x0080640000201800 */
.L_x_9886:
        /* <DEDUP_REMOVED lines=17> */
.L_x_9916:
[----:B------:R-:W3:Y:S02]  /*3030*/  LDG.E.U8 R2, [R2.64] ;  /* 0x0000002402027981 */ /* 0x000ee4000c1e1100 */
[----:B---3--:R0:W3:Y:S01]  /*3040*/  I2F.F64.U16 R24, R2 ;  /* 0x0000000200187312 */ /* 0x0080e20000101800 */
[----:B------:R-:W-:Y:S05]  /*3050*/  BRA `(.L_x_9918) ;  /* 0x00000df000007947 */ /* 0x000fea0003800000 */
.L_x_9915:
        /* <DEDUP_REMOVED lines=9> */
.L_x_9920:
[----:B------:R-:W3:Y:S02]  /*30f0*/  LDG.E R2, [R2.64] ;  /* 0x0000002402027981 */ /* 0x000ee4000c1e1900 */
[----:B---3--:R0:W3:Y:S01]  /*3100*/  I2F.F64 R24, R2 ;  /* 0x0000000200187312 */ /* 0x0080e20000201c00 */
[----:B------:R-:W-:Y:S05]  /*3110*/  BRA `(.L_x_9918) ;  /* 0x00000d3000007947 */ /* 0x000fea0003800000 */
.L_x_9919:
[----:B------:R-:W3:Y:S02]  /*3120*/  LDG.E.U16 R2, [R2.64] ;  /* 0x0000002402027981 */ /* 0x000ee4000c1e1500 */
[----:B---3--:R0:W3:Y:S01]  /*3130*/  I2F.F64.S16 R24, R2 ;  /* 0x0000000200187312 */ /* 0x0080e20000101c00 */
[----:B------:R-:W-:Y:S05]  /*3140*/  BRA `(.L_x_9918) ;  /* 0x00000d0000007947 */ /* 0x000fea0003800000 */
.L_x_9914:
        /* <DEDUP_REMOVED lines=10> */
.L_x_9922:
[----:B------:R-:W3:Y:S02]  /*31f0*/  LDG.E.U16 R0, [R2.64] ;  /* 0x0000002402007981 */ /* 0x000ee4000c1e1500 */
[----:B---3--:R-:W-:-:S05]  /*3200*/  HADD2.F32 R0, -RZ, R0.H0_H0 ;  /* 0x20000000ff007230 */ /* 0x008fca0000004100 */
[----:B------:R-:W-:-:S04]  /*3210*/  FMUL.FTZ R0, R0, 1 ;  /* 0x3f80000000007820 */ /* 0x000fc80000410000 */
[----:B------:R0:W3:Y:S01]  /*3220*/  F2F.F64.F32 R24, R0 ;  /* 0x0000000000187310 */ /* 0x0000e20000201800 */
[----:B------:R-:W-:Y:S05]  /*3230*/  BRA `(.L_x_9918) ;  /* 0x00000c1000007947 */ /* 0x000fea0003800000 */
.L_x_9921:
        /* <DEDUP_REMOVED lines=10> */
.L_x_9924:
[----:B------:R-:W3:Y:S02]  /*32e0*/  LDG.E.U16 R2, [R2.64] ;  /* 0x0000002402027981 */ /* 0x000ee4000c1e1500 */
[----:B---3--:R-:W-:-:S05]  /*32f0*/  HADD2.F32 R0, -RZ, R2.H0_H0 ;  /* 0x20000002ff007230 */ /* 0x008fca0000004100 */
[----:B------:R-:W-:-:S04]  /*3300*/  FMUL.FTZ R0, R0, 1 ;  /* 0x3f80000000007820 */ /* 0x000fc80000410000 */
[----:B------:R0:W3:Y:S01]  /*3310*/  F2F.F64.F32 R24, R0 ;  /* 0x0000000000187310 */ /* 0x0000e20000201800 */
[----:B------:R-:W-:Y:S05]  /*3320*/  BRA `(.L_x_9918) ;  /* 0x00000b2000007947 */ /* 0x000fea0003800000 */
.L_x_9923:
[----:B------:R0:W5:Y:S01]  /*3330*/  LDG.E.64 R24, [R2.64] ;  /* 0x0000002402187981 */ /* 0x000162000c1e1b00 */
[----:B------:R-:W-:Y:S05]  /*3340*/  BRA `(.L_x_9918) ;  /* 0x00000b0000007947 */ /* 0x000fea0003800000 */
.L_x_9913:
        /* <DEDUP_REMOVED lines=13> */
.L_x_9927:
[----:B------:R0:W5:Y:S01]  /*3420*/  LDG.E.64 R24, [R2.64] ;  /* 0x0000002402187981 */ /* 0x000162000c1e1b00 */
[----:B------:R-:W-:Y:S05]  /*3430*/  BRA `(.L_x_9918) ;  /* 0x00000a1000007947 */ /* 0x000fea0003800000 */
.L_x_9926:
        /* <DEDUP_REMOVED lines=28> */
.L_x_9929:
        /* <DEDUP_REMOVED lines=15> */
.L_x_9928:
[----:B------:R-:W3:Y:S02]  /*36f0*/  LDG.E.U16 R0, [R2.64] ;  /* 0x0000002402007981 */ /* 0x000ee4000c1e1500 */
[----:B---3--:R-:W-:-:S05]  /*3700*/  PRMT R0, RZ, 0x5410, R0 ;  /* 0x00005410ff007816 */ /* 0x008fca0000000000 */
[----:B------:R-:W-:-:S04]  /*3710*/  FMUL.FTZ R0, R0, 1 ;  /* 0x3f80000000007820 */ /* 0x000fc80000410000 */
[----:B------:R0:W3:Y:S01]  /*3720*/  F2F.F64.F32 R24, R0 ;  /* 0x0000000000187310 */ /* 0x0000e20000201800 */
[----:B------:R-:W-:Y:S05]  /*3730*/  BRA `(.L_x_9918) ;  /* 0x0000071000007947 */ /* 0x000fea0003800000 */
.L_x_9925:
        /* <DEDUP_REMOVED lines=11> */
.L_x_9932:
        /* <DEDUP_REMOVED lines=21> */
.L_x_9936:
[----:B------:R-:W-:Y:S05]  /*3940*/  BSYNC B1 ;  /* 0x0000000000017941 */ /* 0x000fea0003800000 */
.L_x_9935:
[----:B------:R-:W-:Y:S01]  /*3950*/  LEA R3, R0, 0x3b800000, 0x17 ;  /* 0x3b80000000037811 */ /* 0x000fe200078eb8ff */
[----:B------:R-:W-:-:S05]  /*3960*/  IMAD.SHL.U32 R0, R2, 0x100000, RZ ;  /* 0x0010000002007824 */ /* 0x000fca00078e00ff */
[----:B------:R-:W-:Y:S02]  /*3970*/  LOP3.LUT R0, R3, R0, R4, 0xfe, !PT ;  /* 0x0000000003007212 */ /* 0x000fe400078efe04 */
.L_x_9934:
[----:B------:R-:W-:Y:S05]  /*3980*/  BSYNC B0 ;  /* 0x0000000000007941 */ /* 0x000fea0003800000 */
.L_x_9933:
[----:B------:R-:W-:-:S04]  /*3990*/  FMUL.FTZ R0, R0, 1 ;  /* 0x3f80000000007820 */ /* 0x000fc80000410000 */
[----:B------:R0:W3:Y:S01]  /*39a0*/  F2F.F64.F32 R24, R0 ;  /* 0x0000000000187310 */ /* 0x0000e20000201800 */
[----:B------:R-:W-:Y:S05]  /*39b0*/  BRA `(.L_x_9918) ;  /* 0x0000049000007947 */ /* 0x000fea0003800000 */
.L_x_9931:
        /* <DEDUP_REMOVED lines=21> */
.L_x_9940:
[----:B------:R-:W-:Y:S05]  /*3b10*/  BSYNC B1 ;  /* 0x0000000000017941 */ /* 0x000fea0003800000 */
.L_x_9939:
[----:B------:R-:W-:Y:S01]  /*3b20*/  LEA R3, R0, 0x37800000, 0x17 ;  /* 0x3780000000037811 */ /* 0x000fe200078eb8ff */
[----:B------:R-:W-:-:S05]  /*3b30*/  IMAD.SHL.U32 R0, R2, 0x200000, RZ ;  /* 0x0020000002007824 */ /* 0x000fca00078e00ff */
[----:B------:R-:W-:Y:S02]  /*3b40*/  LOP3.LUT R0, R3, R0, R4, 0xfe, !PT ;  /* 0x0000000003007212 */ /* 0x000fe400078efe04 */
.L_x_9938:
[----:B------:R-:W-:Y:S05]  /*3b50*/  BSYNC B0 ;  /* 0x0000000000007941 */ /* 0x000fea0003800000 */
.L_x_9937:
[----:B------:R-:W-:-:S04]  /*3b60*/  FMUL.FTZ R0, R0, 1 ;  /* 0x3f80000000007820 */ /* 0x000fc80000410000 */
[----:B------:R0:W3:Y:S01]  /*3b70*/  F2F.F64.F32 R24, R0 ;  /* 0x0000000000187310 */ /* 0x0000e20000201800 */
[----:B------:R-:W-:Y:S05]  /*3b80*/  BRA `(.L_x_9918) ;  /* 0x000002c000007947 */ /* 0x000fea0003800000 */
.L_x_9930:
        /* <DEDUP_REMOVED lines=14> */
.L_x_9944:
[----:B------:R-:W-:Y:S05]  /*3c70*/  BSYNC B0 ;  /* 0x0000000000007941 */ /* 0x000fea0003800000 */
.L_x_9943:
[----:B------:R-:W-:-:S04]  /*3c80*/  FMUL.FTZ R0, R0, 1 ;  /* 0x3f80000000007820 */ /* 0x000fc80000410000 */
[----:B------:R0:W3:Y:S01]  /*3c90*/  F2F.F64.F32 R24, R0 ;  /* 0x0000000000187310 */ /* 0x0000e20000201800 */
[----:B------:R-:W-:Y:S05]  /*3ca0*/  BRA `(.L_x_9918) ;  /* 0x000001a000007947 */ /* 0x000fea0003800000 */
.L_x_9917:
        /* <DEDUP_REMOVED lines=21> */
.L_x_9942:
[----:B------:R-:W3:Y:S02]  /*3e00*/  LDG.E.64 R24, [R2.64] ;  /* 0x0000002402187981 */ /* 0x000ee4000c1e1b00 */
[----:B---3--:R-:W0:Y:S01]  /*3e10*/  I2F.F64.U64 R24, R24 ;  /* 0x0000001800187312 */ /* 0x008e220000301800 */
[----:B------:R-:W-:Y:S05]  /*3e20*/  BRA `(.L_x_9918) ;  /* 0x0000002000007947 */ /* 0x000fea0003800000 */
.L_x_9941:
[----:B------:R-:W3:Y:S02]  /*3e30*/  LDG.E R2, [R2.64] ;  /* 0x0000002402027981 */ /* 0x000ee4000c1e1900 */
[----:B---3--:R0:W3:Y:S02]  /*3e40*/  I2F.F64.U32 R24, R2 ;  /* 0x0000000200187312 */ /* 0x0080e40000201800 */
.L_x_9918:
[----:B------:R-:W-:-:S03]  /*3e50*/  IADD3 R28, R28, 0x80, RZ ;  /* 0x000000801c1c7810 */ /* 0x000fc60007ffe0ff */
.L_x_9880:
[----:B------:R-:W-:Y:S05]  /*3e60*/  BSYNC B6 ;  /* 0x0000000000067941 */ /* 0x000fea0003800000 */
.L_x_9879:
        /* <DEDUP_REMOVED lines=24> */
.L_x_9950:
[----:B------:R-:W4:Y:S02]  /*3ff0*/  LDG.E.U8 R2, [R2.64] ;  /* 0x0000002402027981 */ /* 0x000f24000c1e1100 */
[----:B----4-:R0:W4:Y:S01]  /*4000*/  I2F.F64.U16 R26, R2 ;  /* 0x00000002001a7312 */ /* 0x0101220000101800 */
[----:B------:R-:W-:Y:S05]  /*4010*/  BRA `(.L_x_9952) ;  /* 0x00000df000007947 */ /* 0x000fea0003800000 */
.L_x_9949:
        /* <DEDUP_REMOVED lines=9> */
.L_x_9954:
[----:B------:R-:W4:Y:S02]  /*40b0*/  LDG.E R2, [R2.64] ;  /* 0x0000002402027981 */ /* 0x000f24000c1e1900 */
[----:B----4-:R0:W4:Y:S01]  /*40c0*/  I2F.F64 R26, R2 ;  /* 0x00000002001a7312 */ /* 0x0101220000201c00 */
[----:B------:R-:W-:Y:S05]  /*40d0*/  BRA `(.L_x_9952) ;  /* 0x00000d3000007947 */ /* 0x000fea0003800000 */
.L_x_9953:
[----:B------:R-:W4:Y:S02]  /*40e0*/  LDG.E.U16 R2, [R2.64] ;  /* 0x0000002402027981 */ /* 0x000f24000c1e1500 */
[----:B----4-:R0:W4:Y:S01]  /*40f0*/  I2F.F64.S16 R26, R2 ;  /* 0x00000002001a7312 */ /* 0x0101220000101c00 */
[----:B------:R-:W-:Y:S05]  /*4100*/  BRA `(.L_x_9952) ;  /* 0x00000d0000007947 */ /* 0x000fea0003800000 */
.L_x_9948:
        /* <DEDUP_REMOVED lines=10> */
.L_x_9956:
[----:B------:R-:W4:Y:S02]  /*41b0*/  LDG.E.U16 R0, [R2.64] ;  /* 0x0000002402007981 */ /* 0x000f24000c1e1500 */
[----:B----4-:R-:W-:-:S05]  /*41c0*/  HADD2.F32 R0, -RZ, R0.H0_H0 ;  /* 0x20000000ff007230 */ /* 0x010fca0000004100 */
[----:B------:R-:W-:-:S04]  /*41d0*/  FMUL.FTZ R0, R0, 1 ;  /* 0x3f80000000007820 */ /* 0x000fc80000410000 */
[----:B------:R0:W4:Y:S01]  /*41e0*/  F2F.F64.F32 R26, R0 ;  /* 0x00000000001a7310 */ /* 0x0001220000201800 */
[----:B------:R-:W-:Y:S05]  /*41f0*/  BRA `(.L_x_9952) ;  /* 0x00000c1000007947 */ /* 0x000fea0003800000 */
.L_x_9955:
        /* <DEDUP_REMOVED lines=10> */
.L_x_9958:
[----:B------:R-:W4:Y:S02]  /*42a0*/  LDG.E.U16 R2, [R2.64] ;  /* 0x0000002402027981 */ /* 0x000f24000c1e1500 */
[----:B----4-:R-:W-:-:S05]  /*42b0*/  HADD2.F32 R0, -RZ, R2.H0_H0 ;  /* 0x20000002ff007230 */ /* 0x010fca0000004100 */
[----:B------:R-:W-:-:S04]  /*42c0*/  FMUL.FTZ R0, R0, 1 ;  /* 0x3f80000000007820 */ /* 0x000fc80000410000 */
[----:B------:R0:W4:Y:S01]  /*42d0*/  F2F.F64.F32 R26, R0 ;  /* 0x00000000001a7310 */ /* 0x0001220000201800 */
[----:B------:R-:W-:Y:S05]  /*42e0*/  BRA `(.L_x_9952) ;  /* 0x00000b2000007947 */ /* 0x000fea0003800000 */
.L_x_9957:
[----:B------:R0:W5:Y:S01]  /*42f0*/  LDG.E.64 R26, [R2.64] ;  /* 0x00000024021a7981 */ /* 0x000162000c1e1b00 */
[----:B------:R-:W-:Y:S05]  /*4300*/  BRA `(.L_x_9952) ;  /* 0x00000b0000007947 */ /* 0x000fea0003800000 */
.L_x_9947:
        /* <DEDUP_REMOVED lines=13> */
.L_x_9961:
[----:B------:R0:W5:Y:S01]  /*43e0*/  LDG.E.64 R26, [R2.64] ;  /* 0x00000024021a7981 */ /* 0x000162000c1e1b00 */
[----:B------:R-:W-:Y:S05]  /*43f0*/  BRA `(.L_x_9952) ;  /* 0x00000a1000007947 */ /* 0x000fea0003800000 */
.L_x_9960:
        /* <DEDUP_REMOVED lines=28> */
.L_x_9963:
        /* <DEDUP_REMOVED lines=15> */
.L_x_9962:
[----:B------:R-:W4:Y:S02]  /*46b0*/  LDG.E.U16 R0, [R2.64] ;  /* 0x0000002402007981 */ /* 0x000f24000c1e1500 */
[----:B----4-:R-:W-:-:S05]  /*46c0*/  PRMT R0, RZ, 0x5410, R0 ;  /* 0x00005410ff007816 */ /* 0x010fca0000000000 */
[----:B------:R-:W-:-:S04]  /*46d0*/  FMUL.FTZ R0, R0, 1 ;  /* 0x3f80000000007820 */ /* 0x000fc80000410000 */
[----:B------:R0:W4:Y:S01]  /*46e0*/  F2F.F64.F32 R26, R0 ;  /* 0x00000000001a7310 */ /* 0x0001220000201800 */
[----:B------:R-:W-:Y:S05]  /*46f0*/  BRA `(.L_x_9952) ;  /* 0x0000071000007947 */ /* 0x000fea0003800000 */
.L_x_9959:
        /* <DEDUP_REMOVED lines=11> */
.L_x_9966:
        /* <DEDUP_REMOVED lines=21> */
.L_x_9970:
[----:B------:R-:W-:Y:S05]  /*4900*/  BSYNC B1 ;  /* 0x0000000000017941 */ /* 0x000fea0003800000 */
.L_x_9969:
[----:B------:R-:W-:Y:S01]  /*4910*/  LEA R3, R0, 0x3b800000, 0x17 ;  /* 0x3b80000000037811 */ /* 0x000fe200078eb8ff */
[----:B------:R-:W-:-:S05]  /*4920*/  IMAD.SHL.U32 R0, R2, 0x100000, RZ ;  /* 0x0010000002007824 */ /* 0x000fca00078e00ff */
[----:B------:R-:W-:Y:S02]  /*4930*/  LOP3.LUT R0, R3, R0, R4, 0xfe, !PT ;  /* 0x0000000003007212 */ /* 0x000fe400078efe04 */
.L_x_9968:
[----:B------:R-:W-:Y:S05]  /*4940*/  BSYNC B0 ;  /* 0x0000000000007941 */ /* 0x000fea0003800000 */
.L_x_9967:
[----:B------:R-:W-:-:S04]  /*4950*/  FMUL.FTZ R0, R0, 1 ;  /* 0x3f80000000007820 */ /* 0x000fc80000410000 */
[----:B------:R0:W4:Y:S01]  /*4960*/  F2F.F64.F32 R26, R0 ;  /* 0x00000000001a7310 */ /* 0x0001220000201800 */
[----:B------:R-:W-:Y:S05]  /*4970*/  BRA `(.L_x_9952) ;  /* 0x0000049000007947 */ /* 0x000fea0003800000 */
.L_x_9965:
        /* <DEDUP_REMOVED lines=21> */
.L_x_9974:
[----:B------:R-:W-:Y:S05]  /*4ad0*/  BSYNC B1 ;  /* 0x0000000000017941 */ /* 0x000fea0003800000 */
.L_x_9973:
[----:B------:R-:W-:Y:S01]  /*4ae0*/  LEA R3, R0, 0x37800000, 0x17 ;  /* 0x3780000000037811 */ /* 0x000fe200078eb8ff */
[----:B------:R-:W-:-:S05]  /*4af0*/  IMAD.SHL.U32 R0, R2, 0x200000, RZ ;  /* 0x0020000002007824 */ /* 0x000fca00078e00ff */
[----:B------:R-:W-:Y:S02]  /*4b00*/  LOP3.LUT R0, R3, R0, R4, 0xfe, !PT ;  /* 0x0000000003007212 */ /* 0x000fe400078efe04 */
.L_x_9972:
[----:B------:R-:W-:Y:S05]  /*4b10*/  BSYNC B0 ;  /* 0x0000000000007941 */ /* 0x000fea0003800000 */
.L_x_9971:
[----:B------:R-:W-:-:S04]  /*4b20*/  FMUL.FTZ R0, R0, 1 ;  /* 0x3f80000000007820 */ /* 0x000fc80000410000 */
[----:B------:R0:W4:Y:S01]  /*4b30*/  F2F.F64.F32 R26, R0 ;  /* 0x00000000001a7310 */ /* 0x0001220000201800 */
[----:B------:R-:W-:Y:S05]  /*4b40*/  BRA `(.L_x_9952) ;  /* 0x000002c000007947 */ /* 0x000fea0003800000 */
.L_x_9964:
        /* <DEDUP_REMOVED lines=14> */
.L_x_9978:
[----:B------:R-:W-:Y:S05]  /*4c30*/  BSYNC B0 ;  /* 0x0000000000007941 */ /* 0x000fea0003800000 */
.L_x_9977:
[----:B------:R-:W-:-:S04]  /*4c40*/  FMUL.FTZ R0, R0, 1 ;  /* 0x3f80000000007820 */ /* 0x000fc80000410000 */
[----:B------:R0:W4:Y:S01]  /*4c50*/  F2F.F64.F32 R26, R0 ;  /* 0x00000000001a7310 */ /* 0x0001220000201800 */
[----:B------:R-:W-:Y:S05]  /*4c60*/  BRA `(.L_x_9952) ;  /* 0x000001a000007947 */ /* 0x000fea0003800000 */
.L_x_9951:
        /* <DEDUP_REMOVED lines=21> */
.L_x_9976:
[----:B------:R-:W4:Y:S02]  /*4dc0*/  LDG.E.64 R26, [R2.64] ;  /* 0x00000024021a7981 */ /* 0x000f24000c1e1b00 */
[----:B----4-:R-:W0:Y:S01]  /*4dd0*/  I2F.F64.U64 R26, R26 ;  /* 0x0000001a001a7312 */ /* 0x010e220000301800 */
[----:B------:R-:W-:Y:S05]  /*4de0*/  BRA `(.L_x_9952) ;  /* 0x0000002000007947 */ /* 0x000fea0003800000 */
.L_x_9975:
[----:B------:R-:W4:Y:S02]  /*4df0*/  LDG.E R2, [R2.64] ;  /* 0x0000002402027981 */ /* 0x000f24000c1e1900 */
[----:B----4-:R0:W4:Y:S02]  /*4e00*/  I2F.F64.U32 R26, R2 ;  /* 0x00000002001a7312 */ /* 0x0101240000201800 */
.L_x_9952:
        /* <DEDUP_REMOVED lines=17> */
.L_x_9982:
[----:B----4-:R-:W4:Y:S02]  /*4f20*/  LDG.E.U8 R2, [R2.64] ;  /* 0x0000002402027981 */ /* 0x010f24000c1e1100 */
[----:B----4-:R0:W4:Y:S01]  /*4f30*/  I2F.F64.U16 R30, R2 ;  /* 0x00000002001e7312 */ /* 0x0101220000101800 */
[----:B------:R-:W-:Y:S05]  /*4f40*/  BRA `(.L_x_9984) ;  /* 0x00000df000007947 */ /* 0x000fea0003800000 */
.L_x_9981:
        /* <DEDUP_REMOVED lines=9> */
.L_x_9986:
[----:B----4-:R-:W4:Y:S02]  /*4fe0*/  LDG.E R2, [R2.64] ;  /* 0x0000002402027981 */ /* 0x010f24000c1e1900 */
[----:B----4-:R0:W4:Y:S01]  /*4ff0*/  I2F.F64 R30, R2 ;  /* 0x00000002001e7312 */ /* 0x0101220000201c00 */
[----:B------:R-:W-:Y:S05]  /*5000*/  BRA `(.L_x_9984) ;  /* 0x00000d3000007947 */ /* 0x000fea0003800000 */
.L_x_9985:
[----:B----4-:R-:W4:Y:S02]  /*5010*/  LDG.E.U16 R2, [R2.64] ;  /* 0x0000002402027981 */ /* 0x010f24000c1e1500 */
[----:B----4-:R0:W4:Y:S01]  /*5020*/  I2F.F64.S16 R30, R2 ;  /* 0x00000002001e7312 */ /* 0x0101220000101c00 */
[----:B------:R-:W-:Y:S05]  /*5030*/  BRA `(.L_x_9984) ;  /* 0x00000d0000007947 */ /* 0x000fea0003800000 */
.L_x_9980:
        /* <DEDUP_REMOVED lines=10> */
.L_x_9988:
[----:B----4-:R-:W4:Y:S02]  /*50e0*/  LDG.E.U16 R0, [R2.64] ;  /* 0x0000002402007981 */ /* 0x010f24000c1e1500 */
[----:B----4-:R-:W-:-:S05]  /*50f0*/  HADD2.F32 R0, -RZ, R0.H0_H0 ;  /* 0x20000000ff007230 */ /* 0x010fca0000004100 */
[----:B------:R-:W-:-:S04]  /*5100*/  FMUL.FTZ R0, R0, 1 ;  /* 0x3f80000000007820 */ /* 0x000fc80000410000 */
[----:B------:R0:W4:Y:S01]  /*5110*/  F2F.F64.F32 R30, R0 ;  /* 0x00000000001e7310 */ /* 0x0001220000201800 */
[----:B------:R-:W-:Y:S05]  /*5120*/  BRA `(.L_x_9984) ;  /* 0x00000c1000007947 */ /* 0x000fea0003800000 */
.L_x_9987:
        /* <DEDUP_REMOVED lines=10> */
.L_x_9990:
[----:B----4-:R-:W4:Y:S02]  /*51d0*/  LDG.E.U16 R2, [R2.64] ;  /* 0x0000002402027981 */ /* 0x010f24000c1e1500 */
[----:B----4-:R-:W-:-:S05]  /*51e0*/  HADD2.F32 R0, -RZ, R2.H0_H0 ;  /* 0x20000002ff007230 */ /* 0x010fca0000004100 */
[----:B------:R-:W-:-:S04]  /*51f0*/  FMUL.FTZ R0, R0, 1 ;  /* 0x3f80000000007820 */ /* 0x000fc80000410000 */
[----:B------:R0:W4:Y:S01]  /*5200*/  F2F.F64.F32 R30, R0 ;  /* 0x00000000001e7310 */ /* 0x0001220000201800 */
[----:B------:R-:W-:Y:S05]  /*5210*/  BRA `(.L_x_9984) ;  /* 0x00000b2000007947 */ /* 0x000fea0003800000 */
.L_x_9989:
[----:B------:R0:W5:Y:S01]  /*5220*/  LDG.E.64 R30, [R2.64] ;  /* 0x00000024021e7981 */ /* 0x000162000c1e1b00 */
[----:B------:R-:W-:Y:S05]  /*5230*/  BRA `(.L_x_9984) ;  /* 0x00000b0000007947 */ /* 0x000fea0003800000 */
.L_x_9979:
        /* <DEDUP_REMOVED lines=13> */
.L_x_9993:
[----:B------:R0:W5:Y:S01]  /*5310*/  LDG.E.64 R30, [R2.64] ;  /* 0x00000024021e7981 */ /* 0x000162000c1e1b00 */
[----:B------:R-:W-:Y:S05]  /*5320*/  BRA `(.L_x_9984) ;  /* 0x00000a1000007947 */ /* 0x000fea0003800000 */
.L_x_9992:
        /* <DEDUP_REMOVED lines=28> */
.L_x_9995:
        /* <DEDUP_REMOVED lines=15> */
.L_x_9994:
[----:B----4-:R-:W4:Y:S02]  /*55e0*/  LDG.E.U16 R0, [R2.64] ;  /* 0x0000002402007981 */ /* 0x010f24000c1e1500 */
[----:B----4-:R-:W-:-:S05]  /*55f0*/  PRMT R0, RZ, 0x5410, R0 ;  /* 0x00005410ff007816 */ /* 0x010fca0000000000 */
[----:B------:R-:W-:-:S04]  /*5600*/  FMUL.FTZ R0, R0, 1 ;  /* 0x3f80000000007820 */ /* 0x000fc80000410000 */
[----:B------:R0:W4:Y:S01]  /*5610*/  F2F.F64.F32 R30, R0 ;  /* 0x00000000001e7310 */ /* 0x0001220000201800 */
[----:B------:R-:W-:Y:S05]  /*5620*/  BRA `(.L_x_9984) ;  /* 0x0000071000007947 */ /* 0x000fea0003800000 */
.L_x_9991:
        /* <DEDUP_REMOVED lines=11> */
.L_x_9998:
        /* <DEDUP_REMOVED lines=21> */
.L_x_10002:
[----:B------:R-:W-:Y:S05]  /*5830*/  BSYNC B1 ;  /* 0x0000000000017941 */ /* 0x000fea0003800000 */
.L_x_10001:
[----:B------:R-:W-:Y:S01]  /*5840*/  LEA R3, R0, 0x3b800000, 0x17 ;  /* 0x3b80000000037811 */ /* 0x000fe200078eb8ff */
[----:B------:R-:W-:-:S05]  /*5850*/  IMAD.SHL.U32 R0, R2, 0x100000, RZ ;  /* 0x0010000002007824 */ /* 0x000fca00078e00ff */
[----:B------:R-:W-:Y:S02]  /*5860*/  LOP3.LUT R0, R3, R0, R4, 0xfe, !PT ;  /* 0x0000000003007212 */ /* 0x000fe400078efe04 */
.L_x_10000:
[----:B------:R-:W-:Y:S05]  /*5870*/  BSYNC B0 ;  /* 0x0000000000007941 */ /* 0x000fea0003800000 */
.L_x_9999:
[----:B------:R-:W-:-:S04]  /*5880*/  FMUL.FTZ R0, R0, 1 ;  /* 0x3f80000000007820 */ /* 0x000fc80000410000 */
[----:B------:R0:W4:Y:S01]  /*5890*/  F2F.F64.F32 R30, R0 ;  /* 0x00000000001e7310 */ /* 0x0001220000201800 */
[----:B------:R-:W-:Y:S05]  /*58a0*/  BRA `(.L_x_9984) ;  /* 0x0000049000007947 */ /* 0x000fea0003800000 */
.L_x_9997:
        /* <DEDUP_REMOVED lines=21> */
.L_x_10006:
[----:B------:R-:W-:Y:S05]  /*5a00*/  BSYNC B1 ;  /* 0x0000000000017941 */ /* 0x000fea0003800000 */
.L_x_10005:
[----:B------:R-:W-:Y:S01]  /*5a10*/  LEA R3, R0, 0x37800000, 0x17 ;  /* 0x3780000000037811 */ /* 0x000fe200078eb8ff */
[----:B------:R-:W-:-:S05]  /*5a20*/  IMAD.SHL.U32 R0, R2, 0x200000, RZ ;  /* 0x0020000002007824 */ /* 0x000fca00078e00ff */
[----:B------:R-:W-:Y:S02]  /*5a30*/  LOP3.LUT R0, R3, R0, R4, 0xfe, !PT ;  /* 0x0000000003007212 */ /* 0x000fe400078efe04 */
.L_x_10004:
[----:B------:R-:W-:Y:S05]  /*5a40*/  BSYNC B0 ;  /* 0x0000000000007941 */ /* 0x000fea0003800000 */
.L_x_10003:
[----:B------:R-:W-:-:S04]  /*5a50*/  FMUL.FTZ R0, R0, 1 ;  /* 0x3f80000000007820 */ /* 0x000fc80000410000 */
[----:B------:R0:W4:Y:S01]  /*5a60*/  F2F.F64.F32 R30, R0 ;  /* 0x00000000001e7310 */ /* 0x0001220000201800 */
[----:B------:R-:W-:Y:S05]  /*5a70*/  BRA `(.L_x_9984) ;  /* 0x000002c000007947 */ /* 0x000fea0003800000 */
.L_x_9996:
        /* <DEDUP_REMOVED lines=14> */
.L_x_10010:
[----:B------:R-:W-:Y:S05]  /*5b60*/  BSYNC B0 ;  /* 0x0000000000007941 */ /* 0x000fea0003800000 */
.L_x_10009:
[----:B------:R-:W-:-:S04]  /*5b70*/  FMUL.FTZ R0, R0, 1 ;  /* 0x3f80000000007820 */ /* 0x000fc80000410000 */
[----:B------:R0:W4:Y:S01]  /*5b80*/  F2F.F64.F32 R30, R0 ;  /* 0x00000000001e7310 */ /* 0x0001220000201800 */
[----:B------:R-:W-:Y:S05]  /*5b90*/  BRA `(.L_x_9984) ;  /* 0x000001a000007947 */ /* 0x000fea0003800000 */
.L_x_9983:
        /* <DEDUP_REMOVED lines=21> */
.L_x_10008:
[----:B----4-:R-:W4:Y:S02]  /*5cf0*/  LDG.E.64 R30, [R2.64] ;  /* 0x00000024021e7981 */ /* 0x010f24000c1e1b00 */
[----:B----4-:R-:W0:Y:S01]  /*5d00*/  I2F.F64.U64 R30, R30 ;  /* 0x0000001e001e7312 */ /* 0x010e220000301800 */
[----:B------:R-:W-:Y:S05]  /*5d10*/  BRA `(.L_x_9984) ;  /* 0x0000002000007947 */ /* 0x000fea0003800000 */
.L_x_10007:
[----:B----4-:R-:W4:Y:S02]  /*5d20*/  LDG.E R2, [R2.64] ;  /* 0x0000002402027981 */ /* 0x010f24000c1e1900 */
[----:B----4-:R0:W4:Y:S02]  /*5d30*/  I2F.F64.U32 R30, R2 ;  /* 0x00000002001e7312 */ /* 0x0101240000201800 */
.L_x_9984:
[----:B------:R-:W-:-:S03]  /*5d40*/  IADD3 R28, R28, 0x80, RZ ;  /* 0x000000801c1c7810 */ /* 0x000fc60007ffe0ff */
.L_x_9946:
[----:B------:R-:W-:Y:S05]  /*5d50*/  BSYNC B6 ;  /* 0x0000000000067941 */ /* 0x000fea0003800000 */
.L_x_9945:
        /* <DEDUP_REMOVED lines=23> */
.L_x_10016:
[----:B----4-:R-:W4:Y:S02]  /*5ed0*/  LDG.E.U8 R2, [R2.64] ;  /* 0x0000002402027981 */ /* 0x010f24000c1e1100 */
[----:B----4-:R0:W4:Y:S01]  /*5ee0*/  I2F.F64.U16 R32, R2 ;  /* 0x0000000200207312 */ /* 0x0101220000101800 */
[----:B------:R-:W-:Y:S05]  /*5ef0*/  BRA `(.L_x_10018) ;  /* 0x00000df000007947 */ /* 0x000fea0003800000 */
.L_x_10015:
        /* <DEDUP_REMOVED lines=9> */
.L_x_10020:
[----:B----4-:R-:W4:Y:S02]  /*5f90*/  LDG.E R2, [R2.64] ;  /* 0x0000002402027981 */ /* 0x010f24000c1e1900 */
[----:B----4-:R0:W4:Y:S01]  /*5fa0*/  I2F.F64 R32, R2 ;  /* 0x0000000200207312 */ /* 0x0101220000201c00 */
[----:B------:R-:W-:Y:S05]  /*5fb0*/  BRA `(.L_x_10018) ;  /* 0x00000d3000007947 */ /* 0x000fea0003800000 */
.L_x_10019:
[----:B----4-:R-:W4:Y:S02]  /*5fc0*/  LDG.E.U16 R2, [R2.64] ;  /* 0x0000002402027981 */ /* 0x010f24000c1e1500 */
[----:B----4-:R0:W4:Y:S01]  /*5fd0*/  I2F.F64.S16 R32, R2 ;  /* 0x0000000200207312 */ /* 0x0101220000101c00 */
[----:B------:R-:W-:Y:S05]  /*5fe0*/  BRA `(.L_x_10018) ;  /* 0x00000d0000007947 */ /* 0x000fea0003800000 */
.L_x_10014:
        /* <DEDUP_REMOVED lines=10> */
.L_x_10022:
[----:B----4-:R-:W4:Y:S02]  /*6090*/  LDG.E.U16 R0, [R2.64] ;  /* 0x0000002402007981 */ /* 0x010f24000c1e1500 */
[----:B----4-:R-:W-:-:S05]  /*60a0*/  HADD2.F32 R0, -RZ, R0.H0_H0 ;  /* 0x20000000ff007230 */ /* 0x010fca0000004100 */
[----:B------:R-:W-:-:S04]  /*60b0*/  FMUL.FTZ R0, R0, 1 ;  /* 0x3f80000000007820 */ /* 0x000fc80000410000 */
[----:B------:R0:W4:Y:S01]  /*60c0*/  F2F.F64.F32 R32, R0 ;  /* 0x0000000000207310 */ /* 0x0001220000201800 */
[----:B------:R-:W-:Y:S05]  /*60d0*/  BRA `(.L_x_10018) ;  /* 0x00000c1000007947 */ /* 0x000fea0003800000 */
.L_x_10021:
        /* <DEDUP_REMOVED lines=10> */
.L_x_10024:
[----:B----4-:R-:W4:Y:S02]  /*6180*/  LDG.E.U16 R2, [R2.64] ;  /* 0x0000002402027981 */ /* 0x010f24000c1e1500 */
[----:B----4-:R-:W-:-:S05]  /*6190*/  HADD2.F32 R0, -RZ, R2.H0_H0 ;  /* 0x20000002ff007230 */ /* 0x010fca0000004100 */
[----:B------:R-:W-:-:S04]  /*61a0*/  FMUL.FTZ R0, R0, 1 ;  /* 0x3f80000000007820 */ /* 0x000fc80000410000 */
[----:B------:R0:W4:Y:S01]  /*61b0*/  F2F.F64.F32 R32, R0 ;  /* 0x0000000000207310 */ /* 0x0001220000201800 */
[----:B------:R-:W-:Y:S05]  /*61c0*/  BRA `(.L_x_10018) ;  /* 0x00000b2000007947 */ /* 0x000fea0003800000 */
.L_x_10023:
[----:B------:R0:W5:Y:S01]  /*61d0*/  LDG.E.64 R32, [R2.64] ;  /* 0x0000002402207981 */ /* 0x000162000c1e1b00 */
[----:B------:R-:W-:Y:S05]  /*61e0*/  BRA `(.L_x_10018) ;  /* 0x00000b0000007947 */ /* 0x000fea0003800000 */
.L_x_10013:
        /* <DEDUP_REMOVED lines=13> */
.L_x_10027:
[----:B------:R0:W5:Y:S01]  /*62c0*/  LDG.E.64 R32, [R2.64] ;  /* 0x0000002402207981 */ /* 0x000162000c1e1b00 */
[----:B------:R-:W-:Y:S05]  /*62d0*/  BRA `(.L_x_10018) ;  /* 0x00000a1000007947 */ /* 0x000fea0003800000 */
.L_x_10026:
        /* <DEDUP_REMOVED lines=28> */
.L_x_10029:
        /* <DEDUP_REMOVED lines=15> */
.L_x_10028:
[----:B----4-:R-:W4:Y:S02]  /*6590*/  LDG.E.U16 R0, [R2.64] ;  /* 0x0000002402007981 */ /* 0x010f24000c1e1500 */
[----:B----4-:R-:W-:-:S05]  /*65a0*/  PRMT R0, RZ, 0x5410, R0 ;  /* 0x00005410ff007816 */ /* 0x010fca0000000000 */
[----:B------:R-:W-:-:S04]  /*65b0*/  FMUL.FTZ R0, R0, 1 ;  /* 0x3f80000000007820 */ /* 0x000fc80000410000 */
[----:B------:R0:W4:Y:S01]  /*65c0*/  F2F.F64.F32 R32, R0 ;  /* 0x0000000000207310 */ /* 0x0001220000201800 */
[----:B------:R-:W-:Y:S05]  /*65d0*/  BRA `(.L_x_10018) ;  /* 0x0000071000007947 */ /* 0x000fea0003800000 */
.L_x_10025:
        /* <DEDUP_REMOVED lines=11> */
.L_x_10032:
        /* <DEDUP_REMOVED lines=21> */
.L_x_10036:
[----:B------:R-:W-:Y:S05]  /*67e0*/  BSYNC B1 ;  /* 0x0000000000017941 */ /* 0x000fea0003800000 */
.L_x_10035:
[----:B------:R-:W-:Y:S01]  /*67f0*/  LEA R3, R0, 0x3b800000, 0x17 ;  /* 0x3b80000000037811 */ /* 0x000fe200078eb8ff */
[----:B------:R-:W-:-:S05]  /*6800*/  IMAD.SHL.U32 R0, R2, 0x100000, RZ ;  /* 0x0010000002007824 */ /* 0x000fca00078e00ff */
[----:B------:R-:W-:Y:S02]  /*6810*/  LOP3.LUT R0, R3, R0, R4, 0xfe, !PT ;  /* 0x0000000003007212 */ /* 0x000fe400078efe04 */
.L_x_10034:
[----:B------:R-:W-:Y:S05]  /*6820*/  BSYNC B0 ;  /* 0x0000000000007941 */ /* 0x000fea0003800000 */
.L_x_10033:
[----:B------:R-:W-:-:S04]  /*6830*/  FMUL.FTZ R0, R0, 1 ;  /* 0x3f80000000007820 */ /* 0x000fc80000410000 */
[----:B------:R0:W4:Y:S01]  /*6840*/  F2F.F64.F32 R32, R0 ;  /* 0x0000000000207310 */ /* 0x0001220000201800 */
[----:B------:R-:W-:Y:S05]  /*6850*/  BRA `(.L_x_10018) ;  /* 0x0000049000007947 */ /* 0x000fea0003800000 */
.L_x_10031:
        /* <DEDUP_REMOVED lines=21> */
.L_x_10040:
[----:B------:R-:W-:Y:S05]  /*69b0*/  BSYNC B1 ;  /* 0x0000000000017941 */ /* 0x000fea0003800000 */
.L_x_10039:
[----:B------:R-:W-:Y:S01]  /*69c0*/  LEA R3, R0, 0x37800000, 0x17 ;  /* 0x3780000000037811 */ /* 0x000fe200078eb8ff */
[----:B------:R-:W-:-:S05]  /*69d0*/  IMAD.SHL.U32 R0, R2, 0x200000, RZ ;  /* 0x0020000002007824 */ /* 0x000fca00078e00ff */
[----:B------:R-:W-:Y:S02]  /*69e0*/  LOP3.LUT R0, R3, R0, R4, 0xfe, !PT ;  /* 0x0000000003007212 */ /* 0x000fe400078efe04 */
.L_x_10038:
[----:B------:R-:W-:Y:S05]  /*69f0*/  BSYNC B0 ;  /* 0x0000000000007941 */ /* 0x000fea0003800000 */
.L_x_10037:
[----:B------:R-:W-:-:S04]  /*6a00*/  FMUL.FTZ R0, R0, 1 ;  /* 0x3f80000000007820 */ /* 0x000fc80000410000 */
[----:B------:R0:W4:Y:S01]  /*6a10*/  F2F.F64.F32 R32, R0 ;  /* 0x0000000000207310 */ /* 0x0001220000201800 */
[----:B------:R-:W-:Y:S05]  /*6a20*/  BRA `(.L_x_10018) ;  /* 0x000002c000007947 */ /* 0x000fea0003800000 */
.L_x_10030:
        /* <DEDUP_REMOVED lines=14> */
.L_x_10044:
[----:B------:R-:W-:Y:S05]  /*6b10*/  BSYNC B0 ;  /* 0x0000000000007941 */ /* 0x000fea0003800000 */
.L_x_10043:
[----:B------:R-:W-:-:S04]  /*6b20*/  FMUL.FTZ R0, R0, 1 ;  /* 0x3f80000000007820 */ /* 0x000fc80000410000 */
[----:B------:R0:W4:Y:S01]  /*6b30*/  F2F.F64.F32 R32, R0 ;  /* 0x0000000000207310 */ /* 0x0001220000201800 */
[----:B------:R-:W-:Y:S05]  /*6b40*/  BRA `(.L_x_10018) ;  /* 0x000001a000007947 */ /* 0x000fea0003800000 */
.L_x_10017:
        /* <DEDUP_REMOVED lines=21> */
.L_x_10042:
[----:B----4-:R-:W4:Y:S02]  /*6ca0*/  LDG.E.64 R32, [R2.64] ;  /* 0x0000002402207981 */ /* 0x010f24000c1e1b00 */
[----:B----4-:R-:W0:Y:S01]  /*6cb0*/  I2F.F64.U64 R32, R32 ;  /* 0x0000002000207312 */ /* 0x010e220000301800 */
[----:B------:R-:W-:Y:S05]  /*6cc0*/  BRA `(.L_x_10018) ;  /* 0x0000002000007947 */ /* 0x000fea0003800000 */
.L_x_10041:
[----:B----4-:R-:W4:Y:S02]  /*6cd0*/  LDG.E R2, [R2.64] ;  /* 0x0000002402027981 */ /* 0x010f24000c1e1900 */
[----:B----4-:R0:W4:Y:S02]  /*6ce0*/  I2F.F64.U32 R32, R2 ;  /* 0x0000000200207312 */ /* 0x0101240000201800 */
.L_x_10018:
        /* <DEDUP_REMOVED lines=17> */
.L_x_10048:
[----:B----4-:R-:W4:Y:S02]  /*6e00*/  LDG.E.U8 R2, [R2.64] ;  /* 0x0000002402027981 */ /* 0x010f24000c1e1100 */
[----:B----4-:R0:W4:Y:S01]  /*6e10*/  I2F.F64.U16 R34, R2 ;  /* 0x0000000200227312 */ /* 0x0101220000101800 */
[----:B------:R-:W-:Y:S05]  /*6e20*/  BRA `(.L_x_10012) ;  /* 0x00000de000007947 */ /* 0x000fea0003800000 */
.L_x_10047:
        /* <DEDUP_REMOVED lines=9> */
.L_x_10051:
[----:B----4-:R-:W4:Y:S02]  /*6ec0*/  LDG.E R2, [R2.64] ;  /* 0x0000002402027981 */ /* 0x010f24000c1e1900 */
[----:B----4-:R0:W4:Y:S01]  /*6ed0*/  I2F.F64 R34, R2 ;  /* 0x0000000200227312 */ /* 0x0101220000201c00 */
[----:B------:R-:W-:Y:S05]  /*6ee0*/  BRA `(.L_x_10012) ;  /* 0x00000d2000007947 */ /* 0x000fea0003800000 */
.L_x_10050:
[----:B----4-:R-:W4:Y:S02]  /*6ef0*/  LDG.E.U16 R2, [R2.64] ;  /* 0x0000002402027981 */ /* 0x010f24000c1e1500 */
[----:B----4-:R0:W4:Y:S01]  /*6f00*/  I2F.F64.S16 R34, R2 ;  /* 0x0000000200227312 */ /* 0x0101220000101c00 */
[----:B------:R-:W-:Y:S05]  /*6f10*/  BRA `(.L_x_10012) ;  /* 0x00000cf000007947 */ /* 0x000fea0003800000 */
.L_x_10046:
        /* <DEDUP_REMOVED lines=10> */
.L_x_10053:
[----:B----4-:R-:W4:Y:S02]  /*6fc0*/  LDG.E.U16 R0, [R2.64] ;  /* 0x0000002402007981 */ /* 0x010f24000c1e1500 */
[----:B----4-:R-:W-:-:S05]  /*6fd0*/  HADD2.F32 R0, -RZ, R0.H0_H0 ;  /* 0x20000000ff007230 */ /* 0x010fca0000004100 */
[----:B------:R-:W-:-:S04]  /*6fe0*/  FMUL.FTZ R0, R0, 1 ;  /* 0x3f80000000007820 */ /* 0x000fc80000410000 */
[----:B------:R0:W4:Y:S01]  /*6ff0*/  F2F.F64.F32 R34, R0 ;  /* 0x0000000000227310 */ /* 0x0001220000201800 */
[----:B------:R-:W-:Y:S05]  /*7000*/  BRA `(.L_x_10012) ;  /* 0x00000c0000007947 */ /* 0x000fea0003800000 */
.L_x_10052:
        /* <DEDUP_REMOVED lines=10> */
.L_x_10055:
[----:B----4-:R-:W4:Y:S02]  /*70b0*/  LDG.E.U16 R2, [R2.64] ;  /* 0x0000002402027981 */ /* 0x010f24000c1e1500 */
[----:B----4-:R-:W-:-:S05]  /*70c0*/  HADD2.F32 R0, -RZ, R2.H0_H0 ;  /* 0x20000002ff007230 */ /* 0x010fca0000004100 */
[----:B------:R-:W-:-:S04]  /*70d0*/  FMUL.FTZ R0, R0, 1 ;  /* 0x3f80000000007820 */ /* 0x000fc80000410000 */
[----:B------:R0:W4:Y:S01]  /*70e0*/  F2F.F64.F32 R34, R0 ;  /* 0x0000000000227310 */ /* 0x0001220000201800 */
[----:B------:R-:W-:Y:S05]  /*70f0*/  BRA `(.L_x_10012) ;  /* 0x00000b1000007947 */ /* 0x000fea0003800000 */
.L_x_10054:
[----:B------:R0:W5:Y:S01]  /*7100*/  LDG.E.64 R34, [R2.64] ;  /* 0x0000002402227981 */ /* 0x000162000c1e1b00 */
[----:B------:R-:W-:Y:S05]  /*7110*/  BRA `(.L_x_10012) ;  /* 0x00000af000007947 */ /* 0x000fea0003800000 */
.L_x_10045:
        /* <DEDUP_REMOVED lines=13> */
.L_x_10058:
[----:B------:R0:W5:Y:S01]  /*71f0*/  LDG.E.64 R34, [R2.64] ;  /* 0x0000002402227981 */ /* 0x000162000c1e1b00 */
[----:B------:R-:W-:Y:S05]  /*7200*/  BRA `(.L_x_10012) ;  /* 0x00000a0000007947 */ /* 0x000fea0003800000 */
.L_x_10057:
        /* <DEDUP_REMOVED lines=28> */
.L_x_10060:
        /* <DEDUP_REMOVED lines=15> */
.L_x_10059:
[----:B----4-:R-:W4:Y:S02]  /*74c0*/  LDG.E.U16 R0, [R2.64] ;  /* 0x0000002402007981 */ /* 0x010f24000c1e1500 */
[----:B----4-:R-:W-:-:S05]  /*74d0*/  PRMT R0, RZ, 0x5410, R0 ;  /* 0x00005410ff007816 */ /* 0x010fca0000000000 */
[----:B------:R-:W-:-:S04]  /*74e0*/  FMUL.FTZ R0, R0, 1 ;  /* 0x3f80000000007820 */ /* 0x000fc80000410000 */
[----:B------:R0:W4:Y:S01]  /*74f0*/  F2F.F64.F32 R34, R0 ;  /* 0x0000000000227310 */ /* 0x0001220000201800 */
[----:B------:R-:W-:Y:S05]  /*7500*/  BRA `(.L_x_10012) ;  /* 0x0000070000007947 */ /* 0x000fea0003800000 */
.L_x_10056:
        /* <DEDUP_REMOVED lines=11> */
.L_x_10063:
        /* <DEDUP_REMOVED lines=21> */
.L_x_10067:
[----:B------:R-:W-:Y:S05]  /*7710*/  BSYNC B1 ;  /* 0x0000000000017941 */ /* 0x000fea0003800000 */
.L_x_10066:
[----:B------:R-:W-:Y:S01]  /*7720*/  LEA R3, R0, 0x3b800000, 0x17 ;  /* 0x3b80000000037811 */ /* 0x000fe200078eb8ff */
[----:B------:R-:W-:-:S05]  /*7730*/  IMAD.SHL.U32 R0, R2, 0x100000, RZ ;  /* 0x0010000002007824 */ /* 0x000fca00078e00ff */
[----:B------:R-:W-:Y:S02]  /*7740*/  LOP3.LUT R0, R3, R0, R4, 0xfe, !PT ;  /* 0x0000000003007212 */ /* 0x000fe400078efe04 */
.L_x_10065:
[----:B------:R-:W-:Y:S05]  /*7750*/  BSYNC B0 ;  /* 0x0000000000007941 */ /* 0x000fea0003800000 */
.L_x_10064:
[----:B------:R-:W-:-:S04]  /*7760*/  FMUL.FTZ R0, R0, 1 ;  /* 0x3f80000000007820 */ /* 0x000fc80000410000 */
[----:B------:R0:W4:Y:S01]  /*7770*/  F2F.F64.F32 R34, R0 ;  /* 0x0000000000227310 */ /* 0x0001220000201800 */
[----:B------:R-:W-:Y:S05]  /*7780*/  BRA `(.L_x_10012) ;  /* 0x0000048000007947 */ /* 0x000fea0003800000 */
.L_x_10062:
        /* <DEDUP_REMOVED lines=21> */
.L_x_10071:
[----:B------:R-:W-:Y:S05]  /*78e0*/  BSYNC B1 ;  /* 0x0000000000017941 */ /* 0x000fea0003800000 */
.L_x_10070:
[----:B------:R-:W-:Y:S01]  /*78f0*/  LEA R3, R0, 0x37800000, 0x17 ;  /* 0x3780000000037811 */ /* 0x000fe200078eb8ff */
[----:B------:R-:W-:-:S05]  /*7900*/  IMAD.SHL.U32 R0, R2, 0x200000, RZ ;  /* 0x0020000002007824 */ /* 0x000fca00078e00ff */
[----:B------:R-:W-:Y:S02]  /*7910*/  LOP3.LUT R0, R3, R0, R4, 0xfe, !PT ;  /* 0x0000000003007212 */ /* 0x000fe400078efe04 */
.L_x_10069:
[----:B------:R-:W-:Y:S05]  /*7920*/  BSYNC B0 ;  /* 0x0000000000007941 */ /* 0x000fea0003800000 */
.L_x_10068:
[----:B------:R-:W-:-:S04]  /*7930*/  FMUL.FTZ R0, R0, 1 ;  /* 0x3f80000000007820 */ /* 0x000fc80000410000 */
[----:B------:R0:W4:Y:S01]  /*7940*/  F2F.F64.F32 R34, R0 ;  /* 0x0000000000227310 */ /* 0x0001220000201800 */
[----:B------:R-:W-:Y:S05]  /*7950*/  BRA `(.L_x_10012) ;  /* 0x000002b000007947 */ /* 0x000fea0003800000 */
.L_x_10061:
        /* <DEDUP_REMOVED lines=14> */
.L_x_10075:
[----:B------:R-:W-:Y:S05]  /*7a40*/  BSYNC B0 ;  /* 0x0000000000007941 */ /* 0x000fea0003800000 */
.L_x_10074:
[----:B------:R-:W-:-:S04]  /*7a50*/  FMUL.FTZ R0, R0, 1 ;  /* 0x3f80000000007820 */ /* 0x000fc80000410000 */
[----:B------:R0:W4:Y:S01]  /*7a60*/  F2F.F64.F32 R34, R0 ;  /* 0x0000000000227310 */ /* 0x0001220000201800 */
[----:B------:R-:W-:Y:S05]  /*7a70*/  BRA `(.L_x_10012) ;  /* 0x0000019000007947 */ /* 0x000fea0003800000 */
.L_x_10049:
        /* <DEDUP_REMOVED lines=20> */
.L_x_10073:
[----:B----4-:R-:W4:Y:S02]  /*7bc0*/  LDG.E.64 R34, [R2.64] ;  /* 0x0000002402227981 */ /* 0x010f24000c1e1b00 */
[----:B----4-:R-:W0:Y:S01]  /*7bd0*/  I2F.F64.U64 R34, R34 ;  /* 0x0000002200227312 */ /* 0x010e220000301800 */
[----:B------:R-:W-:Y:S05]  /*7be0*/  BRA `(.L_x_10012) ;  /* 0x0000002000007947 */ /* 0x000fea0003800000 */
.L_x_10072:
[----:B----4-:R-:W4:Y:S02]  /*7bf0*/  LDG.E R2, [R2.64] ;  /* 0x0000002402027981 */ /* 0x010f24000c1e1900 */
[----:B----4-:R0:W4:Y:S02]  /*7c00*/  I2F.F64.U32 R34, R2 ;  /* 0x0000000200227312 */ /* 0x0101240000201800 */
.L_x_10012:
[----:B------:R-:W-:Y:S05]  /*7c10*/  BSYNC B6 ;  /* 0x0000000000067941 */ /* 0x000fea0003800000 */
.L_x_10011:
[----:B0-----:R-:W0:Y:S01]  /*7c20*/  S2R R2, SR_TID.X ;  /* 0x0000000000027919 */ /* 0x001e220000002100 */
[----:B------:R-:W-:Y:S01]  /*7c30*/  BSSY B0, `(.L_x_10076) ;  /* 0x0000021000007945 */ /* 0x000fe20003800000 */
[----:B0-----:R-:W-:-:S13]  /*7c40*/  ISETP.GE.AND P1, PT, R2, R37, PT ;  /* 0x000000250200720c */ /* 0x001fda0003f26270 */
[----:B------:R-:W-:Y:S05]  /*7c50*/  @P1 BRA `(.L_x_10077) ;  /* 0x000001e000001947 */ /* 0x000fea0003800000 */
[----:B--2--5:R-:W0:Y:S01]  /*7c60*/  DSETP.GT.AND P0, PT, R18, 1, PT ;  /* 0x3ff000001200742a */ /* 0x024e220003f04000 */
[----:B------:R-:W-:Y:S02]  /*7c70*/  IMAD.MOV.U32 R4, RZ, RZ, 0x0 ;  /* 0x00000000ff047424 */ /* 0x000fe400078e00ff */
[----:B------:R-:W-:-:S03]  /*7c80*/  IMAD.MOV.U32 R5, RZ, RZ, 0x7ff80000 ;  /* 0x7ff80000ff057424 */ /* 0x000fc600078e00ff */
[----:B0-----:R-:W0:-:S14]  /*7c90*/  DSETP.LT.OR P0, PT, R18, RZ, P0 ;  /* 0x000000ff1200722a */ /* 0x001e1c0000701400 */
        /* <DEDUP_REMOVED lines=22> */
[----:B-1-34-:R-:W-:Y:S05]  /*7e00*/  CALL.REL.NOINC `($__internal_7_$__cuda_sm20_div_rn_f64_full) ;  /* 0x00004ab000007944 */ /* 0x01afea0003c00000 */
[----:B------:R-:W-:Y:S02]  /*7e10*/  IMAD.MOV.U32 R4, RZ, RZ, R20 ;  /* 0x000000ffff047224 */ /* 0x000fe400078e0014 */
[----:B------:R-:W-:Y:S02]  /*7e20*/  IMAD.MOV.U32 R5, RZ, RZ, R21 ;  /* 0x000000ffff057224 */ /* 0x000fe400078e0015 */
.L_x_10078:
[----:B------:R-:W-:Y:S05]  /*7e30*/  BSYNC B1 ;  /* 0x0000000000017941 */ /* 0x000fea0003800000 */
.L_x_10077:
[----:B------:R-:W-:Y:S05]  /*7e40*/  BSYNC B0 ;  /* 0x0000000000007941 */ /* 0x000fea0003800000 */
.L_x_10076:
[----:B------:R-:W0:Y:S01]  /*7e50*/  S2R R3, SR_CTAID.X ;  /* 0x0000000000037919 */ /* 0x000e220000002500 */
[----:B------:R-:W-:Y:S01]  /*7e60*/  IMAD.MOV.U32 R0, RZ, RZ, -0x200 ;  /* 0xfffffe00ff007424 */ /* 0x000fe200078e00ff */
[----:B--2--5:R-:W-:Y:S01]  /*7e70*/  IADD3 R18, R2, 0x80, RZ ;  /* 0x0000008002127810 */ /* 0x024fe20007ffe0ff */
[----:B------:R-:W-:Y:S02]  /*7e80*/  BSSY B0, `(.L_x_10079) ;  /* 0x0000022000007945 */ /* 0x000fe40003800000 */
[----:B0-----:R-:W-:-:S05]  /*7e90*/  IMAD R0, R3, R0, c[0x0][0x160] ;  /* 0x0000580003007624 */ /* 0x001fca00078e0200 */
[----:B------:R-:W-:-:S13]  /*7ea0*/  ISETP.GE.AND P0, PT, R18, R0, PT ;  /* 0x000000001200720c */ /* 0x000fda0003f06270 */
[----:B------:R-:W-:Y:S05]  /*7eb0*/  @P0 BRA `(.L_x_10080) ;  /* 0x000001e000000947 */ /* 0x000fea0003800000 */
[----:B---3--:R-:W0:Y:S01]  /*7ec0*/  DSETP.GT.AND P0, PT, R24, 1, PT ;  /* 0x3ff000001800742a */ /* 0x008e220003f04000 */
[----:B------:R-:W-:Y:S02]  /*7ed0*/  IMAD.MOV.U32 R28, RZ, RZ, 0x0 ;  /* 0x00000000ff1c7424 */ /* 0x000fe400078e00ff */
[----:B------:R-:W-:-:S03]  /*7ee0*/  IMAD.MOV.U32 R29, RZ, RZ, 0x7ff80000 ;  /* 0x7ff80000ff1d7424 */ /* 0x000fc600078e00ff */
[----:B0-----:R-:W0:-:S14]  /*7ef0*/  DSETP.LT.OR P0, PT, R24, RZ, P0 ;  /* 0x000000ff1800722a */ /* 0x001e1c0000701400 */
        /* <DEDUP_REMOVED lines=22> */
[----:B----4-:R-:W-:Y:S05]  /*8060*/  CALL.REL.NOINC `($__internal_7_$__cuda_sm20_div_rn_f64_full) ;  /* 0x0000485000007944 */ /* 0x010fea0003c00000 */
[----:B------:R-:W-:Y:S02]  /*8070*/  IMAD.MOV.U32 R28, RZ, RZ, R20 ;  /* 0x000000ffff1c7224 */ /* 0x000fe400078e0014 */
[----:B------:R-:W-:Y:S02]  /*8080*/  IMAD.MOV.U32 R29, RZ, RZ, R21 ;  /* 0x000000ffff1d7224 */ /* 0x000fe400078e0015 */
.L_x_10081:
[----:B------:R-:W-:Y:S05]  /*8090*/  BSYNC B1 ;  /* 0x0000000000017941 */ /* 0x000fea0003800000 */
.L_x_10080:
[----:B------:R-:W-:Y:S05]  /*80a0*/  BSYNC B0 ;  /* 0x0000000000007941 */ /* 0x000fea0003800000 */
.L_x_10079:
[----:B------:R-:W0:Y:S01]  /*80b0*/  S2R R0, SR_CTAID.X ;  /* 0x0000000000007919 */ /* 0x000e220000002500 */
[----:B------:R-:W-:Y:S01]  /*80c0*/  IMAD.MOV.U32 R3, RZ, RZ, -0x200 ;  /* 0xfffffe00ff037424 */ /* 0x000fe200078e00ff */
[----:B------:R-:W-:Y:S03]  /*80d0*/  BSSY B0, `(.L_x_10082) ;  /* 0x0000023000007945 */ /* 0x000fe60003800000 */
[----:B0-----:R-:W-:Y:S01]  /*80e0*/  IMAD R3, R0, R3, c[0x0][0x160] ;  /* 0x0000580000037624 */ /* 0x001fe200078e0203 */
[----:B------:R-:W-:-:S04]  /*80f0*/  IADD3 R0, R2, 0x100, RZ ;  /* 0x0000010002007810 */ /* 0x000fc80007ffe0ff */
[----:B------:R-:W-:-:S13]  /*8100*/  ISETP.GE.AND P0, PT, R0, R3, PT ;  /* 0x000000030000720c */ /* 0x000fda0003f06270 */
[----:B------:R-:W-:Y:S05]  /*8110*/  @P0 BRA `(.L_x_10083) ;  /* 0x000001e000000947 */ /* 0x000fea0003800000 */
[----:B----4-:R-:W0:Y:S01]  /*8120*/  DSETP.GT.AND P0, PT, R30, 1, PT ;  /* 0x3ff000001e00742a */ /* 0x010e220003f04000 */
[----:B---3--:R-:W-:Y:S02]  /*8130*/  IMAD.MOV.U32 R24, RZ, RZ, 0x0 ;  /* 0x00000000ff187424 */ /* 0x008fe400078e00ff */
        /* <DEDUP_REMOVED lines=24> */
[----:B-1----:R-:W-:Y:S05]  /*82c0*/  CALL.REL.NOINC `($__internal_7_$__cuda_sm20_div_rn_f64_full) ;  /* 0x000045f000007944 */ /* 0x002fea0003c00000 */
[----:B------:R-:W-:Y:S02]  /*82d0*/  IMAD.MOV.U32 R24, RZ, RZ, R20 ;  /* 0x000000ffff187224 */ /* 0x000fe400078e0014 */
[----:B------:R-:W-:Y:S02]  /*82e0*/  IMAD.MOV.U32 R25, RZ, RZ, R21 ;  /* 0x000000ffff197224 */ /* 0x000fe400078e0015 */
.L_x_10084:
[----:B------:R-:W-:Y:S05]  /*82f0*/  BSYNC B1 ;  /* 0x0000000000017941 */ /* 0x000fea0003800000 */
.L_x_10083:
[----:B------:R-:W-:Y:S05]  /*8300*/  BSYNC B0 ;  /* 0x0000000000007941 */ /* 0x000fea0003800000 */
.L_x_10082:
        /* <DEDUP_REMOVED lines=33> */
[----:B-1-3--:R-:W-:Y:S05]  /*8520*/  CALL.REL.NOINC `($__internal_7_$__cuda_sm20_div_rn_f64_full) ;  /* 0x0000439000007944 */ /* 0x00afea0003c00000 */
[----:B------:R-:W-:Y:S02]  /*8530*/  IMAD.MOV.U32 R16, RZ, RZ, R20 ;  /* 0x000000ffff107224 */ /* 0x000fe400078e0014 */
[----:B------:R-:W-:Y:S02]  /*8540*/  IMAD.MOV.U32 R17, RZ, RZ, R21 ;  /* 0x000000ffff117224 */ /* 0x000fe400078e0015 */
.L_x_10087:
[----:B------:R-:W-:Y:S05]  /*8550*/  BSYNC B1 ;  /* 0x0000000000017941 */ /* 0x000fea0003800000 */
.L_x_10086:
[----:B------:R-:W-:Y:S05]  /*8560*/  BSYNC B0 ;  /* 0x0000000000007941 */ /* 0x000fea0003800000 */
.L_x_10085:
        /* <DEDUP_REMOVED lines=25> */
.L_x_10093:
[----:B------:R-:W0:Y:S01]  /*8700*/  F2I.S64.F64.TRUNC R4, R4 ;  /* 0x0000000400047311 */ /* 0x000e22000030d900 */
[----:B------:R-:W-:Y:S02]  /*8710*/  IMAD.MOV.U32 R2, RZ, RZ, R18 ;  /* 0x000000ffff027224 */ /* 0x000fe400078e0012 */
[----:B0-----:R-:W-:-:S05]  /*8720*/  IMAD.MOV.U32 R3, RZ, RZ, R4 ;  /* 0x000000ffff037224 */ /* 0x001fca00078e0004 */
[----:B------:R0:W-:Y:S01]  /*8730*/  STG.E.U8 [R8.64], R3 ;  /* 0x0000000308007986 */ /* 0x0001e2000c101124 */
[----:B------:R-:W-:Y:S05]  /*8740*/  BRA `(.L_x_10089) ;  /* 0x0000101000007947 */ /* 0x000fea0003800000 */
.L_x_10092:
        /* <DEDUP_REMOVED lines=10> */
.L_x_10096:
[----:B------:R-:W0:Y:S01]  /*87f0*/  F2I.F64.TRUNC R5, R4 ;  /* 0x0000000400057311 */ /* 0x000e22000030d100 */
[----:B------:R-:W-:Y:S01]  /*8800*/  IMAD.MOV.U32 R2, RZ, RZ, R18 ;  /* 0x000000ffff027224 */ /* 0x000fe200078e0012 */
[----:B0-----:R0:W-:Y:S01]  /*8810*/  STG.E [R8.64], R5 ;  /* 0x0000000508007986 */ /* 0x0011e2000c101924 */
[----:B------:R-:W-:Y:S05]  /*8820*/  BRA `(.L_x_10089) ;  /* 0x00000f3000007947 */ /* 0x000fea0003800000 */
.L_x_10095:
[----:B------:R-:W0:Y:S01]  /*8830*/  F2I.F64.TRUNC R5, R4 ;  /* 0x0000000400057311 */ /* 0x000e22000030d100 */
[----:B------:R-:W-:Y:S01]  /*8840*/  IMAD.MOV.U32 R2, RZ, RZ, R18 ;  /* 0x000000ffff027224 */ /* 0x000fe200078e0012 */
[----:B0-----:R0:W-:Y:S01]  /*8850*/  STG.E.U16 [R8.64], R5 ;  /* 0x0000000508007986 */ /* 0x0011e2000c101524 */
[----:B------:R-:W-:Y:S05]  /*8860*/  BRA `(.L_x_10089) ;  /* 0x00000ef000007947 */ /* 0x000fea0003800000 */
.L_x_10091:
        /* <DEDUP_REMOVED lines=12> */
.L_x_10098:
[----:B------:R-:W0:Y:S01]  /*8930*/  F2F.F32.F64 R0, R4 ;  /* 0x0000000400007310 */ /* 0x000e220000301000 */
[----:B------:R-:W0:Y:S01]  /*8940*/  DSETP.GEU.AND P0, PT, |R4|, c[0x2][0x0], PT ;  /* 0x008000000400762a */ /* 0x000e220003f0e200 */
[----:B------:R-:W-:-:S13]  /*8950*/  IMAD.MOV.U32 R2, RZ, RZ, R18 ;  /* 0x000000ffff027224 */ /* 0x000fda00078e0012 */
[----:B0-----:R-:W-:-:S05]  /*8960*/  @!P0 FMUL R0, R0, 1.175494350822287508e-38 ;  /* 0x0080000000008820 */ /* 0x001fca0000400000 */
[----:B------:R-:W-:-:S05]  /*8970*/  F2FP.PACK_AB R0, RZ, R0 ;  /* 0x00000000ff00723e */ /* 0x000fca00000000ff */
[----:B------:R0:W-:Y:S01]  /*8980*/  STG.E.U16 [R8.64], R0 ;  /* 0x0000000008007986 */ /* 0x0001e2000c101524 */
[----:B------:R-:W-:Y:S05]  /*8990*/  BRA `(.L_x_10089) ;  /* 0x00000dc000007947 */ /* 0x000fea0003800000 */
.L_x_10097:
        /* <DEDUP_REMOVED lines=13> */
.L_x_10100:
        /* <DEDUP_REMOVED lines=8> */
.L_x_10099:
[----:B------:R0:W-:Y:S01]  /*8af0*/  STG.E.64 [R8.64], R4 ;  /* 0x0000000408007986 */ /* 0x0001e2000c101b24 */
[----:B------:R-:W-:Y:S01]  /*8b00*/  IMAD.MOV.U32 R2, RZ, RZ, R18 ;  /* 0x000000ffff027224 */ /* 0x000fe200078e0012 */
[----:B------:R-:W-:Y:S05]  /*8b10*/  BRA `(.L_x_10089) ;  /* 0x00000c4000007947 */ /* 0x000fea0003800000 */
.L_x_10090:
        /* <DEDUP_REMOVED lines=13> */
.L_x_10103:
[----:B------:R-:W-:Y:S01]  /*8bf0*/  CS2R R6, SRZ ;  /* 0x0000000000067805 */ /* 0x000fe2000001ff00 */
[----:B------:R-:W-:-:S04]  /*8c00*/  IMAD.MOV.U32 R2, RZ, RZ, R18 ;  /* 0x000000ffff027224 */ /* 0x000fc800078e0012 */
[----:B------:R0:W-:Y:S01]  /*8c10*/  STG.E.128 [R8.64], R4 ;  /* 0x0000000408007986 */ /* 0x0001e2000c101d24 */
[----:B------:R-:W-:Y:S05]  /*8c20*/  BRA `(.L_x_10089) ;  /* 0x00000b3000007947 */ /* 0x000fea0003800000 */
.L_x_10102:
        /* <DEDUP_REMOVED lines=23> */
.L_x_10107:
[----:B------:R-:W-:Y:S05]  /*8da0*/  BSYNC B0 ;  /* 0x0000000000007941 */ /* 0x000fea0003800000 */
.L_x_10106:
[----:B------:R-:W-:Y:S01]  /*8db0*/  LOP3.LUT R3, R0, R3, RZ, 0xfc, !PT ;  /* 0x0000000300037212 */ /* 0x000fe200078efcff */
[----:B------:R-:W-:-:S04]  /*8dc0*/  IMAD.MOV.U32 R2, RZ, RZ, R18 ;  /* 0x000000ffff027224 */ /* 0x000fc800078e0012 */
[----:B------:R0:W-:Y:S01]  /*8dd0*/  STG.E.U8 [R8.64], R3 ;  /* 0x0000000308007986 */ /* 0x0001e2000c101124 */
[----:B------:R-:W-:Y:S05]  /*8de0*/  BRA `(.L_x_10089) ;  /* 0x0000097000007947 */ /* 0x000fea0003800000 */
.L_x_10105:
        /* <DEDUP_REMOVED lines=15> */
.L_x_10109:
[----:B------:R-:W-:Y:S01]  /*8ee0*/  IMAD.MOV.U32 R0, RZ, RZ, 0x7f ;  /* 0x0000007fff007424 */ /* 0x000fe200078e00ff */
[----:B------:R-:W-:-:S04]  /*8ef0*/  ISETP.GT.U32.AND P0, PT, R2, 0x7f800000, PT ;  /* 0x7f8000000200780c */ /* 0x000fc80003f04070 */
[----:B------:R-:W-:-:S04]  /*8f00*/  SEL R0, R0, 0x7c, P0 ;  /* 0x0000007c00007807 */ /* 0x000fc80000000000 */
.L_x_10110:
[----:B------:R-:W-:Y:S05]  /*8f10*/  BSYNC B0 ;  /* 0x0000000000007941 */ /* 0x000fea0003800000 */
.L_x_10108:
[----:B------:R-:W-:-:S04]  /*8f20*/  LOP3.LUT R2, R3, 0x80000000, RZ, 0xc0, !PT ;  /* 0x8000000003027812 */ /* 0x000fc800078ec0ff */
[----:B------:R-:W-:Y:S01]  /*8f30*/  SHF.R.U32.HI R3, RZ, 0x18, R2 ;  /* 0x00000018ff037819 */ /* 0x000fe20000011602 */
[----:B------:R-:W-:-:S03]  /*8f40*/  IMAD.MOV.U32 R2, RZ, RZ, R18 ;  /* 0x000000ffff027224 */ /* 0x000fc600078e0012 */
[----:B------:R-:W-:-:S05]  /*8f50*/  LOP3.LUT R3, R0, R3, RZ, 0xfc, !PT ;  /* 0x0000000300037212 */ /* 0x000fca00078efcff */
[----:B------:R0:W-:Y:S01]  /*8f60*/  STG.E.U8 [R8.64], R3 ;  /* 0x0000000308007986 */ /* 0x0001e2000c101124 */
[----:B------:R-:W-:Y:S05]  /*8f70*/  BRA `(.L_x_10089) ;  /* 0x000007e000007947 */ /* 0x000fea0003800000 */
.L_x_10104:
[----:B------:R-:W0:Y:S01]  /*8f80*/  F2F.F32.F64 R0, R4 ;  /* 0x0000000400007310 */ /* 0x000e220000301000 */
[----:B------:R-:W0:Y:S01]  /*8f90*/  DSETP.GEU.AND P0, PT, |R4|, c[0x2][0x0], PT ;  /* 0x008000000400762a */ /* 0x000e220003f0e200 */
[----:B------:R-:W-:-:S13]  /*8fa0*/  IMAD.MOV.U32 R2, RZ, RZ, R18 ;  /* 0x000000ffff027224 */ /* 0x000fda00078e0012 */
[----:B0-----:R-:W-:-:S05]  /*8fb0*/  @!P0 FMUL R0, R0, 1.175494350822287508e-38 ;  /* 0x0080000000008820 */ /* 0x001fca0000400000 */
[----:B------:R-:W-:-:S05]  /*8fc0*/  F2FP.BF16.PACK_AB R0, RZ, R0 ;  /* 0x00000000ff00723e */ /* 0x000fca00000010ff */
[----:B------:R0:W-:Y:S01]  /*8fd0*/  STG.E.U16 [R8.64], R0 ;  /* 0x0000000008007986 */ /* 0x0001e2000c101524 */
[----:B------:R-:W-:Y:S05]  /*8fe0*/  BRA `(.L_x_10089) ;  /* 0x0000077000007947 */ /* 0x000fea0003800000 */
.L_x_10101:
        /* <DEDUP_REMOVED lines=12> */
.L_x_10113:
        /* <DEDUP_REMOVED lines=19> */
.L_x_10116:
[----:B------:R-:W-:-:S04]  /*91e0*/  LOP3.LUT R0, R7, 0x80000000, RZ, 0xc0, !PT ;  /* 0x8000000007007812 */ /* 0x000fc800078ec0ff */
[----:B------:R-:W-:-:S04]  /*91f0*/  SHF.R.U32.HI R3, RZ, 0x18, R0 ;  /* 0x00000018ff037819 */ /* 0x000fc80000011600 */
[----:B------:R-:W-:-:S04]  /*9200*/  LOP3.LUT R2, R2, R3, RZ, 0xfc, !PT ;  /* 0x0000000302027212 */ /* 0x000fc800078efcff */
[----:B------:R-:W-:Y:S02]  /*9210*/  PRMT R0, R2, 0x7610, R0 ;  /* 0x0000761002007816 */ /* 0x000fe40000000000 */
.L_x_10115:
[----:B------:R-:W-:Y:S05]  /*9220*/  BSYNC B0 ;  /* 0x0000000000007941 */ /* 0x000fea0003800000 */
.L_x_10114:
[----:B------:R0:W-:Y:S01]  /*9230*/  STG.E.U8 [R8.64], R0 ;  /* 0x0000000008007986 */ /* 0x0001e2000c101124 */
[----:B------:R-:W-:Y:S01]  /*9240*/  IMAD.MOV.U32 R2, RZ, RZ, R18 ;  /* 0x000000ffff027224 */ /* 0x000fe200078e0012 */
[----:B------:R-:W-:Y:S05]  /*9250*/  BRA `(.L_x_10089) ;  /* 0x0000050000007947 */ /* 0x000fea0003800000 */
.L_x_10112:
        /* <DEDUP_REMOVED lines=19> */
.L_x_10119:
[----:B------:R-:W-:-:S04]  /*9390*/  LOP3.LUT R0, R7, 0x80000000, RZ, 0xc0, !PT ;  /* 0x8000000007007812 */ /* 0x000fc800078ec0ff */
[----:B------:R-:W-:-:S04]  /*93a0*/  SHF.R.U32.HI R3, RZ, 0x18, R0 ;  /* 0x00000018ff037819 */ /* 0x000fc80000011600 */
[----:B------:R-:W-:-:S04]  /*93b0*/  LOP3.LUT R2, R2, R3, RZ, 0xfc, !PT ;  /* 0x0000000302027212 */ /* 0x000fc800078efcff */
[----:B------:R-:W-:Y:S02]  /*93c0*/  PRMT R0, R2, 0x7610, R0 ;  /* 0x0000761002007816 */ /* 0x000fe40000000000 */
.L_x_10118:
[----:B------:R-:W-:Y:S05]  /*93d0*/  BSYNC B0 ;  /* 0x0000000000007941 */ /* 0x000fea0003800000 */
.L_x_10117:
[----:B------:R0:W-:Y:S01]  /*93e0*/  STG.E.U8 [R8.64], R0 ;  /* 0x0000000008007986 */ /* 0x0001e2000c101124 */
[----:B------:R-:W-:Y:S01]  /*93f0*/  IMAD.MOV.U32 R2, RZ, RZ, R18 ;  /* 0x000000ffff027224 */ /* 0x000fe200078e0012 */
[----:B------:R-:W-:Y:S05]  /*9400*/  BRA `(.L_x_10089) ;  /* 0x0000035000007947 */ /* 0x000fea0003800000 */
.L_x_10111:
        /* <DEDUP_REMOVED lines=25> */
.L_x_10094:
        /* <DEDUP_REMOVED lines=21> */
.L_x_10121:
[----:B------:R-:W0:Y:S01]  /*96f0*/  F2I.U64.F64.TRUNC R4, R4 ;  /* 0x0000000400047311 */ /* 0x000e22000030d800 */
[----:B------:R-:W-:Y:S01]  /*9700*/  IMAD.MOV.U32 R2, RZ, RZ, R18 ;  /* 0x000000ffff027224 */ /* 0x000fe200078e0012 */
[----:B0-----:R0:W-:Y:S01]  /*9710*/  STG.E.64 [R8.64], R4 ;  /* 0x0000000408007986 */ /* 0x0011e2000c101b24 */
[----:B------:R-:W-:Y:S05]  /*9720*/  BRA `(.L_x_10089) ;  /* 0x0000003000007947 */ /* 0x000fea0003800000 */
.L_x_10120:
[----:B------:R-:W0:Y:S01]  /*9730*/  F2I.U32.F64.TRUNC R5, R4 ;  /* 0x0000000400057311 */ /* 0x000e22000030d000 */
[----:B------:R-:W-:Y:S01]  /*9740*/  IMAD.MOV.U32 R2, RZ, RZ, R18 ;  /* 0x000000ffff027224 */ /* 0x000fe200078e0012 */
[----:B0-----:R0:W-:Y:S06]  /*9750*/  STG.E [R8.64], R5 ;  /* 0x0000000508007986 */ /* 0x0011ec000c101924 */
.L_x_10089:
[----:B------:R-:W-:Y:S05]  /*9760*/  BSYNC B6 ;  /* 0x0000000000067941 */ /* 0x000fea0003800000 */
.L_x_10088:
        /* <DEDUP_REMOVED lines=24> */
.L_x_10127:
[----:B------:R-:W0:Y:S02]  /*98f0*/  F2I.S64.F64.TRUNC R28, R28 ;  /* 0x0000001c001c7311 */ /* 0x000e24000030d900 */
[----:B0-----:R-:W-:-:S05]  /*9900*/  IMAD.MOV.U32 R3, RZ, RZ, R28 ;  /* 0x000000ffff037224 */ /* 0x001fca00078e001c */
[----:B------:R0:W-:Y:S01]  /*9910*/  STG.E.U8 [R4.64], R3 ;  /* 0x0000000304007986 */ /* 0x0001e2000c101124 */
[----:B------:R-:W-:Y:S05]  /*9920*/  BRA `(.L_x_10129) ;  /* 0x00000eb000007947 */ /* 0x000fea0003800000 */
.L_x_10126:
        /* <DEDUP_REMOVED lines=9> */
.L_x_10131:
[----:B------:R-:W0:Y:S02]  /*99c0*/  F2I.F64.TRUNC R29, R28 ;  /* 0x0000001c001d7311 */ /* 0x000e24000030d100 */
[----:B0-----:R0:W-:Y:S01]  /*99d0*/  STG.E [R4.64], R29 ;  /* 0x0000001d04007986 */ /* 0x0011e2000c101924 */
[----:B------:R-:W-:Y:S05]  /*99e0*/  BRA `(.L_x_10129) ;  /* 0x00000df000007947 */ /* 0x000fea0003800000 */
.L_x_10130:
[----:B------:R-:W0:Y:S02]  /*99f0*/  F2I.F64.TRUNC R29, R28 ;  /* 0x0000001c001d7311 */ /* 0x000e24000030d100 */
[----:B0-----:R0:W-:Y:S01]  /*9a00*/  STG.E.U16 [R4.64], R29 ;  /* 0x0000001d04007986 */ /* 0x0011e2000c101524 */
[----:B------:R-:W-:Y:S05]  /*9a10*/  BRA `(.L_x_10129) ;  /* 0x00000dc000007947 */ /* 0x000fea0003800000 */
.L_x_10125:
        /* <DEDUP_REMOVED lines=11> */
.L_x_10133:
[----:B------:R-:W0:Y:S01]  /*9ad0*/  F2F.F32.F64 R0, R28 ;  /* 0x0000001c00007310 */ /* 0x000e220000301000 */
[----:B------:R-:W0:-:S14]  /*9ae0*/  DSETP.GEU.AND P0, PT, |R28|, c[0x2][0x0], PT ;  /* 0x008000001c00762a */ /* 0x000e1c0003f0e200 */
[----:B0-----:R-:W-:-:S05]  /*9af0*/  @!P0 FMUL R0, R0, 1.175494350822287508e-38 ;  /* 0x0080000000008820 */ /* 0x001fca0000400000 */
[----:B------:R-:W-:-:S05]  /*9b00*/  F2FP.PACK_AB R0, RZ, R0 ;  /* 0x00000000ff00723e */ /* 0x000fca00000000ff */
[----:B------:R0:W-:Y:S01]  /*9b10*/  STG.E.U16 [R4.64], R0 ;  /* 0x0000000004007986 */ /* 0x0001e2000c101524 */
[----:B------:R-:W-:Y:S05]  /*9b20*/  BRA `(.L_x_10129) ;  /* 0x00000cb000007947 */ /* 0x000fea0003800000 */
.L_x_10132:
        /* <DEDUP_REMOVED lines=12> */
.L_x_10135:
[----:B------:R-:W0:Y:S01]  /*9bf0*/  F2F.F32.F64 R0, R28 ;  /* 0x0000001c00007310 */ /* 0x000e220000301000 */
[----:B------:R-:W0:-:S14]  /*9c00*/  DSETP.GEU.AND P0, PT, |R28|, c[0x2][0x0], PT ;  /* 0x008000001c00762a */ /* 0x000e1c0003f0e200 */
[----:B0-----:R-:W-:-:S05]  /*9c10*/  @!P0 FMUL R0, R0, 1.175494350822287508e-38 ;  /* 0x0080000000008820 */ /* 0x001fca0000400000 */
[----:B------:R-:W-:-:S04]  /*9c20*/  F2FP.PACK_AB R3, RZ, R0 ;  /* 0x00000000ff03723e */ /* 0x000fc800000000ff */
[----:B------:R-:W-:-:S05]  /*9c30*/  PRMT R3, R3, 0x5410, RZ ;  /* 0x0000541003037816 */ /* 0x000fca00000000ff */
[----:B------:R0:W-:Y:S01]  /*9c40*/  STG.E [R4.64], R3 ;  /* 0x0000000304007986 */ /* 0x0001e2000c101924 */
[----:B------:R-:W-:Y:S05]  /*9c50*/  BRA `(.L_x_10129) ;  /* 0x00000b8000007947 */ /* 0x000fea0003800000 */
.L_x_10134:
[----:B------:R0:W-:Y:S01]  /*9c60*/  STG.E.64 [R4.64], R28 ;  /* 0x0000001c04007986 */ /* 0x0001e2000c101b24 */
[----:B------:R-:W-:Y:S05]  /*9c70*/  BRA `(.L_x_10129) ;  /* 0x00000b6000007947 */ /* 0x000fea0003800000 */
.L_x_10124:
        /* <DEDUP_REMOVED lines=12> */
.L_x_10138:
[----:B----4-:R-:W-:-:S05]  /*9d40*/  CS2R R30, SRZ ;  /* 0x00000000001e7805 */ /* 0x010fca000001ff00 */
[----:B------:R0:W-:Y:S01]  /*9d50*/  STG.E.128 [R4.64], R28 ;  /* 0x0000001c04007986 */ /* 0x0001e2000c101d24 */
[----:B------:R-:W-:Y:S05]  /*9d60*/  BRA `(.L_x_10129) ;  /* 0x00000a7000007947 */ /* 0x000fea0003800000 */
.L_x_10137:
        /* <DEDUP_REMOVED lines=23> */
.L_x_10142:
[----:B------:R-:W-:Y:S05]  /*9ee0*/  BSYNC B0 ;  /* 0x0000000000007941 */ /* 0x000fea0003800000 */
.L_x_10141:
[----:B------:R-:W-:-:S05]  /*9ef0*/  LOP3.LUT R7, R0, R7, RZ, 0xfc, !PT ;  /* 0x0000000700077212 */ /* 0x000fca00078efcff */
[----:B------:R0:W-:Y:S01]  /*9f00*/  STG.E.U8 [R4.64], R7 ;  /* 0x0000000704007986 */ /* 0x0001e2000c101124 */
[----:B------:R-:W-:Y:S05]  /*9f10*/  BRA `(.L_x_10129) ;  /* 0x000008c000007947 */ /* 0x000fea0003800000 */
.L_x_10140:
        /* <DEDUP_REMOVED lines=15> */
.L_x_10144:
[----:B------:R-:W-:Y:S01]  /*a010*/  IMAD.MOV.U32 R0, RZ, RZ, 0x7f ;  /* 0x0000007fff007424 */ /* 0x000fe200078e00ff */
[----:B------:R-:W-:-:S04]  /*a020*/  ISETP.GT.U32.AND P0, PT, R3, 0x7f800000, PT ;  /* 0x7f8000000300780c */ /* 0x000fc80003f04070 */
[----:B------:R-:W-:-:S04]  /*a030*/  SEL R0, R0, 0x7c, P0 ;  /* 0x0000007c00007807 */ /* 0x000fc80000000000 */
.L_x_10145:
[----:B------:R-:W-:Y:S05]  /*a040*/  BSYNC B0 ;  /* 0x0000000000007941 */ /* 0x000fea0003800000 */
.L_x_10143:
[----:B------:R-:W-:-:S04]  /*a050*/  LOP3.LUT R3, R7, 0x80000000, RZ, 0xc0, !PT ;  /* 0x8000000007037812 */ /* 0x000fc800078ec0ff */
[----:B------:R-:W-:-:S04]  /*a060*/  SHF.R.U32.HI R3, RZ, 0x18, R3 ;  /* 0x00000018ff037819 */ /* 0x000fc80000011603 */
[----:B------:R-:W-:-:S05]  /*a070*/  LOP3.LUT R3, R0, R3, RZ, 0xfc, !PT ;  /* 0x0000000300037212 */ /* 0x000fca00078efcff */
[----:B------:R0:W-:Y:S01]  /*a080*/  STG.E.U8 [R4.64], R3 ;  /* 0x0000000304007986 */ /* 0x0001e2000c101124 */
[----:B------:R-:W-:Y:S05]  /*a090*/  BRA `(.L_x_10129) ;  /* 0x0000074000007947 */ /* 0x000fea0003800000 */
.L_x_10139:
[----:B------:R-:W0:Y:S01]  /*a0a0*/  F2F.F32.F64 R0, R28 ;  /* 0x0000001c00007310 */ /* 0x000e220000301000 */
[----:B------:R-:W0:-:S14]  /*a0b0*/  DSETP.GEU.AND P0, PT, |R28|, c[0x2][0x0], PT ;  /* 0x008000001c00762a */ /* 0x000e1c0003f0e200 */
[----:B0-----:R-:W-:-:S05]  /*a0c0*/  @!P0 FMUL R0, R0, 1.175494350822287508e-38 ;  /* 0x0080000000008820 */ /* 0x001fca0000400000 */
[----:B------:R-:W-:-:S05]  /*a0d0*/  F2FP.BF16.PACK_AB R0, RZ, R0 ;  /* 0x00000000ff00723e */ /* 0x000fca00000010ff */
[----:B------:R0:W-:Y:S01]  /*a0e0*/  STG.E.U16 [R4.64], R0 ;  /* 0x0000000004007986 */ /* 0x0001e2000c101524 */
[----:B------:R-:W-:Y:S05]  /*a0f0*/  BRA `(.L_x_10129) ;  /* 0x000006e000007947 */ /* 0x000fea0003800000 */
.L_x_10136:
        /* <DEDUP_REMOVED lines=11> */
.L_x_10148:
        /* <DEDUP_REMOVED lines=19> */
.L_x_10151:
[----:B------:R-:W-:-:S04]  /*a2e0*/  LOP3.LUT R0, R7, 0x80000000, RZ, 0xc0, !PT ;  /* 0x8000000007007812 */ /* 0x000fc800078ec0ff */
[----:B------:R-:W-:-:S04]  /*a2f0*/  SHF.R.U32.HI R0, RZ, 0x18, R0 ;  /* 0x00000018ff007819 */ /* 0x000fc80000011600 */
[----:B------:R-:W-:Y:S02]  /*a300*/  LOP3.LUT R0, R3, R0, RZ, 0xfc, !PT ;  /* 0x0000000003007212 */ /* 0x000fe400078efcff */
.L_x_10150:
[----:B------:R-:W-:Y:S05]  /*a310*/  BSYNC B0 ;  /* 0x0000000000007941 */ /* 0x000fea0003800000 */
.L_x_10149:
[----:B------:R0:W-:Y:S01]  /*a320*/  STG.E.U8 [R4.64], R0 ;  /* 0x0000000004007986 */ /* 0x0001e2000c101124 */
[----:B------:R-:W-:Y:S05]  /*a330*/  BRA `(.L_x_10129) ;  /* 0x000004a000007947 */ /* 0x000fea0003800000 */
.L_x_10147:
        /* <DEDUP_REMOVED lines=19> */
.L_x_10154:
[----:B------:R-:W-:-:S04]  /*a470*/  LOP3.LUT R0, R7, 0x80000000, RZ, 0xc0, !PT ;  /* 0x8000000007007812 */ /* 0x000fc800078ec0ff */
[----:B------:R-:W-:-:S04]  /*a480*/  SHF.R.U32.HI R0, RZ, 0x18, R0 ;  /* 0x00000018ff007819 */ /* 0x000fc80000011600 */
[----:B------:R-:W-:Y:S02]  /*a490*/  LOP3.LUT R0, R3, R0, RZ, 0xfc, !PT ;  /* 0x0000000003007212 */ /* 0x000fe400078efcff */
.L_x_10153:
[----:B------:R-:W-:Y:S05]  /*a4a0*/  BSYNC B0 ;  /* 0x0000000000007941 */ /* 0x000fea0003800000 */
.L_x_10152:
[----:B------:R0:W-:Y:S01]  /*a4b0*/  STG.E.U8 [R4.64], R0 ;  /* 0x0000000004007986 */ /* 0x0001e2000c101124 */
[----:B------:R-:W-:Y:S05]  /*a4c0*/  BRA `(.L_x_10129) ;  /* 0x0000031000007947 */ /* 0x000fea0003800000 */
.L_x_10146:
        /* <DEDUP_REMOVED lines=24> */
.L_x_10128:
        /* <DEDUP_REMOVED lines=20> */
.L_x_10156:
[----:B------:R-:W0:Y:S02]  /*a790*/  F2I.U64.F64.TRUNC R28, R28 ;  /* 0x0000001c001c7311 */ /* 0x000e24000030d800 */
[----:B0-----:R0:W-:Y:S01]  /*a7a0*/  STG.E.64 [R4.64], R28 ;  /* 0x0000001c04007986 */ /* 0x0011e2000c101b24 */
[----:B------:R-:W-:Y:S05]  /*a7b0*/  BRA `(.L_x_10129) ;  /* 0x0000002000007947 */ /* 0x000fea0003800000 */
.L_x_10155:
[----:B------:R-:W0:Y:S02]  /*a7c0*/  F2I.U32.F64.TRUNC R29, R28 ;  /* 0x0000001c001d7311 */ /* 0x000e24000030d000 */
[----:B0-----:R0:W-:Y:S02]  /*a7d0*/  STG.E [R4.64], R29 ;  /* 0x0000001d04007986 */ /* 0x0011e4000c101924 */
.L_x_10129:
        /* <DEDUP_REMOVED lines=22> */
.L_x_10160:
[----:B---3--:R-:W0:Y:S02]  /*a940*/  F2I.S64.F64.TRUNC R24, R24 ;  /* 0x0000001800187311 */ /* 0x008e24000030d900 */
[----:B0-----:R-:W-:-:S05]  /*a950*/  IMAD.MOV.U32 R3, RZ, RZ, R24 ;  /* 0x000000ffff037224 */ /* 0x001fca00078e0018 */
[----:B------:R0:W-:Y:S01]  /*a960*/  STG.E.U8 [R4.64], R3 ;  /* 0x0000000304007986 */ /* 0x0001e2000c101124 */
[----:B------:R-:W-:Y:S05]  /*a970*/  BRA `(.L_x_10162) ;  /* 0x00000eb000007947 */ /* 0x000fea0003800000 */
.L_x_10159:
        /* <DEDUP_REMOVED lines=9> */
.L_x_10164:
[----:B---3--:R-:W0:Y:S02]  /*aa10*/  F2I.F64.TRUNC R25, R24 ;  /* 0x0000001800197311 */ /* 0x008e24000030d100 */
[----:B0-----:R0:W-:Y:S01]  /*aa20*/  STG.E [R4.64], R25 ;  /* 0x0000001904007986 */ /* 0x0011e2000c101924 */
[----:B------:R-:W-:Y:S05]  /*aa30*/  BRA `(.L_x_10162) ;  /* 0x00000df000007947 */ /* 0x000fea0003800000 */
.L_x_10163:
[----:B---3--:R-:W0:Y:S02]  /*aa40*/  F2I.F64.TRUNC R25, R24 ;  /* 0x0000001800197311 */ /* 0x008e24000030d100 */
[----:B0-----:R0:W-:Y:S01]  /*aa50*/  STG.E.U16 [R4.64], R25 ;  /* 0x0000001904007986 */ /* 0x0011e2000c101524 */
[----:B------:R-:W-:Y:S05]  /*aa60*/  BRA `(.L_x_10162) ;  /* 0x00000dc000007947 */ /* 0x000fea0003800000 */
.L_x_10158:
        /* <DEDUP_REMOVED lines=11> */
.L_x_10166:
[----:B---3--:R-:W0:Y:S01]  /*ab20*/  F2F.F32.F64 R0, R24 ;  /* 0x0000001800007310 */ /* 0x008e220000301000 */
[----:B------:R-:W0:-:S14]  /*ab30*/  DSETP.GEU.AND P0, PT, |R24|, c[0x2][0x0], PT ;  /* 0x008000001800762a */ /* 0x000e1c0003f0e200 */
[----:B0-----:R-:W-:-:S05]  /*ab40*/  @!P0 FMUL R0, R0, 1.175494350822287508e-38 ;  /* 0x0080000000008820 */ /* 0x001fca0000400000 */
[----:B------:R-:W-:-:S05]  /*ab50*/  F2FP.PACK_AB R0, RZ, R0 ;  /* 0x00000000ff00723e */ /* 0x000fca00000000ff */
[----:B------:R0:W-:Y:S01]  /*ab60*/  STG.E.U16 [R4.64], R0 ;  /* 0x0000000004007986 */ /* 0x0001e2000c101524 */
[----:B------:R-:W-:Y:S05]  /*ab70*/  BRA `(.L_x_10162) ;  /* 0x00000cb000007947 */ /* 0x000fea0003800000 */
.L_x_10165:
        /* <DEDUP_REMOVED lines=12> */
.L_x_10168:
[----:B---3--:R-:W0:Y:S01]  /*ac40*/  F2F.F32.F64 R0, R24 ;  /* 0x0000001800007310 */ /* 0x008e220000301000 */
[----:B------:R-:W0:-:S14]  /*ac50*/  DSETP.GEU.AND P0, PT, |R24|, c[0x2][0x0], PT ;  /* 0x008000001800762a */ /* 0x000e1c0003f0e200 */
[----:B0-----:R-:W-:-:S05]  /*ac60*/  @!P0 FMUL R0, R0, 1.175494350822287508e-38 ;  /* 0x0080000000008820 */ /* 0x001fca0000400000 */
[----:B------:R-:W-:-:S04]  /*ac70*/  F2FP.PACK_AB R3, RZ, R0 ;  /* 0x00000000ff03723e */ /* 0x000fc800000000ff */
[----:B------:R-:W-:-:S05]  /*ac80*/  PRMT R3, R3, 0x5410, RZ ;  /* 0x0000541003037816 */ /* 0x000fca00000000ff */
[----:B------:R0:W-:Y:S01]  /*ac90*/  STG.E [R4.64], R3 ;  /* 0x0000000304007986 */ /* 0x0001e2000c101924 */
[----:B------:R-:W-:Y:S05]  /*aca0*/  BRA `(.L_x_10162) ;  /* 0x00000b8000007947 */ /* 0x000fea0003800000 */
.L_x_10167:
[----:B---3--:R0:W-:Y:S01]  /*acb0*/  STG.E.64 [R4.64], R24 ;  /* 0x0000001804007986 */ /* 0x0081e2000c101b24 */
[----:B------:R-:W-:Y:S05]  /*acc0*/  BRA `(.L_x_10162) ;  /* 0x00000b6000007947 */ /* 0x000fea0003800000 */
.L_x_10157:
        /* <DEDUP_REMOVED lines=12> */
.L_x_10171:
[----:B----4-:R-:W-:-:S05]  /*ad90*/  CS2R R26, SRZ ;  /* 0x00000000001a7805 */ /* 0x010fca000001ff00 */
[----:B---3--:R0:W-:Y:S01]  /*ada0*/  STG.E.128 [R4.64], R24 ;  /* 0x0000001804007986 */ /* 0x0081e2000c101d24 */
[----:B------:R-:W-:Y:S05]  /*adb0*/  BRA `(.L_x_10162) ;  /* 0x00000a7000007947 */ /* 0x000fea0003800000 */
.L_x_10170:
        /* <DEDUP_REMOVED lines=23> */
.L_x_10175:
[----:B------:R-:W-:Y:S05]  /*af30*/  BSYNC B0 ;  /* 0x0000000000007941 */ /* 0x000fea0003800000 */
.L_x_10174:
[----:B------:R-:W-:-:S05]  /*af40*/  LOP3.LUT R7, R0, R7, RZ, 0xfc, !PT ;  /* 0x0000000700077212 */ /* 0x000fca00078efcff */
[----:B------:R0:W-:Y:S01]  /*af50*/  STG.E.U8 [R4.64], R7 ;  /* 0x0000000704007986 */ /* 0x0001e2000c101124 */
[----:B------:R-:W-:Y:S05]  /*af60*/  BRA `(.L_x_10162) ;  /* 0x000008c000007947 */ /* 0x000fea0003800000 */
.L_x_10173:
        /* <DEDUP_REMOVED lines=15> */
.L_x_10177:
[----:B------:R-:W-:Y:S01]  /*b060*/  IMAD.MOV.U32 R0, RZ, RZ, 0x7f ;  /* 0x0000007fff007424 */ /* 0x000fe200078e00ff */
[----:B------:R-:W-:-:S04]  /*b070*/  ISETP.GT.U32.AND P0, PT, R3, 0x7f800000, PT ;  /* 0x7f8000000300780c */ /* 0x000fc80003f04070 */
[----:B------:R-:W-:-:S04]  /*b080*/  SEL R0, R0, 0x7c, P0 ;  /* 0x0000007c00007807 */ /* 0x000fc80000000000 */
.L_x_10178:
[----:B------:R-:W-:Y:S05]  /*b090*/  BSYNC B0 ;  /* 0x0000000000007941 */ /* 0x000fea0003800000 */
.L_x_10176:
[----:B------:R-:W-:-:S04]  /*b0a0*/  LOP3.LUT R3, R7, 0x80000000, RZ, 0xc0, !PT ;  /* 0x8000000007037812 */ /* 0x000fc800078ec0ff */
[----:B------:R-:W-:-:S04]  /*b0b0*/  SHF.R.U32.HI R3, RZ, 0x18, R3 ;  /* 0x00000018ff037819 */ /* 0x000fc80000011603 */
[----:B------:R-:W-:-:S05]  /*b0c0*/  LOP3.LUT R3, R0, R3, RZ, 0xfc, !PT ;  /* 0x0000000300037212 */ /* 0x000fca00078efcff */
[----:B------:R0:W-:Y:S01]  /*b0d0*/  STG.E.U8 [R4.64], R3 ;  /* 0x0000000304007986 */ /* 0x0001e2000c101124 */
[----:B------:R-:W-:Y:S05]  /*b0e0*/  BRA `(.L_x_10162) ;  /* 0x0000074000007947 */ /* 0x000fea0003800000 */
.L_x_10172:
[----:B---3--:R-:W0:Y:S01]  /*b0f0*/  F2F.F32.F64 R0, R24 ;  /* 0x0000001800007310 */ /* 0x008e220000301000 */
[----:B------:R-:W0:-:S14]  /*b100*/  DSETP.GEU.AND P0, PT, |R24|, c[0x2][0x0], PT ;  /* 0x008000001800762a */ /* 0x000e1c0003f0e200 */
[----:B0-----:R-:W-:-:S05]  /*b110*/  @!P0 FMUL R0, R0, 1.175494350822287508e-38 ;  /* 0x0080000000008820 */ /* 0x001fca0000400000 */
[----:B------:R-:W-:-:S05]  /*b120*/  F2FP.BF16.PACK_AB R0, RZ, R0 ;  /* 0x00000000ff00723e */ /* 0x000fca00000010ff */
[----:B------:R0:W-:Y:S01]  /*b130*/  STG.E.U16 [R4.64], R0 ;  /* 0x0000000004007986 */ /* 0x0001e2000c101524 */
[----:B------:R-:W-:Y:S05]  /*b140*/  BRA `(.L_x_10162) ;  /* 0x000006e000007947 */ /* 0x000fea0003800000 */
.L_x_10169:
        /* <DEDUP_REMOVED lines=11> */
.L_x_10181:
        /* <DEDUP_REMOVED lines=19> */
.L_x_10184:
[----:B------:R-:W-:-:S04]  /*b330*/  LOP3.LUT R0, R7, 0x80000000, RZ, 0xc0, !PT ;  /* 0x8000000007007812 */ /* 0x000fc800078ec0ff */
[----:B------:R-:W-:-:S04]  /*b340*/  SHF.R.U32.HI R0, RZ, 0x18, R0 ;  /* 0x00000018ff007819 */ /* 0x000fc80000011600 */
[----:B------:R-:W-:Y:S02]  /*b350*/  LOP3.LUT R0, R3, R0, RZ, 0xfc, !PT ;  /* 0x0000000003007212 */ /* 0x000fe400078efcff */
.L_x_10183:
[----:B------:R-:W-:Y:S05]  /*b360*/  BSYNC B0 ;  /* 0x0000000000007941 */ /* 0x000fea0003800000 */
.L_x_10182:
[----:B------:R0:W-:Y:S01]  /*b370*/  STG.E.U8 [R4.64], R0 ;  /* 0x0000000004007986 */ /* 0x0001e2000c101124 */
[----:B------:R-:W-:Y:S05]  /*b380*/  BRA `(.L_x_10162) ;  /* 0x000004a000007947 */ /* 0x000fea0003800000 */
.L_x_10180:
        /* <DEDUP_REMOVED lines=19> */
.L_x_10187:
[----:B------:R-:W-:-:S04]  /*b4c0*/  LOP3.LUT R0, R7, 0x80000000, RZ, 0xc0, !PT ;  /* 0x8000000007007812 */ /* 0x000fc800078ec0ff */
[----:B------:R-:W-:-:S04]  /*b4d0*/  SHF.R.U32.HI R0, RZ, 0x18, R0 ;  /* 0x00000018ff007819 */ /* 0x000fc80000011600 */
[----:B------:R-:W-:Y:S02]  /*b4e0*/  LOP3.LUT R0, R3, R0, RZ, 0xfc, !PT ;  /* 0x0000000003007212 */ /* 0x000fe400078efcff */
.L_x_10186:
[----:B------:R-:W-:Y:S05]  /*b4f0*/  BSYNC B0 ;  /* 0x0000000000007941 */ /* 0x000fea0003800000 */
.L_x_10185:
[----:B------:R0:W-:Y:S01]  /*b500*/  STG.E.U8 [R4.64], R0 ;  /* 0x0000000004007986 */ /* 0x0001e2000c101124 */
[----:B------:R-:W-:Y:S05]  /*b510*/  BRA `(.L_x_10162) ;  /* 0x0000031000007947 */ /* 0x000fea0003800000 */
.L_x_10179:
        /* <DEDUP_REMOVED lines=24> */
.L_x_10161:
        /* <DEDUP_REMOVED lines=20> */
.L_x_10189:
[----:B---3--:R-:W0:Y:S02]  /*b7e0*/  F2I.U64.F64.TRUNC R24, R24 ;  /* 0x0000001800187311 */ /* 0x008e24000030d800 */
[----:B0-----:R0:W-:Y:S01]  /*b7f0*/  STG.E.64 [R4.64], R24 ;  /* 0x0000001804007986 */ /* 0x0011e2000c101b24 */
[----:B------:R-:W-:Y:S05]  /*b800*/  BRA `(.L_x_10162) ;  /* 0x0000002000007947 */ /* 0x000fea0003800000 */
.L_x_10188:
[----:B---3--:R-:W0:Y:S02]  /*b810*/  F2I.U32.F64.TRUNC R25, R24 ;  /* 0x0000001800197311 */ /* 0x008e24000030d000 */
[----:B0-----:R0:W-:Y:S02]  /*b820*/  STG.E [R4.64], R25 ;  /* 0x0000001904007986 */ /* 0x0011e4000c101924 */
.L_x_10162:
[----:B------:R-:W-:Y:S02]  /*b830*/  IADD3 R2, R2, 0x80, RZ ;  /* 0x0000008002027810 */ /* 0x000fe40007ffe0ff */
.L_x_10123:
[----:B------:R-:W-:Y:S05]  /*b840*/  BSYNC B6 ;  /* 0x0000000000067941 */ /* 0x000fea0003800000 */
.L_x_10122:
        /* <DEDUP_REMOVED lines=21> */
.L_x_10193:
[----:B------:R-:W0:Y:S02]  /*b9a0*/  F2I.S64.F64.TRUNC R16, R16 ;  /* 0x0000001000107311 */ /* 0x000e24000030d900 */
[----:B0-----:R-:W-:-:S05]  /*b9b0*/  IMAD.MOV.U32 R5, RZ, RZ, R16 ;  /* 0x000000ffff057224 */ /* 0x001fca00078e0010 */
[----:B------:R-:W-:Y:S01]  /*b9c0*/  STG.E.U8 [R2.64], R5 ;  /* 0x0000000502007986 */ /* 0x000fe2000c101124 */
[----:B------:R-:W-:Y:S05]  /*b9d0*/  EXIT ;  /* 0x000000000000794d */ /* 0x000fea0003800000 */
.L_x_10192:
        /* <DEDUP_REMOVED lines=9> */
.L_x_10196:
[----:B------:R-:W0:Y:S02]  /*ba70*/  F2I.F64.TRUNC R17, R16 ;  /* 0x0000001000117311 */ /* 0x000e24000030d100 */
[----:B0-----:R-:W-:Y:S01]  /*ba80*/  STG.E [R2.64], R17 ;  /* 0x0000001102007986 */ /* 0x001fe2000c101924 */
[----:B------:R-:W-:Y:S05]  /*ba90*/  EXIT ;  /* 0x000000000000794d */ /* 0x000fea0003800000 */
.L_x_10195:
[----:B------:R-:W0:Y:S02]  /*baa0*/  F2I.F64.TRUNC R17, R16 ;  /* 0x0000001000117311 */ /* 0x000e24000030d100 */
[----:B0-----:R-:W-:Y:S01]  /*bab0*/  STG.E.U16 [R2.64], R17 ;  /* 0x0000001102007986 */ /* 0x001fe2000c101524 */
[----:B------:R-:W-:Y:S05]  /*bac0*/  EXIT ;  /* 0x000000000000794d */ /* 0x000fea0003800000 */
.L_x_10191:
        /* <DEDUP_REMOVED lines=11> */
.L_x_10198:
[----:B------:R-:W0:Y:S01]  /*bb80*/  F2F.F32.F64 R0, R16 ;  /* 0x0000001000007310 */ /* 0x000e220000301000 */
[----:B------:R-:W0:-:S14]  /*bb90*/  DSETP.GEU.AND P0, PT, |R16|, c[0x2][0x0], PT ;  /* 0x008000001000762a */ /* 0x000e1c0003f0e200 */
[----:B0-----:R-:W-:-:S05]  /*bba0*/  @!P0 FMUL R0, R0, 1.175494350822287508e-38 ;  /* 0x0080000000008820 */ /* 0x001fca0000400000 */
[----:B------:R-:W-:-:S05]  /*bbb0*/  F2FP.PACK_AB R0, RZ, R0 ;  /* 0x00000000ff00723e */ /* 0x000fca00000000ff */
[----:B------:R-:W-:Y:S01]  /*bbc0*/  STG.E.U16 [R2.64], R0 ;  /* 0x0000000002007986 */ /* 0x000fe2000c101524 */
[----:B------:R-:W-:Y:S05]  /*bbd0*/  EXIT ;  /* 0x000000000000794d */ /* 0x000fea0003800000 */
.L_x_10197:
        /* <DEDUP_REMOVED lines=12> */
.L_x_10200:
[----:B------:R-:W0:Y:S01]  /*bca0*/  F2F.F32.F64 R0, R16 ;  /* 0x0000001000007310 */ /* 0x000e220000301000 */
[----:B------:R-:W0:-:S14]  /*bcb0*/  DSETP.GEU.AND P0, PT, |R16|, c[0x2][0x0], PT ;  /* 0x008000001000762a */ /* 0x000e1c0003f0e200 */
[----:B0-----:R-:W-:-:S05]  /*bcc0*/  @!P0 FMUL R0, R0, 1.175494350822287508e-38 ;  /* 0x0080000000008820 */ /* 0x001fca0000400000 */
[----:B------:R-:W-:-:S04]  /*bcd0*/  F2FP.PACK_AB R5, RZ, R0 ;  /* 0x00000000ff05723e */ /* 0x000fc800000000ff */
[----:B------:R-:W-:-:S05]  /*bce0*/  PRMT R5, R5, 0x5410, RZ ;  /* 0x0000541005057816 */ /* 0x000fca00000000ff */
[----:B------:R-:W-:Y:S01]  /*bcf0*/  STG.E [R2.64], R5 ;  /* 0x0000000502007986 */ /* 0x000fe2000c101924 */
[----:B------:R-:W-:Y:S05]  /*bd00*/  EXIT ;  /* 0x000000000000794d */ /* 0x000fea0003800000 */
.L_x_10199:
[----:B------:R-:W-:Y:S01]  /*bd10*/  STG.E.64 [R2.64], R16 ;  /* 0x0000001002007986 */ /* 0x000fe2000c101b24 */
[----:B------:R-:W-:Y:S05]  /*bd20*/  EXIT ;  /* 0x000000000000794d */ /* 0x000fea0003800000 */
.L_x_10190:
        /* <DEDUP_REMOVED lines=12> */
.L_x_10203:
[----:B------:R-:W-:-:S05]  /*bdf0*/  CS2R R18, SRZ ;  /* 0x0000000000127805 */ /* 0x000fca000001ff00 */
[----:B------:R-:W-:Y:S01]  /*be00*/  STG.E.128 [R2.64], R16 ;  /* 0x0000001002007986 */ /* 0x000fe2000c101d24 */
[----:B------:R-:W-:Y:S05]  /*be10*/  EXIT ;  /* 0x000000000000794d */ /* 0x000fea0003800000 */
.L_x_10202:
        /* <DEDUP_REMOVED lines=23> */
.L_x_10207:
[----:B------:R-:W-:Y:S05]  /*bf90*/  BSYNC B0 ;  /* 0x0000000000007941 */ /* 0x000fea0003800000 */
.L_x_10206:
[----:B------:R-:W-:-:S05]  /*bfa0*/  LOP3.LUT R5, R0, R5, RZ, 0xfc, !PT ;  /* 0x0000000500057212 */ /* 0x000fca00078efcff */
[----:B------:R-:W-:Y:S01]  /*bfb0*/  STG.E.U8 [R2.64], R5 ;  /* 0x0000000502007986 */ /* 0x000fe2000c101124 */
[----:B------:R-:W-:Y:S05]  /*bfc0*/  EXIT ;  /* 0x000000000000794d */ /* 0x000fea0003800000 */
.L_x_10205:
        /* <DEDUP_REMOVED lines=15> */
.L_x_10209:
[----:B------:R-:W-:Y:S01]  /*c0c0*/  IMAD.MOV.U32 R0, RZ, RZ, 0x7f ;  /* 0x0000007fff007424 */ /* 0x000fe200078e00ff */
[----:B------:R-:W-:-:S04]  /*c0d0*/  ISETP.GT.U32.AND P0, PT, R4, 0x7f800000, PT ;  /* 0x7f8000000400780c */ /* 0x000fc80003f04070 */
[----:B------:R-:W-:-:S04]  /*c0e0*/  SEL R0, R0, 0x7c, P0 ;  /* 0x0000007c00007807 */ /* 0x000fc80000000000 */
.L_x_10210:
[----:B------:R-:W-:Y:S05]  /*c0f0*/  BSYNC B0 ;  /* 0x0000000000007941 */ /* 0x000fea0003800000 */
.L_x_10208:
[----:B------:R-:W-:-:S04]  /*c100*/  LOP3.LUT R4, R5, 0x80000000, RZ, 0xc0, !PT ;  /* 0x8000000005047812 */ /* 0x000fc800078ec0ff */
[----:B------:R-:W-:-:S04]  /*c110*/  SHF.R.U32.HI R5, RZ, 0x18, R4 ;  /* 0x00000018ff057819 */ /* 0x000fc80000011604 */
[----:B------:R-:W-:-:S05]  /*c120*/  LOP3.LUT R5, R0, R5, RZ, 0xfc, !PT ;  /* 0x0000000500057212 */ /* 0x000fca00078efcff */
[----:B------:R-:W-:Y:S01]  /*c130*/  STG.E.U8 [R2.64], R5 ;  /* 0x0000000502007986 */ /* 0x000fe2000c101124 */
[----:B------:R-:W-:Y:S05]  /*c140*/  EXIT ;  /* 0x000000000000794d */ /* 0x000fea0003800000 */
.L_x_10204:
[----:B------:R-:W0:Y:S01]  /*c150*/  F2F.F32.F64 R0, R16 ;  /* 0x0000001000007310 */ /* 0x000e220000301000 */
[----:B------:R-:W0:-:S14]  /*c160*/  DSETP.GEU.AND P0, PT, |R16|, c[0x2][0x0], PT ;  /* 0x008000001000762a */ /* 0x000e1c0003f0e200 */
[----:B0-----:R-:W-:-:S05]  /*c170*/  @!P0 FMUL R0, R0, 1.175494350822287508e-38 ;  /* 0x0080000000008820 */ /* 0x001fca0000400000 */
[----:B------:R-:W-:-:S05]  /*c180*/  F2FP.BF16.PACK_AB R0, RZ, R0 ;  /* 0x00000000ff00723e */ /* 0x000fca00000010ff */
[----:B------:R-:W-:Y:S01]  /*c190*/  STG.E.U16 [R2.64], R0 ;  /* 0x0000000002007986 */ /* 0x000fe2000c101524 */
[----:B------:R-:W-:Y:S05]  /*c1a0*/  EXIT ;  /* 0x000000000000794d */ /* 0x000fea0003800000 */
.L_x_10201:
        /* <DEDUP_REMOVED lines=11> */
.L_x_10213:
        /* <DEDUP_REMOVED lines=19> */
.L_x_10216:
[----:B------:R-:W-:-:S04]  /*c390*/  LOP3.LUT R0, R7, 0x80000000, RZ, 0xc0, !PT ;  /* 0x8000000007007812 */ /* 0x000fc800078ec0ff */
[----:B------:R-:W-:-:S04]  /*c3a0*/  SHF.R.U32.HI R5, RZ, 0x18, R0 ;  /* 0x00000018ff057819 */ /* 0x000fc80000011600 */
[----:B------:R-:W-:-:S04]  /*c3b0*/  LOP3.LUT R4, R4, R5, RZ, 0xfc, !PT ;  /* 0x0000000504047212 */ /* 0x000fc800078efcff */
[----:B------:R-:W-:Y:S02]  /*c3c0*/  PRMT R0, R4, 0x7610, R0 ;  /* 0x0000761004007816 */ /* 0x000fe40000000000 */
.L_x_10215:
[----:B------:R-:W-:Y:S05]  /*c3d0*/  BSYNC B0 ;  /* 0x0000000000007941 */ /* 0x000fea0003800000 */
.L_x_10214:
[----:B------:R-:W-:Y:S01]  /*c3e0*/  STG.E.U8 [R2.64], R0 ;  /* 0x0000000002007986 */ /* 0x000fe2000c101124 */
[----:B------:R-:W-:Y:S05]  /*c3f0*/  EXIT ;  /* 0x000000000000794d */ /* 0x000fea0003800000 */
.L_x_10212:
        /* <DEDUP_REMOVED lines=19> */
.L_x_10219:
[----:B------:R-:W-:-:S04]  /*c530*/  LOP3.LUT R0, R7, 0x80000000, RZ, 0xc0, !PT ;  /* 0x8000000007007812 */ /* 0x000fc800078ec0ff */
[----:B------:R-:W-:-:S04]  /*c540*/  SHF.R.U32.HI R5, RZ, 0x18, R0 ;  /* 0x00000018ff057819 */ /* 0x000fc80000011600 */
[----:B------:R-:W-:-:S04]  /*c550*/  LOP3.LUT R4, R4, R5, RZ, 0xfc, !PT ;  /* 0x0000000504047212 */ /* 0x000fc800078efcff */
[----:B------:R-:W-:Y:S02]  /*c560*/  PRMT R0, R4, 0x7610, R0 ;  /* 0x0000761004007816 */ /* 0x000fe40000000000 */
.L_x_10218:
[----:B------:R-:W-:Y:S05]  /*c570*/  BSYNC B0 ;  /* 0x0000000000007941 */ /* 0x000fea0003800000 */
.L_x_10217:
[----:B------:R-:W-:Y:S01]  /*c580*/  STG.E.U8 [R2.64], R0 ;  /* 0x0000000002007986 */ /* 0x000fe2000c101124 */
[----:B------:R-:W-:Y:S05]  /*c590*/  EXIT ;  /* 0x000000000000794d */ /* 0x000fea0003800000 */
.L_x_10211:
        /* <DEDUP_REMOVED lines=24> */
.L_x_10194:
        /* <DEDUP_REMOVED lines=20> */
.L_x_10221:
[----:B------:R-:W0:Y:S02]  /*c860*/  F2I.U64.F64.TRUNC R16, R16 ;  /* 0x0000001000107311 */ /* 0x000e24000030d800 */
[----:B0-----:R-:W-:Y:S01]  /*c870*/  STG.E.64 [R2.64], R16 ;  /* 0x0000001002007986 */ /* 0x001fe2000c101b24 */
[----:B------:R-:W-:Y:S05]  /*c880*/  EXIT ;  /* 0x000000000000794d */ /* 0x000fea0003800000 */
.L_x_10220:
[----:B------:R-:W0:Y:S02]  /*c890*/  F2I.U32.F64.TRUNC R17, R16 ;  /* 0x0000001000117311 */ /* 0x000e24000030d000 */
[----:B0-----:R-:W-:Y:S01]  /*c8a0*/  STG.E [R2.64], R17 ;  /* 0x0000001102007986 */ /* 0x001fe2000c101924 */
[----:B------:R-:W-:Y:S05]  /*c8b0*/  EXIT ;  /* 0x000000000000794d */ /* 0x000fea0003800000 */
        .weak           $__internal_7_$__cuda_sm20_div_rn_f64_full
        .type           $__internal_7_$__cuda_sm20_div_rn_f64_full,@function
        .size           $__internal_7_$__cuda_sm20_div_rn_f64_full,(.L_x_13737 - $__internal_7_$__cuda_sm20_div_rn_f64_full)
$__internal_7_$__cuda_sm20_div_rn_f64_full:
        /* <DEDUP_REMOVED lines=70> */
.L_x_10223:
        /* <DEDUP_REMOVED lines=16> */
.L_x_10226:
[----:B0-----:R-:W-:Y:S01]  /*ce20*/  LOP3.LUT R21, R9, 0x80000, RZ, 0xfc, !PT ;  /* 0x0008000009157812 */ /* 0x001fe200078efcff */
[----:B------:R-:W-:Y:S01]  /*ce30*/  IMAD.MOV.U32 R20, RZ, RZ, R8 ;  /* 0x000000ffff147224 */ /* 0x000fe200078e0008 */
[----:B------:R-:W-:Y:S05]  /*ce40*/  BRA `(.L_x_10224) ;  /* 0x0000002000007947 */ /* 0x000fea0003800000 */
.L_x_10225:
[----:B0-----:R-:W-:Y:S01]  /*ce50*/  LOP3.LUT R21, R11, 0x80000, RZ, 0xfc, !PT ;  /* 0x000800000b157812 */ /* 0x001fe200078efcff */
[----:B------:R-:W-:Y:S02]  /*ce60*/  IMAD.MOV.U32 R20, RZ, RZ, R10 ;  /* 0x000000ffff147224 */ /* 0x000fe400078e000a */
.L_x_10224:
[----:B------:R-:W-:Y:S05]  /*ce70*/  BSYNC B2 ;  /* 0x0000000000027941 */ /* 0x000fea0003800000 */
.L_x_10222:
[----:B------:R-:W-:Y:S02]  /*ce80*/  IMAD.MOV.U32 R6, RZ, RZ, R16 ;  /* 0x000000ffff067224 */ /* 0x000fe400078e0010 */
[----:B------:R-:W-:-:S04]  /*ce90*/  IMAD.MOV.U32 R7, RZ, RZ, 0x0 ;  /* 0x00000000ff077424 */ /* 0x000fc800078e00ff */
[----:B------:R-:W-:Y:S05]  /*cea0*/  RET.REL.NODEC R6 `(_ZN2at6native27unrolled_elementwise_kernelIZZZNS0_26logit_backward_kernel_cudaERNS_18TensorIteratorBaseERKN3c106ScalarEENKUlvE_clEvENKUlvE_clEvEUlddE_St5arrayIPcLm3EELi4E23TrivialOffsetCalculatorILi2EjESE_ILi1EjENS0_6memory12LoadWithCastILi2EEENSH_13StoreWithCastILi1EEEEEviT_T0_T2_T3_T4_T5_) ;  /* 0xffff315006007950 */ /* 0x000fea0003c3ffff */
.L_x_10227:
        /* <DEDUP_REMOVED lines=13> */
.L_x_13737:


//--------------------- .text._ZN2at6native18elementwise_kernelILi128ELi2EZNS0_22gpu_kernel_impl_nocastIZZZNS0_26logit_backward_kernel_cudaERNS_18TensorIteratorBaseERKN3c106ScalarEENKUlvE_clEvENKUlvE_clEvEUlddE_EEvS4_RKT_EUliE_EEviT1_ --------------------------
	.section	.text._ZN2at6native18elementwise_kernelILi128ELi2EZNS0_22gpu_kernel_impl_nocastIZZZNS0_26logit_backward_kernel_cudaERNS_18TensorIteratorBaseERKN3c106ScalarEENKUlvE_clEvENKUlvE_clEvEUlddE_EEvS4_RKT_EUliE_EEviT1_,"ax",@progbits
	.sectioninfo	@"SHI_REGISTERS=27"
	.align	128
        .global         _ZN2at6native18elementwise_kernelILi128ELi2EZNS0_22gpu_kernel_impl_nocastIZZZNS0_26logit_backward_kernel_cudaERNS_18TensorIteratorBaseERKN3c106ScalarEENKUlvE_clEvENKUlvE_clEvEUlddE_EEvS4_RKT_EUliE_EEviT1_
        .type           _ZN2at6native18elementwise_kernelILi128ELi2EZNS0_22gpu_kernel_impl_nocastIZZZNS0_26logit_backward_kernel_cudaERNS_18TensorIteratorBaseERKN3c106ScalarEENKUlvE_clEvENKUlvE_clEvEUlddE_EEvS4_RKT_EUliE_EEviT1_,@function
        .size           _ZN2at6native18elementwise_kernelILi128ELi2EZNS0_22gpu_kernel_impl_nocastIZZZNS0_26logit_backward_kernel_cudaERNS_18TensorIteratorBaseERKN3c106ScalarEENKUlvE_clEvENKUlvE_clEvEUlddE_EEvS4_RKT_EUliE_EEviT1_,(.L_x_13738 - _ZN2at6native18elementwise_kernelILi128ELi2EZNS0_22gpu_kernel_impl_nocastIZZZNS0_26logit_backward_kernel_cudaERNS_18TensorIteratorBaseERKN3c106ScalarEENKUlvE_clEvENKUlvE_clEvEUlddE_EEvS4_RKT_EUliE_EEviT1_)
        .other          _ZN2at6native18elementwise_kernelILi128ELi2EZNS0_22gpu_kernel_impl_nocastIZZZNS0_26logit_backward_kernel_cudaERNS_18TensorIteratorBaseERKN3c106ScalarEENKUlvE_clEvENKUlvE_clEvEUlddE_EEvS4_RKT_EUliE_EEviT1_,@"STO_CUDA_ENTRY STV_DEFAULT"
_ZN2at6native18elementwise_kernelILi128ELi2EZNS0_22gpu_kernel_impl_nocastIZZZNS0_26logit_backward_kernel_cudaERNS_18TensorIteratorBaseERKN3c106ScalarEENKUlvE_clEvENKUlvE_clEvEUlddE_EEvS4_RKT_EUliE_EEviT1_:
.text._ZN2at6native18elementwise_kernelILi128ELi2EZNS0_22gpu_kernel_impl_nocastIZZZNS0_26logit_backward_kernel_cudaERNS_18TensorIteratorBaseERKN3c106ScalarEENKUlvE_clEvENKUlvE_clEvEUlddE_EEvS4_RKT_EUliE_EEviT1_:
        /* <DEDUP_REMOVED lines=262> */
.L_x_10230:
[----:B------:R-:W-:-:S04]  /*1060*/  IADD3 R4, P0, R2, c[0x0][0x3d8], RZ ;  /* 0x0000f60002047a10 */ /* 0x000fc80007f1e0ff */
[----:B------:R-:W-:-:S05]  /*1070*/  IADD3.X R5, RZ, c[0x0][0x3dc], RZ, P0, !PT ;  /* 0x0000f700ff057a10 */ /* 0x000fca00007fe4ff */
[----:B------:R-:W2:Y:S01]  /*1080*/  LDG.E.64 R6, [R4.64] ;  /* 0x0000000404067981 */ /* 0x000ea2000c1e1b00 */
[----:B------:R-:W-:Y:S01]  /*1090*/  IADD3 R12, P1, R12, c[0x0][0x3c8], RZ ;  /* 0x0000f2000c0c7a10 */ /* 0x000fe20007f3e0ff */
[----:B------:R-:W-:Y:S01]  /*10a0*/  BSSY B1, `(.L_x_10231) ;  /* 0x0000022000017945 */ /* 0x000fe20003800000 */
[----:B------:R-:W-:Y:S01]  /*10b0*/  IADD3 R10, P2, R0, c[0x0][0x3d0], RZ ;  /* 0x0000f400000a7a10 */ /* 0x000fe20007f5e0ff */
[----:B------:R-:W-:Y:S01]  /*10c0*/  IMAD.MOV.U32 R3, RZ, RZ, 0x7ff80000 ;  /* 0x7ff80000ff037424 */ /* 0x000fe200078e00ff */
[----:B------:R-:W-:Y:S02]  /*10d0*/  MOV R2, 0x0 ;  /* 0x0000000000027802 */ /* 0x000fe40000000f00 */
[----:B------:R-:W-:Y:S02]  /*10e0*/  IADD3.X R13, RZ, c[0x0][0x3cc], RZ, P1, !PT ;  /* 0x0000f300ff0d7a10 */ /* 0x000fe40000ffe4ff */
[----:B------:R-:W-:Y:S01]  /*10f0*/  IADD3.X R11, RZ, c[0x0][0x3d4], RZ, P2, !PT ;  /* 0x0000f500ff0b7a10 */ /* 0x000fe200017fe4ff */
[----:B--2---:R-:W0:-:S06]  /*1100*/  DSETP.GT.AND P0, PT, R6, 1, PT ;  /* 0x3ff000000600742a */ /* 0x004e0c0003f04000 */
[----:B0-----:R-:W0:-:S14]  /*1110*/  DSETP.LT.OR P0, PT, R6, RZ, P0 ;  /* 0x000000ff0600722a */ /* 0x001e1c0000701400 */
        /* <DEDUP_REMOVED lines=19> */
[----:B------:R-:W-:Y:S01]  /*1250*/  MOV R6, R2 ;  /* 0x0000000200067202 */ /* 0x000fe20000000f00 */
[----:B------:R-:W-:Y:S01]  /*1260*/  IMAD.MOV.U32 R7, RZ, RZ, R3 ;  /* 0x000000ffff077224 */ /* 0x000fe200078e0003 */
[----:B------:R-:W-:Y:S02]  /*1270*/  MOV R0, 0x1290 ;  /* 0x0000129000007802 */ /* 0x000fe40000000f00 */
[----:B------:R-:W-:Y:S05]  /*1280*/  CALL.REL.NOINC `($__internal_8_$__cuda_sm20_div_rn_f64_full) ;  /* 0x0000131000007944 */ /* 0x000fea0003c00000 */
.L_x_10234:
[----:B------:R-:W-:Y:S05]  /*1290*/  BSYNC B2 ;  /* 0x0000000000027941 */ /* 0x000fea0003800000 */
.L_x_10233:
[----:B------:R-:W-:Y:S02]  /*12a0*/  MOV R2, R6 ;  /* 0x0000000600027202 */ /* 0x000fe40000000f00 */
[----:B------:R-:W-:Y:S02]  /*12b0*/  MOV R3, R7 ;  /* 0x0000000700037202 */ /* 0x000fe40000000f00 */
.L_x_10232:
[----:B------:R-:W-:Y:S05]  /*12c0*/  BSYNC B1 ;  /* 0x0000000000017941 */ /* 0x000fea0003800000 */
.L_x_10231:
[----:B------:R0:W-:Y:S01]  /*12d0*/  STG.E.64 [R12.64], R2 ;  /* 0x000000020c007986 */ /* 0x0001e2000c101b04 */
[----:B------:R-:W-:-:S04]  /*12e0*/  LEA R7, R20, R23, 0x8 ;  /* 0x0000001714077211 */ /* 0x000fc800078e40ff */
[----:B------:R-:W-:Y:S02]  /*12f0*/  IADD3 R7, R7, 0x80, RZ ;  /* 0x0000008007077810 */ /* 0x000fe40007ffe0ff */
.L_x_10229:
[----:B------:R-:W-:Y:S05]  /*1300*/  BSYNC B0 ;  /* 0x0000000000007941 */ /* 0x000fea0003800000 */
.L_x_10228:
[----:B------:R-:W-:-:S13]  /*1310*/  ISETP.GE.AND P0, PT, R7, c[0x0][0x160], PT ;  /* 0x0000580007007a0c */ /* 0x000fda0003f06270 */
[----:B------:R-:W-:Y:S05]  /*1320*/  @P0 EXIT ;  /* 0x000000000000094d */ /* 0x000fea0003800000 */
[----:B------:R-:W-:Y:S01]  /*1330*/  ISETP.NE.AND P0, PT, RZ, c[0x0][0x168], PT ;  /* 0x00005a00ff007a0c */ /* 0x000fe20003f05270 */
[----:B0-----:R-:W-:Y:S01]  /*1340*/  HFMA2.MMA R2, -RZ, RZ, 0, 0 ;  /* 0x00000000ff027435 */ /* 0x001fe200000001ff */
[----:B------:R-:W-:Y:S01]  /*1350*/  IMAD.MOV.U32 R0, RZ, RZ, RZ ;  /* 0x000000ffff007224 */ /* 0x000fe200078e00ff */
[----:B------:R-:W-:-:S10]  /*1360*/  MOV R12, RZ ;  /* 0x000000ff000c7202 */ /* 0x000fd40000000f00 */
[----:B------:R-:W-:Y:S05]  /*1370*/  @!P0 BRA `(.L_x_10235) ;  /* 0x00000f9000008947 */ /* 0x000fea0003800000 */
[----:B------:R-:W-:Y:S02]  /*1380*/  MOV R2, RZ ;  /* 0x000000ff00027202 */ /* 0x000fe40000000f00 */
[----:B------:R-:W-:-:S05]  /*1390*/  MOV R3, R7 ;  /* 0x0000000700037202 */ /* 0x000fca0000000f00 */
[----:B------:R-:W-:Y:S01]  /*13a0*/  IMAD.HI.U32 R4, R7, c[0x0][0x170], R2 ;  /* 0x00005c0007047a27 */ /* 0x000fe200078e0002 */
[----:B------:R-:W-:-:S04]  /*13b0*/  MOV R3, c[0x0][0x168] ;  /* 0x00005a0000037a02 */ /* 0x000fc80000000f00 */
        /* <DEDUP_REMOVED lines=228> */
[----:B------:R-:W-:Y:S01]  /*2200*/  ISETP.NE.AND P0, PT, R3, 0x18, PT ;  /* 0x000000180300780c */ /* 0x000fe20003f05270 */
[----:B------:R-:W-:-:S04]  /*2210*/  IMAD.MOV.U32 R4, RZ, RZ, RZ ;  /* 0x000000ffff047224 */ /* 0x000fc800078e00ff */
[----:B------:R-:W-:-:S05]  /*2220*/  IMAD.HI.U32 R6, R5, c[0x0][0x284], R4 ;  /* 0x0000a10005067a27 */ /* 0x000fca00078e0004 */
[----:B------:R-:W-:-:S03]  /*2230*/  SHF.R.U32.HI R7, RZ, c[0x0][0x288], R6 ;  /* 0x0000a200ff077a19 */ /* 0x000fc60000011606 */
        /* <DEDUP_REMOVED lines=13> */
.L_x_10235:
        /* <DEDUP_REMOVED lines=31> */
[----:B------:R-:W-:Y:S01]  /*2500*/  IMAD.MOV.U32 R6, RZ, RZ, R2 ;  /* 0x000000ffff067224 */ /* 0x000fe200078e0002 */
[----:B------:R-:W-:Y:S02]  /*2510*/  MOV R7, R3 ;  /* 0x0000000300077202 */ /* 0x000fe40000000f00 */
[----:B------:R-:W-:Y:S02]  /*2520*/  MOV R0, 0x2540 ;  /* 0x0000254000007802 */ /* 0x000fe40000000f00 */
[----:B-1----:R-:W-:Y:S05]  /*2530*/  CALL.REL.NOINC `($__internal_8_$__cuda_sm20_div_rn_f64_full) ;  /* 0x0000006000007944 */ /* 0x002fea0003c00000 */
.L_x_10239:
[----:B------:R-:W-:Y:S05]  /*2540*/  BSYNC B1 ;  /* 0x0000000000017941 */ /* 0x000fea0003800000 */
.L_x_10238:
[----:B------:R-:W-:Y:S02]  /*2550*/  MOV R2, R6 ;  /* 0x0000000600027202 */ /* 0x000fe40000000f00 */
[----:B------:R-:W-:Y:S02]  /*2560*/  MOV R3, R7 ;  /* 0x0000000700037202 */ /* 0x000fe40000000f00 */
.L_x_10237:
[----:B------:R-:W-:Y:S05]  /*2570*/  BSYNC B0 ;  /* 0x0000000000007941 */ /* 0x000fea0003800000 */
.L_x_10236:
[----:B------:R-:W-:Y:S01]  /*2580*/  STG.E.64 [R12.64], R2 ;  /* 0x000000020c007986 */ /* 0x000fe2000c101b04 */
[----:B------:R-:W-:Y:S05]  /*2590*/  EXIT ;  /* 0x000000000000794d */ /* 0x000fea0003800000 */
        .weak           $__internal_8_$__cuda_sm20_div_rn_f64_full
        .type           $__internal_8_$__cuda_sm20_div_rn_f64_full,@function
        .size           $__internal_8_$__cuda_sm20_div_rn_f64_full,(.L_x_13738 - $__internal_8_$__cuda_sm20_div_rn_f64_full)
$__internal_8_$__cuda_sm20_div_rn_f64_full:
[C---:B------:R-:W-:Y:S01]  /*25a0*/  FSETP.GEU.AND P0, PT, |R5|.reuse, 1.469367938527859385e-39, PT ;  /* 0x001000000500780b */ /* 0x040fe20003f0e200 */
[----:B------:R-:W-:Y:S01]  /*25b0*/  IMAD.MOV.U32 R19, RZ, RZ, 0x1ca00000 ;  /* 0x1ca00000ff137424 */ /* 0x000fe200078e00ff */
        /* <DEDUP_REMOVED lines=8> */
[----:B------:R-:W-:Y:S02]  /*2640*/  MOV R14, 0x1 ;  /* 0x00000001000e7802 */ /* 0x000fe40000000f00 */
        /* <DEDUP_REMOVED lines=12> */
[----:B------:R-:W-:Y:S02]  /*2710*/  MOV R22, R18 ;  /* 0x0000001200167202 */ /* 0x000fe40000000f00 */
[----:B------:R-:W-:Y:S02]  /*2720*/  @!P0 LOP3.LUT R21, R3, 0x7ff00000, RZ, 0xc0, !PT ;  /* 0x7ff0000003158812 */ /* 0x000fe400078ec0ff */
[----:B------:R-:W-:-:S02]  /*2730*/  @!P2 DFMA R8, R8, 2, -R10 ;  /* 0x400000000808a82b */ /* 0x000fc4000000080a */
[----:B------:R-:W-:Y:S02]  /*2740*/  IADD3 R24, R21, -0x1, RZ ;  /* 0xffffffff15187810 */ /* 0x000fe40007ffe0ff */
        /* <DEDUP_REMOVED lines=14> */
[C---:B------:R-:W-:Y:S01]  /*2830*/  ISETP.GE.U32.AND P0, PT, R18.reuse, R7, PT ;  /* 0x000000071200720c */ /* 0x040fe20003f06070 */
[----:B------:R-:W-:-:S03]  /*2840*/  IMAD.IADD R6, R18, 0x1, -R7 ;  /* 0x0000000112067824 */ /* 0x000fc600078e0a07 */
[----:B------:R-:W-:Y:S02]  /*2850*/  SEL R19, R19, 0x63400000, !P0 ;  /* 0x6340000013137807 */ /* 0x000fe40004000000 */
[----:B------:R-:W-:-:S04]  /*2860*/  IMNMX R6, R6, -0x46a00000, !PT ;  /* 0xb960000006067817 */ /* 0x000fc80007800200 */
        /* <DEDUP_REMOVED lines=22> */
.L_x_10241:
        /* <DEDUP_REMOVED lines=16> */
.L_x_10244:
[----:B0-----:R-:W-:Y:S01]  /*2ad0*/  LOP3.LUT R11, R5, 0x80000, RZ, 0xfc, !PT ;  /* 0x00080000050b7812 */ /* 0x001fe200078efcff */
[----:B------:R-:W-:Y:S01]  /*2ae0*/  IMAD.MOV.U32 R10, RZ, RZ, R4 ;  /* 0x000000ffff0a7224 */ /* 0x000fe200078e0004 */
[----:B------:R-:W-:Y:S05]  /*2af0*/  BRA `(.L_x_10242) ;  /* 0x0000002000007947 */ /* 0x000fea0003800000 */
.L_x_10243:
[----:B0-----:R-:W-:Y:S02]  /*2b00*/  LOP3.LUT R11, R7, 0x80000, RZ, 0xfc, !PT ;  /* 0x00080000070b7812 */ /* 0x001fe400078efcff */
[----:B------:R-:W-:-:S02]  /*2b10*/  MOV R10, R6 ;  /* 0x00000006000a7202 */ /* 0x000fc40000000f00 */
.L_x_10242:
[----:B------:R-:W-:Y:S05]  /*2b20*/  BSYNC B3 ;  /* 0x0000000000037941 */ /* 0x000fea0003800000 */
.L_x_10240:
[----:B------:R-:W-:Y:S01]  /*2b30*/  HFMA2.MMA R3, -RZ, RZ, 0, 0 ;  /* 0x00000000ff037435 */ /* 0x000fe200000001ff */
[----:B------:R-:W-:-:S02]  /*2b40*/  MOV R2, R0 ;  /* 0x0000000000027202 */ /* 0x000fc40000000f00 */
[----:B------:R-:W-:Y:S02]  /*2b50*/  MOV R6, R10 ;  /* 0x0000000a00067202 */ /* 0x000fe40000000f00 */
[----:B------:R-:W-:Y:S01]  /*2b60*/  MOV R7, R11 ;  /* 0x0000000b00077202 */ /* 0x000fe20000000f00 */
[----:B------:R-:W-:Y:S06]  /*2b70*/  RET.REL.NODEC R2 `(_ZN2at6native18elementwise_kernelILi128ELi2EZNS0_22gpu_kernel_impl_nocastIZZZNS0_26logit_backward_kernel_cudaERNS_18TensorIteratorBaseERKN3c106ScalarEENKUlvE_clEvENKUlvE_clEvEUlddE_EEvS4_RKT_EUliE_EEviT1_) ;  /* 0xffffd48002007950 */ /* 0x000fec0003c3ffff */
.L_x_10245:
        /* <DEDUP_REMOVED lines=16> */
.L_x_13738:


//--------------------- .text._ZN2at6native27unrolled_elementwise_kernelIZZZNS0_26logit_backward_kernel_cudaERNS_18TensorIteratorBaseERKN3c106ScalarEENKUlvE_clEvENKUlvE_clEvEUlddE_St5arrayIPcLm3EELi4E23TrivialOffsetCalculatorILi2EjESE_ILi1EjENS0_6memory15LoadWithoutCastENSH_16StoreWithoutCastEEEviT_T0_T2_T3_T4_T5_ --------------------------
	.section	.text._ZN2at6native27unrolled_elementwise_kernelIZZZNS0_26logit_backward_kernel_cudaERNS_18TensorIteratorBaseERKN3c106ScalarEENKUlvE_clEvENKUlvE_clEvEUlddE_St5arrayIPcLm3EELi4E23TrivialOffsetCalculatorILi2EjESE_ILi1EjENS0_6memory15LoadWithoutCastENSH_16StoreWithoutCastEEEviT_T0_T2_T3_T4_T5_,"ax",@progbits
	.sectioninfo	@"SHI_REGISTERS=43"
	.align	128
        .global         _ZN2at6native27unrolled_elementwise_kernelIZZZNS0_26logit_backward_kernel_cudaERNS_18TensorIteratorBaseERKN3c106ScalarEENKUlvE_clEvENKUlvE_clEvEUlddE_St5arrayIPcLm3EELi4E23TrivialOffsetCalculatorILi2EjESE_ILi1EjENS0_6memory15LoadWithoutCastENSH_16StoreWithoutCastEEEviT_T0_T2_T3_T4_T5_
        .type           _ZN2at6native27unrolled_elementwise_kernelIZZZNS0_26logit_backward_kernel_cudaERNS_18TensorIteratorBaseERKN3c106ScalarEENKUlvE_clEvENKUlvE_clEvEUlddE_St5arrayIPcLm3EELi4E23TrivialOffsetCalculatorILi2EjESE_ILi1EjENS0_6memory15LoadWithoutCastENSH_16StoreWithoutCastEEEviT_T0_T2_T3_T4_T5_,@function
        .size           _ZN2at6native27unrolled_elementwise_kernelIZZZNS0_26logit_backward_kernel_cudaERNS_18TensorIteratorBaseERKN3c106ScalarEENKUlvE_clEvENKUlvE_clEvEUlddE_St5arrayIPcLm3EELi4E23TrivialOffsetCalculatorILi2EjESE_ILi1EjENS0_6memory15LoadWithoutCastENSH_16StoreWithoutCastEEEviT_T0_T2_T3_T4_T5_,(.L_x_13739 - _ZN2at6native27unrolled_elementwise_kernelIZZZNS0_26logit_backward_kernel_cudaERNS_18TensorIteratorBaseERKN3c106ScalarEENKUlvE_clEvENKUlvE_clEvEUlddE_St5arrayIPcLm3EELi4E23TrivialOffsetCalculatorILi2EjESE_ILi1EjENS0_6memory15LoadWithoutCastENSH_16StoreWithoutCastEEEviT_T0_T2_T3_T4_T5_)
        .other          _ZN2at6native27unrolled_elementwise_kernelIZZZNS0_26logit_backward_kernel_cudaERNS_18TensorIteratorBaseERKN3c106ScalarEENKUlvE_clEvENKUlvE_clEvEUlddE_St5arrayIPcLm3EELi4E23TrivialOffsetCalculatorILi2EjESE_ILi1EjENS0_6memory15LoadWithoutCastENSH_16StoreWithoutCastEEEviT_T0_T2_T3_T4_T5_,@"STO_CUDA_ENTRY STV_DEFAULT"
_ZN2at6native27unrolled_elementwise_kernelIZZZNS0_26logit_backward_kernel_cudaERNS_18TensorIteratorBaseERKN3c106ScalarEENKUlvE_clEvENKUlvE_clEvEUlddE_St5arrayIPcLm3EELi4E23TrivialOffsetCalculatorILi2EjESE_ILi1EjENS0_6memory15LoadWithoutCastENSH_16StoreWithoutCastEEEviT_T0_T2_T3_T4_T5_:
.text._ZN2at6native27unrolled_elementwise_kernelIZZZNS0_26logit_backward_kernel_cudaERNS_18TensorIteratorBaseERKN3c106ScalarEENKUlvE_clEvENKUlvE_clEvEUlddE_St5arrayIPcLm3EELi4E23TrivialOffsetCalculatorILi2EjESE_ILi1EjENS0_6memory15LoadWithoutCastENSH_16StoreWithoutCastEEEviT_T0_T2_T3_T4_T5_:
        /* <DEDUP_REMOVED lines=11> */
[----:B------:R-:W-:Y:S01]  /*00b0*/  @!P1 IMAD R20, R2, 0x200, R5 ;  /* 0x0000020002149824 */ /* 0x000fe200078e0205 */
[----:B------:R-:W-:Y:S01]  /*00c0*/  @!P1 IADD3 R5, R5, 0x80, RZ ;  /* 0x0000008005059810 */ /* 0x000fe20007ffe0ff */
[----:B------:R-:W-:-:S03]  /*00d0*/  @!P1 IMAD.MOV.U32 R21, RZ, RZ, 0x8 ;  /* 0x00000008ff159424 */ /* 0x000fc600078e00ff */
[----:B------:R-:W-:Y:S01]  /*00e0*/  ISETP.GE.AND P0, PT, R5, R4, PT ;  /* 0x000000040500720c */ /* 0x000fe20003f06270 */
[----:B------:R-:W-:-:S04]  /*00f0*/  @!P1 IMAD.WIDE.U32 R10, R20, R21, c[0x0][0x170] ;  /* 0x00005c00140a9625 */ /* 0x000fc800078e0015 */
[----:B------:R-:W-:Y:S01]  /*0100*/  @!P1 IMAD.WIDE.U32 R20, R20, R21, c[0x0][0x178] ;  /* 0x00005e0014149625 */ /* 0x000fe200078e0015 */
[----:B------:R0:W5:Y:S01]  /*0110*/  @!P1 LDG.E.64 R6, [R10.64] ;  /* 0x000000040a069981 */ /* 0x000162000c1e1b00 */
[----:B------:R-:W-:Y:S01]  /*0120*/  CS2R R36, SRZ ;  /* 0x0000000000247805 */ /* 0x000fe2000001ff00 */
[----:B------:R-:W-:Y:S01]  /*0130*/  CS2R R18, SRZ ;  /* 0x0000000000127805 */ /* 0x000fe2000001ff00 */
[----:B------:R-:W-:Y:S01]  /*0140*/  CS2R R16, SRZ ;  /* 0x0000000000107805 */ /* 0x000fe2000001ff00 */
[----:B------:R1:W5:Y:S03]  /*0150*/  @!P1 LDG.E.64 R8, [R20.64] ;  /* 0x0000000414089981 */ /* 0x000366000c1e1b00 */
[----:B------:R-:W-:Y:S01]  /*0160*/  @!P0 IMAD R24, R2, 0x200, R5 ;  /* 0x0000020002188824 */ /* 0x000fe200078e0205 */
[----:B------:R-:W-:Y:S01]  /*0170*/  @!P0 IADD3 R5, R5, 0x80, RZ ;  /* 0x0000008005058810 */ /* 0x000fe20007ffe0ff */
[----:B------:R-:W-:-:S03]  /*0180*/  @!P0 IMAD.MOV.U32 R25, RZ, RZ, 0x8 ;  /* 0x00000008ff198424 */ /* 0x000fc600078e00ff */
[----:B------:R-:W-:Y:S01]  /*0190*/  ISETP.GE.AND P3, PT, R5, R4, PT ;  /* 0x000000040500720c */ /* 0x000fe20003f66270 */
[----:B------:R-:W-:-:S12]  /*01a0*/  @!P0 IMAD.WIDE.U32 R22, R24, R25, c[0x0][0x170] ;  /* 0x00005c0018168625 */ /* 0x000fd800078e0019 */
[----:B------:R-:W-:Y:S01]  /*01b0*/  @!P3 LEA R28, R2, R5, 0x9 ;  /* 0x00000005021cb211 */ /* 0x000fe200078e48ff */
[----:B------:R-:W-:Y:S01]  /*01c0*/  @!P3 IMAD.MOV.U32 R29, RZ, RZ, 0x8 ;  /* 0x00000008ff1db424 */ /* 0x000fe200078e00ff */
[----:B------:R-:W-:Y:S01]  /*01d0*/  @!P3 IADD3 R5, R5, 0x80, RZ ;  /* 0x000000800505b810 */ /* 0x000fe20007ffe0ff */
[----:B------:R2:W5:Y:S03]  /*01e0*/  @!P0 LDG.E.64 R34, [R22.64] ;  /* 0x0000000416228981 */ /* 0x000566000c1e1b00 */
[----:B------:R-:W-:Y:S01]  /*01f0*/  ISETP.GE.AND P2, PT, R5, R4, PT ;  /* 0x000000040500720c */ /* 0x000fe20003f46270 */
[----:B------:R-:W-:Y:S01]  /*0200*/  CS2R R14, SRZ ;  /* 0x00000000000e7805 */ /* 0x000fe2000001ff00 */
[----:B------:R-:W-:Y:S01]  /*0210*/  CS2R R12, SRZ ;  /* 0x00000000000c7805 */ /* 0x000fe2000001ff00 */
[----:B------:R-:W-:-:S04]  /*0220*/  @!P0 IMAD.WIDE.U32 R24, R24, R25, c[0x0][0x178] ;  /* 0x00005e0018188625 */ /* 0x000fc800078e0019 */
[CC--:B------:R-:W-:Y:S01]  /*0230*/  @!P3 IMAD.WIDE.U32 R26, R28.reuse, R29.reuse, c[0x0][0x170] ;  /* 0x00005c001c1ab625 */ /* 0x0c0fe200078e001d */
[----:B------:R3:W5:Y:S03]  /*0240*/  @!P0 LDG.E.64 R36, [R24.64] ;  /* 0x0000000418248981 */ /* 0x000766000c1e1b00 */
[----:B--2---:R-:W-:Y:S01]  /*0250*/  @!P3 IMAD.WIDE.U32 R22, R28, R29, c[0x0][0x178] ;  /* 0x00005e001c16b625 */ /* 0x004fe200078e001d */
[----:B------:R3:W5:Y:S03]  /*0260*/  @!P3 LDG.E.64 R18, [R26.64] ;  /* 0x000000041a12b981 */ /* 0x000766000c1e1b00 */
[----:B------:R-:W-:Y:S01]  /*0270*/  @!P2 IMAD R0, R2, 0x200, R5 ;  /* 0x000002000200a824 */ /* 0x000fe200078e0205 */
[----:B------:R3:W5:Y:S01]  /*0280*/  @!P3 LDG.E.64 R16, [R22.64] ;  /* 0x000000041610b981 */ /* 0x000762000c1e1b00 */
[----:B------:R-:W-:-:S04]  /*0290*/  @!P2 IMAD.MOV.U32 R5, RZ, RZ, 0x8 ;  /* 0x00000008ff05a424 */ /* 0x000fc800078e00ff */
[----:B0-----:R-:W-:-:S04]  /*02a0*/  @!P2 IMAD.WIDE.U32 R10, R0, R5, c[0x0][0x170] ;  /* 0x00005c00000aa625 */ /* 0x001fc800078e0005 */
[----:B-1----:R-:W-:Y:S01]  /*02b0*/  @!P2 IMAD.WIDE.U32 R20, R0, R5, c[0x0][0x178] ;  /* 0x00005e000014a625 */ /* 0x002fe200078e0005 */
[----:B------:R3:W5:Y:S04]  /*02c0*/  @!P2 LDG.E.64 R14, [R10.64] ;  /* 0x000000040a0ea981 */ /* 0x000768000c1e1b00 */
[----:B------:R3:W5:Y:S01]  /*02d0*/  @!P2 LDG.E.64 R12, [R20.64] ;  /* 0x00000004140ca981 */ /* 0x000762000c1e1b00 */
[----:B------:R-:W-:Y:S01]  /*02e0*/  BSSY B0, `(.L_x_10246) ;  /* 0x000001f000007945 */ /* 0x000fe20003800000 */
[----:B------:R-:W-:Y:S05]  /*02f0*/  @P1 BRA `(.L_x_10247) ;  /* 0x000001d000001947 */ /* 0x000fea0003800000 */
[----:B-----5:R-:W0:Y:S01]  /*0300*/  DSETP.GT.AND P0, PT, R8, 1, PT ;  /* 0x3ff000000800742a */ /* 0x020e220003f04000 */
[----:B---3--:R-:W-:Y:S01]  /*0310*/  IMAD.MOV.U32 R10, RZ, RZ, 0x0 ;  /* 0x00000000ff0a7424 */ /* 0x008fe200078e00ff */
[----:B------:R-:W-:-:S04]  /*0320*/  MOV R11, 0x7ff80000 ;  /* 0x7ff80000000b7802 */ /* 0x000fc80000000f00 */
[----:B0-----:R-:W0:-:S14]  /*0330*/  DSETP.LT.OR P0, PT, R8, RZ, P0 ;  /* 0x000000ff0800722a */ /* 0x001e1c0000701400 */
        /* <DEDUP_REMOVED lines=21> */
[----:B------:R-:W-:Y:S05]  /*0490*/  CALL.REL.NOINC `($__internal_9_$__cuda_sm20_div_rn_f64_full) ;  /* 0x000008b000007944 */ /* 0x000fea0003c00000 */
[----:B------:R-:W-:Y:S02]  /*04a0*/  IMAD.MOV.U32 R10, RZ, RZ, R20 ;  /* 0x000000ffff0a7224 */ /* 0x000fe400078e0014 */
[----:B------:R-:W-:Y:S02]  /*04b0*/  IMAD.MOV.U32 R11, RZ, RZ, R21 ;  /* 0x000000ffff0b7224 */ /* 0x000fe400078e0015 */
.L_x_10248:
[----:B------:R-:W-:Y:S05]  /*04c0*/  BSYNC B1 ;  /* 0x0000000000017941 */ /* 0x000fea0003800000 */
.L_x_10247:
[----:B------:R-:W-:Y:S05]  /*04d0*/  BSYNC B0 ;  /* 0x0000000000007941 */ /* 0x000fea0003800000 */
.L_x_10246:
[----:B------:R-:W-:Y:S01]  /*04e0*/  IADD3 R5, R3, 0x80, RZ ;  /* 0x0000008003057810 */ /* 0x000fe20007ffe0ff */
[----:B------:R-:W-:Y:S03]  /*04f0*/  BSSY B0, `(.L_x_10249) ;  /* 0x0000022000007945 */ /* 0x000fe60003800000 */
[----:B------:R-:W-:-:S13]  /*0500*/  ISETP.GE.AND P0, PT, R5, R4, PT ;  /* 0x000000040500720c */ /* 0x000fda0003f06270 */
[----:B------:R-:W-:Y:S05]  /*0510*/  @P0 BRA `(.L_x_10250) ;  /* 0x000001f000000947 */ /* 0x000fea0003800000 */
[----:B-----5:R-:W2:Y:S01]  /*0520*/  DSETP.GT.AND P0, PT, R36, 1, PT ;  /* 0x3ff000002400742a */ /* 0x020ea20003f04000 */
[----:B------:R-:W-:Y:S01]  /*0530*/  MOV R8, 0x0 ;  /* 0x0000000000087802 */ /* 0x000fe20000000f00 */
[----:B------:R-:W-:-:S04]  /*0540*/  IMAD.MOV.U32 R9, RZ, RZ, 0x7ff80000 ;  /* 0x7ff80000ff097424 */ /* 0x000fc800078e00ff */
[----:B--2---:R-:W2:-:S14]  /*0550*/  DSETP.LT.OR P0, PT, R36, RZ, P0 ;  /* 0x000000ff2400722a */ /* 0x004e9c0000701400 */
[----:B--2---:R-:W-:Y:S05]  /*0560*/  @P0 BRA `(.L_x_10250) ;  /* 0x000001a000000947 */ /* 0x004fea0003800000 */
[----:B------:R-:W2:Y:S01]  /*0570*/  DADD R6, -R36, 1 ;  /* 0x3ff0000024067429 */ /* 0x000ea20000000100 */
[----:B------:R-:W-:Y:S01]  /*0580*/  FSETP.GEU.AND P2, PT, |R35|, 6.5827683646048100446e-37, PT ;  /* 0x036000002300780b */ /* 0x000fe20003f4e200 */
[----:B------:R-:W-:Y:S04]  /*0590*/  BSSY B1, `(.L_x_10250) ;  /* 0x0000017000017945 */ /* 0x000fe80003800000 */
[----:B--2---:R2:W4:Y:S02]  /*05a0*/  DMUL R36, R6, R36 ;  /* 0x0000002406247228 */ /* 0x0045240000000000 */
[----:B--2---:R-:W-:-:S04]  /*05b0*/  IMAD.MOV.U32 R6, RZ, RZ, 0x1 ;  /* 0x00000001ff067424 */ /* 0x004fc800078e00ff */
[----:B----4-:R-:W2:Y:S02]  /*05c0*/  MUFU.RCP64H R7, R37 ;  /* 0x0000002500077308 */ /* 0x010ea40000001800 */
[----:B--2---:R-:W2:-:S06]  /*05d0*/  DFMA R8, -R36, R6, 1 ;  /* 0x3ff000002408742b */ /* 0x004e8c0000000106 */
[----:B--2---:R-:W2:-:S06]  /*05e0*/  DFMA R8, R8, R8, R8 ;  /* 0x000000080808722b */ /* 0x004e8c0000000008 */
[----:B--2---:R-:W2:-:S06]  /*05f0*/  DFMA R8, R6, R8, R6 ;  /* 0x000000080608722b */ /* 0x004e8c0000000006 */
[----:B--2---:R-:W2:-:S06]  /*0600*/  DFMA R6, -R36, R8, 1 ;  /* 0x3ff000002406742b */ /* 0x004e8c0000000108 */
[----:B--2---:R-:W2:-:S06]  /*0610*/  DFMA R6, R8, R6, R8 ;  /* 0x000000060806722b */ /* 0x004e8c0000000008 */
[----:B--2---:R-:W2:-:S06]  /*0620*/  DMUL R8, R6, R34 ;  /* 0x0000002206087228 */ /* 0x004e8c0000000000 */
[----:B--23--:R-:W2:-:S06]  /*0630*/  DFMA R20, -R36, R8, R34 ;  /* 0x000000082414722b */ /* 0x00ce8c0000000122 */
[----:B--2---:R-:W2:-:S10]  /*0640*/  DFMA R8, R6, R20, R8 ;  /* 0x000000140608722b */ /* 0x004e940000000008 */
[----:B--2---:R-:W-:-:S05]  /*0650*/  FFMA R0, RZ, R37, R9 ;  /* 0x00000025ff007223 */ /* 0x004fca0000000009 */
[----:B------:R-:W-:-:S13]  /*0660*/  FSETP.GT.AND P0, PT, |R0|, 1.469367938527859385e-39, PT ;  /* 0x001000000000780b */ /* 0x000fda0003f04200 */
[----:B------:R-:W-:Y:S05]  /*0670*/  @P0 BRA P2, `(.L_x_10251) ;  /* 0x0000008000000947 */ /* 0x000fea0001000000 */
[----:B------:R-:W-:Y:S01]  /*0680*/  IMAD.MOV.U32 R6, RZ, RZ, R34 ;  /* 0x000000ffff067224 */ /* 0x000fe200078e0022 */
[----:B------:R-:W-:Y:S01]  /*0690*/  MOV R23, R37 ;  /* 0x0000002500177202 */ /* 0x000fe20000000f00 */
[----:B------:R-:W-:Y:S01]  /*06a0*/  IMAD.MOV.U32 R7, RZ, RZ, R35 ;  /* 0x000000ffff077224 */ /* 0x000fe200078e0023 */
[----:B------:R-:W-:Y:S01]  /*06b0*/  MOV R0, 0x6e0 ;  /* 0x000006e000007802 */ /* 0x000fe20000000f00 */
[----:B------:R-:W-:Y:S02]  /*06c0*/  IMAD.MOV.U32 R22, RZ, RZ, R36 ;  /* 0x000000ffff167224 */ /* 0x000fe400078e0024 */
[----:B01----:R-:W-:Y:S05]  /*06d0*/  CALL.REL.NOINC `($__internal_9_$__cuda_sm20_div_rn_f64_full) ;  /* 0x0000067000007944 */ /* 0x003fea0003c00000 */
[----:B------:R-:W-:Y:S02]  /*06e0*/  IMAD.MOV.U32 R8, RZ, RZ, R20 ;  /* 0x000000ffff087224 */ /* 0x000fe400078e0014 */
[----:B------:R-:W-:Y:S02]  /*06f0*/  IMAD.MOV.U32 R9, RZ, RZ, R21 ;  /* 0x000000ffff097224 */ /* 0x000fe400078e0015 */
.L_x_10251:
[----:B------:R-:W-:Y:S05]  /*0700*/  BSYNC B1 ;  /* 0x0000000000017941 */ /* 0x000fea0003800000 */
.L_x_10250:
[----:B------:R-:W-:Y:S05]  /*0710*/  BSYNC B0 ;  /* 0x0000000000007941 */ /* 0x000fea0003800000 */
.L_x_10249:
[----:B-----5:R-:W-:Y:S01]  /*0720*/  IADD3 R7, R3, 0x100, RZ ;  /* 0x0000010003077810 */ /* 0x020fe20007ffe0ff */
[----:B------:R-:W-:Y:S03]  /*0730*/  BSSY B0, `(.L_x_10252) ;  /* 0x0000022000007945 */ /* 0x000fe60003800000 */
[----:B------:R-:W-:-:S13]  /*0740*/  ISETP.GE.AND P0, PT, R7, R4, PT ;  /* 0x000000040700720c */ /* 0x000fda0003f06270 */
[----:B------:R-:W-:Y:S05]  /*0750*/  @P0 BRA `(.L_x_10253) ;  /* 0x000001f000000947 */ /* 0x000fea0003800000 */
[----:B------:R-:W2:Y:S01]  /*0760*/  DSETP.GT.AND P0, PT, R16, 1, PT ;  /* 0x3ff000001000742a */ /* 0x000ea20003f04000 */
[----:B------:R-:W-:Y:S02]  /*0770*/  IMAD.MOV.U32 R34, RZ, RZ, 0x0 ;  /* 0x00000000ff227424 */ /* 0x000fe400078e00ff */
[----:B------:R-:W-:-:S03]  /*0780*/  IMAD.MOV.U32 R35, RZ, RZ, 0x7ff80000 ;  /* 0x7ff80000ff237424 */ /* 0x000fc600078e00ff */
        /* <DEDUP_REMOVED lines=8> */
[----:B--23--:R-:W2:-:S06]  /*0810*/  DFMA R20, -R16, R6, 1 ;  /* 0x3ff000001014742b */ /* 0x00ce8c0000000106 */
[----:B--2---:R-:W2:-:S06]  /*0820*/  DFMA R20, R20, R20, R20 ;  /* 0x000000141414722b */ /* 0x004e8c0000000014 */
[----:B--2---:R-:W2:-:S06]  /*0830*/  DFMA R20, R6, R20, R6 ;  /* 0x000000140614722b */ /* 0x004e8c0000000006 */
[----:B--2---:R-:W2:-:S06]  /*0840*/  DFMA R6, -R16, R20, 1 ;  /* 0x3ff000001006742b */ /* 0x004e8c0000000114 */
[----:B--2---:R-:W2:-:S06]  /*0850*/  DFMA R6, R20, R6, R20 ;  /* 0x000000061406722b */ /* 0x004e8c0000000014 */
[----:B--2---:R-:W2:-:S06]  /*0860*/  DMUL R20, R6, R18 ;  /* 0x0000001206147228 */ /* 0x004e8c0000000000 */
[----:B--2---:R-:W2:-:S06]  /*0870*/  DFMA R22, -R16, R20, R18 ;  /* 0x000000141016722b */ /* 0x004e8c0000000112 */
[----:B--2---:R-:W2:-:S10]  /*0880*/  DFMA R34, R6, R22, R20 ;  /* 0x000000160622722b */ /* 0x004e940000000014 */
[----:B--2---:R-:W-:-:S05]  /*0890*/  FFMA R0, RZ, R17, R35 ;  /* 0x00000011ff007223 */ /* 0x004fca0000000023 */
[----:B------:R-:W-:-:S13]  /*08a0*/  FSETP.GT.AND P0, PT, |R0|, 1.469367938527859385e-39, PT ;  /* 0x001000000000780b */ /* 0x000fda0003f04200 */
[----:B------:R-:W-:Y:S05]  /*08b0*/  @P0 BRA P2, `(.L_x_10254) ;  /* 0x0000008000000947 */ /* 0x000fea0001000000 */
[----:B------:R-:W-:Y:S01]  /*08c0*/  MOV R6, R18 ;  /* 0x0000001200067202 */ /* 0x000fe20000000f00 */
[----:B------:R-:W-:Y:S01]  /*08d0*/  IMAD.MOV.U32 R7, RZ, RZ, R19 ;  /* 0x000000ffff077224 */ /* 0x000fe200078e0013 */
[----:B------:R-:W-:Y:S01]  /*08e0*/  MOV R0, 0x920 ;  /* 0x0000092000007802 */ /* 0x000fe20000000f00 */
[----:B------:R-:W-:Y:S02]  /*08f0*/  IMAD.MOV.U32 R22, RZ, RZ, R16 ;  /* 0x000000ffff167224 */ /* 0x000fe400078e0010 */
[----:B------:R-:W-:Y:S02]  /*0900*/  IMAD.MOV.U32 R23, RZ, RZ, R17 ;  /* 0x000000ffff177224 */ /* 0x000fe400078e0011 */
[----:B01----:R-:W-:Y:S05]  /*0910*/  CALL.REL.NOINC `($__internal_9_$__cuda_sm20_div_rn_f64_full) ;  /* 0x0000043000007944 */ /* 0x003fea0003c00000 */
[----:B------:R-:W-:Y:S02]  /*0920*/  IMAD.MOV.U32 R34, RZ, RZ, R20 ;  /* 0x000000ffff227224 */ /* 0x000fe400078e0014 */
[----:B------:R-:W-:Y:S02]  /*0930*/  IMAD.MOV.U32 R35, RZ, RZ, R21 ;  /* 0x000000ffff237224 */ /* 0x000fe400078e0015 */
.L_x_10254:
[----:B------:R-:W-:Y:S05]  /*0940*/  BSYNC B1 ;  /* 0x0000000000017941 */ /* 0x000fea0003800000 */
.L_x_10253:
[----:B------:R-:W-:Y:S05]  /*0950*/  BSYNC B0 ;  /* 0x0000000000007941 */ /* 0x000fea0003800000 */
.L_x_10252:
[----:B------:R-:W-:Y:S01]  /*0960*/  IADD3 R7, R3, 0x180, RZ ;  /* 0x0000018003077810 */ /* 0x000fe20007ffe0ff */
[----:B------:R-:W-:Y:S03]  /*0970*/  BSSY B0, `(.L_x_10255) ;  /* 0x0000022000007945 */ /* 0x000fe60003800000 */
[----:B------:R-:W-:-:S13]  /*0980*/  ISETP.GE.AND P0, PT, R7, R4, PT ;  /* 0x000000040700720c */ /* 0x000fda0003f06270 */
[----:B------:R-:W-:Y:S05]  /*0990*/  @P0 BRA `(.L_x_10256) ;  /* 0x000001f000000947 */ /* 0x000fea0003800000 */
[----:B------:R-:W2:Y:S01]  /*09a0*/  DSETP.GT.AND P0, PT, R12, 1, PT ;  /* 0x3ff000000c00742a */ /* 0x000ea20003f04000 */
        /* <DEDUP_REMOVED lines=21> */
[----:B------:R-:W-:Y:S01]  /*0b00*/  IMAD.MOV.U32 R6, RZ, RZ, R14 ;  /* 0x000000ffff067224 */ /* 0x000fe200078e000e */
[----:B---3--:R-:W-:Y:S01]  /*0b10*/  MOV R23, R19 ;  /* 0x0000001300177202 */ /* 0x008fe20000000f00 */
[----:B------:R-:W-:Y:S01]  /*0b20*/  IMAD.MOV.U32 R7, RZ, RZ, R15 ;  /* 0x000000ffff077224 */ /* 0x000fe200078e000f */
[----:B------:R-:W-:Y:S01]  /*0b30*/  MOV R0, 0xb60 ;  /* 0x00000b6000007802 */ /* 0x000fe20000000f00 */
[----:B------:R-:W-:Y:S02]  /*0b40*/  IMAD.MOV.U32 R22, RZ, RZ, R18 ;  /* 0x000000ffff167224 */ /* 0x000fe400078e0012 */
[----:B01----:R-:W-:Y:S05]  /*0b50*/  CALL.REL.NOINC `($__internal_9_$__cuda_sm20_div_rn_f64_full) ;  /* 0x000001f000007944 */ /* 0x003fea0003c00000 */
[----:B------:R-:W-:Y:S02]  /*0b60*/  IMAD.MOV.U32 R16, RZ, RZ, R20 ;  /* 0x000000ffff107224 */ /* 0x000fe400078e0014 */
[----:B------:R-:W-:Y:S02]  /*0b70*/  IMAD.MOV.U32 R17, RZ, RZ, R21 ;  /* 0x000000ffff117224 */ /* 0x000fe400078e0015 */
.L_x_10257:
[----:B------:R-:W-:Y:S05]  /*0b80*/  BSYNC B1 ;  /* 0x0000000000017941 */ /* 0x000fea0003800000 */
.L_x_10256:
[----:B------:R-:W-:Y:S05]  /*0b90*/  BSYNC B0 ;  /* 0x0000000000007941 */ /* 0x000fea0003800000 */
.L_x_10255:
[----:B------:R-:W2:Y:S01]  /*0ba0*/  @!P1 S2R R7, SR_TID.X ;  /* 0x0000000000079919 */ /* 0x000ea20000002100 */
[----:B------:R-:W-:Y:S01]  /*0bb0*/  @!P1 IMAD.MOV.U32 R3, RZ, RZ, R5 ;  /* 0x000000ffff039224 */ /* 0x000fe200078e0005 */
[----:B------:R-:W-:Y:S01]  /*0bc0*/  BSSY B0, `(.L_x_10258) ;  /* 0x0000011000007945 */ /* 0x000fe20003800000 */
[----:B------:R-:W-:-:S03]  /*0bd0*/  @!P1 IMAD.MOV.U32 R5, RZ, RZ, 0x8 ;  /* 0x00000008ff059424 */ /* 0x000fc600078e00ff */
[----:B------:R-:W-:Y:S01]  /*0be0*/  ISETP.GE.AND P0, PT, R3, R4, PT ;  /* 0x000000040300720c */ /* 0x000fe20003f06270 */
[----:B--2---:R-:W-:-:S04]  /*0bf0*/  @!P1 IMAD R6, R2, 0x200, R7 ;  /* 0x0000020002069824 */ /* 0x004fc800078e0207 */
[----:B------:R-:W-:-:S05]  /*0c00*/  @!P1 IMAD.WIDE.U32 R6, R6, R5, c[0x0][0x168] ;  /* 0x00005a0006069625 */ /* 0x000fca00078e0005 */
[----:B------:R2:W-:Y:S03]  /*0c10*/  @!P1 STG.E.64 [R6.64], R10 ;  /* 0x0000000a06009986 */ /* 0x0005e6000c101b04 */
[----:B------:R-:W-:Y:S05]  /*0c20*/  @P0 BRA `(.L_x_10259) ;  /* 0x000000a000000947 */ /* 0x000fea0003800000 */
[----:B--2---:R-:W-:Y:S01]  /*0c30*/  LEA R6, R2, R3, 0x9 ;  /* 0x0000000302067211 */ /* 0x004fe200078e48ff */
[----:B---3--:R-:W-:Y:S01]  /*0c40*/  IMAD.MOV.U32 R11, RZ, RZ, 0x8 ;  /* 0x00000008ff0b7424 */ /* 0x008fe200078e00ff */
[----:B------:R-:W-:-:S03]  /*0c50*/  IADD3 R3, R3, 0x80, RZ ;  /* 0x0000008003037810 */ /* 0x000fc60007ffe0ff */
[----:B------:R-:W-:Y:S01]  /*0c60*/  IMAD.WIDE.U32 R6, R6, R11, c[0x0][0x168] ;  /* 0x00005a0006067625 */ /* 0x000fe200078e000b */
[----:B------:R-:W-:-:S04]  /*0c70*/  ISETP.GE.AND P0, PT, R3, R4, PT ;  /* 0x000000040300720c */ /* 0x000fc80003f06270 */
[----:B------:R2:W-:Y:S09]  /*0c80*/  STG.E.64 [R6.64], R8 ;  /* 0x0000000806007986 */ /* 0x0005f2000c101b04 */
[----:B------:R-:W-:Y:S01]  /*0c90*/  @!P0 IMAD R10, R2, 0x200, R3 ;  /* 0x00000200020a8824 */ /* 0x000fe200078e0203 */
[----:B------:R-:W-:-:S03]  /*0ca0*/  @!P0 IADD3 R3, R3, 0x80, RZ ;  /* 0x0000008003038810 */ /* 0x000fc60007ffe0ff */
[----:B------:R-:W-:-:S05]  /*0cb0*/  @!P0 IMAD.WIDE.U32 R10, R10, R11, c[0x0][0x168] ;  /* 0x00005a000a0a8625 */ /* 0x000fca00078e000b */
[----:B------:R2:W-:Y:S02]  /*0cc0*/  @!P0 STG.E.64 [R10.64], R34 ;  /* 0x000000220a008986 */ /* 0x0005e4000c101b04 */
.L_x_10259:
[----:B------:R-:W-:Y:S05]  /*0cd0*/  BSYNC B0 ;  /* 0x0000000000007941 */ /* 0x000fea0003800000 */
.L_x_10258:
[----:B------:R-:W-:-:S13]  /*0ce0*/  ISETP.GE.AND P0, PT, R3, R4, PT ;  /* 0x000000040300720c */ /* 0x000fda0003f06270 */
[----:B------:R-:W-:Y:S05]  /*0cf0*/  @P0 EXIT ;  /* 0x000000000000094d */ /* 0x000fea0003800000 */
[----:B------:R-:W-:Y:S02]  /*0d00*/  IMAD R2, R2, 0x200, R3 ;  /* 0x0000020002027824 */ /* 0x000fe400078e0203 */
[----:B------:R-:W-:-:S04]  /*0d10*/  IMAD.MOV.U32 R3, RZ, RZ, 0x8 ;  /* 0x00000008ff037424 */ /* 0x000fc800078e00ff */
[----:B------:R-:W-:-:S05]  /*0d20*/  IMAD.WIDE.U32 R2, R2, R3, c[0x0][0x168] ;  /* 0x00005a0002027625 */ /* 0x000fca00078e0003 */
[----:B------:R-:W-:Y:S01]  /*0d30*/  STG.E.64 [R2.64], R16 ;  /* 0x0000001002007986 */ /* 0x000fe2000c101b04 */
[----:B------:R-:W-:Y:S05]  /*0d40*/  EXIT ;  /* 0x000000000000794d */ /* 0x000fea0003800000 */
        .weak           $__internal_9_$__cuda_sm20_div_rn_f64_full
        .type           $__internal_9_$__cuda_sm20_div_rn_f64_full,@function
        .size           $__internal_9_$__cuda_sm20_div_rn_f64_full,(.L_x_13739 - $__internal_9_$__cuda_sm20_div_rn_f64_full)
$__internal_9_$__cuda_sm20_div_rn_f64_full:
[C---:B------:R-:W-:Y:S01]  /*0d50*/  FSETP.GEU.AND P0, PT, |R23|.reuse, 1.469367938527859385e-39, PT ;  /* 0x001000001700780b */ /* 0x040fe20003f0e200 */
[----:B------:R-:W-:Y:S01]  /*0d60*/  IMAD.MOV.U32 R25, RZ, RZ, R7 ;  /* 0x000000ffff197224 */ /* 0x000fe200078e0007 */
[----:B------:R-:W-:Y:S01]  /*0d70*/  LOP3.LUT R20, R23, 0x800fffff, RZ, 0xc0, !PT ;  /* 0x800fffff17147812 */ /* 0x000fe200078ec0ff */
[----:B------:R-:W-:Y:S01]  /*0d80*/  IMAD.MOV.U32 R38, RZ, RZ, 0x1 ;  /* 0x00000001ff267424 */ /* 0x000fe200078e00ff */
[----:B------:R-:W-:Y:S01]  /*0d90*/  MOV R24, R6 ;  /* 0x0000000600187202 */ /* 0x000fe20000000f00 */
[----:B------:R-:W-:Y:S01]  /*0da0*/  BSSY B2, `(.L_x_10260) ;  /* 0x0000056000027945 */ /* 0x000fe20003800000 */
[C---:B------:R-:W-:Y:S02]  /*0db0*/  FSETP.GEU.AND P3, PT, |R25|.reuse, 1.469367938527859385e-39, PT ;  /* 0x001000001900780b */ /* 0x040fe40003f6e200 */
[----:B------:R-:W-:Y:S01]  /*0dc0*/  LOP3.LUT R21, R20, 0x3ff00000, RZ, 0xfc, !PT ;  /* 0x3ff0000014157812 */ /* 0x000fe200078efcff */
[----:B------:R-:W-:Y:S01]  /*0dd0*/  IMAD.MOV.U32 R20, RZ, RZ, R22 ;  /* 0x000000ffff147224 */ /* 0x000fe200078e0016 */
[----:B------:R-:W-:Y:S01]  /*0de0*/  LOP3.LUT R6, R25, 0x7ff00000, RZ, 0xc0, !PT ;  /* 0x7ff0000019067812 */ /* 0x000fe200078ec0ff */
[----:B------:R-:W-:Y:S01]  /*0df0*/  IMAD.MOV.U32 R26, RZ, RZ, R24 ;  /* 0x000000ffff1a7224 */ /* 0x000fe200078e0018 */
[----:B------:R-:W-:Y:S01]  /*0e00*/  LOP3.LUT R33, R23, 0x7ff00000, RZ, 0xc0, !PT ;  /* 0x7ff0000017217812 */ /* 0x000fe200078ec0ff */
[----:B------:R-:W0:-:S03]  /*0e10*/  @!P0 DMUL R20, R22, 8.98846567431157953865e+307 ;  /* 0x7fe0000016148828 */ /* 0x000e060000000000 */
[----:B------:R-:W-:-:S03]  /*0e20*/  ISETP.GE.U32.AND P2, PT, R6, R33, PT ;  /* 0x000000210600720c */ /* 0x000fc60003f46070 */
[----:B------:R-:W-:Y:S01]  /*0e30*/  @!P3 LOP3.LUT R7, R23, 0x7ff00000, RZ, 0xc0, !PT ;  /* 0x7ff000001707b812 */ /* 0x000fe200078ec0ff */
[----:B0-----:R-:W0:Y:S01]  /*0e40*/  MUFU.RCP64H R39, R21 ;  /* 0x0000001500277308 */ /* 0x001e220000001800 */
[----:B------:R-:W-:Y:S02]  /*0e50*/  @!P3 IMAD.MOV.U32 R30, RZ, RZ, RZ ;  /* 0x000000ffff1eb224 */ /* 0x000fe400078e00ff */
        /* <DEDUP_REMOVED lines=9> */
[----:B------:R-:W1:-:S04]  /*0ef0*/  @!P3 DFMA R26, R26, 2, -R30 ;  /* 0x400000001a1ab82b */ /* 0x000e48000000081e */
[----:B0-----:R0:W2:Y:S02]  /*0f00*/  DFMA R28, R38, R28, R38 ;  /* 0x0000001c261c722b */ /* 0x0010a40000000026 */
[----:B0-----:R-:W-:Y:S01]  /*0f10*/  MOV R38, R6 ;  /* 0x0000000600267202 */ /* 0x001fe20000000f00 */
[----:B------:R-:W-:Y:S01]  /*0f20*/  IMAD.MOV.U32 R39, RZ, RZ, R33 ;  /* 0x000000ffff277224 */ /* 0x000fe200078e0021 */
[----:B------:R-:W-:Y:S02]  /*0f30*/  @!P0 LOP3.LUT R39, R21, 0x7ff00000, RZ, 0xc0, !PT ;  /* 0x7ff0000015278812 */ /* 0x000fe400078ec0ff */
[----:B-1----:R-:W-:Y:S01]  /*0f40*/  @!P3 LOP3.LUT R38, R27, 0x7ff00000, RZ, 0xc0, !PT ;  /* 0x7ff000001b26b812 */ /* 0x002fe200078ec0ff */
[----:B--2---:R-:W0:Y:S01]  /*0f50*/  DFMA R30, R28, -R20, 1 ;  /* 0x3ff000001c1e742b */ /* 0x004e220000000814 */
[----:B------:R-:W-:Y:S02]  /*0f60*/  IADD3 R40, R39, -0x1, RZ ;  /* 0xffffffff27287810 */ /* 0x000fe40007ffe0ff */
        /* <DEDUP_REMOVED lines=8> */
[----:B------:R-:W-:-:S04]  /*0ff0*/  LOP3.LUT R25, R23, 0x7ff00000, RZ, 0xc0, !PT ;  /* 0x7ff0000017197812 */ /* 0x000fc800078ec0ff */
[C---:B------:R-:W-:Y:S01]  /*1000*/  ISETP.GE.U32.AND P0, PT, R6.reuse, R25, PT ;  /* 0x000000190600720c */ /* 0x040fe20003f06070 */
[----:B------:R-:W-:-:S03]  /*1010*/  IMAD.IADD R24, R6, 0x1, -R25 ;  /* 0x0000000106187824 */ /* 0x000fc600078e0a19 */
[----:B------:R-:W-:Y:S02]  /*1020*/  SEL R7, R7, 0x63400000, !P0 ;  /* 0x6340000007077807 */ /* 0x000fe40004000000 */
[----:B------:R-:W-:-:S04]  /*1030*/  IMNMX R24, R24, -0x46a00000, !PT ;  /* 0xb960000018187817 */ /* 0x000fc80007800200 */
[----:B------:R-:W-:-:S05]  /*1040*/  IMNMX R24, R24, 0x46a00000, PT ;  /* 0x46a0000018187817 */ /* 0x000fca0003800200 */
[----:B0-----:R-:W-:Y:S02]  /*1050*/  IMAD.IADD R28, R24, 0x1, -R7 ;  /* 0x00000001181c7824 */ /* 0x001fe400078e0a07 */
[----:B------:R-:W-:-:S03]  /*1060*/  IMAD.MOV.U32 R24, RZ, RZ, RZ ;  /* 0x000000ffff187224 */ /* 0x000fc600078e00ff */
        /* <DEDUP_REMOVED lines=12> */
[----:B------:R-:W-:-:S06]  /*1130*/  IMAD.MOV.U32 R20, RZ, RZ, RZ ;  /* 0x000000ffff147224 */ /* 0x000fcc00078e00ff */
[----:B------:R-:W1:-:S03]  /*1140*/  DFMA R20, R6, -R20, R32 ;  /* 0x800000140614722b */ /* 0x000e460000000020 */
[----:B0-----:R-:W-:-:S03]  /*1150*/  LOP3.LUT R23, R25, R23, RZ, 0x3c, !PT ;  /* 0x0000001719177212 */ /* 0x001fc600078e3cff */
[----:B-1----:R-:W-:-:S04]  /*1160*/  IADD3 R20, -R28, -0x43300000, RZ ;  /* 0xbcd000001c147810 */ /* 0x002fc80007ffe1ff */
[----:B------:R-:W-:-:S04]  /*1170*/  FSETP.NEU.AND P0, PT, |R21|, R20, PT ;  /* 0x000000141500720b */ /* 0x000fc80003f0d200 */
[----:B------:R-:W-:Y:S02]  /*1180*/  FSEL R6, R24, R6, !P0 ;  /* 0x0000000618067208 */ /* 0x000fe40004000000 */
[----:B------:R-:W-:Y:S01]  /*1190*/  FSEL R7, R23, R7, !P0 ;  /* 0x0000000717077208 */ /* 0x000fe20004000000 */
[----:B------:R-:W-:Y:S05]  /*11a0*/  BRA `(.L_x_10262) ;  /* 0x0000015000007947 */ /* 0x000fea0003800000 */
.L_x_10261:
[----:B------:R-:W2:-:S14]  /*11b0*/  DSETP.NAN.AND P0, PT, R24, R24, PT ;  /* 0x000000181800722a */ /* 0x000e9c0003f08000 */
[----:B--2---:R-:W-:Y:S05]  /*11c0*/  @P0 BRA `(.L_x_10263) ;  /* 0x0000011000000947 */ /* 0x004fea0003800000 */
[----:B------:R-:W2:-:S14]  /*11d0*/  DSETP.NAN.AND P0, PT, R22, R22, PT ;  /* 0x000000161600722a */ /* 0x000e9c0003f08000 */
[----:B--2---:R-:W-:Y:S05]  /*11e0*/  @P0 BRA `(.L_x_10264) ;  /* 0x000000c000000947 */ /* 0x004fea0003800000 */
[----:B------:R-:W-:Y:S01]  /*11f0*/  ISETP.NE.AND P0, PT, R38, R39, PT ;  /* 0x000000272600720c */ /* 0x000fe20003f05270 */
[----:B------:R-:W-:Y:S02]  /*1200*/  IMAD.MOV.U32 R6, RZ, RZ, 0x0 ;  /* 0x00000000ff067424 */ /* 0x000fe400078e00ff */
[----:B------:R-:W-:-:S10]  /*1210*/  IMAD.MOV.U32 R7, RZ, RZ, -0x80000 ;  /* 0xfff80000ff077424 */ /* 0x000fd400078e00ff */
[----:B------:R-:W-:Y:S05]  /*1220*/  @!P0 BRA `(.L_x_10262) ;  /* 0x000000d000008947 */ /* 0x000fea0003800000 */
[----:B------:R-:W-:Y:S02]  /*1230*/  ISETP.NE.AND P0, PT, R38, 0x7ff00000, PT ;  /* 0x7ff000002600780c */ /* 0x000fe40003f05270 */
[----:B------:R-:W-:Y:S02]  /*1240*/  LOP3.LUT R7, R25, 0x80000000, R23, 0x48, !PT ;  /* 0x8000000019077812 */ /* 0x000fe400078e4817 */
[----:B------:R-:W-:-:S13]  /*1250*/  ISETP.EQ.OR P0, PT, R39, RZ, !P0 ;  /* 0x000000ff2700720c */ /* 0x000fda0004702670 */
[----:B------:R-:W-:Y:S02]  /*1260*/  @P0 LOP3.LUT R20, R7, 0x7ff00000, RZ, 0xfc, !PT ;  /* 0x7ff0000007140812 */ /* 0x000fe400078efcff */
[----:B------:R-:W-:Y:S01]  /*1270*/  @!P0 MOV R6, RZ ;  /* 0x000000ff00068202 */ /* 0x000fe20000000f00 */
[----:B------:R-:W-:Y:S02]  /*1280*/  @P0 IMAD.MOV.U32 R6, RZ, RZ, RZ ;  /* 0x000000ffff060224 */ /* 0x000fe400078e00ff */
[----:B------:R-:W-:Y:S01]  /*1290*/  @P0 IMAD.MOV.U32 R7, RZ, RZ, R20 ;  /* 0x000000ffff070224 */ /* 0x000fe200078e0014 */
[----:B------:R-:W-:Y:S05]  /*12a0*/  BRA `(.L_x_10262) ;  /* 0x0000005000007947 */ /* 0x000fea0003800000 */
.L_x_10264:
[----:B------:R-:W-:Y:S01]  /*12b0*/  LOP3.LUT R7, R23, 0x80000, RZ, 0xfc, !PT ;  /* 0x0008000017077812 */ /* 0x000fe200078efcff */
[----:B------:R-:W-:Y:S01]  /*12c0*/  IMAD.MOV.U32 R6, RZ, RZ, R22 ;  /* 0x000000ffff067224 */ /* 0x000fe200078e0016 */
[----:B------:R-:W-:Y:S05]  /*12d0*/  BRA `(.L_x_10262) ;  /* 0x0000002000007947 */ /* 0x000fea0003800000 */
.L_x_10263:
[----:B------:R-:W-:Y:S01]  /*12e0*/  LOP3.LUT R7, R25, 0x80000, RZ, 0xfc, !PT ;  /* 0x0008000019077812 */ /* 0x000fe200078efcff */
[----:B------:R-:W-:Y:S02]  /*12f0*/  IMAD.MOV.U32 R6, RZ, RZ, R24 ;  /* 0x000000ffff067224 */ /* 0x000fe400078e0018 */
.L_x_10262:
[----:B------:R-:W-:Y:S05]  /*1300*/  BSYNC B2 ;  /* 0x0000000000027941 */ /* 0x000fea0003800000 */
.L_x_10260:
[----:B------:R-:W-:Y:S01]  /*1310*/  MOV R20, R6 ;  /* 0x0000000600147202 */ /* 0x000fe20000000f00 */
[----:B------:R-:W-:-:S02]  /*1320*/  IMAD.MOV.U32 R21, RZ, RZ, R7 ;  /* 0x000000ffff157224 */ /* 0x000fc400078e0007 */
[----:B------:R-:W-:Y:S02]  /*1330*/  IMAD.MOV.U32 R6, RZ, RZ, R0 ;  /* 0x000000ffff067224 */ /* 0x000fe400078e0000 */
[----:B------:R-:W-:-:S04]  /*1340*/  IMAD.MOV.U32 R7, RZ, RZ, 0x0 ;  /* 0x00000000ff077424 */ /* 0x000fc800078e00ff */
[----:B------:R-:W-:Y:S05]  /*1350*/  RET.REL.NODEC R6 `(_ZN2at6native27unrolled_elementwise_kernelIZZZNS0_26logit_backward_kernel_cudaERNS_18TensorIteratorBaseERKN3c106ScalarEENKUlvE_clEvENKUlvE_clEvEUlddE_St5arrayIPcLm3EELi4E23TrivialOffsetCalculatorILi2EjESE_ILi1EjENS0_6memory15LoadWithoutCastENSH_16StoreWithoutCastEEEviT_T0_T2_T3_T4_T5_) ;  /* 0xffffeca006007950 */ /* 0x000fea0003c3ffff */
.L_x_10265:
        /* <DEDUP_REMOVED lines=10> */
.L_x_13739:


//--------------------- .text._ZN2at6native29vectorized_elementwise_kernelILi2EZZZNS0_26logit_backward_kernel_cudaERNS_18TensorIteratorBaseERKN3c106ScalarEENKUlvE_clEvENKUlvE_clEvEUlddE_St5arrayIPcLm3EEEEviT0_T1_ --------------------------
	.section	.text._ZN2at6native29vectorized_elementwise_kernelILi2EZZZNS0_26logit_backward_kernel_cudaERNS_18TensorIteratorBaseERKN3c106ScalarEENKUlvE_clEvENKUlvE_clEvEUlddE_St5arrayIPcLm3EEEEviT0_T1_,"ax",@progbits
	.sectioninfo	@"SHI_REGISTERS=57"
	.align	128
        .global         _ZN2at6native29vectorized_elementwise_kernelILi2EZZZNS0_26logit_backward_kernel_cudaERNS_18TensorIteratorBaseERKN3c106ScalarEENKUlvE_clEvENKUlvE_clEvEUlddE_St5arrayIPcLm3EEEEviT0_T1_
        .type           _ZN2at6native29vectorized_elementwise_kernelILi2EZZZNS0_26logit_backward_kernel_cudaERNS_18TensorIteratorBaseERKN3c106ScalarEENKUlvE_clEvENKUlvE_clEvEUlddE_St5arrayIPcLm3EEEEviT0_T1_,@function
        .size           _ZN2at6native29vectorized_elementwise_kernelILi2EZZZNS0_26logit_backward_kernel_cudaERNS_18TensorIteratorBaseERKN3c106ScalarEENKUlvE_clEvENKUlvE_clEvEUlddE_St5arrayIPcLm3EEEEviT0_T1_,(.L_x_13740 - _ZN2at6native29vectorized_elementwise_kernelILi2EZZZNS0_26logit_backward_kernel_cudaERNS_18TensorIteratorBaseERKN3c106ScalarEENKUlvE_clEvENKUlvE_clEvEUlddE_St5arrayIPcLm3EEEEviT0_T1_)
        .other          _ZN2at6native29vectorized_elementwise_kernelILi2EZZZNS0_26logit_backward_kernel_cudaERNS_18TensorIteratorBaseERKN3c106ScalarEENKUlvE_clEvENKUlvE_clEvEUlddE_St5arrayIPcLm3EEEEviT0_T1_,@"STO_CUDA_ENTRY STV_DEFAULT"
_ZN2at6native29vectorized_elementwise_kernelILi2EZZZNS0_26logit_backward_kernel_cudaERNS_18TensorIteratorBaseERKN3c106ScalarEENKUlvE_clEvENKUlvE_clEvEUlddE_St5arrayIPcLm3EEEEviT0_T1_:
.text._ZN2at6native29vectorized_elementwise_kernelILi2EZZZNS0_26logit_backward_kernel_cudaERNS_18TensorIteratorBaseERKN3c106ScalarEENKUlvE_clEvENKUlvE_clEvEUlddE_St5arrayIPcLm3EEEEviT0_T1_:
        /* <DEDUP_REMOVED lines=22> */
[----:B------:R-:W-:Y:S01]  /*0160*/  MOV R10, 0x0 ;  /* 0x00000000000a7802 */ /* 0x000fe20000000f00 */
[----:B------:R-:W-:-:S02]  /*0170*/  IMAD.MOV.U32 R11, RZ, RZ, 0x7ff80000 ;  /* 0x7ff80000ff0b7424 */ /* 0x000fc400078e00ff */
[----:B------:R-:W-:Y:S02]  /*0180*/  IMAD.MOV.U32 R8, RZ, RZ, 0x0 ;  /* 0x00000000ff087424 */ /* 0x000fe400078e00ff */
[----:B------:R-:W-:Y:S01]  /*0190*/  IMAD.MOV.U32 R9, RZ, RZ, 0x7ff80000 ;  /* 0x7ff80000ff097424 */ /* 0x000fe200078e00ff */
[----:B--2---:R-:W1:-:S06]  /*01a0*/  DSETP.GT.AND P0, PT, R36, 1, PT ;  /* 0x3ff000002400742a */ /* 0x004e4c0003f04000 */
[----:B-1----:R-:W1:-:S14]  /*01b0*/  DSETP.LT.OR P0, PT, R36, RZ, P0 ;  /* 0x000000ff2400722a */ /* 0x002e5c0000701400 */
        /* <DEDUP_REMOVED lines=22> */
[----:B------:R-:W-:Y:S05]  /*0320*/  CALL.REL.NOINC `($__internal_10_$__cuda_sm20_div_rn_f64_full) ;  /* 0x000029b000007944 */ /* 0x000fea0003c00000 */
.L_x_10270:
[----:B------:R-:W-:Y:S05]  /*0330*/  BSYNC B2 ;  /* 0x0000000000027941 */ /* 0x000fea0003800000 */
.L_x_10269:
[----:B------:R-:W-:Y:S01]  /*0340*/  MOV R8, R2 ;  /* 0x0000000200087202 */ /* 0x000fe20000000f00 */
[----:B------:R-:W-:Y:S02]  /*0350*/  IMAD.MOV.U32 R9, RZ, RZ, R3 ;  /* 0x000000ffff097224 */ /* 0x000fe400078e0003 */
.L_x_10268:
[----:B0-----:R-:W-:Y:S05]  /*0360*/  BSYNC B1 ;  /* 0x0000000000017941 */ /* 0x001fea0003800000 */
.L_x_10267:
[C---:B------:R-:W0:Y:S01]  /*0370*/  DSETP.GT.AND P0, PT, R38.reuse, 1, PT ;  /* 0x3ff000002600742a */ /* 0x040e220003f04000 */
[----:B------:R-:W-:Y:S05]  /*0380*/  BSSY B1, `(.L_x_10271) ;  /* 0x000001d000017945 */ /* 0x000fea0003800000 */
[----:B0-----:R-:W0:-:S14]  /*0390*/  DSETP.LT.OR P0, PT, R38, RZ, P0 ;  /* 0x000000ff2600722a */ /* 0x001e1c0000701400 */
        /* <DEDUP_REMOVED lines=23> */
[----:B------:R-:W-:Y:S05]  /*0510*/  CALL.REL.NOINC `($__internal_10_$__cuda_sm20_div_rn_f64_full) ;  /* 0x000027c000007944 */ /* 0x000fea0003c00000 */
.L_x_10274:
[----:B------:R-:W-:Y:S05]  /*0520*/  BSYNC B2 ;  /* 0x0000000000027941 */ /* 0x000fea0003800000 */
.L_x_10273:
[----:B------:R-:W-:Y:S01]  /*0530*/  IMAD.MOV.U32 R10, RZ, RZ, R2 ;  /* 0x000000ffff0a7224 */ /* 0x000fe200078e0002 */
[----:B------:R-:W-:Y:S02]  /*0540*/  MOV R11, R3 ;  /* 0x00000003000b7202 */ /* 0x000fe40000000f00 */
.L_x_10272:
[----:B------:R-:W-:Y:S05]  /*0550*/  BSYNC B1 ;  /* 0x0000000000017941 */ /* 0x000fea0003800000 */
.L_x_10271:
[C---:B-----5:R-:W0:Y:S01]  /*0560*/  DSETP.GT.AND P0, PT, R20.reuse, 1, PT ;  /* 0x3ff000001400742a */ /* 0x060e220003f04000 */
[----:B------:R-:W-:Y:S01]  /*0570*/  BSSY B1, `(.L_x_10275) ;  /* 0x0000021000017945 */ /* 0x000fe20003800000 */
[----:B------:R-:W-:Y:S01]  /*0580*/  IMAD.MOV.U32 R38, RZ, RZ, 0x0 ;  /* 0x00000000ff267424 */ /* 0x000fe200078e00ff */
[----:B------:R-:W-:Y:S01]  /*0590*/  MOV R37, 0x7ff80000 ;  /* 0x7ff8000000257802 */ /* 0x000fe20000000f00 */
[----:B------:R-:W-:Y:S02]  /*05a0*/  IMAD.MOV.U32 R39, RZ, RZ, 0x7ff80000 ;  /* 0x7ff80000ff277424 */ /* 0x000fe400078e00ff */
[----:B0-----:R-:W0:Y:S01]  /*05b0*/  DSETP.LT.OR P0, PT, R20, RZ, P0 ;  /* 0x000000ff1400722a */ /* 0x001e220000701400 */
[----:B------:R-:W-:-:S13]  /*05c0*/  IMAD.MOV.U32 R36, RZ, RZ, 0x0 ;  /* 0x00000000ff247424 */ /* 0x000fda00078e00ff */
        /* <DEDUP_REMOVED lines=24> */
.L_x_10278:
[----:B------:R-:W-:Y:S05]  /*0750*/  BSYNC B2 ;  /* 0x0000000000027941 */ /* 0x000fea0003800000 */
.L_x_10277:
[----:B------:R-:W-:Y:S02]  /*0760*/  IMAD.MOV.U32 R36, RZ, RZ, R2 ;  /* 0x000000ffff247224 */ /* 0x000fe400078e0002 */
[----:B------:R-:W-:Y:S02]  /*0770*/  IMAD.MOV.U32 R37, RZ, RZ, R3 ;  /* 0x000000ffff257224 */ /* 0x000fe400078e0003 */
.L_x_10276:
[----:B------:R-:W-:Y:S05]  /*0780*/  BSYNC B1 ;  /* 0x0000000000017941 */ /* 0x000fea0003800000 */
.L_x_10275:
[C---:B------:R-:W0:Y:S01]  /*0790*/  DSETP.GT.AND P0, PT, R22.reuse, 1, PT ;  /* 0x3ff000001600742a */ /* 0x040e220003f04000 */
[----:B------:R-:W-:Y:S05]  /*07a0*/  BSSY B1, `(.L_x_10279) ;  /* 0x000001d000017945 */ /* 0x000fea0003800000 */
[----:B0-----:R-:W0:-:S14]  /*07b0*/  DSETP.LT.OR P0, PT, R22, RZ, P0 ;  /* 0x000000ff1600722a */ /* 0x001e1c0000701400 */
        /* <DEDUP_REMOVED lines=24> */
.L_x_10282:
[----:B------:R-:W-:Y:S05]  /*0940*/  BSYNC B2 ;  /* 0x0000000000027941 */ /* 0x000fea0003800000 */
.L_x_10281:
[----:B------:R-:W-:Y:S02]  /*0950*/  IMAD.MOV.U32 R38, RZ, RZ, R2 ;  /* 0x000000ffff267224 */ /* 0x000fe400078e0002 */
[----:B------:R-:W-:Y:S02]  /*0960*/  IMAD.MOV.U32 R39, RZ, RZ, R3 ;  /* 0x000000ffff277224 */ /* 0x000fe400078e0003 */
.L_x_10280:
[----:B------:R-:W-:Y:S05]  /*0970*/  BSYNC B1 ;  /* 0x0000000000017941 */ /* 0x000fea0003800000 */
.L_x_10279:
[----:B------:R-:W0:Y:S01]  /*0980*/  DSETP.GT.AND P0, PT, R16, 1, PT ;  /* 0x3ff000001000742a */ /* 0x000e220003f04000 */
[----:B------:R-:W-:Y:S01]  /*0990*/  BSSY B1, `(.L_x_10283) ;  /* 0x0000021000017945 */ /* 0x000fe20003800000 */
[----:B------:R-:W-:Y:S01]  /*09a0*/  IMAD.MOV.U32 R22, RZ, RZ, 0x0 ;  /* 0x00000000ff167424 */ /* 0x000fe200078e00ff */
[----:B------:R-:W-:Y:S01]  /*09b0*/  MOV R23, 0x7ff80000 ;  /* 0x7ff8000000177802 */ /* 0x000fe20000000f00 */
[----:B------:R-:W-:-:S02]  /*09c0*/  IMAD.MOV.U32 R20, RZ, RZ, 0x0 ;  /* 0x00000000ff147424 */ /* 0x000fc400078e00ff */
        /* <DEDUP_REMOVED lines=25> */
[----:B------:R-:W-:Y:S05]  /*0b60*/  CALL.REL.NOINC `($__internal_10_$__cuda_sm20_div_rn_f64_full) ;  /* 0x0000217000007944 */ /* 0x000fea0003c00000 */
.L_x_10286:
[----:B------:R-:W-:Y:S05]  /*0b70*/  BSYNC B2 ;  /* 0x0000000000027941 */ /* 0x000fea0003800000 */
.L_x_10285:
[----:B------:R-:W-:Y:S01]  /*0b80*/  MOV R20, R2 ;  /* 0x0000000200147202 */ /* 0x000fe20000000f00 */
[----:B------:R-:W-:Y:S02]  /*0b90*/  IMAD.MOV.U32 R21, RZ, RZ, R3 ;  /* 0x000000ffff157224 */ /* 0x000fe400078e0003 */
.L_x_10284:
[----:B------:R-:W-:Y:S05]  /*0ba0*/  BSYNC B1 ;  /* 0x0000000000017941 */ /* 0x000fea0003800000 */
.L_x_10283:
        /* <DEDUP_REMOVED lines=27> */
.L_x_10290:
[----:B------:R-:W-:Y:S05]  /*0d60*/  BSYNC B2 ;  /* 0x0000000000027941 */ /* 0x000fea0003800000 */
.L_x_10289:
[----:B------:R-:W-:Y:S01]  /*0d70*/  IMAD.MOV.U32 R22, RZ, RZ, R2 ;  /* 0x000000ffff167224 */ /* 0x000fe200078e0002 */
[----:B------:R-:W-:Y:S02]  /*0d80*/  MOV R23, R3 ;  /* 0x0000000300177202 */ /* 0x000fe40000000f00 */
.L_x_10288:
[----:B------:R-:W-:Y:S05]  /*0d90*/  BSYNC B1 ;  /* 0x0000000000017941 */ /* 0x000fea0003800000 */
.L_x_10287:
[C---:B------:R-:W0:Y:S01]  /*0da0*/  DSETP.GT.AND P0, PT, R12.reuse, 1, PT ;  /* 0x3ff000000c00742a */ /* 0x040e220003f04000 */
        /* <DEDUP_REMOVED lines=30> */
.L_x_10294:
[----:B------:R-:W-:Y:S05]  /*0f90*/  BSYNC B2 ;  /* 0x0000000000027941 */ /* 0x000fea0003800000 */
.L_x_10293:
[----:B------:R-:W-:Y:S02]  /*0fa0*/  IMAD.MOV.U32 R16, RZ, RZ, R2 ;  /* 0x000000ffff107224 */ /* 0x000fe400078e0002 */
[----:B------:R-:W-:Y:S02]  /*0fb0*/  IMAD.MOV.U32 R17, RZ, RZ, R3 ;  /* 0x000000ffff117224 */ /* 0x000fe400078e0003 */
.L_x_10292:
[----:B------:R-:W-:Y:S05]  /*0fc0*/  BSYNC B1 ;  /* 0x0000000000017941 */ /* 0x000fea0003800000 */
.L_x_10291:
        /* <DEDUP_REMOVED lines=27> */
.L_x_10298:
[----:B------:R-:W-:Y:S05]  /*1180*/  BSYNC B2 ;  /* 0x0000000000027941 */ /* 0x000fea0003800000 */
.L_x_10297:
[----:B------:R-:W-:Y:S02]  /*1190*/  IMAD.MOV.U32 R18, RZ, RZ, R2 ;  /* 0x000000ffff127224 */ /* 0x000fe400078e0002 */
[----:B------:R-:W-:Y:S02]  /*11a0*/  IMAD.MOV.U32 R19, RZ, RZ, R3 ;  /* 0x000000ffff137224 */ /* 0x000fe400078e0003 */
.L_x_10296:
[----:B------:R-:W-:Y:S05]  /*11b0*/  BSYNC B1 ;  /* 0x0000000000017941 */ /* 0x000fea0003800000 */
.L_x_10295:
        /* <DEDUP_REMOVED lines=8> */
.L_x_10266:
        /* <DEDUP_REMOVED lines=83> */
[----:B-----5:R-:W0:Y:S01]  /*1770*/  DSETP.GT.AND P0, PT, R36, 1, PT ;  /* 0x3ff000002400742a */ /* 0x020e220003f04000 */
[----:B-1----:R-:W-:-:S02]  /*1780*/  IMAD.MOV.U32 R38, RZ, RZ, 0x0 ;  /* 0x00000000ff267424 */ /* 0x002fc400078e00ff */
[----:B------:R-:W-:-:S03]  /*1790*/  IMAD.MOV.U32 R39, RZ, RZ, 0x7ff80000 ;  /* 0x7ff80000ff277424 */ /* 0x000fc600078e00ff */
[----:B0-----:R-:W0:-:S14]  /*17a0*/  DSETP.LT.OR P0, PT, R36, RZ, P0 ;  /* 0x000000ff2400722a */ /* 0x001e1c0000701400 */
        /* <DEDUP_REMOVED lines=22> */
[----:B------:R-:W-:Y:S05]  /*1910*/  CALL.REL.NOINC `($__internal_10_$__cuda_sm20_div_rn_f64_full) ;  /* 0x000013c000007944 */ /* 0x000fea0003c00000 */
.L_x_10302:
[----:B------:R-:W-:Y:S05]  /*1920*/  BSYNC B2 ;  /* 0x0000000000027941 */ /* 0x000fea0003800000 */
.L_x_10301:
[----:B------:R-:W-:Y:S02]  /*1930*/  IMAD.MOV.U32 R38, RZ, RZ, R2 ;  /* 0x000000ffff267224 */ /* 0x000fe400078e0002 */
[----:B------:R-:W-:Y:S02]  /*1940*/  IMAD.MOV.U32 R39, RZ, RZ, R3 ;  /* 0x000000ffff277224 */ /* 0x000fe400078e0003 */
.L_x_10300:
[----:B------:R-:W-:Y:S05]  /*1950*/  BSYNC B1 ;  /* 0x0000000000017941 */ /* 0x000fea0003800000 */
.L_x_10299:
[----:B------:R-:W-:Y:S01]  /*1960*/  IADD3 R35, R34, 0x80, RZ ;  /* 0x0000008022237810 */ /* 0x000fe20007ffe0ff */
[----:B------:R-:W-:Y:S03]  /*1970*/  BSSY B1, `(.L_x_10303) ;  /* 0x0000022000017945 */ /* 0x000fe60003800000 */
[----:B------:R-:W-:-:S13]  /*1980*/  ISETP.GE.AND P0, PT, R35, R51, PT ;  /* 0x000000332300720c */ /* 0x000fda0003f06270 */
[----:B------:R-:W-:Y:S05]  /*1990*/  @P0 BRA `(.L_x_10304) ;  /* 0x000001f000000947 */ /* 0x000fea0003800000 */
[----:B-----5:R-:W0:Y:S01]  /*19a0*/  DSETP.GT.AND P0, PT, R8, 1, PT ;  /* 0x3ff000000800742a */ /* 0x020e220003f04000 */
[----:B------:R-:W-:Y:S01]  /*19b0*/  MOV R36, 0x0 ;  /* 0x0000000000247802 */ /* 0x000fe20000000f00 */
[----:B------:R-:W-:-:S04]  /*19c0*/  IMAD.MOV.U32 R37, RZ, RZ, 0x7ff80000 ;  /* 0x7ff80000ff257424 */ /* 0x000fc800078e00ff */
[----:B0-----:R-:W0:-:S14]  /*19d0*/  DSETP.LT.OR P0, PT, R8, RZ, P0 ;  /* 0x000000ff0800722a */ /* 0x001e1c0000701400 */
        /* <DEDUP_REMOVED lines=20> */
[----:B------:R-:W-:Y:S01]  /*1b20*/  MOV R2, R9 ;  /* 0x0000000900027202 */ /* 0x000fe20000000f00 */
[----:B------:R-:W-:Y:S01]  /*1b30*/  IMAD.MOV.U32 R4, RZ, RZ, R8 ;  /* 0x000000ffff047224 */ /* 0x000fe200078e0008 */
[----:B------:R-:W-:Y:S02]  /*1b40*/  MOV R0, 0x1b60 ;  /* 0x00001b6000007802 */ /* 0x000fe40000000f00 */
[----:B------:R-:W-:Y:S05]  /*1b50*/  CALL.REL.NOINC `($__internal_10_$__cuda_sm20_div_rn_f64_full) ;  /* 0x0000118000007944 */ /* 0x000fea0003c00000 */
.L_x_10306:
[----:B------:R-:W-:Y:S05]  /*1b60*/  BSYNC B2 ;  /* 0x0000000000027941 */ /* 0x000fea0003800000 */
.L_x_10305:
[----:B------:R-:W-:Y:S02]  /*1b70*/  IMAD.MOV.U32 R36, RZ, RZ, R2 ;  /* 0x000000ffff247224 */ /* 0x000fe400078e0002 */
[----:B------:R-:W-:Y:S02]  /*1b80*/  IMAD.MOV.U32 R37, RZ, RZ, R3 ;  /* 0x000000ffff257224 */ /* 0x000fe400078e0003 */
.L_x_10304:
[----:B------:R-:W-:Y:S05]  /*1b90*/  BSYNC B1 ;  /* 0x0000000000017941 */ /* 0x000fea0003800000 */
.L_x_10303:
        /* <DEDUP_REMOVED lines=32> */
.L_x_10310:
[----:B------:R-:W-:Y:S05]  /*1da0*/  BSYNC B2 ;  /* 0x0000000000027941 */ /* 0x000fea0003800000 */
.L_x_10309:
[----:B------:R-:W-:Y:S02]  /*1db0*/  IMAD.MOV.U32 R6, RZ, RZ, R2 ;  /* 0x000000ffff067224 */ /* 0x000fe400078e0002 */
[----:B------:R-:W-:Y:S02]  /*1dc0*/  IMAD.MOV.U32 R7, RZ, RZ, R3 ;  /* 0x000000ffff077224 */ /* 0x000fe400078e0003 */
.L_x_10308:
[----:B------:R-:W-:Y:S05]  /*1dd0*/  BSYNC B1 ;  /* 0x0000000000017941 */ /* 0x000fea0003800000 */
.L_x_10307:
        /* <DEDUP_REMOVED lines=32> */
.L_x_10314:
[----:B------:R-:W-:Y:S05]  /*1fe0*/  BSYNC B2 ;  /* 0x0000000000027941 */ /* 0x000fea0003800000 */
.L_x_10313:
[----:B------:R-:W-:Y:S02]  /*1ff0*/  IMAD.MOV.U32 R8, RZ, RZ, R2 ;  /* 0x000000ffff087224 */ /* 0x000fe400078e0002 */
[----:B------:R-:W-:Y:S02]  /*2000*/  IMAD.MOV.U32 R9, RZ, RZ, R3 ;  /* 0x000000ffff097224 */ /* 0x000fe400078e0003 */
.L_x_10312:
[----:B------:R-:W-:Y:S05]  /*2010*/  BSYNC B1 ;  /* 0x0000000000017941 */ /* 0x000fea0003800000 */
.L_x_10311:
        /* <DEDUP_REMOVED lines=32> */
.L_x_10318:
[----:B------:R-:W-:Y:S05]  /*2220*/  BSYNC B2 ;  /* 0x0000000000027941 */ /* 0x000fea0003800000 */
.L_x_10317:
[----:B------:R-:W-:Y:S02]  /*2230*/  IMAD.MOV.U32 R10, RZ, RZ, R2 ;  /* 0x000000ffff0a7224 */ /* 0x000fe400078e0002 */
[----:B------:R-:W-:Y:S02]  /*2240*/  IMAD.MOV.U32 R11, RZ, RZ, R3 ;  /* 0x000000ffff0b7224 */ /* 0x000fe400078e0003 */
.L_x_10316:
[----:B------:R-:W-:Y:S05]  /*2250*/  BSYNC B1 ;  /* 0x0000000000017941 */ /* 0x000fea0003800000 */
.L_x_10315:
        /* <DEDUP_REMOVED lines=32> */
.L_x_10322:
[----:B------:R-:W-:Y:S05]  /*2460*/  BSYNC B2 ;  /* 0x0000000000027941 */ /* 0x000fea0003800000 */
.L_x_10321:
[----:B------:R-:W-:Y:S02]  /*2470*/  IMAD.MOV.U32 R12, RZ, RZ, R2 ;  /* 0x000000ffff0c7224 */ /* 0x000fe400078e0002 */
[----:B------:R-:W-:Y:S02]  /*2480*/  IMAD.MOV.U32 R13, RZ, RZ, R3 ;  /* 0x000000ffff0d7224 */ /* 0x000fe400078e0003 */
.L_x_10320:
[----:B------:R-:W-:Y:S05]  /*2490*/  BSYNC B1 ;  /* 0x0000000000017941 */ /* 0x000fea0003800000 */
.L_x_10319:
        /* <DEDUP_REMOVED lines=32> */
.L_x_10326:
[----:B------:R-:W-:Y:S05]  /*26a0*/  BSYNC B2 ;  /* 0x0000000000027941 */ /* 0x000fea0003800000 */
.L_x_10325:
[----:B------:R-:W-:Y:S02]  /*26b0*/  IMAD.MOV.U32 R14, RZ, RZ, R2 ;  /* 0x000000ffff0e7224 */ /* 0x000fe400078e0002 */
[----:B------:R-:W-:Y:S02]  /*26c0*/  IMAD.MOV.U32 R15, RZ, RZ, R3 ;  /* 0x000000ffff0f7224 */ /* 0x000fe400078e0003 */
.L_x_10324:
[----:B------:R-:W-:Y:S05]  /*26d0*/  BSYNC B1 ;  /* 0x0000000000017941 */ /* 0x000fea0003800000 */
.L_x_10323:
        /* <DEDUP_REMOVED lines=32> */
.L_x_10330:
[----:B------:R-:W-:Y:S05]  /*28e0*/  BSYNC B2 ;  /* 0x0000000000027941 */ /* 0x000fea0003800000 */
.L_x_10329:
[----:B------:R-:W-:Y:S02]  /*28f0*/  IMAD.MOV.U32 R16, RZ, RZ, R2 ;  /* 0x000000ffff107224 */ /* 0x000fe400078e0002 */
[----:B------:R-:W-:Y:S02]  /*2900*/  IMAD.MOV.U32 R17, RZ, RZ, R3 ;  /* 0x000000ffff117224 */ /* 0x000fe400078e0003 */
.L_x_10328:
[----:B------:R-:W-:Y:S05]  /*2910*/  BSYNC B1 ;  /* 0x0000000000017941 */ /* 0x000fea0003800000 */
.L_x_10327:
        /* <DEDUP_REMOVED lines=10> */
[----:B0-----:R-:W-:Y:S01]  /*29c0*/  IADD3 R2, R53, R34, RZ ;  /* 0x0000002235027210 */ /* 0x001fe20007ffe0ff */
[----:B------:R-:W-:Y:S01]  /*29d0*/  IMAD.MOV.U32 R3, RZ, RZ, 0x8 ;  /* 0x00000008ff037424 */ /* 0x000fe200078e00ff */
[----:B------:R-:W-:-:S03]  /*29e0*/  IADD3 R34, R34, 0x80, RZ ;  /* 0x0000008022227810 */ /* 0x000fc60007ffe0ff */
[----:B------:R-:W-:Y:S01]  /*29f0*/  IMAD.WIDE.U32 R2, R2, R3, c[0x0][0x168] ;  /* 0x00005a0002027625 */ /* 0x000fe200078e0003 */
[----:B------:R-:W-:-:S04]  /*2a00*/  ISETP.GE.AND P0, PT, R34, R51, PT ;  /* 0x000000332200720c */ /* 0x000fc80003f06270 */
[----:B-----5:R0:W-:Y:S09]  /*2a10*/  STG.E.64 [R2.64], R36 ;  /* 0x0000002402007986 */ /* 0x0201f2000c101b04 */
[----:B------:R-:W-:Y:S05]  /*2a20*/  @P0 BRA `(.L_x_10334) ;  /* 0x000000c000000947 */ /* 0x000fea0003800000 */
[----:B0-----:R-:W-:Y:S01]  /*2a30*/  HFMA2.MMA R3, -RZ, RZ, 0, 4.76837158203125e-07 ;  /* 0x00000008ff037435 */ /* 0x001fe200000001ff */
[----:B------:R-:W-:Y:S01]  /*2a40*/  IMAD.IADD R2, R53, 0x1, R34 ;  /* 0x0000000135027824 */ /* 0x000fe200078e0222 */
[----:B------:R-:W-:-:S08]  /*2a50*/  IADD3 R34, R34, 0x80, RZ ;  /* 0x0000008022227810 */ /* 0x000fd00007ffe0ff */
[----:B------:R-:W-:-:S05]  /*2a60*/  IMAD.WIDE.U32 R2, R2, R3, c[0x0][0x168] ;  /* 0x00005a0002027625 */ /* 0x000fca00078e0003 */
[----:B------:R0:W-:Y:S02]  /*2a70*/  STG.E.64 [R2.64], R6 ;  /* 0x0000000602007986 */ /* 0x0001e4000c101b04 */
.L_x_10333:
[----:B------:R-:W-:-:S13]  /*2a80*/  ISETP.GE.AND P0, PT, R34, R51, PT ;  /* 0x000000332200720c */ /* 0x000fda0003f06270 */
[----:B------:R-:W-:Y:S05]  /*2a90*/  @P0 BRA `(.L_x_10335) ;  /* 0x000000c000000947 */ /* 0x000fea0003800000 */
[----:B0-----:R-:W-:Y:S01]  /*2aa0*/  IMAD.IADD R2, R53, 0x1, R34 ;  /* 0x0000000135027824 */ /* 0x001fe200078e0222 */
[----:B------:R-:W-:Y:S01]  /*2ab0*/  IADD3 R34, R34, 0x80, RZ ;  /* 0x0000008022227810 */ /* 0x000fe20007ffe0ff */
[----:B------:R-:W-:-:S04]  /*2ac0*/  IMAD.MOV.U32 R3, RZ, RZ, 0x8 ;  /* 0x00000008ff037424 */ /* 0x000fc800078e00ff */
[----:B------:R-:W-:-:S05]  /*2ad0*/  IMAD.WIDE.U32 R2, R2, R3, c[0x0][0x168] ;  /* 0x00005a0002027625 */ /* 0x000fca00078e0003 */
[----:B-----5:R0:W-:Y:S02]  /*2ae0*/  STG.E.64 [R2.64], R8 ;  /* 0x0000000802007986 */ /* 0x0201e4000c101b04 */
.L_x_10334:
[----:B------:R-:W-:-:S13]  /*2af0*/  ISETP.GE.AND P0, PT, R34, R51, PT ;  /* 0x000000332200720c */ /* 0x000fda0003f06270 */
[----:B------:R-:W-:Y:S05]  /*2b00*/  @P0 BRA `(.L_x_10336) ;  /* 0x000000d000000947 */ /* 0x000fea0003800000 */
[----:B0-----:R-:W-:Y:S01]  /*2b10*/  IADD3 R2, R53, R34, RZ ;  /* 0x0000002235027210 */ /* 0x001fe20007ffe0ff */
[----:B------:R-:W-:Y:S01]  /*2b20*/  IMAD.MOV.U32 R3, RZ, RZ, 0x8 ;  /* 0x00000008ff037424 */ /* 0x000fe200078e00ff */
[----:B------:R-:W-:-:S03]  /*2b30*/  IADD3 R34, R34, 0x80, RZ ;  /* 0x0000008022227810 */ /* 0x000fc60007ffe0ff */
[----:B------:R-:W-:-:S05]  /*2b40*/  IMAD.WIDE.U32 R2, R2, R3, c[0x0][0x168] ;  /* 0x00005a0002027625 */ /* 0x000fca00078e0003 */
[----:B------:R0:W-:Y:S02]  /*2b50*/  STG.E.64 [R2.64], R10 ;  /* 0x0000000a02007986 */ /* 0x0001e4000c101b04 */
.L_x_10335:
[----:B------:R-:W-:-:S13]  /*2b60*/  ISETP.GE.AND P0, PT, R34, R51, PT ;  /* 0x000000332200720c */ /* 0x000fda0003f06270 */
[----:B------:R-:W-:Y:S01]  /*2b70*/  @P0 BREAK B1 ;  /* 0x0000000000010942 */ /* 0x000fe20003800000 */
[----:B------:R-:W-:Y:S05]  /*2b80*/  @P0 BRA `(.L_x_10337) ;  /* 0x000000c000000947 */ /* 0x000fea0003800000 */
[----:B0-----:R-:W-:Y:S01]  /*2b90*/  MOV R3, 0x8 ;  /* 0x0000000800037802 */ /* 0x001fe20000000f00 */
[----:B------:R-:W-:Y:S01]  /*2ba0*/  IMAD.IADD R2, R53, 0x1, R34 ;  /* 0x0000000135027824 */ /* 0x000fe200078e0222 */
[----:B------:R-:W-:-:S03]  /*2bb0*/  IADD3 R34, R34, 0x80, RZ ;  /* 0x0000008022227810 */ /* 0x000fc60007ffe0ff */
[----:B------:R-:W-:-:S05]  /*2bc0*/  IMAD.WIDE.U32 R2, R2, R3, c[0x0][0x168] ;  /* 0x00005a0002027625 */ /* 0x000fca00078e0003 */
[----:B-----5:R0:W-:Y:S02]  /*2bd0*/  STG.E.64 [R2.64], R12 ;  /* 0x0000000c02007986 */ /* 0x0201e4000c101b04 */
.L_x_10336:
[----:B------:R-:W-:Y:S05]  /*2be0*/  BSYNC B1 ;  /* 0x0000000000017941 */ /* 0x000fea0003800000 */
.L_x_10332:
[----:B------:R-:W-:-:S13]  /*2bf0*/  ISETP.GE.AND P0, PT, R34, R51, PT ;  /* 0x000000332200720c */ /* 0x000fda0003f06270 */
[----:B0-----:R-:W-:Y:S01]  /*2c00*/  @!P0 IMAD.IADD R2, R53, 0x1, R34 ;  /* 0x0000000135028824 */ /* 0x001fe200078e0222 */
[----:B------:R-:W-:Y:S01]  /*2c10*/  @!P0 IADD3 R34, R34, 0x80, RZ ;  /* 0x0000008022228810 */ /* 0x000fe20007ffe0ff */
[----:B------:R-:W-:-:S04]  /*2c20*/  @!P0 IMAD.MOV.U32 R3, RZ, RZ, 0x8 ;  /* 0x00000008ff038424 */ /* 0x000fc800078e00ff */
[----:B------:R-:W-:-:S05]  /*2c30*/  @!P0 IMAD.WIDE.U32 R2, R2, R3, c[0x0][0x168] ;  /* 0x00005a0002028625 */ /* 0x000fca00078e0003 */
[----:B------:R0:W-:Y:S02]  /*2c40*/  @!P0 STG.E.64 [R2.64], R14 ;  /* 0x0000000e02008986 */ /* 0x0001e4000c101b04 */
.L_x_10337:
[----:B------:R-:W-:Y:S05]  /*2c50*/  BSYNC B0 ;  /* 0x0000000000007941 */ /* 0x000fea0003800000 */
.L_x_10331:
[----:B------:R-:W-:Y:S01]  /*2c60*/  WARPSYNC 0xffffffff ;  /* 0xffffffff00007948 */ /* 0x000fe20003800000 */
[----:B------:R-:W-:-:S13]  /*2c70*/  ISETP.GE.AND P0, PT, R34, R51, PT ;  /* 0x000000332200720c */ /* 0x000fda0003f06270 */
[----:B------:R-:W-:Y:S05]  /*2c80*/  @P0 EXIT ;  /* 0x000000000000094d */ /* 0x000fea0003800000 */
[----:B0-----:R-:W-:Y:S01]  /*2c90*/  IADD3 R2, R53, R34, RZ ;  /* 0x0000002235027210 */ /* 0x001fe20007ffe0ff */
[----:B------:R-:W-:-:S04]  /*2ca0*/  IMAD.MOV.U32 R3, RZ, RZ, 0x8 ;  /* 0x00000008ff037424 */ /* 0x000fc800078e00ff */
[----:B------:R-:W-:-:S05]  /*2cb0*/  IMAD.WIDE.U32 R2, R2, R3, c[0x0][0x168] ;  /* 0x00005a0002027625 */ /* 0x000fca00078e0003 */
[----:B-----5:R-:W-:Y:S01]  /*2cc0*/  STG.E.64 [R2.64], R16 ;  /* 0x0000001002007986 */ /* 0x020fe2000c101b04 */
[----:B------:R-:W-:Y:S05]  /*2cd0*/  EXIT ;  /* 0x000000000000794d */ /* 0x000fea0003800000 */
        .weak           $__internal_10_$__cuda_sm20_div_rn_f64_full
        .type           $__internal_10_$__cuda_sm20_div_rn_f64_full,@function
        .size           $__internal_10_$__cuda_sm20_div_rn_f64_full,(.L_x_13740 - $__internal_10_$__cuda_sm20_div_rn_f64_full)
$__internal_10_$__cuda_sm20_div_rn_f64_full:
[C---:B------:R-:W-:Y:S01]  /*2ce0*/  FSETP.GEU.AND P0, PT, |R2|.reuse, 1.469367938527859385e-39, PT ;  /* 0x001000000200780b */ /* 0x040fe20003f0e200 */
[--C-:B------:R-:W-:Y:S01]  /*2cf0*/  IMAD.MOV.U32 R40, RZ, RZ, R4.reuse ;  /* 0x000000ffff287224 */ /* 0x100fe200078e0004 */
[----:B------:R-:W-:Y:S01]  /*2d00*/  LOP3.LUT R42, R2, 0x800fffff, RZ, 0xc0, !PT ;  /* 0x800fffff022a7812 */ /* 0x000fe200078ec0ff */
[----:B------:R-:W-:Y:S01]  /*2d10*/  BSSY B0, `(.L_x_10338) ;  /* 0x000005e000007945 */ /* 0x000fe20003800000 */
[----:B------:R-:W-:Y:S02]  /*2d20*/  MOV R41, R2 ;  /* 0x0000000200297202 */ /* 0x000fe40000000f00 */
[----:B------:R-:W-:Y:S01]  /*2d30*/  LOP3.LUT R43, R42, 0x3ff00000, RZ, 0xfc, !PT ;  /* 0x3ff000002a2b7812 */ /* 0x000fe200078efcff */
[----:B------:R-:W-:Y:S01]  /*2d40*/  IMAD.MOV.U32 R42, RZ, RZ, R4 ;  /* 0x000000ffff2a7224 */ /* 0x000fe200078e0004 */
[C---:B------:R-:W-:Y:S01]  /*2d50*/  FSETP.GEU.AND P3, PT, |R5|.reuse, 1.469367938527859385e-39, PT ;  /* 0x001000000500780b */ /* 0x040fe20003f6e200 */
[----:B------:R-:W-:Y:S01]  /*2d60*/  IMAD.MOV.U32 R4, RZ, RZ, R3 ;  /* 0x000000ffff047224 */ /* 0x000fe200078e0003 */
[----:B------:R-:W-:Y:S01]  /*2d70*/  LOP3.LUT R50, R2, 0x7ff00000, RZ, 0xc0, !PT ;  /* 0x7ff0000002327812 */ /* 0x000fe200078ec0ff */
[----:B------:R-:W-:Y:S01]  /*2d80*/  IMAD.MOV.U32 R2, RZ, RZ, 0x1 ;  /* 0x00000001ff027424 */ /* 0x000fe200078e00ff */
[----:B------:R-:W-:Y:S01]  /*2d90*/  LOP3.LUT R52, R5, 0x7ff00000, RZ, 0xc0, !PT ;  /* 0x7ff0000005347812 */ /* 0x000fe200078ec0ff */
[----:B------:R-:W0:Y:S01]  /*2da0*/  @!P0 DMUL R42, R40, 8.98846567431157953865e+307 ;  /* 0x7fe00000282a8828 */ /* 0x000e220000000000 */
[----:B------:R-:W-:-:S02]  /*2db0*/  MOV R54, 0x1ca00000 ;  /* 0x1ca0000000367802 */ /* 0x000fc40000000f00 */
[----:B------:R-:W-:-:S03]  /*2dc0*/  ISETP.GE.U32.AND P2, PT, R52, R50, PT ;  /* 0x000000323400720c */ /* 0x000fc60003f46070 */
[----:B0-----:R-:W0:Y:S01]  /*2dd0*/  MUFU.RCP64H R3, R43 ;  /* 0x0000002b00037308 */ /* 0x001e220000001800 */
[----:B------:R-:W-:Y:S02]  /*2de0*/  SEL R47, R54, 0x63400000, !P2 ;  /* 0x63400000362f7807 */ /* 0x000fe40005000000 */
[----:B------:R-:W-:-:S04]  /*2df0*/  @!P3 LOP3.LUT R44, R41, 0x7ff00000, RZ, 0xc0, !PT ;  /* 0x7ff00000292cb812 */ /* 0x000fc800078ec0ff */
        /* <DEDUP_REMOVED lines=55> */
.L_x_10339:
        /* <DEDUP_REMOVED lines=17> */
.L_x_10342:
[----:B------:R-:W-:-:S05]  /*3280*/  LOP3.LUT R2, R41, 0x80000, RZ, 0xfc, !PT ;  /* 0x0008000029027812 */ /* 0x000fca00078efcff */
[----:B------:R-:W-:Y:S01]  /*3290*/  IMAD.MOV.U32 R3, RZ, RZ, R2 ;  /* 0x000000ffff037224 */ /* 0x000fe200078e0002 */
[----:B------:R-:W-:Y:S01]  /*32a0*/  MOV R2, R40 ;  /* 0x0000002800027202 */ /* 0x000fe20000000f00 */
[----:B------:R-:W-:Y:S05]  /*32b0*/  BRA `(.L_x_10340) ;  /* 0x0000003000007947 */ /* 0x000fea0003800000 */
.L_x_10341:
[----:B------:R-:W-:-:S05]  /*32c0*/  LOP3.LUT R2, R5, 0x80000, RZ, 0xfc, !PT ;  /* 0x0008000005027812 */ /* 0x000fca00078efcff */
[----:B------:R-:W-:Y:S02]  /*32d0*/  IMAD.MOV.U32 R3, RZ, RZ, R2 ;  /* 0x000000ffff037224 */ /* 0x000fe400078e0002 */
[----:B------:R-:W-:Y:S02]  /*32e0*/  IMAD.MOV.U32 R2, RZ, RZ, R4 ;  /* 0x000000ffff027224 */ /* 0x000fe400078e0004 */
.L_x_10340:
[----:B------:R-:W-:Y:S05]  /*32f0*/  BSYNC B0 ;  /* 0x0000000000007941 */ /* 0x000fea0003800000 */
.L_x_10338:
[----:B------:R-:W-:Y:S01]  /*3300*/  MOV R4, R0 ;  /* 0x0000000000047202 */ /* 0x000fe20000000f00 */
[----:B------:R-:W-:-:S04]  /*3310*/  IMAD.MOV.U32 R5, RZ, RZ, 0x0 ;  /* 0x00000000ff057424 */ /* 0x000fc800078e00ff */
[----:B------:R-:W-:Y:S05]  /*3320*/  RET.REL.NODEC R4 `(_ZN2at6native29vectorized_elementwise_kernelILi2EZZZNS0_26logit_backward_kernel_cudaERNS_18TensorIteratorBaseERKN3c106ScalarEENKUlvE_clEvENKUlvE_clEvEUlddE_St5arrayIPcLm3EEEEviT0_T1_) ;  /* 0xffffccd004007950 */ /* 0x000fea0003c3ffff */
.L_x_10343:
        /* <DEDUP_REMOVED lines=13> */
.L_x_13740:


//--------------------- .text._ZN2at6native29vectorized_elementwise_kernelILi4EZZZNS0_26logit_backward_kernel_cudaERNS_18TensorIteratorBaseERKN3c106ScalarEENKUlvE_clEvENKUlvE_clEvEUlddE_St5arrayIPcLm3EEEEviT0_T1_ --------------------------
	.section	.text._ZN2at6native29vectorized_elementwise_kernelILi4EZZZNS0_26logit_backward_kernel_cudaERNS_18TensorIteratorBaseERKN3c106ScalarEENKUlvE_clEvENKUlvE_clEvEUlddE_St5arrayIPcLm3EEEEviT0_T1_,"ax",@progbits
	.sectioninfo	@"SHI_REGISTERS=57"
	.align	128
        .global         _ZN2at6native29vectorized_elementwise_kernelILi4EZZZNS0_26logit_backward_kernel_cudaERNS_18TensorIteratorBaseERKN3c106ScalarEENKUlvE_clEvENKUlvE_clEvEUlddE_St5arrayIPcLm3EEEEviT0_T1_
        .type           _ZN2at6native29vectorized_elementwise_kernelILi4EZZZNS0_26logit_backward_kernel_cudaERNS_18TensorIteratorBaseERKN3c106ScalarEENKUlvE_clEvENKUlvE_clEvEUlddE_St5arrayIPcLm3EEEEviT0_T1_,@function
        .size           _ZN2at6native29vectorized_elementwise_kernelILi4EZZZNS0_26logit_backward_kernel_cudaERNS_18TensorIteratorBaseERKN3c106ScalarEENKUlvE_clEvENKUlvE_clEvEUlddE_St5arrayIPcLm3EEEEviT0_T1_,(.L_x_13741 - _ZN2at6native29vectorized_elementwise_kernelILi4EZZZNS0_26logit_backward_kernel_cudaERNS_18TensorIteratorBaseERKN3c106ScalarEENKUlvE_clEvENKUlvE_clEvEUlddE_St5arrayIPcLm3EEEEviT0_T1_)
        .other          _ZN2at6native29vectorized_elementwise_kernelILi4EZZZNS0_26logit_backward_kernel_cudaERNS_18TensorIteratorBaseERKN3c106ScalarEENKUlvE_clEvENKUlvE_clEvEUlddE_St5arrayIPcLm3EEEEviT0_T1_,@"STO_CUDA_ENTRY STV_DEFAULT"
_ZN2at6native29vectorized_elementwise_kernelILi4EZZZNS0_26logit_backward_kernel_cudaERNS_18TensorIteratorBaseERKN3c106ScalarEENKUlvE_clEvENKUlvE_clEvEUlddE_St5arrayIPcLm3EEEEviT0_T1_:
.text._ZN2at6native29vectorized_elementwise_kernelILi4EZZZNS0_26logit_backward_kernel_cudaERNS_18TensorIteratorBaseERKN3c106ScalarEENKUlvE_clEvENKUlvE_clEvEUlddE_St5arrayIPcLm3EEEEviT0_T1_:
        /* <DEDUP_REMOVED lines=50> */
[----:B------:R-:W-:Y:S05]  /*0320*/  CALL.REL.NOINC `($__internal_11_$__cuda_sm20_div_rn_f64_full) ;  /* 0x000029b000007944 */ /* 0x000fea0003c00000 */
.L_x_10348:
[----:B------:R-:W-:Y:S05]  /*0330*/  BSYNC B2 ;  /* 0x0000000000027941 */ /* 0x000fea0003800000 */
.L_x_10347:
[----:B------:R-:W-:Y:S01]  /*0340*/  MOV R8, R2 ;  /* 0x0000000200087202 */ /* 0x000fe20000000f00 */
[----:B------:R-:W-:Y:S02]  /*0350*/  IMAD.MOV.U32 R9, RZ, RZ, R3 ;  /* 0x000000ffff097224 */ /* 0x000fe400078e0003 */
.L_x_10346:
[----:B0-----:R-:W-:Y:S05]  /*0360*/  BSYNC B1 ;  /* 0x0000000000017941 */ /* 0x001fea0003800000 */
.L_x_10345:
        /* <DEDUP_REMOVED lines=26> */
[----:B------:R-:W-:Y:S05]  /*0510*/  CALL.REL.NOINC `($__internal_11_$__cuda_sm20_div_rn_f64_full) ;  /* 0x000027c000007944 */ /* 0x000fea0003c00000 */
.L_x_10352:
[----:B------:R-:W-:Y:S05]  /*0520*/  BSYNC B2 ;  /* 0x0000000000027941 */ /* 0x000fea0003800000 */
.L_x_10351:
[----:B------:R-:W-:Y:S01]  /*0530*/  IMAD.MOV.U32 R10, RZ, RZ, R2 ;  /* 0x000000ffff0a7224 */ /* 0x000fe200078e0002 */
[----:B------:R-:W-:Y:S02]  /*0540*/  MOV R11, R3 ;  /* 0x00000003000b7202 */ /* 0x000fe40000000f00 */
.L_x_10350:
[----:B------:R-:W-:Y:S05]  /*0550*/  BSYNC B1 ;  /* 0x0000000000017941 */ /* 0x000fea0003800000 */
.L_x_10349:
        /* <DEDUP_REMOVED lines=31> */
.L_x_10356:
[----:B------:R-:W-:Y:S05]  /*0750*/  BSYNC B2 ;  /* 0x0000000000027941 */ /* 0x000fea0003800000 */
.L_x_10355:
[----:B------:R-:W-:Y:S02]  /*0760*/  IMAD.MOV.U32 R36, RZ, RZ, R2 ;  /* 0x000000ffff247224 */ /* 0x000fe400078e0002 */
[----:B------:R-:W-:Y:S02]  /*0770*/  IMAD.MOV.U32 R37, RZ, RZ, R3 ;  /* 0x000000ffff257224 */ /* 0x000fe400078e0003 */
.L_x_10354:
[----:B------:R-:W-:Y:S05]  /*0780*/  BSYNC B1 ;  /* 0x0000000000017941 */ /* 0x000fea0003800000 */
.L_x_10353:
        /* <DEDUP_REMOVED lines=27> */
.L_x_10360:
[----:B------:R-:W-:Y:S05]  /*0940*/  BSYNC B2 ;  /* 0x0000000000027941 */ /* 0x000fea0003800000 */
.L_x_10359:
[----:B------:R-:W-:Y:S02]  /*0950*/  IMAD.MOV.U32 R38, RZ, RZ, R2 ;  /* 0x000000ffff267224 */ /* 0x000fe400078e0002 */
[----:B------:R-:W-:Y:S02]  /*0960*/  IMAD.MOV.U32 R39, RZ, RZ, R3 ;  /* 0x000000ffff277224 */ /* 0x000fe400078e0003 */
.L_x_10358:
[----:B------:R-:W-:Y:S05]  /*0970*/  BSYNC B1 ;  /* 0x0000000000017941 */ /* 0x000fea0003800000 */
.L_x_10357:
        /* <DEDUP_REMOVED lines=30> */
[----:B------:R-:W-:Y:S05]  /*0b60*/  CALL.REL.NOINC `($__internal_11_$__cuda_sm20_div_rn_f64_full) ;  /* 0x0000217000007944 */ /* 0x000fea0003c00000 */
.L_x_10364:
[----:B------:R-:W-:Y:S05]  /*0b70*/  BSYNC B2 ;  /* 0x0000000000027941 */ /* 0x000fea0003800000 */
.L_x_10363:
[----:B------:R-:W-:Y:S01]  /*0b80*/  MOV R20, R2 ;  /* 0x0000000200147202 */ /* 0x000fe20000000f00 */
[----:B------:R-:W-:Y:S02]  /*0b90*/  IMAD.MOV.U32 R21, RZ, RZ, R3 ;  /* 0x000000ffff157224 */ /* 0x000fe400078e0003 */
.L_x_10362:
[----:B------:R-:W-:Y:S05]  /*0ba0*/  BSYNC B1 ;  /* 0x0000000000017941 */ /* 0x000fea0003800000 */
.L_x_10361:
        /* <DEDUP_REMOVED lines=27> */
.L_x_10368:
[----:B------:R-:W-:Y:S05]  /*0d60*/  BSYNC B2 ;  /* 0x0000000000027941 */ /* 0x000fea0003800000 */
.L_x_10367:
[----:B------:R-:W-:Y:S01]  /*0d70*/  IMAD.MOV.U32 R22, RZ, RZ, R2 ;  /* 0x000000ffff167224 */ /* 0x000fe200078e0002 */
[----:B------:R-:W-:Y:S02]  /*0d80*/  MOV R23, R3 ;  /* 0x0000000300177202 */ /* 0x000fe40000000f00 */
.L_x_10366:
[----:B------:R-:W-:Y:S05]  /*0d90*/  BSYNC B1 ;  /* 0x0000000000017941 */ /* 0x000fea0003800000 */
.L_x_10365:
        /* <DEDUP_REMOVED lines=31> */
.L_x_10372:
[----:B------:R-:W-:Y:S05]  /*0f90*/  BSYNC B2 ;  /* 0x0000000000027941 */ /* 0x000fea0003800000 */
.L_x_10371:
[----:B------:R-:W-:Y:S02]  /*0fa0*/  IMAD.MOV.U32 R16, RZ, RZ, R2 ;  /* 0x000000ffff107224 */ /* 0x000fe400078e0002 */
[----:B------:R-:W-:Y:S02]  /*0fb0*/  IMAD.MOV.U32 R17, RZ, RZ, R3 ;  /* 0x000000ffff117224 */ /* 0x000fe400078e0003 */
.L_x_10370:
[----:B------:R-:W-:Y:S05]  /*0fc0*/  BSYNC B1 ;  /* 0x0000000000017941 */ /* 0x000fea0003800000 */
.L_x_10369:
        /* <DEDUP_REMOVED lines=27> */
.L_x_10376:
[----:B------:R-:W-:Y:S05]  /*1180*/  BSYNC B2 ;  /* 0x0000000000027941 */ /* 0x000fea0003800000 */
.L_x_10375:
[----:B------:R-:W-:Y:S02]  /*1190*/  IMAD.MOV.U32 R18, RZ, RZ, R2 ;  /* 0x000000ffff127224 */ /* 0x000fe400078e0002 */
[----:B------:R-:W-:Y:S02]  /*11a0*/  IMAD.MOV.U32 R19, RZ, RZ, R3 ;  /* 0x000000ffff137224 */ /* 0x000fe400078e0003 */
.L_x_10374:
[----:B------:R-:W-:Y:S05]  /*11b0*/  BSYNC B1 ;  /* 0x0000000000017941 */ /* 0x000fea0003800000 */
.L_x_10373:
        /* <DEDUP_REMOVED lines=8> */
.L_x_10344:
        /* <DEDUP_REMOVED lines=109> */
[----:B------:R-:W-:Y:S05]  /*1910*/  CALL.REL.NOINC `($__internal_11_$__cuda_sm20_div_rn_f64_full) ;  /* 0x000013c000007944 */ /* 0x000fea0003c00000 */
.L_x_10380:
[----:B------:R-:W-:Y:S05]  /*1920*/  BSYNC B2 ;  /* 0x0000000000027941 */ /* 0x000fea0003800000 */
.L_x_10379:
[----:B------:R-:W-:Y:S02]  /*1930*/  IMAD.MOV.U32 R38, RZ, RZ, R2 ;  /* 0x000000ffff267224 */ /* 0x000fe400078e0002 */
[----:B------:R-:W-:Y:S02]  /*1940*/  IMAD.MOV.U32 R39, RZ, RZ, R3 ;  /* 0x000000ffff277224 */ /* 0x000fe400078e0003 */
.L_x_10378:
[----:B------:R-:W-:Y:S05]  /*1950*/  BSYNC B1 ;  /* 0x0000000000017941 */ /* 0x000fea0003800000 */
.L_x_10377:
        /* <DEDUP_REMOVED lines=31> */
[----:B------:R-:W-:Y:S05]  /*1b50*/  CALL.REL.NOINC `($__internal_11_$__cuda_sm20_div_rn_f64_full) ;  /* 0x0000118000007944 */ /* 0x000fea0003c00000 */
.L_x_10384:
[----:B------:R-:W-:Y:S05]  /*1b60*/  BSYNC B2 ;  /* 0x0000000000027941 */ /* 0x000fea0003800000 */
.L_x_10383:
[----:B------:R-:W-:Y:S02]  /*1b70*/  IMAD.MOV.U32 R36, RZ, RZ, R2 ;  /* 0x000000ffff247224 */ /* 0x000fe400078e0002 */
[----:B------:R-:W-:Y:S02]  /*1b80*/  IMAD.MOV.U32 R37, RZ, RZ, R3 ;  /* 0x000000ffff257224 */ /* 0x000fe400078e0003 */
.L_x_10382:
[----:B------:R-:W-:Y:S05]  /*1b90*/  BSYNC B1 ;  /* 0x0000000000017941 */ /* 0x000fea0003800000 */
.L_x_10381:
        /* <DEDUP_REMOVED lines=32> */
.L_x_10388:
[----:B------:R-:W-:Y:S05]  /*1da0*/  BSYNC B2 ;  /* 0x0000000000027941 */ /* 0x000fea0003800000 */
.L_x_10387:
[----:B------:R-:W-:Y:S02]  /*1db0*/  IMAD.MOV.U32 R6, RZ, RZ, R2 ;  /* 0x000000ffff067224 */ /* 0x000fe400078e0002 */
[----:B------:R-:W-:Y:S02]  /*1dc0*/  IMAD.MOV.U32 R7, RZ, RZ, R3 ;  /* 0x000000ffff077224 */ /* 0x000fe400078e0003 */
.L_x_10386:
[----:B------:R-:W-:Y:S05]  /*1dd0*/  BSYNC B1 ;  /* 0x0000000000017941 */ /* 0x000fea0003800000 */
.L_x_10385:
        /* <DEDUP_REMOVED lines=32> */
.L_x_10392:
[----:B------:R-:W-:Y:S05]  /*1fe0*/  BSYNC B2 ;  /* 0x0000000000027941 */ /* 0x000fea0003800000 */
.L_x_10391:
[----:B------:R-:W-:Y:S02]  /*1ff0*/  IMAD.MOV.U32 R8, RZ, RZ, R2 ;  /* 0x000000ffff087224 */ /* 0x000fe400078e0002 */
[----:B------:R-:W-:Y:S02]  /*2000*/  IMAD.MOV.U32 R9, RZ, RZ, R3 ;  /* 0x000000ffff097224 */ /* 0x000fe400078e0003 */
.L_x_10390:
[----:B------:R-:W-:Y:S05]  /*2010*/  BSYNC B1 ;  /* 0x0000000000017941 */ /* 0x000fea0003800000 */
.L_x_10389:
        /* <DEDUP_REMOVED lines=32> */
.L_x_10396:
[----:B------:R-:W-:Y:S05]  /*2220*/  BSYNC B2 ;  /* 0x0000000000027941 */ /* 0x000fea0003800000 */
.L_x_10395:
[----:B------:R-:W-:Y:S02]  /*2230*/  IMAD.MOV.U32 R10, RZ, RZ, R2 ;  /* 0x000000ffff0a7224 */ /* 0x000fe400078e0002 */
[----:B------:R-:W-:Y:S02]  /*2240*/  IMAD.MOV.U32 R11, RZ, RZ, R3 ;  /* 0x000000ffff0b7224 */ /* 0x000fe400078e0003 */
.L_x_10394:
[----:B------:R-:W-:Y:S05]  /*2250*/  BSYNC B1 ;  /* 0x0000000000017941 */ /* 0x000fea0003800000 */
.L_x_10393:
        /* <DEDUP_REMOVED lines=32> */
.L_x_10400:
[----:B------:R-:W-:Y:S05]  /*2460*/  BSYNC B2 ;  /* 0x0000000000027941 */ /* 0x000fea0003800000 */
.L_x_10399:
[----:B------:R-:W-:Y:S02]  /*2470*/  IMAD.MOV.U32 R12, RZ, RZ, R2 ;  /* 0x000000ffff0c7224 */ /* 0x000fe400078e0002 */
[----:B------:R-:W-:Y:S02]  /*2480*/  IMAD.MOV.U32 R13, RZ, RZ, R3 ;  /* 0x000000ffff0d7224 */ /* 0x000fe400078e0003 */
.L_x_10398:
[----:B------:R-:W-:Y:S05]  /*2490*/  BSYNC B1 ;  /* 0x0000000000017941 */ /* 0x000fea0003800000 */
.L_x_10397:
        /* <DEDUP_REMOVED lines=32> */
.L_x_10404:
[----:B------:R-:W-:Y:S05]  /*26a0*/  BSYNC B2 ;  /* 0x0000000000027941 */ /* 0x000fea0003800000 */
.L_x_10403:
[----:B------:R-:W-:Y:S02]  /*26b0*/  IMAD.MOV.U32 R14, RZ, RZ, R2 ;  /* 0x000000ffff0e7224 */ /* 0x000fe400078e0002 */
[----:B------:R-:W-:Y:S02]  /*26c0*/  IMAD.MOV.U32 R15, RZ, RZ, R3 ;  /* 0x000000ffff0f7224 */ /* 0x000fe400078e0003 */
.L_x_10402:
[----:B------:R-:W-:Y:S05]  /*26d0*/  BSYNC B1 ;  /* 0x0000000000017941 */ /* 0x000fea0003800000 */
.L_x_10401:
        /* <DEDUP_REMOVED lines=32> */
.L_x_10408:
[----:B------:R-:W-:Y:S05]  /*28e0*/  BSYNC B2 ;  /* 0x0000000000027941 */ /* 0x000fea0003800000 */
.L_x_10407:
[----:B------:R-:W-:Y:S02]  /*28f0*/  IMAD.MOV.U32 R16, RZ, RZ, R2 ;  /* 0x000000ffff107224 */ /* 0x000fe400078e0002 */
[----:B------:R-:W-:Y:S02]  /*2900*/  IMAD.MOV.U32 R17, RZ, RZ, R3 ;  /* 0x000000ffff117224 */ /* 0x000fe400078e0003 */
.L_x_10406:
[----:B------:R-:W-:Y:S05]  /*2910*/  BSYNC B1 ;  /* 0x0000000000017941 */ /* 0x000fea0003800000 */
.L_x_10405:
        /* <DEDUP_REMOVED lines=22> */
.L_x_10411:
[----:B------:R-:W-:-:S13]  /*2a80*/  ISETP.GE.AND P0, PT, R34, R51, PT ;  /* 0x000000332200720c */ /* 0x000fda0003f06270 */
[----:B------:R-:W-:Y:S05]  /*2a90*/  @P0 BRA `(.L_x_10413) ;  /* 0x000000c000000947 */ /* 0x000fea0003800000 */
[----:B0-----:R-:W-:Y:S01]  /*2aa0*/  IMAD.IADD R2, R53, 0x1, R34 ;  /* 0x0000000135027824 */ /* 0x001fe200078e0222 */
[----:B------:R-:W-:Y:S01]  /*2ab0*/  IADD3 R34, R34, 0x80, RZ ;  /* 0x0000008022227810 */ /* 0x000fe20007ffe0ff */
[----:B------:R-:W-:-:S04]  /*2ac0*/  IMAD.MOV.U32 R3, RZ, RZ, 0x8 ;  /* 0x00000008ff037424 */ /* 0x000fc800078e00ff */
[----:B------:R-:W-:-:S05]  /*2ad0*/  IMAD.WIDE.U32 R2, R2, R3, c[0x0][0x168] ;  /* 0x00005a0002027625 */ /* 0x000fca00078e0003 */
[----:B-----5:R0:W-:Y:S02]  /*2ae0*/  STG.E.64 [R2.64], R8 ;  /* 0x0000000802007986 */ /* 0x0201e4000c101b04 */
.L_x_10412:
[----:B------:R-:W-:-:S13]  /*2af0*/  ISETP.GE.AND P0, PT, R34, R51, PT ;  /* 0x000000332200720c */ /* 0x000fda0003f06270 */
[----:B------:R-:W-:Y:S05]  /*2b00*/  @P0 BRA `(.L_x_10414) ;  /* 0x000000d000000947 */ /* 0x000fea0003800000 */
[----:B0-----:R-:W-:Y:S01]  /*2b10*/  IADD3 R2, R53, R34, RZ ;  /* 0x0000002235027210 */ /* 0x001fe20007ffe0ff */
[----:B------:R-:W-:Y:S01]  /*2b20*/  IMAD.MOV.U32 R3, RZ, RZ, 0x8 ;  /* 0x00000008ff037424 */ /* 0x000fe200078e00ff */
[----:B------:R-:W-:-:S03]  /*2b30*/  IADD3 R34, R34, 0x80, RZ ;  /* 0x0000008022227810 */ /* 0x000fc60007ffe0ff */
[----:B------:R-:W-:-:S05]  /*2b40*/  IMAD.WIDE.U32 R2, R2, R3, c[0x0][0x168] ;  /* 0x00005a0002027625 */ /* 0x000fca00078e0003 */
[----:B------:R0:W-:Y:S02]  /*2b50*/  STG.E.64 [R2.64], R10 ;  /* 0x0000000a02007986 */ /* 0x0001e4000c101b04 */
.L_x_10413:
        /* <DEDUP_REMOVED lines=8> */
.L_x_10414:
[----:B------:R-:W-:Y:S05]  /*2be0*/  BSYNC B1 ;  /* 0x0000000000017941 */ /* 0x000fea0003800000 */
.L_x_10410:
[----:B------:R-:W-:-:S13]  /*2bf0*/  ISETP.GE.AND P0, PT, R34, R51, PT ;  /* 0x000000332200720c */ /* 0x000fda0003f06270 */
[----:B0-----:R-:W-:Y:S01]  /*2c00*/  @!P0 IMAD.IADD R2, R53, 0x1, R34 ;  /* 0x0000000135028824 */ /* 0x001fe200078e0222 */
[----:B------:R-:W-:Y:S01]  /*2c10*/  @!P0 IADD3 R34, R34, 0x80, RZ ;  /* 0x0000008022228810 */ /* 0x000fe20007ffe0ff */
[----:B------:R-:W-:-:S04]  /*2c20*/  @!P0 IMAD.MOV.U32 R3, RZ, RZ, 0x8 ;  /* 0x00000008ff038424 */ /* 0x000fc800078e00ff */
[----:B------:R-:W-:-:S05]  /*2c30*/  @!P0 IMAD.WIDE.U32 R2, R2, R3, c[0x0][0x168] ;  /* 0x00005a0002028625 */ /* 0x000fca00078e0003 */
[----:B------:R0:W-:Y:S02]  /*2c40*/  @!P0 STG.E.64 [R2.64], R14 ;  /* 0x0000000e02008986 */ /* 0x0001e4000c101b04 */
.L_x_10415:
[----:B------:R-:W-:Y:S05]  /*2c50*/  BSYNC B0 ;  /* 0x0000000000007941 */ /* 0x000fea0003800000 */
.L_x_10409:
        /* <DEDUP_REMOVED lines=8> */
        .weak           $__internal_11_$__cuda_sm20_div_rn_f64_full
        .type           $__internal_11_$__cuda_sm20_div_rn_f64_full,@function
        .size           $__internal_11_$__cuda_sm20_div_rn_f64_full,(.L_x_13741 - $__internal_11_$__cuda_sm20_div_rn_f64_full)
$__internal_11_$__cuda_sm20_div_rn_f64_full:
        /* <DEDUP_REMOVED lines=73> */
.L_x_10417:
        /* <DEDUP_REMOVED lines=17> */
.L_x_10420:
[----:B------:R-:W-:-:S05]  /*3280*/  LOP3.LUT R2, R41, 0x80000, RZ, 0xfc, !PT ;  /* 0x0008000029027812 */ /* 0x000fca00078efcff */
[----:B------:R-:W-:Y:S01]  /*3290*/  IMAD.MOV.U32 R3, RZ, RZ, R2 ;  /* 0x000000ffff037224 */ /* 0x000fe200078e0002 */
[----:B------:R-:W-:Y:S01]  /*32a0*/  MOV R2, R40 ;  /* 0x0000002800027202 */ /* 0x000fe20000000f00 */
[----:B------:R-:W-:Y:S05]  /*32b0*/  BRA `(.L_x_10418) ;  /* 0x0000003000007947 */ /* 0x000fea0003800000 */
.L_x_10419:
[----:B------:R-:W-:-:S05]  /*32c0*/  LOP3.LUT R2, R5, 0x80000, RZ, 0xfc, !PT ;  /* 0x0008000005027812 */ /* 0x000fca00078efcff */
[----:B------:R-:W-:Y:S02]  /*32d0*/  IMAD.MOV.U32 R3, RZ, RZ, R2 ;  /* 0x000000ffff037224 */ /* 0x000fe400078e0002 */
[----:B------:R-:W-:Y:S02]  /*32e0*/  IMAD.MOV.U32 R2, RZ, RZ, R4 ;  /* 0x000000ffff027224 */ /* 0x000fe400078e0004 */
.L_x_10418:
[----:B------:R-:W-:Y:S05]  /*32f0*/  BSYNC B0 ;  /* 0x0000000000007941 */ /* 0x000fea0003800000 */
.L_x_10416:
[----:B------:R-:W-:Y:S01]  /*3300*/  MOV R4, R0 ;  /* 0x0000000000047202 */ /* 0x000fe20000000f00 */
[----:B------:R-:W-:-:S04]  /*3310*/  IMAD.MOV.U32 R5, RZ, RZ, 0x0 ;  /* 0x00000000ff057424 */ /* 0x000fc800078e00ff */
[----:B------:R-:W-:Y:S05]  /*3320*/  RET.REL.NODEC R4 `(_ZN2at6native29vectorized_elementwise_kernelILi4EZZZNS0_26logit_backward_kernel_cudaERNS_18TensorIteratorBaseERKN3c106ScalarEENKUlvE_clEvENKUlvE_clEvEUlddE_St5arrayIPcLm3EEEEviT0_T1_) ;  /* 0xffffccd004007950 */ /* 0x000fea0003c3ffff */
.L_x_10421:
        /* <DEDUP_REMOVED lines=13> */
.L_x_13741:


//--------------------- .text._ZN2at6native29vectorized_elementwise_kernelILi8EZZZNS0_26logit_backward_kernel_cudaERNS_18TensorIteratorBaseERKN3c106ScalarEENKUlvE_clEvENKUlvE_clEvEUlddE_St5arrayIPcLm3EEEEviT0_T1_ --------------------------
	.section	.text._ZN2at6native29vectorized_elementwise_kernelILi8EZZZNS0_26logit_backward_kernel_cudaERNS_18TensorIteratorBaseERKN3c106ScalarEENKUlvE_clEvENKUlvE_clEvEUlddE_St5arrayIPcLm3EEEEviT0_T1_,"ax",@progbits
	.sectioninfo	@"SHI_REGISTERS=4"
	.align	128
        .global         _ZN2at6native29vectorized_elementwise_kernelILi8EZZZNS0_26logit_backward_kernel_cudaERNS_18TensorIteratorBaseERKN3c106ScalarEENKUlvE_clEvENKUlvE_clEvEUlddE_St5arrayIPcLm3EEEEviT0_T1_
        .type           _ZN2at6native29vectorized_elementwise_kernelILi8EZZZNS0_26logit_backward_kernel_cudaERNS_18TensorIteratorBaseERKN3c106ScalarEENKUlvE_clEvENKUlvE_clEvEUlddE_St5arrayIPcLm3EEEEviT0_T1_,@function
        .size           _ZN2at6native29vectorized_elementwise_kernelILi8EZZZNS0_26logit_backward_kernel_cudaERNS_18TensorIteratorBaseERKN3c106ScalarEENKUlvE_clEvENKUlvE_clEvEUlddE_St5arrayIPcLm3EEEEviT0_T1_,(.L_x_13825 - _ZN2at6native29vectorized_elementwise_kernelILi8EZZZNS0_26logit_backward_kernel_cudaERNS_18TensorIteratorBaseERKN3c106ScalarEENKUlvE_clEvENKUlvE_clEvEUlddE_St5arrayIPcLm3EEEEviT0_T1_)
        .other          _ZN2at6native29vectorized_elementwise_kernelILi8EZZZNS0_26logit_backward_kernel_cudaERNS_18TensorIteratorBaseERKN3c106ScalarEENKUlvE_clEvENKUlvE_clEvEUlddE_St5arrayIPcLm3EEEEviT0_T1_,@"STO_CUDA_ENTRY STV_DEFAULT"
_ZN2at6native29vectorized_elementwise_kernelILi8EZZZNS0_26logit_backward_kernel_cudaERNS_18TensorIteratorBaseERKN3c106ScalarEENKUlvE_clEvENKUlvE_clEvEUlddE_St5arrayIPcLm3EEEEviT0_T1_:
.text._ZN2at6native29vectorized_elementwise_kernelILi8EZZZNS0_26logit_backward_kernel_cudaERNS_18TensorIteratorBaseERKN3c106ScalarEENKUlvE_clEvENKUlvE_clEvEUlddE_St5arrayIPcLm3EEEEviT0_T1_:
[----:B------:R-:W-:Y:S02]  /*0000*/  MOV R1, c[0x0][0x28] ;  /* 0x00000a0000017a02 */ /* 0x000fe40000000f00 */
[----:B------:R-:W-:Y:S05]  /*0010*/  EXIT ;  /* 0x000000000000794d */ /* 0x000fea0003800000 */
.L_x_10422:
        /* <DEDUP_REMOVED lines=14> */
.L_x_13825:


//--------------------- .text._ZN2at6native18elementwise_kernelILi128ELi4EZNS0_15gpu_kernel_implIZZZNS0_28sigmoid_backward_kernel_cudaERNS_18TensorIteratorBaseEENKUlvE0_clEvENKUlvE2_clEvEUlN3c108BFloat16ES8_E_EEvS4_RKT_EUliE_EEviT1_ --------------------------
	.section	.text._ZN2at6native18elementwise_kernelILi128ELi4EZNS0_15gpu_kernel_implIZZZNS0_28sigmoid_backward_kernel_cudaERNS_18TensorIteratorBaseEENKUlvE0_clEvENKUlvE2_clEvEUlN3c108BFloat16ES8_E_EEvS4_RKT_EUliE_EEviT1_,"ax",@progbits
	.sectioninfo	@"SHI_REGISTERS=26"
	.align	128
        .global         _ZN2at6native18elementwise_kernelILi128ELi4EZNS0_15gpu_kernel_implIZZZNS0_28sigmoid_backward_kernel_cudaERNS_18TensorIteratorBaseEENKUlvE0_clEvENKUlvE2_clEvEUlN3c108BFloat16ES8_E_EEvS4_RKT_EUliE_EEviT1_
        .type           _ZN2at6native18elementwise_kernelILi128ELi4EZNS0_15gpu_kernel_implIZZZNS0_28sigmoid_backward_kernel_cudaERNS_18TensorIteratorBaseEENKUlvE0_clEvENKUlvE2_clEvEUlN3c108BFloat16ES8_E_EEvS4_RKT_EUliE_EEviT1_,@function
        .size           _ZN2at6native18elementwise_kernelILi128ELi4EZNS0_15gpu_kernel_implIZZZNS0_28sigmoid_backward_kernel_cudaERNS_18TensorIteratorBaseEENKUlvE0_clEvENKUlvE2_clEvEUlN3c108BFloat16ES8_E_EEvS4_RKT_EUliE_EEviT1_,(.L_x_13826 - _ZN2at6native18elementwise_kernelILi128ELi4EZNS0_15gpu_kernel_implIZZZNS0_28sigmoid_backward_kernel_cudaERNS_18TensorIteratorBaseEENKUlvE0_clEvENKUlvE2_clEvEUlN3c108BFloat16ES8_E_EEvS4_RKT_EUliE_EEviT1_)
        .other          _ZN2at6native18elementwise_kernelILi128ELi4EZNS0_15gpu_kernel_implIZZZNS0_28sigmoid_backward_kernel_cudaERNS_18TensorIteratorBaseEENKUlvE0_clEvENKUlvE2_clEvEUlN3c108BFloat16ES8_E_EEvS4_RKT_EUliE_EEviT1_,@"STO_CUDA_ENTRY STV_DEFAULT"
_ZN2at6native18elementwise_kernelILi128ELi4EZNS0_15gpu_kernel_implIZZZNS0_28sigmoid_backward_kernel_cudaERNS_18TensorIteratorBaseEENKUlvE0_clEvENKUlvE2_clEvEUlN3c108BFloat16ES8_E_EEvS4_RKT_EUliE_EEviT1_:
.text._ZN2at6native18elementwise_kernelILi128ELi4EZNS0_15gpu_kernel_implIZZZNS0_28sigmoid_backward_kernel_cudaERNS_18TensorIteratorBaseEENKUlvE0_clEvENKUlvE2_clEvEUlN3c108BFloat16ES8_E_EEvS4_RKT_EUliE_EEviT1_:
        /* <DEDUP_REMOVED lines=263> */
.L_x_10425:
        /* <DEDUP_REMOVED lines=21> */
.L_x_10429:
[----:B------:R-:W2:Y:S02]  /*11c0*/  LDG.E.U8 R2, [R2.64] ;  /* 0x0000002402027981 */ /* 0x000ea4000c1e1100 */
[----:B--2---:R-:W0:Y:S02]  /*11d0*/  I2F.U16 R0, R2 ;  /* 0x0000000200007306 */ /* 0x004e240000101000 */
[----:B0-----:R-:W-:-:S04]  /*11e0*/  F2FP.BF16.PACK_AB R0, RZ, R0 ;  /* 0x00000000ff00723e */ /* 0x001fc800000010ff */
[----:B------:R-:W-:Y:S01]  /*11f0*/  PRMT R23, R0, 0x7610, R23 ;  /* 0x0000761000177816 */ /* 0x000fe20000000017 */
[----:B------:R-:W-:Y:S05]  /*1200*/  BRA `(.L_x_10431) ;  /* 0x00000f0000007947 */ /* 0x000fea0003800000 */
.L_x_10428:
        /* <DEDUP_REMOVED lines=11> */
.L_x_10433:
[----:B------:R-:W2:Y:S02]  /*12c0*/  LDG.E R2, [R2.64] ;  /* 0x0000002402027981 */ /* 0x000ea4000c1e1900 */
[----:B--2---:R-:W0:Y:S02]  /*12d0*/  I2F R0, R2 ;  /* 0x0000000200007306 */ /* 0x004e240000201400 */
[----:B0-----:R-:W-:-:S04]  /*12e0*/  F2FP.BF16.PACK_AB R0, RZ, R0 ;  /* 0x00000000ff00723e */ /* 0x001fc800000010ff */
[----:B------:R-:W-:Y:S01]  /*12f0*/  PRMT R23, R0, 0x7610, R23 ;  /* 0x0000761000177816 */ /* 0x000fe20000000017 */
[----:B------:R-:W-:Y:S05]  /*1300*/  BRA `(.L_x_10431) ;  /* 0x00000e0000007947 */ /* 0x000fea0003800000 */
.L_x_10432:
[----:B------:R-:W2:Y:S02]  /*1310*/  LDG.E.U16 R2, [R2.64] ;  /* 0x0000002402027981 */ /* 0x000ea4000c1e1500 */
[----:B--2---:R-:W0:Y:S02]  /*1320*/  I2F.S16 R0, R2 ;  /* 0x0000000200007306 */ /* 0x004e240000101400 */
[----:B0-----:R-:W-:-:S04]  /*1330*/  F2FP.BF16.PACK_AB R0, RZ, R0 ;  /* 0x00000000ff00723e */ /* 0x001fc800000010ff */
[----:B------:R-:W-:Y:S01]  /*1340*/  PRMT R23, R0, 0x7610, R23 ;  /* 0x0000761000177816 */ /* 0x000fe20000000017 */
[----:B------:R-:W-:Y:S05]  /*1350*/  BRA `(.L_x_10431) ;  /* 0x00000db000007947 */ /* 0x000fea0003800000 */
.L_x_10427:
        /* <DEDUP_REMOVED lines=9> */
.L_x_10435:
[----:B------:R-:W2:Y:S02]  /*13f0*/  LDG.E.U16 R0, [R2.64] ;  /* 0x0000002402007981 */ /* 0x000ea4000c1e1500 */
[----:B--2---:R-:W-:-:S05]  /*1400*/  HADD2.F32 R0, -RZ, R0.H0_H0 ;  /* 0x20000000ff007230 */ /* 0x004fca0000004100 */
[----:B------:R-:W-:-:S04]  /*1410*/  F2FP.BF16.PACK_AB R0, RZ, R0 ;  /* 0x00000000ff00723e */ /* 0x000fc800000010ff */
[----:B------:R-:W-:Y:S01]  /*1420*/  PRMT R23, R0, 0x7610, R23 ;  /* 0x0000761000177816 */ /* 0x000fe20000000017 */
[----:B------:R-:W-:Y:S05]  /*1430*/  BRA `(.L_x_10431) ;  /* 0x00000cd000007947 */ /* 0x000fea0003800000 */
.L_x_10434:
        /* <DEDUP_REMOVED lines=9> */
.L_x_10437:
[----:B------:R-:W2:Y:S02]  /*14d0*/  LDG.E.U16 R2, [R2.64] ;  /* 0x0000002402027981 */ /* 0x000ea4000c1e1500 */
[----:B--2---:R-:W-:-:S05]  /*14e0*/  HADD2.F32 R0, -RZ, R2.H0_H0 ;  /* 0x20000002ff007230 */ /* 0x004fca0000004100 */
[----:B------:R-:W-:-:S04]  /*14f0*/  F2FP.BF16.PACK_AB R0, RZ, R0 ;  /* 0x00000000ff00723e */ /* 0x000fc800000010ff */
[----:B------:R-:W-:Y:S01]  /*1500*/  PRMT R23, R0, 0x7610, R23 ;  /* 0x0000761000177816 */ /* 0x000fe20000000017 */
[----:B------:R-:W-:Y:S05]  /*1510*/  BRA `(.L_x_10431) ;  /* 0x00000bf000007947 */ /* 0x000fea0003800000 */
.L_x_10436:
[----:B------:R-:W2:Y:S02]  /*1520*/  LDG.E.64 R2, [R2.64] ;  /* 0x0000002402027981 */ /* 0x000ea4000c1e1b00 */
[----:B--2---:R-:W0:Y:S01]  /*1530*/  F2F.F32.F64 R0, R2 ;  /* 0x0000000200007310 */ /* 0x004e220000301000 */
[----:B------:R-:W0:-:S14]  /*1540*/  DSETP.GEU.AND P0, PT, |R2|, c[0x2][0x0], PT ;  /* 0x008000000200762a */ /* 0x000e1c0003f0e200 */
[----:B0-----:R-:W-:-:S05]  /*1550*/  @!P0 FMUL R0, R0, 1.175494350822287508e-38 ;  /* 0x0080000000008820 */ /* 0x001fca0000400000 */
[----:B------:R-:W-:-:S04]  /*1560*/  F2FP.BF16.PACK_AB R0, RZ, R0 ;  /* 0x00000000ff00723e */ /* 0x000fc800000010ff */
[----:B------:R-:W-:Y:S01]  /*1570*/  PRMT R23, R0, 0x7610, R23 ;  /* 0x0000761000177816 */ /* 0x000fe20000000017 */
[----:B------:R-:W-:Y:S05]  /*1580*/  BRA `(.L_x_10431) ;  /* 0x00000b8000007947 */ /* 0x000fea0003800000 */
.L_x_10426:
        /* <DEDUP_REMOVED lines=14> */
.L_x_10440:
[----:B------:R-:W2:Y:S02]  /*1670*/  LDG.E.64 R2, [R2.64] ;  /* 0x0000002402027981 */ /* 0x000ea4000c1e1b00 */
[----:B--2---:R-:W0:Y:S01]  /*1680*/  F2F.F32.F64 R0, R2 ;  /* 0x0000000200007310 */ /* 0x004e220000301000 */
[----:B------:R-:W0:-:S14]  /*1690*/  DSETP.GEU.AND P0, PT, |R2|, c[0x2][0x0], PT ;  /* 0x008000000200762a */ /* 0x000e1c0003f0e200 */
[----:B0-----:R-:W-:-:S05]  /*16a0*/  @!P0 FMUL R0, R0, 1.175494350822287508e-38 ;  /* 0x0080000000008820 */ /* 0x001fca0000400000 */
[----:B------:R-:W-:-:S04]  /*16b0*/  F2FP.BF16.PACK_AB R0, RZ, R0 ;  /* 0x00000000ff00723e */ /* 0x000fc800000010ff */
[----:B------:R-:W-:Y:S01]  /*16c0*/  PRMT R23, R0, 0x7610, R23 ;  /* 0x0000761000177816 */ /* 0x000fe20000000017 */
[----:B------:R-:W-:Y:S05]  /*16d0*/  BRA `(.L_x_10431) ;  /* 0x00000a3000007947 */ /* 0x000fea0003800000 */
.L_x_10439:
        /* <DEDUP_REMOVED lines=28> */
.L_x_10442:
        /* <DEDUP_REMOVED lines=15> */
.L_x_10441:
[----:B------:R0:W5:Y:S01]  /*1990*/  LDG.E.U16 R23, [R2.64] ;  /* 0x0000002402177981 */ /* 0x000162000c1e1500 */
[----:B------:R-:W-:Y:S05]  /*19a0*/  BRA `(.L_x_10431) ;  /* 0x0000076000007947 */ /* 0x000fea0003800000 */
.L_x_10438:
        /* <DEDUP_REMOVED lines=12> */
.L_x_10445:
        /* <DEDUP_REMOVED lines=21> */
.L_x_10449:
[----:B------:R-:W-:Y:S05]  /*1bc0*/  BSYNC B1 ;  /* 0x0000000000017941 */ /* 0x000fea0003800000 */
.L_x_10448:
[----:B------:R-:W-:Y:S01]  /*1bd0*/  LEA R3, R0, 0x3b800000, 0x17 ;  /* 0x3b80000000037811 */ /* 0x000fe200078eb8ff */
[----:B------:R-:W-:-:S05]  /*1be0*/  IMAD.SHL.U32 R0, R2, 0x100000, RZ ;  /* 0x0010000002007824 */ /* 0x000fca00078e00ff */
[----:B------:R-:W-:Y:S02]  /*1bf0*/  LOP3.LUT R0, R3, R0, R4, 0xfe, !PT ;  /* 0x0000000003007212 */ /* 0x000fe400078efe04 */
.L_x_10447:
[----:B------:R-:W-:Y:S05]  /*1c00*/  BSYNC B0 ;  /* 0x0000000000007941 */ /* 0x000fea0003800000 */
.L_x_10446:
[----:B------:R-:W-:-:S04]  /*1c10*/  F2FP.BF16.PACK_AB R0, RZ, R0 ;  /* 0x00000000ff00723e */ /* 0x000fc800000010ff */
[----:B------:R-:W-:Y:S01]  /*1c20*/  PRMT R23, R0, 0x7610, R23 ;  /* 0x0000761000177816 */ /* 0x000fe20000000017 */
[----:B------:R-:W-:Y:S05]  /*1c30*/  BRA `(.L_x_10431) ;  /* 0x000004d000007947 */ /* 0x000fea0003800000 */
.L_x_10444:
        /* <DEDUP_REMOVED lines=21> */
.L_x_10453:
[----:B------:R-:W-:Y:S05]  /*1d90*/  BSYNC B1 ;  /* 0x0000000000017941 */ /* 0x000fea0003800000 */
.L_x_10452:
[----:B------:R-:W-:Y:S01]  /*1da0*/  LEA R3, R0, 0x37800000, 0x17 ;  /* 0x3780000000037811 */ /* 0x000fe200078eb8ff */
[----:B------:R-:W-:-:S05]  /*1db0*/  IMAD.SHL.U32 R0, R2, 0x200000, RZ ;  /* 0x0020000002007824 */ /* 0x000fca00078e00ff */
[----:B------:R-:W-:Y:S02]  /*1dc0*/  LOP3.LUT R0, R3, R0, R4, 0xfe, !PT ;  /* 0x0000000003007212 */ /* 0x000fe400078efe04 */
.L_x_10451:
[----:B------:R-:W-:Y:S05]  /*1dd0*/  BSYNC B0 ;  /* 0x0000000000007941 */ /* 0x000fea0003800000 */
.L_x_10450:
[----:B------:R-:W-:-:S04]  /*1de0*/  F2FP.BF16.PACK_AB R0, RZ, R0 ;  /* 0x00000000ff00723e */ /* 0x000fc800000010ff */
[----:B------:R-:W-:Y:S01]  /*1df0*/  PRMT R23, R0, 0x7610, R23 ;  /* 0x0000761000177816 */ /* 0x000fe20000000017 */
[----:B------:R-:W-:Y:S05]  /*1e00*/  BRA `(.L_x_10431) ;  /* 0x0000030000007947 */ /* 0x000fea0003800000 */
.L_x_10443:
        /* <DEDUP_REMOVED lines=14> */
.L_x_10457:
[----:B------:R-:W-:Y:S05]  /*1ef0*/  BSYNC B0 ;  /* 0x0000000000007941 */ /* 0x000fea0003800000 */
.L_x_10456:
[----:B------:R-:W-:-:S04]  /*1f00*/  F2FP.BF16.PACK_AB R0, RZ, R0 ;  /* 0x00000000ff00723e */ /* 0x000fc800000010ff */
[----:B------:R-:W-:Y:S01]  /*1f10*/  PRMT R23, R0, 0x7610, R23 ;  /* 0x0000761000177816 */ /* 0x000fe20000000017 */
[----:B------:R-:W-:Y:S05]  /*1f20*/  BRA `(.L_x_10431) ;  /* 0x000001e000007947 */ /* 0x000fea0003800000 */
.L_x_10430:
        /* <DEDUP_REMOVED lines=21> */
.L_x_10455:
[----:B------:R-:W2:Y:S02]  /*2080*/  LDG.E.64 R2, [R2.64] ;  /* 0x0000002402027981 */ /* 0x000ea4000c1e1b00 */
[----:B--2---:R-:W0:Y:S02]  /*2090*/  I2F.U64 R0, R2 ;  /* 0x0000000200007312 */ /* 0x004e240000301000 */
[----:B0-----:R-:W-:-:S04]  /*20a0*/  F2FP.BF16.PACK_AB R0, RZ, R0 ;  /* 0x00000000ff00723e */ /* 0x001fc800000010ff */
[----:B------:R-:W-:Y:S01]  /*20b0*/  PRMT R23, R0, 0x7610, R23 ;  /* 0x0000761000177816 */ /* 0x000fe20000000017 */
[----:B------:R-:W-:Y:S05]  /*20c0*/  BRA `(.L_x_10431) ;  /* 0x0000004000007947 */ /* 0x000fea0003800000 */
.L_x_10454:
[----:B------:R-:W2:Y:S02]  /*20d0*/  LDG.E R2, [R2.64] ;  /* 0x0000002402027981 */ /* 0x000ea4000c1e1900 */
[----:B--2---:R-:W0:Y:S02]  /*20e0*/  I2F.U32 R0, R2 ;  /* 0x0000000200007306 */ /* 0x004e240000201000 */
[----:B0-----:R-:W-:-:S04]  /*20f0*/  F2FP.BF16.PACK_AB R0, RZ, R0 ;  /* 0x00000000ff00723e */ /* 0x001fc800000010ff */
[----:B------:R-:W-:Y:S02]  /*2100*/  PRMT R23, R0, 0x7610, R23 ;  /* 0x0000761000177816 */ /* 0x000fe40000000017 */
.L_x_10431:
        /* <DEDUP_REMOVED lines=18> */
.L_x_10461:
[----:B------:R-:W2:Y:S02]  /*2230*/  LDG.E.U8 R2, [R2.64] ;  /* 0x0000002402027981 */ /* 0x000ea4000c1e1100 */
[----:B--2---:R-:W0:Y:S02]  /*2240*/  I2F.U16 R0, R2 ;  /* 0x0000000200007306 */ /* 0x004e240000101000 */
[----:B0-----:R-:W-:Y:S01]  /*2250*/  F2FP.BF16.PACK_AB R0, RZ, R0 ;  /* 0x00000000ff00723e */ /* 0x001fe200000010ff */
[----:B------:R-:W-:Y:S05]  /*2260*/  BRA `(.L_x_10463) ;  /* 0x00000e3000007947 */ /* 0x000fea0003800000 */
.L_x_10460:
        /* <DEDUP_REMOVED lines=10> */
.L_x_10465:
[----:B------:R-:W2:Y:S02]  /*2310*/  LDG.E R2, [R2.64] ;  /* 0x0000002402027981 */ /* 0x000ea4000c1e1900 */
[----:B--2---:R-:W0:Y:S02]  /*2320*/  I2F R0, R2 ;  /* 0x0000000200007306 */ /* 0x004e240000201400 */
[----:B0-----:R-:W-:Y:S01]  /*2330*/  F2FP.BF16.PACK_AB R0, RZ, R0 ;  /* 0x00000000ff00723e */ /* 0x001fe200000010ff */
[----:B------:R-:W-:Y:S05]  /*2340*/  BRA `(.L_x_10463) ;  /* 0x00000d5000007947 */ /* 0x000fea0003800000 */
.L_x_10464:
[----:B------:R-:W2:Y:S02]  /*2350*/  LDG.E.U16 R2, [R2.64] ;  /* 0x0000002402027981 */ /* 0x000ea4000c1e1500 */
[----:B--2---:R-:W0:Y:S02]  /*2360*/  I2F.S16 R0, R2 ;  /* 0x0000000200007306 */ /* 0x004e240000101400 */
[----:B0-----:R-:W-:Y:S01]  /*2370*/  F2FP.BF16.PACK_AB R0, RZ, R0 ;  /* 0x00000000ff00723e */ /* 0x001fe200000010ff */
[----:B------:R-:W-:Y:S05]  /*2380*/  BRA `(.L_x_10463) ;  /* 0x00000d1000007947 */ /* 0x000fea0003800000 */
.L_x_10459:
        /* <DEDUP_REMOVED lines=9> */
.L_x_10467:
[----:B------:R-:W2:Y:S02]  /*2420*/  LDG.E.U16 R0, [R2.64] ;  /* 0x0000002402007981 */ /* 0x000ea4000c1e1500 */
[----:B--2---:R-:W-:-:S05]  /*2430*/  HADD2.F32 R0, -RZ, R0.H0_H0 ;  /* 0x20000000ff007230 */ /* 0x004fca0000004100 */
[----:B------:R-:W-:Y:S01]  /*2440*/  F2FP.BF16.PACK_AB R0, RZ, R0 ;  /* 0x00000000ff00723e */ /* 0x000fe200000010ff */
[----:B------:R-:W-:Y:S05]  /*2450*/  BRA `(.L_x_10463) ;  /* 0x00000c4000007947 */ /* 0x000fea0003800000 */
.L_x_10466:
        /* <DEDUP_REMOVED lines=9> */
.L_x_10469:
[----:B------:R-:W2:Y:S02]  /*24f0*/  LDG.E.U16 R2, [R2.64] ;  /* 0x0000002402027981 */ /* 0x000ea4000c1e1500 */
[----:B--2---:R-:W-:-:S05]  /*2500*/  HADD2.F32 R0, -RZ, R2.H0_H0 ;  /* 0x20000002ff007230 */ /* 0x004fca0000004100 */
[----:B------:R-:W-:Y:S01]  /*2510*/  F2FP.BF16.PACK_AB R0, RZ, R0 ;  /* 0x00000000ff00723e */ /* 0x000fe200000010ff */
[----:B------:R-:W-:Y:S05]  /*2520*/  BRA `(.L_x_10463) ;  /* 0x00000b7000007947 */ /* 0x000fea0003800000 */
.L_x_10468:
[----:B------:R-:W2:Y:S02]  /*2530*/  LDG.E.64 R2, [R2.64] ;  /* 0x0000002402027981 */ /* 0x000ea4000c1e1b00 */
[----:B--2---:R-:W0:Y:S01]  /*2540*/  F2F.F32.F64 R0, R2 ;  /* 0x0000000200007310 */ /* 0x004e220000301000 */
[----:B------:R-:W0:-:S14]  /*2550*/  DSETP.GEU.AND P0, PT, |R2|, c[0x2][0x0], PT ;  /* 0x008000000200762a */ /* 0x000e1c0003f0e200 */
[----:B0-----:R-:W-:-:S05]  /*2560*/  @!P0 FMUL R0, R0, 1.175494350822287508e-38 ;  /* 0x0080000000008820 */ /* 0x001fca0000400000 */
[----:B------:R-:W-:Y:S01]  /*2570*/  F2FP.BF16.PACK_AB R0, RZ, R0 ;  /* 0x00000000ff00723e */ /* 0x000fe200000010ff */
[----:B------:R-:W-:Y:S05]  /*2580*/  BRA `(.L_x_10463) ;  /* 0x00000b1000007947 */ /* 0x000fea0003800000 */
.L_x_10458:
        /* <DEDUP_REMOVED lines=13> */
.L_x_10472:
[----:B------:R-:W2:Y:S02]  /*2660*/  LDG.E.64 R2, [R2.64] ;  /* 0x0000002402027981 */ /* 0x000ea4000c1e1b00 */
[----:B--2---:R-:W0:Y:S01]  /*2670*/  F2F.F32.F64 R0, R2 ;  /* 0x0000000200007310 */ /* 0x004e220000301000 */
[----:B------:R-:W0:-:S14]  /*2680*/  DSETP.GEU.AND P0, PT, |R2|, c[0x2][0x0], PT ;  /* 0x008000000200762a */ /* 0x000e1c0003f0e200 */
[----:B0-----:R-:W-:-:S05]  /*2690*/  @!P0 FMUL R0, R0, 1.175494350822287508e-38 ;  /* 0x0080000000008820 */ /* 0x001fca0000400000 */
[----:B------:R-:W-:Y:S01]  /*26a0*/  F2FP.BF16.PACK_AB R0, RZ, R0 ;  /* 0x00000000ff00723e */ /* 0x000fe200000010ff */
[----:B------:R-:W-:Y:S05]  /*26b0*/  BRA `(.L_x_10463) ;  /* 0x000009e000007947 */ /* 0x000fea0003800000 */
.L_x_10471:
        /* <DEDUP_REMOVED lines=28> */
.L_x_10474:
        /* <DEDUP_REMOVED lines=15> */
.L_x_10473:
[----:B------:R0:W5:Y:S01]  /*2970*/  LDG.E.U16 R0, [R2.64] ;  /* 0x0000002402007981 */ /* 0x000162000c1e1500 */
[----:B------:R-:W-:Y:S05]  /*2980*/  BRA `(.L_x_10463) ;  /* 0x0000071000007947 */ /* 0x000fea0003800000 */
.L_x_10470:
        /* <DEDUP_REMOVED lines=12> */
.L_x_10477:
        /* <DEDUP_REMOVED lines=21> */
.L_x_10481:
[----:B------:R-:W-:Y:S05]  /*2ba0*/  BSYNC B1 ;  /* 0x0000000000017941 */ /* 0x000fea0003800000 */
.L_x_10480:
[----:B------:R-:W-:Y:S01]  /*2bb0*/  LEA R3, R0, 0x3b800000, 0x17 ;  /* 0x3b80000000037811 */ /* 0x000fe200078eb8ff */
[----:B------:R-:W-:-:S05]  /*2bc0*/  IMAD.SHL.U32 R0, R2, 0x100000, RZ ;  /* 0x0010000002007824 */ /* 0x000fca00078e00ff */
[----:B------:R-:W-:Y:S02]  /*2bd0*/  LOP3.LUT R0, R3, R0, R4, 0xfe, !PT ;  /* 0x0000000003007212 */ /* 0x000fe400078efe04 */
.L_x_10479:
[----:B------:R-:W-:Y:S05]  /*2be0*/  BSYNC B0 ;  /* 0x0000000000007941 */ /* 0x000fea0003800000 */
.L_x_10478:
[----:B------:R-:W-:Y:S01]  /*2bf0*/  F2FP.BF16.PACK_AB R0, RZ, R0 ;  /* 0x00000000ff00723e */ /* 0x000fe200000010ff */
[----:B------:R-:W-:Y:S05]  /*2c00*/  BRA `(.L_x_10463) ;  /* 0x0000049000007947 */ /* 0x000fea0003800000 */
.L_x_10476:
        /* <DEDUP_REMOVED lines=21> */
.L_x_10485:
[----:B------:R-:W-:Y:S05]  /*2d60*/  BSYNC B1 ;  /* 0x0000000000017941 */ /* 0x000fea0003800000 */
.L_x_10484:
[----:B------:R-:W-:Y:S01]  /*2d70*/  LEA R3, R0, 0x37800000, 0x17 ;  /* 0x3780000000037811 */ /* 0x000fe200078eb8ff */
[----:B------:R-:W-:-:S05]  /*2d80*/  IMAD.SHL.U32 R0, R2, 0x200000, RZ ;  /* 0x0020000002007824 */ /* 0x000fca00078e00ff */
[----:B------:R-:W-:Y:S02]  /*2d90*/  LOP3.LUT R0, R3, R0, R4, 0xfe, !PT ;  /* 0x0000000003007212 */ /* 0x000fe400078efe04 */
.L_x_10483:
[----:B------:R-:W-:Y:S05]  /*2da0*/  BSYNC B0 ;  /* 0x0000000000007941 */ /* 0x000fea0003800000 */
.L_x_10482:
[----:B------:R-:W-:Y:S01]  /*2db0*/  F2FP.BF16.PACK_AB R0, RZ, R0 ;  /* 0x00000000ff00723e */ /* 0x000fe200000010ff */
[----:B------:R-:W-:Y:S05]  /*2dc0*/  BRA `(.L_x_10463) ;  /* 0x000002d000007947 */ /* 0x000fea0003800000 */
.L_x_10475:
        /* <DEDUP_REMOVED lines=14> */
.L_x_10489:
[----:B------:R-:W-:Y:S05]  /*2eb0*/  BSYNC B0 ;  /* 0x0000000000007941 */ /* 0x000fea0003800000 */
.L_x_10488:
[----:B------:R-:W-:Y:S01]  /*2ec0*/  F2FP.BF16.PACK_AB R0, RZ, R0 ;  /* 0x00000000ff00723e */ /* 0x000fe200000010ff */
[----:B------:R-:W-:Y:S05]  /*2ed0*/  BRA `(.L_x_10463) ;  /* 0x000001c000007947 */ /* 0x000fea0003800000 */
.L_x_10462:
        /* <DEDUP_REMOVED lines=21> */
.L_x_10487:
[----:B------:R-:W2:Y:S02]  /*3030*/  LDG.E.64 R2, [R2.64] ;  /* 0x0000002402027981 */ /* 0x000ea4000c1e1b00 */
[----:B--2---:R-:W0:Y:S02]  /*3040*/  I2F.U64 R0, R2 ;  /* 0x0000000200007312 */ /* 0x004e240000301000 */
[----:B0-----:R-:W-:Y:S01]  /*3050*/  F2FP.BF16.PACK_AB R0, RZ, R0 ;  /* 0x00000000ff00723e */ /* 0x001fe200000010ff */
[----:B------:R-:W-:Y:S05]  /*3060*/  BRA `(.L_x_10463) ;  /* 0x0000003000007947 */ /* 0x000fea0003800000 */
.L_x_10486:
[----:B------:R-:W2:Y:S02]  /*3070*/  LDG.E R2, [R2.64] ;  /* 0x0000002402027981 */ /* 0x000ea4000c1e1900 */
[----:B--2---:R-:W0:Y:S02]  /*3080*/  I2F.U32 R0, R2 ;  /* 0x0000000200007306 */ /* 0x004e240000201000 */
[----:B0-----:R-:W-:-:S06]  /*3090*/  F2FP.BF16.PACK_AB R0, RZ, R0 ;  /* 0x00000000ff00723e */ /* 0x001fcc00000010ff */
.L_x_10463:
[----:B------:R-:W1:Y:S01]  /*30a0*/  LDC.U8 R5, c[0x0][0x3e1] ;  /* 0x0000f840ff057b82 */ /* 0x000e620000000000 */
[----:B-----5:R-:W-:-:S02]  /*30b0*/  PRMT R0, RZ, 0x5410, R0 ;  /* 0x00005410ff007816 */ /* 0x020fc40000000000 */
[----:B------:R-:W-:-:S03]  /*30c0*/  PRMT R23, RZ, 0x5410, R23 ;  /* 0x00005410ff177816 */ /* 0x000fc60000000017 */
[----:B0-----:R-:W-:-:S05]  /*30d0*/  FADD.FTZ R2, -R0, 1 ;  /* 0x3f80000000027421 */ /* 0x001fca0000010100 */
[----:B------:R-:W-:-:S04]  /*30e0*/  F2FP.BF16.PACK_AB R2, RZ, R2 ;  /* 0x00000002ff02723e */ /* 0x000fc800000010ff */
[----:B------:R-:W-:-:S05]  /*30f0*/  PRMT R2, RZ, 0x5410, R2 ;  /* 0x00005410ff027816 */ /* 0x000fca0000000002 */
[----:B------:R-:W-:Y:S01]  /*3100*/  FMUL.FTZ R2, R23, R2 ;  /* 0x0000000217027220 */ /* 0x000fe20000410000 */
[----:B-1----:R-:W-:-:S04]  /*3110*/  PRMT R4, R5, 0x9910, RZ ;  /* 0x0000991005047816 */ /* 0x002fc800000000ff */
        /* <DEDUP_REMOVED lines=18> */
.L_x_10493:
[----:B------:R-:W-:-:S06]  /*3240*/  PRMT R3, RZ, 0x5410, R3 ;  /* 0x00005410ff037816 */ /* 0x000fcc0000000003 */
[----:B------:R-:W0:Y:S02]  /*3250*/  F2I.S64.TRUNC R2, R3 ;  /* 0x0000000300027311 */ /* 0x000e24000020d900 */
[----:B0-----:R0:W-:Y:S01]  /*3260*/  STG.E.U8 [R16.64], R2 ;  /* 0x0000000210007986 */ /* 0x0011e2000c101124 */
[----:B------:R-:W-:Y:S05]  /*3270*/  BRA `(.L_x_10495) ;  /* 0x00000e4000007947 */ /* 0x000fea0003800000 */
.L_x_10492:
        /* <DEDUP_REMOVED lines=10> */
.L_x_10497:
[----:B------:R-:W-:-:S06]  /*3320*/  PRMT R3, RZ, 0x5410, R3 ;  /* 0x00005410ff037816 */ /* 0x000fcc0000000003 */
[----:B------:R-:W0:Y:S02]  /*3330*/  F2I.FTZ.TRUNC.NTZ R3, R3 ;  /* 0x0000000300037305 */ /* 0x000e24000021f100 */
[----:B0-----:R0:W-:Y:S01]  /*3340*/  STG.E [R16.64], R3 ;  /* 0x0000000310007986 */ /* 0x0011e2000c101924 */
[----:B------:R-:W-:Y:S05]  /*3350*/  BRA `(.L_x_10495) ;  /* 0x00000d6000007947 */ /* 0x000fea0003800000 */
.L_x_10496:
[----:B------:R-:W-:-:S06]  /*3360*/  PRMT R3, RZ, 0x5410, R3 ;  /* 0x00005410ff037816 */ /* 0x000fcc0000000003 */
[----:B------:R-:W0:Y:S02]  /*3370*/  F2I.FTZ.TRUNC.NTZ R3, R3 ;  /* 0x0000000300037305 */ /* 0x000e24000021f100 */
[----:B0-----:R0:W-:Y:S01]  /*3380*/  STG.E.U16 [R16.64], R3 ;  /* 0x0000000310007986 */ /* 0x0011e2000c101524 */
[----:B------:R-:W-:Y:S05]  /*3390*/  BRA `(.L_x_10495) ;  /* 0x00000d2000007947 */ /* 0x000fea0003800000 */
.L_x_10491:
        /* <DEDUP_REMOVED lines=9> */
.L_x_10499:
[----:B------:R-:W-:-:S04]  /*3430*/  PRMT R0, RZ, 0x5410, R3 ;  /* 0x00005410ff007816 */ /* 0x000fc80000000003 */
[----:B------:R-:W-:-:S05]  /*3440*/  F2FP.PACK_AB R0, RZ, R0 ;  /* 0x00000000ff00723e */ /* 0x000fca00000000ff */
[----:B------:R0:W-:Y:S01]  /*3450*/  STG.E.U16 [R16.64], R0 ;  /* 0x0000000010007986 */ /* 0x0001e2000c101524 */
[----:B------:R-:W-:Y:S05]  /*3460*/  BRA `(.L_x_10495) ;  /* 0x00000c5000007947 */ /* 0x000fea0003800000 */
.L_x_10498:
        /* <DEDUP_REMOVED lines=10> */
.L_x_10501:
[----:B------:R-:W-:-:S04]  /*3510*/  PRMT R3, RZ, 0x5410, R3 ;  /* 0x00005410ff037816 */ /* 0x000fc80000000003 */
[----:B------:R-:W-:-:S04]  /*3520*/  F2FP.PACK_AB R3, RZ, R3 ;  /* 0x00000003ff03723e */ /* 0x000fc800000000ff */
[----:B------:R-:W-:-:S05]  /*3530*/  PRMT R3, R3, 0x5410, RZ ;  /* 0x0000541003037816 */ /* 0x000fca00000000ff */
[----:B------:R0:W-:Y:S01]  /*3540*/  STG.E [R16.64], R3 ;  /* 0x0000000310007986 */ /* 0x0001e2000c101924 */
[----:B------:R-:W-:Y:S05]  /*3550*/  BRA `(.L_x_10495) ;  /* 0x00000b6000007947 */ /* 0x000fea0003800000 */
.L_x_10500:
[----:B------:R-:W-:-:S05]  /*3560*/  PRMT R2, RZ, 0x5410, R3 ;  /* 0x00005410ff027816 */ /* 0x000fca0000000003 */
[----:B------:R-:W-:-:S06]  /*3570*/  FMUL.FTZ R2, R2, 1 ;  /* 0x3f80000002027820 */ /* 0x000fcc0000410000 */
[----:B------:R-:W0:Y:S02]  /*3580*/  F2F.F64.F32 R2, R2 ;  /* 0x0000000200027310 */ /* 0x000e240000201800 */
[----:B0-----:R0:W-:Y:S01]  /*3590*/  STG.E.64 [R16.64], R2 ;  /* 0x0000000210007986 */ /* 0x0011e2000c101b24 */
[----:B------:R-:W-:Y:S05]  /*35a0*/  BRA `(.L_x_10495) ;  /* 0x00000b1000007947 */ /* 0x000fea0003800000 */
.L_x_10490:
        /* <DEDUP_REMOVED lines=13> */
.L_x_10504:
[----:B------:R-:W-:Y:S01]  /*3680*/  PRMT R3, RZ, 0x5410, R3 ;  /* 0x00005410ff037816 */ /* 0x000fe20000000003 */
[----:B------:R-:W-:-:S04]  /*3690*/  CS2R R6, SRZ ;  /* 0x0000000000067805 */ /* 0x000fc8000001ff00 */
[----:B------:R-:W-:-:S04]  /*36a0*/  FMUL.FTZ R3, R3, 1 ;  /* 0x3f80000003037820 */ /* 0x000fc80000410000 */
[----:B------:R-:W0:Y:S02]  /*36b0*/  F2F.F64.F32 R4, R3 ;  /* 0x0000000300047310 */ /* 0x000e240000201800 */
[----:B0-----:R0:W-:Y:S01]  /*36c0*/  STG.E.128 [R16.64], R4 ;  /* 0x0000000410007986 */ /* 0x0011e2000c101d24 */
[----:B------:R-:W-:Y:S05]  /*36d0*/  BRA `(.L_x_10495) ;  /* 0x000009e000007947 */ /* 0x000fea0003800000 */
.L_x_10503:
        /* <DEDUP_REMOVED lines=21> */
.L_x_10508:
[----:B------:R-:W-:Y:S05]  /*3830*/  BSYNC B0 ;  /* 0x0000000000007941 */ /* 0x000fea0003800000 */
.L_x_10507:
[----:B------:R-:W-:-:S05]  /*3840*/  LOP3.LUT R3, R0, R3, RZ, 0xfc, !PT ;  /* 0x0000000300037212 */ /* 0x000fca00078efcff */
[----:B------:R0:W-:Y:S01]  /*3850*/  STG.E.U8 [R16.64], R3 ;  /* 0x0000000310007986 */ /* 0x0001e2000c101124 */
[----:B------:R-:W-:Y:S05]  /*3860*/  BRA `(.L_x_10495) ;  /* 0x0000085000007947 */ /* 0x000fea0003800000 */
.L_x_10506:
        /* <DEDUP_REMOVED lines=13> */
.L_x_10510:
[----:B------:R-:W-:Y:S01]  /*3940*/  IMAD.MOV.U32 R0, RZ, RZ, 0x7f ;  /* 0x0000007fff007424 */ /* 0x000fe200078e00ff */
[----:B------:R-:W-:-:S04]  /*3950*/  ISETP.GT.U32.AND P0, PT, R2, 0x7f800000, PT ;  /* 0x7f8000000200780c */ /* 0x000fc80003f04070 */
[----:B------:R-:W-:-:S04]  /*3960*/  SEL R0, R0, 0x7c, P0 ;  /* 0x0000007c00007807 */ /* 0x000fc80000000000 */
.L_x_10511:
[----:B------:R-:W-:Y:S05]  /*3970*/  BSYNC B0 ;  /* 0x0000000000007941 */ /* 0x000fea0003800000 */
.L_x_10509:
[----:B------:R-:W-:-:S04]  /*3980*/  LOP3.LUT R2, R3, 0x80000000, RZ, 0xc0, !PT ;  /* 0x8000000003027812 */ /* 0x000fc800078ec0ff */
[----:B------:R-:W-:-:S04]  /*3990*/  SHF.R.U32.HI R3, RZ, 0x18, R2 ;  /* 0x00000018ff037819 */ /* 0x000fc80000011602 */
[----:B------:R-:W-:-:S05]  /*39a0*/  LOP3.LUT R3, R0, R3, RZ, 0xfc, !PT ;  /* 0x0000000300037212 */ /* 0x000fca00078efcff */
[----:B------:R0:W-:Y:S01]  /*39b0*/  STG.E.U8 [R16.64], R3 ;  /* 0x0000000310007986 */ /* 0x0001e2000c101124 */
[----:B------:R-:W-:Y:S05]  /*39c0*/  BRA `(.L_x_10495) ;  /* 0x000006f000007947 */ /* 0x000fea0003800000 */
.L_x_10505:
[----:B------:R0:W-:Y:S01]  /*39d0*/  STG.E.U16 [R16.64], R3 ;  /* 0x0000000310007986 */ /* 0x0001e2000c101524 */
[----:B------:R-:W-:Y:S05]  /*39e0*/  BRA `(.L_x_10495) ;  /* 0x000006d000007947 */ /* 0x000fea0003800000 */
.L_x_10502:
        /* <DEDUP_REMOVED lines=12> */
.L_x_10514:
        /* <DEDUP_REMOVED lines=17> */
.L_x_10517:
[----:B------:R-:W-:-:S04]  /*3bc0*/  LOP3.LUT R2, R3, 0x80000000, RZ, 0xc0, !PT ;  /* 0x8000000003027812 */ /* 0x000fc800078ec0ff */
[----:B------:R-:W-:-:S04]  /*3bd0*/  SHF.R.U32.HI R3, RZ, 0x18, R2 ;  /* 0x00000018ff037819 */ /* 0x000fc80000011602 */
[----:B------:R-:W-:-:S04]  /*3be0*/  LOP3.LUT R0, R0, R3, RZ, 0xfc, !PT ;  /* 0x0000000300007212 */ /* 0x000fc800078efcff */
[----:B------:R-:W-:Y:S02]  /*3bf0*/  PRMT R8, R0, 0x7610, R8 ;  /* 0x0000761000087816 */ /* 0x000fe40000000008 */
.L_x_10516:
[----:B------:R-:W-:Y:S05]  /*3c00*/  BSYNC B0 ;  /* 0x0000000000007941 */ /* 0x000fea0003800000 */
.L_x_10515:
[----:B------:R0:W-:Y:S01]  /*3c10*/  STG.E.U8 [R16.64], R8 ;  /* 0x0000000810007986 */ /* 0x0001e2000c101124 */
[----:B------:R-:W-:Y:S05]  /*3c20*/  BRA `(.L_x_10495) ;  /* 0x0000049000007947 */ /* 0x000fea0003800000 */
.L_x_10513:
        /* <DEDUP_REMOVED lines=17> */
.L_x_10520:
[----:B------:R-:W-:-:S04]  /*3d40*/  LOP3.LUT R2, R3, 0x80000000, RZ, 0xc0, !PT ;  /* 0x8000000003027812 */ /* 0x000fc800078ec0ff */
[----:B------:R-:W-:-:S04]  /*3d50*/  SHF.R.U32.HI R3, RZ, 0x18, R2 ;  /* 0x00000018ff037819 */ /* 0x000fc80000011602 */
[----:B------:R-:W-:-:S04]  /*3d60*/  LOP3.LUT R0, R0, R3, RZ, 0xfc, !PT ;  /* 0x0000000300007212 */ /* 0x000fc800078efcff */
[----:B------:R-:W-:Y:S02]  /*3d70*/  PRMT R8, R0, 0x7610, R8 ;  /* 0x0000761000087816 */ /* 0x000fe40000000008 */
.L_x_10519:
[----:B------:R-:W-:Y:S05]  /*3d80*/  BSYNC B0 ;  /* 0x0000000000007941 */ /* 0x000fea0003800000 */
.L_x_10518:
[----:B------:R0:W-:Y:S01]  /*3d90*/  STG.E.U8 [R16.64], R8 ;  /* 0x0000000810007986 */ /* 0x0001e2000c101124 */
[----:B------:R-:W-:Y:S05]  /*3da0*/  BRA `(.L_x_10495) ;  /* 0x0000031000007947 */ /* 0x000fea0003800000 */
.L_x_10512:
        /* <DEDUP_REMOVED lines=22> */
.L_x_10494:
        /* <DEDUP_REMOVED lines=20> */
.L_x_10522:
[----:B------:R-:W-:-:S06]  /*4050*/  PRMT R3, RZ, 0x5410, R3 ;  /* 0x00005410ff037816 */ /* 0x000fcc0000000003 */
[----:B------:R-:W0:Y:S02]  /*4060*/  F2I.U64.TRUNC R2, R3 ;  /* 0x0000000300027311 */ /* 0x000e24000020d800 */
[----:B0-----:R0:W-:Y:S01]  /*4070*/  STG.E.64 [R16.64], R2 ;  /* 0x0000000210007986 */ /* 0x0011e2000c101b24 */
[----:B------:R-:W-:Y:S05]  /*4080*/  BRA `(.L_x_10495) ;  /* 0x0000003000007947 */ /* 0x000fea0003800000 */
.L_x_10521:
[----:B------:R-:W-:-:S06]  /*4090*/  PRMT R3, RZ, 0x5410, R3 ;  /* 0x00005410ff037816 */ /* 0x000fcc0000000003 */
[----:B------:R-:W0:Y:S02]  /*40a0*/  F2I.FTZ.U32.TRUNC.NTZ R3, R3 ;  /* 0x0000000300037305 */ /* 0x000e24000021f000 */
[----:B0-----:R0:W-:Y:S02]  /*40b0*/  STG.E [R16.64], R3 ;  /* 0x0000000310007986 */ /* 0x0011e4000c101924 */
.L_x_10495:
[----:B------:R-:W-:-:S05]  /*40c0*/  IMAD R18, R19, 0x200, R18 ;  /* 0x0000020013127824 */ /* 0x000fca00078e0212 */
[----:B------:R-:W-:Y:S02]  /*40d0*/  IADD3 R23, R18, 0x80, RZ ;  /* 0x0000008012177810 */ /* 0x000fe40007ffe0ff */
.L_x_10424:
[----:B------:R-:W-:Y:S05]  /*40e0*/  BSYNC B6 ;  /* 0x0000000000067941 */ /* 0x000fea0003800000 */
.L_x_10423:
        /* <DEDUP_REMOVED lines=258> */
.L_x_10525:
        /* <DEDUP_REMOVED lines=21> */
.L_x_10529:
[----:B------:R-:W2:Y:S02]  /*5260*/  LDG.E.U8 R2, [R2.64] ;  /* 0x0000002402027981 */ /* 0x000ea4000c1e1100 */
[----:B--2---:R-:W0:Y:S02]  /*5270*/  I2F.U16 R0, R2 ;  /* 0x0000000200007306 */ /* 0x004e240000101000 */
[----:B0-----:R-:W-:-:S04]  /*5280*/  F2FP.BF16.PACK_AB R0, RZ, R0 ;  /* 0x00000000ff00723e */ /* 0x001fc800000010ff */
[----:B------:R-:W-:Y:S01]  /*5290*/  PRMT R19, R0, 0x7610, R19 ;  /* 0x0000761000137816 */ /* 0x000fe20000000013 */
[----:B------:R-:W-:Y:S05]  /*52a0*/  BRA `(.L_x_10531) ;  /* 0x00000f0000007947 */ /* 0x000fea0003800000 */
.L_x_10528:
        /* <DEDUP_REMOVED lines=11> */
.L_x_10533:
[----:B------:R-:W2:Y:S02]  /*5360*/  LDG.E R2, [R2.64] ;  /* 0x0000002402027981 */ /* 0x000ea4000c1e1900 */
[----:B--2---:R-:W0:Y:S02]  /*5370*/  I2F R0, R2 ;  /* 0x0000000200007306 */ /* 0x004e240000201400 */
[----:B0-----:R-:W-:-:S04]  /*5380*/  F2FP.BF16.PACK_AB R0, RZ, R0 ;  /* 0x00000000ff00723e */ /* 0x001fc800000010ff */
[----:B------:R-:W-:Y:S01]  /*5390*/  PRMT R19, R0, 0x7610, R19 ;  /* 0x0000761000137816 */ /* 0x000fe20000000013 */
[----:B------:R-:W-:Y:S05]  /*53a0*/  BRA `(.L_x_10531) ;  /* 0x00000e0000007947 */ /* 0x000fea0003800000 */
.L_x_10532:
[----:B------:R-:W2:Y:S02]  /*53b0*/  LDG.E.U16 R2, [R2.64] ;  /* 0x0000002402027981 */ /* 0x000ea4000c1e1500 */
[----:B--2---:R-:W0:Y:S02]  /*53c0*/  I2F.S16 R0, R2 ;  /* 0x0000000200007306 */ /* 0x004e240000101400 */
[----:B0-----:R-:W-:-:S04]  /*53d0*/  F2FP.BF16.PACK_AB R0, RZ, R0 ;  /* 0x00000000ff00723e */ /* 0x001fc800000010ff */
[----:B------:R-:W-:Y:S01]  /*53e0*/  PRMT R19, R0, 0x7610, R19 ;  /* 0x0000761000137816 */ /* 0x000fe20000000013 */
[----:B------:R-:W-:Y:S05]  /*53f0*/  BRA `(.L_x_10531) ;  /* 0x00000db000007947 */ /* 0x000fea0003800000 */
.L_x_10527:
        /* <DEDUP_REMOVED lines=9> */
.L_x_10535:
[----:B------:R-:W2:Y:S02]  /*5490*/  LDG.E.U16 R0, [R2.64] ;  /* 0x0000002402007981 */ /* 0x000ea4000c1e1500 */
[----:B--2---:R-:W-:-:S05]  /*54a0*/  HADD2.F32 R0, -RZ, R0.H0_H0 ;  /* 0x20000000ff007230 */ /* 0x004fca0000004100 */
[----:B------:R-:W-:-:S04]  /*54b0*/  F2FP.BF16.PACK_AB R0, RZ, R0 ;  /* 0x00000000ff00723e */ /* 0x000fc800000010ff */
[----:B------:R-:W-:Y:S01]  /*54c0*/  PRMT R19, R0, 0x7610, R19 ;  /* 0x0000761000137816 */ /* 0x000fe20000000013 */
[----:B------:R-:W-:Y:S05]  /*54d0*/  BRA `(.L_x_10531) ;  /* 0x00000cd000007947 */ /* 0x000fea0003800000 */
.L_x_10534:
        /* <DEDUP_REMOVED lines=9> */
.L_x_10537:
[----:B------:R-:W2:Y:S02]  /*5570*/  LDG.E.U16 R2, [R2.64] ;  /* 0x0000002402027981 */ /* 0x000ea4000c1e1500 */
[----:B--2---:R-:W-:-:S05]  /*5580*/  HADD2.F32 R0, -RZ, R2.H0_H0 ;  /* 0x20000002ff007230 */ /* 0x004fca0000004100 */
[----:B------:R-:W-:-:S04]  /*5590*/  F2FP.BF16.PACK_AB R0, RZ, R0 ;  /* 0x00000000ff00723e */ /* 0x000fc800000010ff */
[----:B------:R-:W-:Y:S01]  /*55a0*/  PRMT R19, R0, 0x7610, R19 ;  /* 0x0000761000137816 */ /* 0x000fe20000000013 */
[----:B------:R-:W-:Y:S05]  /*55b0*/  BRA `(.L_x_10531) ;  /* 0x00000bf000007947 */ /* 0x000fea0003800000 */
.L_x_10536:
[----:B------:R-:W2:Y:S02]  /*55c0*/  LDG.E.64 R2, [R2.64] ;  /* 0x0000002402027981 */ /* 0x000ea4000c1e1b00 */
[----:B--2---:R-:W0:Y:S01]  /*55d0*/  F2F.F32.F64 R0, R2 ;  /* 0x0000000200007310 */ /* 0x004e220000301000 */
[----:B------:R-:W0:-:S14]  /*55e0*/  DSETP.GEU.AND P0, PT, |R2|, c[0x2][0x0], PT ;  /* 0x008000000200762a */ /* 0x000e1c0003f0e200 */
[----:B0-----:R-:W-:-:S05]  /*55f0*/  @!P0 FMUL R0, R0, 1.175494350822287508e-38 ;  /* 0x0080000000008820 */ /* 0x001fca0000400000 */
[----:B------:R-:W-:-:S04]  /*5600*/  F2FP.BF16.PACK_AB R0, RZ, R0 ;  /* 0x00000000ff00723e */ /* 0x000fc800000010ff */
[----:B------:R-:W-:Y:S01]  /*5610*/  PRMT R19, R0, 0x7610, R19 ;  /* 0x0000761000137816 */ /* 0x000fe20000000013 */
[----:B------:R-:W-:Y:S05]  /*5620*/  BRA `(.L_x_10531) ;  /* 0x00000b8000007947 */ /* 0x000fea0003800000 */
.L_x_10526:
        /* <DEDUP_REMOVED lines=14> */
.L_x_10540:
[----:B------:R-:W2:Y:S02]  /*5710*/  LDG.E.64 R2, [R2.64] ;  /* 0x0000002402027981 */ /* 0x000ea4000c1e1b00 */
[----:B--2---:R-:W0:Y:S01]  /*5720*/  F2F.F32.F64 R0, R2 ;  /* 0x0000000200007310 */ /* 0x004e220000301000 */
[----:B------:R-:W0:-:S14]  /*5730*/  DSETP.GEU.AND P0, PT, |R2|, c[0x2][0x0], PT ;  /* 0x008000000200762a */ /* 0x000e1c0003f0e200 */
[----:B0-----:R-:W-:-:S05]  /*5740*/  @!P0 FMUL R0, R0, 1.175494350822287508e-38 ;  /* 0x0080000000008820 */ /* 0x001fca0000400000 */
[----:B------:R-:W-:-:S04]  /*5750*/  F2FP.BF16.PACK_AB R0, RZ, R0 ;  /* 0x00000000ff00723e */ /* 0x000fc800000010ff */
[----:B------:R-:W-:Y:S01]  /*5760*/  PRMT R19, R0, 0x7610, R19 ;  /* 0x0000761000137816 */ /* 0x000fe20000000013 */
[----:B------:R-:W-:Y:S05]  /*5770*/  BRA `(.L_x_10531) ;  /* 0x00000a3000007947 */ /* 0x000fea0003800000 */
.L_x_10539:
        /* <DEDUP_REMOVED lines=28> */
.L_x_10542:
        /* <DEDUP_REMOVED lines=15> */
.L_x_10541:
[----:B------:R0:W5:Y:S01]  /*5a30*/  LDG.E.U16 R19, [R2.64] ;  /* 0x0000002402137981 */ /* 0x000162000c1e1500 */
[----:B------:R-:W-:Y:S05]  /*5a40*/  BRA `(.L_x_10531) ;  /* 0x0000076000007947 */ /* 0x000fea0003800000 */
.L_x_10538:
        /* <DEDUP_REMOVED lines=12> */
.L_x_10545:
        /* <DEDUP_REMOVED lines=21> */
.L_x_10549:
[----:B------:R-:W-:Y:S05]  /*5c60*/  BSYNC B1 ;  /* 0x0000000000017941 */ /* 0x000fea0003800000 */
.L_x_10548:
[----:B------:R-:W-:Y:S01]  /*5c70*/  LEA R3, R0, 0x3b800000, 0x17 ;  /* 0x3b80000000037811 */ /* 0x000fe200078eb8ff */
[----:B------:R-:W-:-:S05]  /*5c80*/  IMAD.SHL.U32 R0, R2, 0x100000, RZ ;  /* 0x0010000002007824 */ /* 0x000fca00078e00ff */
[----:B------:R-:W-:Y:S02]  /*5c90*/  LOP3.LUT R0, R3, R0, R4, 0xfe, !PT ;  /* 0x0000000003007212 */ /* 0x000fe400078efe04 */
.L_x_10547:
[----:B------:R-:W-:Y:S05]  /*5ca0*/  BSYNC B0 ;  /* 0x0000000000007941 */ /* 0x000fea0003800000 */
.L_x_10546:
[----:B------:R-:W-:-:S04]  /*5cb0*/  F2FP.BF16.PACK_AB R0, RZ, R0 ;  /* 0x00000000ff00723e */ /* 0x000fc800000010ff */
[----:B------:R-:W-:Y:S01]  /*5cc0*/  PRMT R19, R0, 0x7610, R19 ;  /* 0x0000761000137816 */ /* 0x000fe20000000013 */
[----:B------:R-:W-:Y:S05]  /*5cd0*/  BRA `(.L_x_10531) ;  /* 0x000004d000007947 */ /* 0x000fea0003800000 */
.L_x_10544:
        /* <DEDUP_REMOVED lines=21> */
.L_x_10553:
[----:B------:R-:W-:Y:S05]  /*5e30*/  BSYNC B1 ;  /* 0x0000000000017941 */ /* 0x000fea0003800000 */
.L_x_10552:
[----:B------:R-:W-:Y:S01]  /*5e40*/  LEA R3, R0, 0x37800000, 0x17 ;  /* 0x3780000000037811 */ /* 0x000fe200078eb8ff */
[----:B------:R-:W-:-:S05]  /*5e50*/  IMAD.SHL.U32 R0, R2, 0x200000, RZ ;  /* 0x0020000002007824 */ /* 0x000fca00078e00ff */
[----:B------:R-:W-:Y:S02]  /*5e60*/  LOP3.LUT R0, R3, R0, R4, 0xfe, !PT ;  /* 0x0000000003007212 */ /* 0x000fe400078efe04 */
.L_x_10551:
[----:B------:R-:W-:Y:S05]  /*5e70*/  BSYNC B0 ;  /* 0x0000000000007941 */ /* 0x000fea0003800000 */
.L_x_10550:
[----:B------:R-:W-:-:S04]  /*5e80*/  F2FP.BF16.PACK_AB R0, RZ, R0 ;  /* 0x00000000ff00723e */ /* 0x000fc800000010ff */
[----:B------:R-:W-:Y:S01]  /*5e90*/  PRMT R19, R0, 0x7610, R19 ;  /* 0x0000761000137816 */ /* 0x000fe20000000013 */
[----:B------:R-:W-:Y:S05]  /*5ea0*/  BRA `(.L_x_10531) ;  /* 0x0000030000007947 */ /* 0x000fea0003800000 */
.L_x_10543:
        /* <DEDUP_REMOVED lines=14> */
.L_x_10557:
[----:B------:R-:W-:Y:S05]  /*5f90*/  BSYNC B0 ;  /* 0x0000000000007941 */ /* 0x000fea0003800000 */
.L_x_10556:
[----:B------:R-:W-:-:S04]  /*5fa0*/  F2FP.BF16.PACK_AB R0, RZ, R0 ;  /* 0x00000000ff00723e */ /* 0x000fc800000010ff */
[----:B------:R-:W-:Y:S01]  /*5fb0*/  PRMT R19, R0, 0x7610, R19 ;  /* 0x0000761000137816 */ /* 0x000fe20000000013 */
[----:B------:R-:W-:Y:S05]  /*5fc0*/  BRA `(.L_x_10531) ;  /* 0x000001e000007947 */ /* 0x000fea0003800000 */
.L_x_10530:
        /* <DEDUP_REMOVED lines=21> */
.L_x_10555:
[----:B------:R-:W2:Y:S02]  /*6120*/  LDG.E.64 R2, [R2.64] ;  /* 0x0000002402027981 */ /* 0x000ea4000c1e1b00 */
[----:B--2---:R-:W0:Y:S02]  /*6130*/  I2F.U64 R0, R2 ;  /* 0x0000000200007312 */ /* 0x004e240000301000 */
[----:B0-----:R-:W-:-:S04]  /*6140*/  F2FP.BF16.PACK_AB R0, RZ, R0 ;  /* 0x00000000ff00723e */ /* 0x001fc800000010ff */
[----:B------:R-:W-:Y:S01]  /*6150*/  PRMT R19, R0, 0x7610, R19 ;  /* 0x0000761000137816 */ /* 0x000fe20000000013 */
[----:B------:R-:W-:Y:S05]  /*6160*/  BRA `(.L_x_10531) ;  /* 0x0000004000007947 */ /* 0x000fea0003800000 */
.L_x_10554:
[----:B------:R-:W2:Y:S02]  /*6170*/  LDG.E R2, [R2.64] ;  /* 0x0000002402027981 */ /* 0x000ea4000c1e1900 */
[----:B--2---:R-:W0:Y:S02]  /*6180*/  I2F.U32 R0, R2 ;  /* 0x0000000200007306 */ /* 0x004e240000201000 */
[----:B0-----:R-:W-:-:S04]  /*6190*/  F2FP.BF16.PACK_AB R0, RZ, R0 ;  /* 0x00000000ff00723e */ /* 0x001fc800000010ff */
[----:B------:R-:W-:Y:S02]  /*61a0*/  PRMT R19, R0, 0x7610, R19 ;  /* 0x0000761000137816 */ /* 0x000fe40000000013 */
.L_x_10531:
        /* <DEDUP_REMOVED lines=18> */
.L_x_10561:
[----:B------:R-:W2:Y:S02]  /*62d0*/  LDG.E.U8 R2, [R2.64] ;  /* 0x0000002402027981 */ /* 0x000ea4000c1e1100 */
[----:B--2---:R-:W0:Y:S02]  /*62e0*/  I2F.U16 R0, R2 ;  /* 0x0000000200007306 */ /* 0x004e240000101000 */
[----:B0-----:R-:W-:Y:S01]  /*62f0*/  F2FP.BF16.PACK_AB R0, RZ, R0 ;  /* 0x00000000ff00723e */ /* 0x001fe200000010ff */
[----:B------:R-:W-:Y:S05]  /*6300*/  BRA `(.L_x_10563) ;  /* 0x00000e3000007947 */ /* 0x000fea0003800000 */
.L_x_10560:
        /* <DEDUP_REMOVED lines=10> */
.L_x_10565:
[----:B------:R-:W2:Y:S02]  /*63b0*/  LDG.E R2, [R2.64] ;  /* 0x0000002402027981 */ /* 0x000ea4000c1e1900 */
[----:B--2---:R-:W0:Y:S02]  /*63c0*/  I2F R0, R2 ;  /* 0x0000000200007306 */ /* 0x004e240000201400 */
[----:B0-----:R-:W-:Y:S01]  /*63d0*/  F2FP.BF16.PACK_AB R0, RZ, R0 ;  /* 0x00000000ff00723e */ /* 0x001fe200000010ff */
[----:B------:R-:W-:Y:S05]  /*63e0*/  BRA `(.L_x_10563) ;  /* 0x00000d5000007947 */ /* 0x000fea0003800000 */
.L_x_10564:
[----:B------:R-:W2:Y:S02]  /*63f0*/  LDG.E.U16 R2, [R2.64] ;  /* 0x0000002402027981 */ /* 0x000ea4000c1e1500 */
[----:B--2---:R-:W0:Y:S02]  /*6400*/  I2F.S16 R0, R2 ;  /* 0x0000000200007306 */ /* 0x004e240000101400 */
[----:B0-----:R-:W-:Y:S01]  /*6410*/  F2FP.BF16.PACK_AB R0, RZ, R0 ;  /* 0x00000000ff00723e */ /* 0x001fe200000010ff */
[----:B------:R-:W-:Y:S05]  /*6420*/  BRA `(.L_x_10563) ;  /* 0x00000d1000007947 */ /* 0x000fea0003800000 */
.L_x_10559:
        /* <DEDUP_REMOVED lines=9> */
.L_x_10567:
[----:B------:R-:W2:Y:S02]  /*64c0*/  LDG.E.U16 R0, [R2.64] ;  /* 0x0000002402007981 */ /* 0x000ea4000c1e1500 */
[----:B--2---:R-:W-:-:S05]  /*64d0*/  HADD2.F32 R0, -RZ, R0.H0_H0 ;  /* 0x20000000ff007230 */ /* 0x004fca0000004100 */
[----:B------:R-:W-:Y:S01]  /*64e0*/  F2FP.BF16.PACK_AB R0, RZ, R0 ;  /* 0x00000000ff00723e */ /* 0x000fe200000010ff */
[----:B------:R-:W-:Y:S05]  /*64f0*/  BRA `(.L_x_10563) ;  /* 0x00000c4000007947 */ /* 0x000fea0003800000 */
.L_x_10566:
        /* <DEDUP_REMOVED lines=9> */
.L_x_10569:
[----:B------:R-:W2:Y:S02]  /*6590*/  LDG.E.U16 R2, [R2.64] ;  /* 0x0000002402027981 */ /* 0x000ea4000c1e1500 */
[----:B--2---:R-:W-:-:S05]  /*65a0*/  HADD2.F32 R0, -RZ, R2.H0_H0 ;  /* 0x20000002ff007230 */ /* 0x004fca0000004100 */
[----:B------:R-:W-:Y:S01]  /*65b0*/  F2FP.BF16.PACK_AB R0, RZ, R0 ;  /* 0x00000000ff00723e */ /* 0x000fe200000010ff */
[----:B------:R-:W-:Y:S05]  /*65c0*/  BRA `(.L_x_10563) ;  /* 0x00000b7000007947 */ /* 0x000fea0003800000 */
.L_x_10568:
[----:B------:R-:W2:Y:S02]  /*65d0*/  LDG.E.64 R2, [R2.64] ;  /* 0x0000002402027981 */ /* 0x000ea4000c1e1b00 */
[----:B--2---:R-:W0:Y:S01]  /*65e0*/  F2F.F32.F64 R0, R2 ;  /* 0x0000000200007310 */ /* 0x004e220000301000 */
[----:B------:R-:W0:-:S14]  /*65f0*/  DSETP.GEU.AND P0, PT, |R2|, c[0x2][0x0], PT ;  /* 0x008000000200762a */ /* 0x000e1c0003f0e200 */
[----:B0-----:R-:W-:-:S05]  /*6600*/  @!P0 FMUL R0, R0, 1.175494350822287508e-38 ;  /* 0x0080000000008820 */ /* 0x001fca0000400000 */
[----:B------:R-:W-:Y:S01]  /*6610*/  F2FP.BF16.PACK_AB R0, RZ, R0 ;  /* 0x00000000ff00723e */ /* 0x000fe200000010ff */
[----:B------:R-:W-:Y:S05]  /*6620*/  BRA `(.L_x_10563) ;  /* 0x00000b1000007947 */ /* 0x000fea0003800000 */
.L_x_10558:
        /* <DEDUP_REMOVED lines=13> */
.L_x_10572:
[----:B------:R-:W2:Y:S02]  /*6700*/  LDG.E.64 R2, [R2.64] ;  /* 0x0000002402027981 */ /* 0x000ea4000c1e1b00 */
[----:B--2---:R-:W0:Y:S01]  /*6710*/  F2F.F32.F64 R0, R2 ;  /* 0x0000000200007310 */ /* 0x004e220000301000 */
[----:B------:R-:W0:-:S14]  /*6720*/  DSETP.GEU.AND P0, PT, |R2|, c[0x2][0x0], PT ;  /* 0x008000000200762a */ /* 0x000e1c0003f0e200 */
[----:B0-----:R-:W-:-:S05]  /*6730*/  @!P0 FMUL R0, R0, 1.175494350822287508e-38 ;  /* 0x0080000000008820 */ /* 0x001fca0000400000 */
[----:B------:R-:W-:Y:S01]  /*6740*/  F2FP.BF16.PACK_AB R0, RZ, R0 ;  /* 0x00000000ff00723e */ /* 0x000fe200000010ff */
[----:B------:R-:W-:Y:S05]  /*6750*/  BRA `(.L_x_10563) ;  /* 0x000009e000007947 */ /* 0x000fea0003800000 */
.L_x_10571:
        /* <DEDUP_REMOVED lines=28> */
.L_x_10574:
        /* <DEDUP_REMOVED lines=15> */
.L_x_10573:
[----:B------:R0:W5:Y:S01]  /*6a10*/  LDG.E.U16 R0, [R2.64] ;  /* 0x0000002402007981 */ /* 0x000162000c1e1500 */
[----:B------:R-:W-:Y:S05]  /*6a20*/  BRA `(.L_x_10563) ;  /* 0x0000071000007947 */ /* 0x000fea0003800000 */
.L_x_10570:
        /* <DEDUP_REMOVED lines=12> */
.L_x_10577:
        /* <DEDUP_REMOVED lines=21> */
.L_x_10581:
[----:B------:R-:W-:Y:S05]  /*6c40*/  BSYNC B1 ;  /* 0x0000000000017941 */ /* 0x000fea0003800000 */
.L_x_10580:
[----:B------:R-:W-:Y:S01]  /*6c50*/  LEA R3, R0, 0x3b800000, 0x17 ;  /* 0x3b80000000037811 */ /* 0x000fe200078eb8ff */
[----:B------:R-:W-:-:S05]  /*6c60*/  IMAD.SHL.U32 R0, R2, 0x100000, RZ ;  /* 0x0010000002007824 */ /* 0x000fca00078e00ff */
[----:B------:R-:W-:Y:S02]  /*6c70*/  LOP3.LUT R0, R3, R0, R4, 0xfe, !PT ;  /* 0x0000000003007212 */ /* 0x000fe400078efe04 */
.L_x_10579:
[----:B------:R-:W-:Y:S05]  /*6c80*/  BSYNC B0 ;  /* 0x0000000000007941 */ /* 0x000fea0003800000 */
.L_x_10578:
[----:B------:R-:W-:Y:S01]  /*6c90*/  F2FP.BF16.PACK_AB R0, RZ, R0 ;  /* 0x00000000ff00723e */ /* 0x000fe200000010ff */
[----:B------:R-:W-:Y:S05]  /*6ca0*/  BRA `(.L_x_10563) ;  /* 0x0000049000007947 */ /* 0x000fea0003800000 */
.L_x_10576:
        /* <DEDUP_REMOVED lines=21> */
.L_x_10585:
[----:B------:R-:W-:Y:S05]  /*6e00*/  BSYNC B1 ;  /* 0x0000000000017941 */ /* 0x000fea0003800000 */
.L_x_10584:
[----:B------:R-:W-:Y:S01]  /*6e10*/  LEA R3, R0, 0x37800000, 0x17 ;  /* 0x3780000000037811 */ /* 0x000fe200078eb8ff */
[----:B------:R-:W-:-:S05]  /*6e20*/  IMAD.SHL.U32 R0, R2, 0x200000, RZ ;  /* 0x0020000002007824 */ /* 0x000fca00078e00ff */
[----:B------:R-:W-:Y:S02]  /*6e30*/  LOP3.LUT R0, R3, R0, R4, 0xfe, !PT ;  /* 0x0000000003007212 */ /* 0x000fe400078efe04 */
.L_x_10583:
[----:B------:R-:W-:Y:S05]  /*6e40*/  BSYNC B0 ;  /* 0x0000000000007941 */ /* 0x000fea0003800000 */
.L_x_10582:
[----:B------:R-:W-:Y:S01]  /*6e50*/  F2FP.BF16.PACK_AB R0, RZ, R0 ;  /* 0x00000000ff00723e */ /* 0x000fe200000010ff */
[----:B------:R-:W-:Y:S05]  /*6e60*/  BRA `(.L_x_10563) ;  /* 0x000002d000007947 */ /* 0x000fea0003800000 */
.L_x_10575:
        /* <DEDUP_REMOVED lines=14> */
.L_x_10589:
[----:B------:R-:W-:Y:S05]  /*6f50*/  BSYNC B0 ;  /* 0x0000000000007941 */ /* 0x000fea0003800000 */
.L_x_10588:
[----:B------:R-:W-:Y:S01]  /*6f60*/  F2FP.BF16.PACK_AB R0, RZ, R0 ;  /* 0x00000000ff00723e */ /* 0x000fe200000010ff */
[----:B------:R-:W-:Y:S05]  /*6f70*/  BRA `(.L_x_10563) ;  /* 0x000001c000007947 */ /* 0x000fea0003800000 */
.L_x_10562:
        /* <DEDUP_REMOVED lines=21> */
.L_x_10587:
[----:B------:R-:W2:Y:S02]  /*70d0*/  LDG.E.64 R2, [R2.64] ;  /* 0x0000002402027981 */ /* 0x000ea4000c1e1b00 */
[----:B--2---:R-:W0:Y:S02]  /*70e0*/  I2F.U64 R0, R2 ;  /* 0x0000000200007312 */ /* 0x004e240000301000 */
[----:B0-----:R-:W-:Y:S01]  /*70f0*/  F2FP.BF16.PACK_AB R0, RZ, R0 ;  /* 0x00000000ff00723e */ /* 0x001fe200000010ff */
[----:B------:R-:W-:Y:S05]  /*7100*/  BRA `(.L_x_10563) ;  /* 0x0000003000007947 */ /* 0x000fea0003800000 */
.L_x_10586:
[----:B------:R-:W2:Y:S02]  /*7110*/  LDG.E R2, [R2.64] ;  /* 0x0000002402027981 */ /* 0x000ea4000c1e1900 */
[----:B--2---:R-:W0:Y:S02]  /*7120*/  I2F.U32 R0, R2 ;  /* 0x0000000200007306 */ /* 0x004e240000201000 */
[----:B0-----:R-:W-:-:S06]  /*7130*/  F2FP.BF16.PACK_AB R0, RZ, R0 ;  /* 0x00000000ff00723e */ /* 0x001fcc00000010ff */
.L_x_10563:
        /* <DEDUP_REMOVED lines=26> */
.L_x_10593:
[----:B------:R-:W-:-:S06]  /*72e0*/  PRMT R3, RZ, 0x5410, R3 ;  /* 0x00005410ff037816 */ /* 0x000fcc0000000003 */
[----:B------:R-:W0:Y:S02]  /*72f0*/  F2I.S64.TRUNC R2, R3 ;  /* 0x0000000300027311 */ /* 0x000e24000020d900 */
[----:B0-----:R0:W-:Y:S01]  /*7300*/  STG.E.U8 [R16.64], R2 ;  /* 0x0000000210007986 */ /* 0x0011e2000c101124 */
[----:B------:R-:W-:Y:S05]  /*7310*/  BRA `(.L_x_10595) ;  /* 0x00000e4000007947 */ /* 0x000fea0003800000 */
.L_x_10592:
        /* <DEDUP_REMOVED lines=10> */
.L_x_10597:
[----:B------:R-:W-:-:S06]  /*73c0*/  PRMT R3, RZ, 0x5410, R3 ;  /* 0x00005410ff037816 */ /* 0x000fcc0000000003 */
[----:B------:R-:W0:Y:S02]  /*73d0*/  F2I.FTZ.TRUNC.NTZ R3, R3 ;  /* 0x0000000300037305 */ /* 0x000e24000021f100 */
[----:B0-----:R0:W-:Y:S01]  /*73e0*/  STG.E [R16.64], R3 ;  /* 0x0000000310007986 */ /* 0x0011e2000c101924 */
[----:B------:R-:W-:Y:S05]  /*73f0*/  BRA `(.L_x_10595) ;  /* 0x00000d6000007947 */ /* 0x000fea0003800000 */
.L_x_10596:
[----:B------:R-:W-:-:S06]  /*7400*/  PRMT R3, RZ, 0x5410, R3 ;  /* 0x00005410ff037816 */ /* 0x000fcc0000000003 */
[----:B------:R-:W0:Y:S02]  /*7410*/  F2I.FTZ.TRUNC.NTZ R3, R3 ;  /* 0x0000000300037305 */ /* 0x000e24000021f100 */
[----:B0-----:R0:W-:Y:S01]  /*7420*/  STG.E.U16 [R16.64], R3 ;  /* 0x0000000310007986 */ /* 0x0011e2000c101524 */
[----:B------:R-:W-:Y:S05]  /*7430*/  BRA `(.L_x_10595) ;  /* 0x00000d2000007947 */ /* 0x000fea0003800000 */
.L_x_10591:
        /* <DEDUP_REMOVED lines=9> */
.L_x_10599:
[----:B------:R-:W-:-:S04]  /*74d0*/  PRMT R0, RZ, 0x5410, R3 ;  /* 0x00005410ff007816 */ /* 0x000fc80000000003 */
[----:B------:R-:W-:-:S05]  /*74e0*/  F2FP.PACK_AB R0, RZ, R0 ;  /* 0x00000000ff00723e */ /* 0x000fca00000000ff */
[----:B------:R0:W-:Y:S01]  /*74f0*/  STG.E.U16 [R16.64], R0 ;  /* 0x0000000010007986 */ /* 0x0001e2000c101524 */
[----:B------:R-:W-:Y:S05]  /*7500*/  BRA `(.L_x_10595) ;  /* 0x00000c5000007947 */ /* 0x000fea0003800000 */
.L_x_10598:
        /* <DEDUP_REMOVED lines=10> */
.L_x_10601:
[----:B------:R-:W-:-:S04]  /*75b0*/  PRMT R3, RZ, 0x5410, R3 ;  /* 0x00005410ff037816 */ /* 0x000fc80000000003 */
[----:B------:R-:W-:-:S04]  /*75c0*/  F2FP.PACK_AB R3, RZ, R3 ;  /* 0x00000003ff03723e */ /* 0x000fc800000000ff */
[----:B------:R-:W-:-:S05]  /*75d0*/  PRMT R3, R3, 0x5410, RZ ;  /* 0x0000541003037816 */ /* 0x000fca00000000ff */
[----:B------:R0:W-:Y:S01]  /*75e0*/  STG.E [R16.64], R3 ;  /* 0x0000000310007986 */ /* 0x0001e2000c101924 */
[----:B------:R-:W-:Y:S05]  /*75f0*/  BRA `(.L_x_10595) ;  /* 0x00000b6000007947 */ /* 0x000fea0003800000 */
.L_x_10600:
[----:B------:R-:W-:-:S05]  /*7600*/  PRMT R2, RZ, 0x5410, R3 ;  /* 0x00005410ff027816 */ /* 0x000fca0000000003 */
[----:B------:R-:W-:-:S06]  /*7610*/  FMUL.FTZ R2, R2, 1 ;  /* 0x3f80000002027820 */ /* 0x000fcc0000410000 */
[----:B------:R-:W0:Y:S02]  /*7620*/  F2F.F64.F32 R2, R2 ;  /* 0x0000000200027310 */ /* 0x000e240000201800 */
[----:B0-----:R0:W-:Y:S01]  /*7630*/  STG.E.64 [R16.64], R2 ;  /* 0x0000000210007986 */ /* 0x0011e2000c101b24 */
[----:B------:R-:W-:Y:S05]  /*7640*/  BRA `(.L_x_10595) ;  /* 0x00000b1000007947 */ /* 0x000fea0003800000 */
.L_x_10590:
        /* <DEDUP_REMOVED lines=13> */
.L_x_10604:
[----:B------:R-:W-:Y:S01]  /*7720*/  PRMT R3, RZ, 0x5410, R3 ;  /* 0x00005410ff037816 */ /* 0x000fe20000000003 */
[----:B------:R-:W-:-:S04]  /*7730*/  CS2R R6, SRZ ;  /* 0x0000000000067805 */ /* 0x000fc8000001ff00 */
[----:B------:R-:W-:-:S04]  /*7740*/  FMUL.FTZ R3, R3, 1 ;  /* 0x3f80000003037820 */ /* 0x000fc80000410000 */
[----:B------:R-:W0:Y:S02]  /*7750*/  F2F.F64.F32 R4, R3 ;  /* 0x0000000300047310 */ /* 0x000e240000201800 */
[----:B0-----:R0:W-:Y:S01]  /*7760*/  STG.E.128 [R16.64], R4 ;  /* 0x0000000410007986 */ /* 0x0011e2000c101d24 */
[----:B------:R-:W-:Y:S05]  /*7770*/  BRA `(.L_x_10595) ;  /* 0x000009e000007947 */ /* 0x000fea0003800000 */
.L_x_10603:
        /* <DEDUP_REMOVED lines=21> */
.L_x_10608:
[----:B------:R-:W-:Y:S05]  /*78d0*/  BSYNC B0 ;  /* 0x0000000000007941 */ /* 0x000fea0003800000 */
.L_x_10607:
[----:B------:R-:W-:-:S05]  /*78e0*/  LOP3.LUT R3, R0, R3, RZ, 0xfc, !PT ;  /* 0x0000000300037212 */ /* 0x000fca00078efcff */
[----:B------:R0:W-:Y:S01]  /*78f0*/  STG.E.U8 [R16.64], R3 ;  /* 0x0000000310007986 */ /* 0x0001e2000c101124 */
[----:B------:R-:W-:Y:S05]  /*7900*/  BRA `(.L_x_10595) ;  /* 0x0000085000007947 */ /* 0x000fea0003800000 */
.L_x_10606:
        /* <DEDUP_REMOVED lines=13> */
.L_x_10610:
[----:B------:R-:W-:Y:S01]  /*79e0*/  IMAD.MOV.U32 R0, RZ, RZ, 0x7f ;  /* 0x0000007fff007424 */ /* 0x000fe200078e00ff */
[----:B------:R-:W-:-:S04]  /*79f0*/  ISETP.GT.U32.AND P0, PT, R2, 0x7f800000, PT ;  /* 0x7f8000000200780c */ /* 0x000fc80003f04070 */
[----:B------:R-:W-:-:S04]  /*7a00*/  SEL R0, R0, 0x7c, P0 ;  /* 0x0000007c00007807 */ /* 0x000fc80000000000 */
.L_x_10611:
[----:B------:R-:W-:Y:S05]  /*7a10*/  BSYNC B0 ;  /* 0x0000000000007941 */ /* 0x000fea0003800000 */
.L_x_10609:
[----:B------:R-:W-:-:S04]  /*7a20*/  LOP3.LUT R2, R3, 0x80000000, RZ, 0xc0, !PT ;  /* 0x8000000003027812 */ /* 0x000fc800078ec0ff */
[----:B------:R-:W-:-:S04]  /*7a30*/  SHF.R.U32.HI R3, RZ, 0x18, R2 ;  /* 0x00000018ff037819 */ /* 0x000fc80000011602 */
[----:B------:R-:W-:-:S05]  /*7a40*/  LOP3.LUT R3, R0, R3, RZ, 0xfc, !PT ;  /* 0x0000000300037212 */ /* 0x000fca00078efcff */
[----:B------:R0:W-:Y:S01]  /*7a50*/  STG.E.U8 [R16.64], R3 ;  /* 0x0000000310007986 */ /* 0x0001e2000c101124 */
[----:B------:R-:W-:Y:S05]  /*7a60*/  BRA `(.L_x_10595) ;  /* 0x000006f000007947 */ /* 0x000fea0003800000 */
.L_x_10605:
[----:B------:R0:W-:Y:S01]  /*7a70*/  STG.E.U16 [R16.64], R3 ;  /* 0x0000000310007986 */ /* 0x0001e2000c101524 */
[----:B------:R-:W-:Y:S05]  /*7a80*/  BRA `(.L_x_10595) ;  /* 0x000006d000007947 */ /* 0x000fea0003800000 */
.L_x_10602:
        /* <DEDUP_REMOVED lines=12> */
.L_x_10614:
        /* <DEDUP_REMOVED lines=17> */
.L_x_10617:
[----:B------:R-:W-:-:S04]  /*7c60*/  LOP3.LUT R2, R3, 0x80000000, RZ, 0xc0, !PT ;  /* 0x8000000003027812 */ /* 0x000fc800078ec0ff */
[----:B------:R-:W-:-:S04]  /*7c70*/  SHF.R.U32.HI R3, RZ, 0x18, R2 ;  /* 0x00000018ff037819 */ /* 0x000fc80000011602 */
[----:B------:R-:W-:-:S04]  /*7c80*/  LOP3.LUT R0, R0, R3, RZ, 0xfc, !PT ;  /* 0x0000000300007212 */ /* 0x000fc800078efcff */
[----:B------:R-:W-:Y:S02]  /*7c90*/  PRMT R8, R0, 0x7610, R8 ;  /* 0x0000761000087816 */ /* 0x000fe40000000008 */
.L_x_10616:
[----:B------:R-:W-:Y:S05]  /*7ca0*/  BSYNC B0 ;  /* 0x0000000000007941 */ /* 0x000fea0003800000 */
.L_x_10615:
[----:B------:R0:W-:Y:S01]  /*7cb0*/  STG.E.U8 [R16.64], R8 ;  /* 0x0000000810007986 */ /* 0x0001e2000c101124 */
[----:B------:R-:W-:Y:S05]  /*7cc0*/  BRA `(.L_x_10595) ;  /* 0x0000049000007947 */ /* 0x000fea0003800000 */
.L_x_10613:
        /* <DEDUP_REMOVED lines=17> */
.L_x_10620:
[----:B------:R-:W-:-:S04]  /*7de0*/  LOP3.LUT R2, R3, 0x80000000, RZ, 0xc0, !PT ;  /* 0x8000000003027812 */ /* 0x000fc800078ec0ff */
[----:B------:R-:W-:-:S04]  /*7df0*/  SHF.R.U32.HI R3, RZ, 0x18, R2 ;  /* 0x00000018ff037819 */ /* 0x000fc80000011602 */
[----:B------:R-:W-:-:S04]  /*7e00*/  LOP3.LUT R0, R0, R3, RZ, 0xfc, !PT ;  /* 0x0000000300007212 */ /* 0x000fc800078efcff */
[----:B------:R-:W-:Y:S02]  /*7e10*/  PRMT R8, R0, 0x7610, R8 ;  /* 0x0000761000087816 */ /* 0x000fe40000000008 */
.L_x_10619:
[----:B------:R-:W-:Y:S05]  /*7e20*/  BSYNC B0 ;  /* 0x0000000000007941 */ /* 0x000fea0003800000 */
.L_x_10618:
[----:B------:R0:W-:Y:S01]  /*7e30*/  STG.E.U8 [R16.64], R8 ;  /* 0x0000000810007986 */ /* 0x0001e2000c101124 */
[----:B------:R-:W-:Y:S05]  /*7e40*/  BRA `(.L_x_10595) ;  /* 0x0000031000007947 */ /* 0x000fea0003800000 */
.L_x_10612:
        /* <DEDUP_REMOVED lines=22> */
.L_x_10594:
        /* <DEDUP_REMOVED lines=20> */
.L_x_10622:
[----:B------:R-:W-:-:S06]  /*80f0*/  PRMT R3, RZ, 0x5410, R3 ;  /* 0x00005410ff037816 */ /* 0x000fcc0000000003 */
[----:B------:R-:W0:Y:S02]  /*8100*/  F2I.U64.TRUNC R2, R3 ;  /* 0x0000000300027311 */ /* 0x000e24000020d800 */
[----:B0-----:R0:W-:Y:S01]  /*8110*/  STG.E.64 [R16.64], R2 ;  /* 0x0000000210007986 */ /* 0x0011e2000c101b24 */
[----:B------:R-:W-:Y:S05]  /*8120*/  BRA `(.L_x_10595) ;  /* 0x0000003000007947 */ /* 0x000fea0003800000 */
.L_x_10621:
[----:B------:R-:W-:-:S06]  /*8130*/  PRMT R3, RZ, 0x5410, R3 ;  /* 0x00005410ff037816 */ /* 0x000fcc0000000003 */
[----:B------:R-:W0:Y:S02]  /*8140*/  F2I.FTZ.U32.TRUNC.NTZ R3, R3 ;  /* 0x0000000300037305 */ /* 0x000e24000021f000 */
[----:B0-----:R0:W-:Y:S02]  /*8150*/  STG.E [R16.64], R3 ;  /* 0x0000000310007986 */ /* 0x0011e4000c101924 */
.L_x_10595:
        /* <DEDUP_REMOVED lines=258> */
.L_x_10623:
        /* <DEDUP_REMOVED lines=21> */
.L_x_10627:
[----:B------:R-:W2:Y:S02]  /*92d0*/  LDG.E.U8 R2, [R2.64] ;  /* 0x0000002402027981 */ /* 0x000ea4000c1e1100 */
[----:B--2---:R-:W0:Y:S02]  /*92e0*/  I2F.U16 R0, R2 ;  /* 0x0000000200007306 */ /* 0x004e240000101000 */
[----:B0-----:R-:W-:-:S04]  /*92f0*/  F2FP.BF16.PACK_AB R0, RZ, R0 ;  /* 0x00000000ff00723e */ /* 0x001fc800000010ff */
[----:B------:R-:W-:Y:S01]  /*9300*/  PRMT R19, R0, 0x7610, R19 ;  /* 0x0000761000137816 */ /* 0x000fe20000000013 */
[----:B------:R-:W-:Y:S05]  /*9310*/  BRA `(.L_x_10629) ;  /* 0x00000f0000007947 */ /* 0x000fea0003800000 */
.L_x_10626:
        /* <DEDUP_REMOVED lines=11> */
.L_x_10631:
[----:B------:R-:W2:Y:S02]  /*93d0*/  LDG.E R2, [R2.64] ;  /* 0x0000002402027981 */ /* 0x000ea4000c1e1900 */
[----:B--2---:R-:W0:Y:S02]  /*93e0*/  I2F R0, R2 ;  /* 0x0000000200007306 */ /* 0x004e240000201400 */
[----:B0-----:R-:W-:-:S04]  /*93f0*/  F2FP.BF16.PACK_AB R0, RZ, R0 ;  /* 0x00000000ff00723e */ /* 0x001fc800000010ff */
[----:B------:R-:W-:Y:S01]  /*9400*/  PRMT R19, R0, 0x7610, R19 ;  /* 0x0000761000137816 */ /* 0x000fe20000000013 */
[----:B------:R-:W-:Y:S05]  /*9410*/  BRA `(.L_x_10629) ;  /* 0x00000e0000007947 */ /* 0x000fea0003800000 */
.L_x_10630:
[----:B------:R-:W2:Y:S02]  /*9420*/  LDG.E.U16 R2, [R2.64] ;  /* 0x0000002402027981 */ /* 0x000ea4000c1e1500 */
[----:B--2---:R-:W0:Y:S02]  /*9430*/  I2F.S16 R0, R2 ;  /* 0x0000000200007306 */ /* 0x004e240000101400 */
[----:B0-----:R-:W-:-:S04]  /*9440*/  F2FP.BF16.PACK_AB R0, RZ, R0 ;  /* 0x00000000ff00723e */ /* 0x001fc800000010ff */
[----:B------:R-:W-:Y:S01]  /*9450*/  PRMT R19, R0, 0x7610, R19 ;  /* 0x0000761000137816 */ /* 0x000fe20000000013 */
[----:B------:R-:W-:Y:S05]  /*9460*/  BRA `(.L_x_10629) ;  /* 0x00000db000007947 */ /* 0x000fea0003800000 */
.L_x_10625:
        /* <DEDUP_REMOVED lines=9> */
.L_x_10633:
[----:B------:R-:W2:Y:S02]  /*9500*/  LDG.E.U16 R0, [R2.64] ;  /* 0x0000002402007981 */ /* 0x000ea4000c1e1500 */
[----:B--2---:R-:W-:-:S05]  /*9510*/  HADD2.F32 R0, -RZ, R0.H0_H0 ;  /* 0x20000000ff007230 */ /* 0x004fca0000004100 */
[----:B------:R-:W-:-:S04]  /*9520*/  F2FP.BF16.PACK_AB R0, RZ, R0 ;  /* 0x00000000ff00723e */ /* 0x000fc800000010ff */
[----:B------:R-:W-:Y:S01]  /*9530*/  PRMT R19, R0, 0x7610, R19 ;  /* 0x0000761000137816 */ /* 0x000fe20000000013 */
[----:B------:R-:W-:Y:S05]  /*9540*/  BRA `(.L_x_10629) ;  /* 0x00000cd000007947 */ /* 0x000fea0003800000 */
.L_x_10632:
        /* <DEDUP_REMOVED lines=9> */
.L_x_10635:
[----:B------:R-:W2:Y:S02]  /*95e0*/  LDG.E.U16 R2, [R2.64] ;  /* 0x0000002402027981 */ /* 0x000ea4000c1e1500 */
[----:B--2---:R-:W-:-:S05]  /*95f0*/  HADD2.F32 R0, -RZ, R2.H0_H0 ;  /* 0x20000002ff007230 */ /* 0x004fca0000004100 */
[----:B------:R-:W-:-:S04]  /*9600*/  F2FP.BF16.PACK_AB R0, RZ, R0 ;  /* 0x00000000ff00723e */ /* 0x000fc800000010ff */
[----:B------:R-:W-:Y:S01]  /*9610*/  PRMT R19, R0, 0x7610, R19 ;  /* 0x0000761000137816 */ /* 0x000fe20000000013 */
[----:B------:R-:W-:Y:S05]  /*9620*/  BRA `(.L_x_10629) ;  /* 0x00000bf000007947 */ /* 0x000fea0003800000 */
.L_x_10634:
[----:B------:R-:W2:Y:S02]  /*9630*/  LDG.E.64 R2, [R2.64] ;  /* 0x0000002402027981 */ /* 0x000ea4000c1e1b00 */
[----:B--2---:R-:W0:Y:S01]  /*9640*/  F2F.F32.F64 R0, R2 ;  /* 0x0000000200007310 */ /* 0x004e220000301000 */
[----:B------:R-:W0:-:S14]  /*9650*/  DSETP.GEU.AND P0, PT, |R2|, c[0x2][0x0], PT ;  /* 0x008000000200762a */ /* 0x000e1c0003f0e200 */
[----:B0-----:R-:W-:-:S05]  /*9660*/  @!P0 FMUL R0, R0, 1.175494350822287508e-38 ;  /* 0x0080000000008820 */ /* 0x001fca0000400000 */
[----:B------:R-:W-:-:S04]  /*9670*/  F2FP.BF16.PACK_AB R0, RZ, R0 ;  /* 0x00000000ff00723e */ /* 0x000fc800000010ff */
[----:B------:R-:W-:Y:S01]  /*9680*/  PRMT R19, R0, 0x7610, R19 ;  /* 0x0000761000137816 */ /* 0x000fe20000000013 */
[----:B------:R-:W-:Y:S05]  /*9690*/  BRA `(.L_x_10629) ;  /* 0x00000b8000007947 */ /* 0x000fea0003800000 */
.L_x_10624:
        /* <DEDUP_REMOVED lines=14> */
.L_x_10638:
[----:B------:R-:W2:Y:S02]  /*9780*/  LDG.E.64 R2, [R2.64] ;  /* 0x0000002402027981 */ /* 0x000ea4000c1e1b00 */
[----:B--2---:R-:W0:Y:S01]  /*9790*/  F2F.F32.F64 R0, R2 ;  /* 0x0000000200007310 */ /* 0x004e220000301000 */
[----:B------:R-:W0:-:S14]  /*97a0*/  DSETP.GEU.AND P0, PT, |R2|, c[0x2][0x0], PT ;  /* 0x008000000200762a */ /* 0x000e1c0003f0e200 */
[----:B0-----:R-:W-:-:S05]  /*97b0*/  @!P0 FMUL R0, R0, 1.175494350822287508e-38 ;  /* 0x0080000000008820 */ /* 0x001fca0000400000 */
[----:B------:R-:W-:-:S04]  /*97c0*/  F2FP.BF16.PACK_AB R0, RZ, R0 ;  /* 0x00000000ff00723e */ /* 0x000fc800000010ff */
[----:B------:R-:W-:Y:S01]  /*97d0*/  PRMT R19, R0, 0x7610, R19 ;  /* 0x0000761000137816 */ /* 0x000fe20000000013 */
[----:B------:R-:W-:Y:S05]  /*97e0*/  BRA `(.L_x_10629) ;  /* 0x00000a3000007947 */ /* 0x000fea0003800000 */
.L_x_10637:
        /* <DEDUP_REMOVED lines=28> */
.L_x_10640:
        /* <DEDUP_REMOVED lines=15> */
.L_x_10639:
[----:B------:R0:W5:Y:S01]  /*9aa0*/  LDG.E.U16 R19, [R2.64] ;  /* 0x0000002402137981 */ /* 0x000162000c1e1500 */
[----:B------:R-:W-:Y:S05]  /*9ab0*/  BRA `(.L_x_10629) ;  /* 0x0000076000007947 */ /* 0x000fea0003800000 */
.L_x_10636:
        /* <DEDUP_REMOVED lines=12> */
.L_x_10643:
        /* <DEDUP_REMOVED lines=21> */
.L_x_10647:
[----:B------:R-:W-:Y:S05]  /*9cd0*/  BSYNC B1 ;  /* 0x0000000000017941 */ /* 0x000fea0003800000 */
.L_x_10646:
[----:B------:R-:W-:Y:S01]  /*9ce0*/  LEA R3, R0, 0x3b800000, 0x17 ;  /* 0x3b80000000037811 */ /* 0x000fe200078eb8ff */
[----:B------:R-:W-:-:S05]  /*9cf0*/  IMAD.SHL.U32 R0, R2, 0x100000, RZ ;  /* 0x0010000002007824 */ /* 0x000fca00078e00ff */
[----:B------:R-:W-:Y:S02]  /*9d00*/  LOP3.LUT R0, R3, R0, R4, 0xfe, !PT ;  /* 0x0000000003007212 */ /* 0x000fe400078efe04 */
.L_x_10645:
[----:B------:R-:W-:Y:S05]  /*9d10*/  BSYNC B0 ;  /* 0x0000000000007941 */ /* 0x000fea0003800000 */
.L_x_10644:
[----:B------:R-:W-:-:S04]  /*9d20*/  F2FP.BF16.PACK_AB R0, RZ, R0 ;  /* 0x00000000ff00723e */ /* 0x000fc800000010ff */
[----:B------:R-:W-:Y:S01]  /*9d30*/  PRMT R19, R0, 0x7610, R19 ;  /* 0x0000761000137816 */ /* 0x000fe20000000013 */
[----:B------:R-:W-:Y:S05]  /*9d40*/  BRA `(.L_x_10629) ;  /* 0x000004d000007947 */ /* 0x000fea0003800000 */
.L_x_10642:
        /* <DEDUP_REMOVED lines=21> */
.L_x_10651:
[----:B------:R-:W-:Y:S05]  /*9ea0*/  BSYNC B1 ;  /* 0x0000000000017941 */ /* 0x000fea0003800000 */
.L_x_10650:
[----:B------:R-:W-:Y:S01]  /*9eb0*/  LEA R3, R0, 0x37800000, 0x17 ;  /* 0x3780000000037811 */ /* 0x000fe200078eb8ff */
[----:B------:R-:W-:-:S05]  /*9ec0*/  IMAD.SHL.U32 R0, R2, 0x200000, RZ ;  /* 0x0020000002007824 */ /* 0x000fca00078e00ff */
[----:B------:R-:W-:Y:S02]  /*9ed0*/  LOP3.LUT R0, R3, R0, R4, 0xfe, !PT ;  /* 0x0000000003007212 */ /* 0x000fe400078efe04 */
.L_x_10649:
[----:B------:R-:W-:Y:S05]  /*9ee0*/  BSYNC B0 ;  /* 0x0000000000007941 */ /* 0x000fea0003800000 */
.L_x_10648:
[----:B------:R-:W-:-:S04]  /*9ef0*/  F2FP.BF16.PACK_AB R0, RZ, R0 ;  /* 0x00000000ff00723e */ /* 0x000fc800000010ff */
[----:B------:R-:W-:Y:S01]  /*9f00*/  PRMT R19, R0, 0x7610, R19 ;  /* 0x0000761000137816 */ /* 0x000fe20000000013 */
[----:B------:R-:W-:Y:S05]  /*9f10*/  BRA `(.L_x_10629) ;  /* 0x0000030000007947 */ /* 0x000fea0003800000 */
.L_x_10641:
        /* <DEDUP_REMOVED lines=14> */
.L_x_10655:
[----:B------:R-:W-:Y:S05]  /*a000*/  BSYNC B0 ;  /* 0x0000000000007941 */ /* 0x000fea0003800000 */
.L_x_10654:
[----:B------:R-:W-:-:S04]  /*a010*/  F2FP.BF16.PACK_AB R0, RZ, R0 ;  /* 0x00000000ff00723e */ /* 0x000fc800000010ff */
[----:B------:R-:W-:Y:S01]  /*a020*/  PRMT R19, R0, 0x7610, R19 ;  /* 0x0000761000137816 */ /* 0x000fe20000000013 */
[----:B------:R-:W-:Y:S05]  /*a030*/  BRA `(.L_x_10629) ;  /* 0x000001e000007947 */ /* 0x000fea0003800000 */
.L_x_10628:
        /* <DEDUP_REMOVED lines=21> */
.L_x_10653:
[----:B------:R-:W2:Y:S02]  /*a190*/  LDG.E.64 R2, [R2.64] ;  /* 0x0000002402027981 */ /* 0x000ea4000c1e1b00 */
[----:B--2---:R-:W0:Y:S02]  /*a1a0*/  I2F.U64 R0, R2 ;  /* 0x0000000200007312 */ /* 0x004e240000301000 */
[----:B0-----:R-:W-:-:S04]  /*a1b0*/  F2FP.BF16.PACK_AB R0, RZ, R0 ;  /* 0x00000000ff00723e */ /* 0x001fc800000010ff */
[----:B------:R-:W-:Y:S01]  /*a1c0*/  PRMT R19, R0, 0x7610, R19 ;  /* 0x0000761000137816 */ /* 0x000fe20000000013 */
[----:B------:R-:W-:Y:S05]  /*a1d0*/  BRA `(.L_x_10629) ;  /* 0x0000004000007947 */ /* 0x000fea0003800000 */
.L_x_10652:
[----:B------:R-:W2:Y:S02]  /*a1e0*/  LDG.E R2, [R2.64] ;  /* 0x0000002402027981 */ /* 0x000ea4000c1e1900 */
[----:B--2---:R-:W0:Y:S02]  /*a1f0*/  I2F.U32 R0, R2 ;  /* 0x0000000200007306 */ /* 0x004e240000201000 */
[----:B0-----:R-:W-:-:S04]  /*a200*/  F2FP.BF16.PACK_AB R0, RZ, R0 ;  /* 0x00000000ff00723e */ /* 0x001fc800000010ff */
[----:B------:R-:W-:Y:S02]  /*a210*/  PRMT R19, R0, 0x7610, R19 ;  /* 0x0000761000137816 */ /* 0x000fe40000000013 */
.L_x_10629:
        /* <DEDUP_REMOVED lines=18> */
.L_x_10659:
[----:B------:R-:W2:Y:S02]  /*a340*/  LDG.E.U8 R2, [R2.64] ;  /* 0x0000002402027981 */ /* 0x000ea4000c1e1100 */
[----:B--2---:R-:W0:Y:S02]  /*a350*/  I2F.U16 R0, R2 ;  /* 0x0000000200007306 */ /* 0x004e240000101000 */
[----:B0-----:R-:W-:Y:S01]  /*a360*/  F2FP.BF16.PACK_AB R0, RZ, R0 ;  /* 0x00000000ff00723e */ /* 0x001fe200000010ff */
[----:B------:R-:W-:Y:S05]  /*a370*/  BRA `(.L_x_10661) ;  /* 0x00000e3000007947 */ /* 0x000fea0003800000 */
.L_x_10658:
        /* <DEDUP_REMOVED lines=10> */
.L_x_10663:
[----:B------:R-:W2:Y:S02]  /*a420*/  LDG.E R2, [R2.64] ;  /* 0x0000002402027981 */ /* 0x000ea4000c1e1900 */
[----:B--2---:R-:W0:Y:S02]  /*a430*/  I2F R0, R2 ;  /* 0x0000000200007306 */ /* 0x004e240000201400 */
[----:B0-----:R-:W-:Y:S01]  /*a440*/  F2FP.BF16.PACK_AB R0, RZ, R0 ;  /* 0x00000000ff00723e */ /* 0x001fe200000010ff */
[----:B------:R-:W-:Y:S05]  /*a450*/  BRA `(.L_x_10661) ;  /* 0x00000d5000007947 */ /* 0x000fea0003800000 */
.L_x_10662:
[----:B------:R-:W2:Y:S02]  /*a460*/  LDG.E.U16 R2, [R2.64] ;  /* 0x0000002402027981 */ /* 0x000ea4000c1e1500 */
[----:B--2---:R-:W0:Y:S02]  /*a470*/  I2F.S16 R0, R2 ;  /* 0x0000000200007306 */ /* 0x004e240000101400 */
[----:B0-----:R-:W-:Y:S01]  /*a480*/  F2FP.BF16.PACK_AB R0, RZ, R0 ;  /* 0x00000000ff00723e */ /* 0x001fe200000010ff */
[----:B------:R-:W-:Y:S05]  /*a490*/  BRA `(.L_x_10661) ;  /* 0x00000d1000007947 */ /* 0x000fea0003800000 */
.L_x_10657:
        /* <DEDUP_REMOVED lines=9> */
.L_x_10665:
[----:B------:R-:W2:Y:S02]  /*a530*/  LDG.E.U16 R0, [R2.64] ;  /* 0x0000002402007981 */ /* 0x000ea4000c1e1500 */
[----:B--2---:R-:W-:-:S05]  /*a540*/  HADD2.F32 R0, -RZ, R0.H0_H0 ;  /* 0x20000000ff007230 */ /* 0x004fca0000004100 */
[----:B------:R-:W-:Y:S01]  /*a550*/  F2FP.BF16.PACK_AB R0, RZ, R0 ;  /* 0x00000000ff00723e */ /* 0x000fe200000010ff */
[----:B------:R-:W-:Y:S05]  /*a560*/  BRA `(.L_x_10661) ;  /* 0x00000c4000007947 */ /* 0x000fea0003800000 */
.L_x_10664:
        /* <DEDUP_REMOVED lines=9> */
.L_x_10667:
[----:B------:R-:W2:Y:S02]  /*a600*/  LDG.E.U16 R2, [R2.64] ;  /* 0x0000002402027981 */ /* 0x000ea4000c1e1500 */
[----:B--2---:R-:W-:-:S05]  /*a610*/  HADD2.F32 R0, -RZ, R2.H0_H0 ;  /* 0x20000002ff007230 */ /* 0x004fca0000004100 */
[----:B------:R-:W-:Y:S01]  /*a620*/  F2FP.BF16.PACK_AB R0, RZ, R0 ;  /* 0x00000000ff00723e */ /* 0x000fe200000010ff */
[----:B------:R-:W-:Y:S05]  /*a630*/  BRA `(.L_x_10661) ;  /* 0x00000b7000007947 */ /* 0x000fea0003800000 */
.L_x_10666:
[----:B------:R-:W2:Y:S02]  /*a640*/  LDG.E.64 R2, [R2.64] ;  /* 0x0000002402027981 */ /* 0x000ea4000c1e1b00 */
[----:B--2---:R-:W0:Y:S01]  /*a650*/  F2F.F32.F64 R0, R2 ;  /* 0x0000000200007310 */ /* 0x004e220000301000 */
[----:B------:R-:W0:-:S14]  /*a660*/  DSETP.GEU.AND P0, PT, |R2|, c[0x2][0x0], PT ;  /* 0x008000000200762a */ /* 0x000e1c0003f0e200 */
[----:B0-----:R-:W-:-:S05]  /*a670*/  @!P0 FMUL R0, R0, 1.175494350822287508e-38 ;  /* 0x0080000000008820 */ /* 0x001fca0000400000 */
[----:B------:R-:W-:Y:S01]  /*a680*/  F2FP.BF16.PACK_AB R0, RZ, R0 ;  /* 0x00000000ff00723e */ /* 0x000fe200000010ff */
[----:B------:R-:W-:Y:S05]  /*a690*/  BRA `(.L_x_10661) ;  /* 0x00000b1000007947 */ /* 0x000fea0003800000 */
.L_x_10656:
        /* <DEDUP_REMOVED lines=13> */
.L_x_10670:
[----:B------:R-:W2:Y:S02]  /*a770*/  LDG.E.64 R2, [R2.64] ;  /* 0x0000002402027981 */ /* 0x000ea4000c1e1b00 */
[----:B--2---:R-:W0:Y:S01]  /*a780*/  F2F.F32.F64 R0, R2 ;  /* 0x0000000200007310 */ /* 0x004e220000301000 */
[----:B------:R-:W0:-:S14]  /*a790*/  DSETP.GEU.AND P0, PT, |R2|, c[0x2][0x0], PT ;  /* 0x008000000200762a */ /* 0x000e1c0003f0e200 */
[----:B0-----:R-:W-:-:S05]  /*a7a0*/  @!P0 FMUL R0, R0, 1.175494350822287508e-38 ;  /* 0x0080000000008820 */ /* 0x001fca0000400000 */
[----:B------:R-:W-:Y:S01]  /*a7b0*/  F2FP.BF16.PACK_AB R0, RZ, R0 ;  /* 0x00000000ff00723e */ /* 0x000fe200000010ff */
[----:B------:R-:W-:Y:S05]  /*a7c0*/  BRA `(.L_x_10661) ;  /* 0x000009e000007947 */ /* 0x000fea0003800000 */
.L_x_10669:
        /* <DEDUP_REMOVED lines=28> */
.L_x_10672:
        /* <DEDUP_REMOVED lines=15> */
.L_x_10671:
[----:B------:R0:W5:Y:S01]  /*aa80*/  LDG.E.U16 R0, [R2.64] ;  /* 0x0000002402007981 */ /* 0x000162000c1e1500 */
[----:B------:R-:W-:Y:S05]  /*aa90*/  BRA `(.L_x_10661) ;  /* 0x0000071000007947 */ /* 0x000fea0003800000 */
.L_x_10668:
        /* <DEDUP_REMOVED lines=12> */
.L_x_10675:
        /* <DEDUP_REMOVED lines=21> */
.L_x_10679:
[----:B------:R-:W-:Y:S05]  /*acb0*/  BSYNC B1 ;  /* 0x0000000000017941 */ /* 0x000fea0003800000 */
.L_x_10678:
[----:B------:R-:W-:Y:S01]  /*acc0*/  LEA R3, R0, 0x3b800000, 0x17 ;  /* 0x3b80000000037811 */ /* 0x000fe200078eb8ff */
[----:B------:R-:W-:-:S05]  /*acd0*/  IMAD.SHL.U32 R0, R2, 0x100000, RZ ;  /* 0x0010000002007824 */ /* 0x000fca00078e00ff */
[----:B------:R-:W-:Y:S02]  /*ace0*/  LOP3.LUT R0, R3, R0, R4, 0xfe, !PT ;  /* 0x0000000003007212 */ /* 0x000fe400078efe04 */
.L_x_10677:
[----:B------:R-:W-:Y:S05]  /*acf0*/  BSYNC B0 ;  /* 0x0000000000007941 */ /* 0x000fea0003800000 */
.L_x_10676:
[----:B------:R-:W-:Y:S01]  /*ad00*/  F2FP.BF16.PACK_AB R0, RZ, R0 ;  /* 0x00000000ff00723e */ /* 0x000fe200000010ff */
[----:B------:R-:W-:Y:S05]  /*ad10*/  BRA `(.L_x_10661) ;  /* 0x0000049000007947 */ /* 0x000fea0003800000 */
.L_x_10674:
        /* <DEDUP_REMOVED lines=21> */
.L_x_10683:
[----:B------:R-:W-:Y:S05]  /*ae70*/  BSYNC B1 ;  /* 0x0000000000017941 */ /* 0x000fea0003800000 */
.L_x_10682:
[----:B------:R-:W-:Y:S01]  /*ae80*/  LEA R3, R0, 0x37800000, 0x17 ;  /* 0x3780000000037811 */ /* 0x000fe200078eb8ff */
[----:B------:R-:W-:-:S05]  /*ae90*/  IMAD.SHL.U32 R0, R2, 0x200000, RZ ;  /* 0x0020000002007824 */ /* 0x000fca00078e00ff */
[----:B------:R-:W-:Y:S02]  /*aea0*/  LOP3.LUT R0, R3, R0, R4, 0xfe, !PT ;  /* 0x0000000003007212 */ /* 0x000fe400078efe04 */
.L_x_10681:
[----:B------:R-:W-:Y:S05]  /*aeb0*/  BSYNC B0 ;  /* 0x0000000000007941 */ /* 0x000fea0003800000 */
.L_x_10680:
[----:B------:R-:W-:Y:S01]  /*aec0*/  F2FP.BF16.PACK_AB R0, RZ, R0 ;  /* 0x00000000ff00723e */ /* 0x000fe200000010ff */
[----:B------:R-:W-:Y:S05]  /*aed0*/  BRA `(.L_x_10661) ;  /* 0x000002d000007947 */ /* 0x000fea0003800000 */
.L_x_10673:
        /* <DEDUP_REMOVED lines=14> */
.L_x_10687:
[----:B------:R-:W-:Y:S05]  /*afc0*/  BSYNC B0 ;  /* 0x0000000000007941 */ /* 0x000fea0003800000 */
.L_x_10686:
[----:B------:R-:W-:Y:S01]  /*afd0*/  F2FP.BF16.PACK_AB R0, RZ, R0 ;  /* 0x00000000ff00723e */ /* 0x000fe200000010ff */
[----:B------:R-:W-:Y:S05]  /*afe0*/  BRA `(.L_x_10661) ;  /* 0x000001c000007947 */ /* 0x000fea0003800000 */
.L_x_10660:
        /* <DEDUP_REMOVED lines=21> */
.L_x_10685:
[----:B------:R-:W2:Y:S02]  /*b140*/  LDG.E.64 R2, [R2.64] ;  /* 0x0000002402027981 */ /* 0x000ea4000c1e1b00 */
[----:B--2---:R-:W0:Y:S02]  /*b150*/  I2F.U64 R0, R2 ;  /* 0x0000000200007312 */ /* 0x004e240000301000 */
[----:B0-----:R-:W-:Y:S01]  /*b160*/  F2FP.BF16.PACK_AB R0, RZ, R0 ;  /* 0x00000000ff00723e */ /* 0x001fe200000010ff */
[----:B------:R-:W-:Y:S05]  /*b170*/  BRA `(.L_x_10661) ;  /* 0x0000003000007947 */ /* 0x000fea0003800000 */
.L_x_10684:
[----:B------:R-:W2:Y:S02]  /*b180*/  LDG.E R2, [R2.64] ;  /* 0x0000002402027981 */ /* 0x000ea4000c1e1900 */
[----:B--2---:R-:W0:Y:S02]  /*b190*/  I2F.U32 R0, R2 ;  /* 0x0000000200007306 */ /* 0x004e240000201000 */
[----:B0-----:R-:W-:-:S06]  /*b1a0*/  F2FP.BF16.PACK_AB R0, RZ, R0 ;  /* 0x00000000ff00723e */ /* 0x001fcc00000010ff */
.L_x_10661:
        /* <DEDUP_REMOVED lines=26> */
.L_x_10691:
[----:B------:R-:W-:-:S06]  /*b350*/  PRMT R3, RZ, 0x5410, R3 ;  /* 0x00005410ff037816 */ /* 0x000fcc0000000003 */
[----:B------:R-:W0:Y:S02]  /*b360*/  F2I.S64.TRUNC R2, R3 ;  /* 0x0000000300027311 */ /* 0x000e24000020d900 */
[----:B0-----:R0:W-:Y:S01]  /*b370*/  STG.E.U8 [R16.64], R2 ;  /* 0x0000000210007986 */ /* 0x0011e2000c101124 */
[----:B------:R-:W-:Y:S05]  /*b380*/  BRA `(.L_x_10693) ;  /* 0x00000e4000007947 */ /* 0x000fea0003800000 */
.L_x_10690:
        /* <DEDUP_REMOVED lines=10> */
.L_x_10695:
[----:B------:R-:W-:-:S06]  /*b430*/  PRMT R3, RZ, 0x5410, R3 ;  /* 0x00005410ff037816 */ /* 0x000fcc0000000003 */
[----:B------:R-:W0:Y:S02]  /*b440*/  F2I.FTZ.TRUNC.NTZ R3, R3 ;  /* 0x0000000300037305 */ /* 0x000e24000021f100 */
[----:B0-----:R0:W-:Y:S01]  /*b450*/  STG.E [R16.64], R3 ;  /* 0x0000000310007986 */ /* 0x0011e2000c101924 */
[----:B------:R-:W-:Y:S05]  /*b460*/  BRA `(.L_x_10693) ;  /* 0x00000d6000007947 */ /* 0x000fea0003800000 */
.L_x_10694:
[----:B------:R-:W-:-:S06]  /*b470*/  PRMT R3, RZ, 0x5410, R3 ;  /* 0x00005410ff037816 */ /* 0x000fcc0000000003 */
[----:B------:R-:W0:Y:S02]  /*b480*/  F2I.FTZ.TRUNC.NTZ R3, R3 ;  /* 0x0000000300037305 */ /* 0x000e24000021f100 */
[----:B0-----:R0:W-:Y:S01]  /*b490*/  STG.E.U16 [R16.64], R3 ;  /* 0x0000000310007986 */ /* 0x0011e2000c101524 */
[----:B------:R-:W-:Y:S05]  /*b4a0*/  BRA `(.L_x_10693) ;  /* 0x00000d2000007947 */ /* 0x000fea0003800000 */
.L_x_10689:
        /* <DEDUP_REMOVED lines=9> */
.L_x_10697:
[----:B------:R-:W-:-:S04]  /*b540*/  PRMT R0, RZ, 0x5410, R3 ;  /* 0x00005410ff007816 */ /* 0x000fc80000000003 */
[----:B------:R-:W-:-:S05]  /*b550*/  F2FP.PACK_AB R0, RZ, R0 ;  /* 0x00000000ff00723e */ /* 0x000fca00000000ff */
[----:B------:R0:W-:Y:S01]  /*b560*/  STG.E.U16 [R16.64], R0 ;  /* 0x0000000010007986 */ /* 0x0001e2000c101524 */
[----:B------:R-:W-:Y:S05]  /*b570*/  BRA `(.L_x_10693) ;  /* 0x00000c5000007947 */ /* 0x000fea0003800000 */
.L_x_10696:
        /* <DEDUP_REMOVED lines=10> */
.L_x_10699:
[----:B------:R-:W-:-:S04]  /*b620*/  PRMT R3, RZ, 0x5410, R3 ;  /* 0x00005410ff037816 */ /* 0x000fc80000000003 */
[----:B------:R-:W-:-:S04]  /*b630*/  F2FP.PACK_AB R3, RZ, R3 ;  /* 0x00000003ff03723e */ /* 0x000fc800000000ff */
[----:B------:R-:W-:-:S05]  /*b640*/  PRMT R3, R3, 0x5410, RZ ;  /* 0x0000541003037816 */ /* 0x000fca00000000ff */
[----:B------:R0:W-:Y:S01]  /*b650*/  STG.E [R16.64], R3 ;  /* 0x0000000310007986 */ /* 0x0001e2000c101924 */
[----:B------:R-:W-:Y:S05]  /*b660*/  BRA `(.L_x_10693) ;  /* 0x00000b6000007947 */ /* 0x000fea0003800000 */
.L_x_10698:
[----:B------:R-:W-:-:S05]  /*b670*/  PRMT R2, RZ, 0x5410, R3 ;  /* 0x00005410ff027816 */ /* 0x000fca0000000003 */
[----:B------:R-:W-:-:S06]  /*b680*/  FMUL.FTZ R2, R2, 1 ;  /* 0x3f80000002027820 */ /* 0x000fcc0000410000 */
[----:B------:R-:W0:Y:S02]  /*b690*/  F2F.F64.F32 R2, R2 ;  /* 0x0000000200027310 */ /* 0x000e240000201800 */
[----:B0-----:R0:W-:Y:S01]  /*b6a0*/  STG.E.64 [R16.64], R2 ;  /* 0x0000000210007986 */ /* 0x0011e2000c101b24 */
[----:B------:R-:W-:Y:S05]  /*b6b0*/  BRA `(.L_x_10693) ;  /* 0x00000b1000007947 */ /* 0x000fea0003800000 */
.L_x_10688:
        /* <DEDUP_REMOVED lines=13> */
.L_x_10702:
[----:B------:R-:W-:Y:S01]  /*b790*/  PRMT R3, RZ, 0x5410, R3 ;  /* 0x00005410ff037816 */ /* 0x000fe20000000003 */
[----:B------:R-:W-:-:S04]  /*b7a0*/  CS2R R6, SRZ ;  /* 0x0000000000067805 */ /* 0x000fc8000001ff00 */
[----:B------:R-:W-:-:S04]  /*b7b0*/  FMUL.FTZ R3, R3, 1 ;  /* 0x3f80000003037820 */ /* 0x000fc80000410000 */
[----:B------:R-:W0:Y:S02]  /*b7c0*/  F2F.F64.F32 R4, R3 ;  /* 0x0000000300047310 */ /* 0x000e240000201800 */
[----:B0-----:R0:W-:Y:S01]  /*b7d0*/  STG.E.128 [R16.64], R4 ;  /* 0x0000000410007986 */ /* 0x0011e2000c101d24 */
[----:B------:R-:W-:Y:S05]  /*b7e0*/  BRA `(.L_x_10693) ;  /* 0x000009e000007947 */ /* 0x000fea0003800000 */
.L_x_10701:
        /* <DEDUP_REMOVED lines=21> */
.L_x_10706:
[----:B------:R-:W-:Y:S05]  /*b940*/  BSYNC B0 ;  /* 0x0000000000007941 */ /* 0x000fea0003800000 */
.L_x_10705:
[----:B------:R-:W-:-:S05]  /*b950*/  LOP3.LUT R3, R0, R3, RZ, 0xfc, !PT ;  /* 0x0000000300037212 */ /* 0x000fca00078efcff */
[----:B------:R0:W-:Y:S01]  /*b960*/  STG.E.U8 [R16.64], R3 ;  /* 0x0000000310007986 */ /* 0x0001e2000c101124 */
[----:B------:R-:W-:Y:S05]  /*b970*/  BRA `(.L_x_10693) ;  /* 0x0000085000007947 */ /* 0x000fea0003800000 */
.L_x_10704:
        /* <DEDUP_REMOVED lines=13> */
.L_x_10708:
[----:B------:R-:W-:Y:S01]  /*ba50*/  IMAD.MOV.U32 R0, RZ, RZ, 0x7f ;  /* 0x0000007fff007424 */ /* 0x000fe200078e00ff */
[----:B------:R-:W-:-:S04]  /*ba60*/  ISETP.GT.U32.AND P0, PT, R2, 0x7f800000, PT ;  /* 0x7f8000000200780c */ /* 0x000fc80003f04070 */
[----:B------:R-:W-:-:S04]  /*ba70*/  SEL R0, R0, 0x7c, P0 ;  /* 0x0000007c00007807 */ /* 0x000fc80000000000 */
.L_x_10709:
[----:B------:R-:W-:Y:S05]  /*ba80*/  BSYNC B0 ;  /* 0x0000000000007941 */ /* 0x000fea0003800000 */
.L_x_10707:
[----:B------:R-:W-:-:S04]  /*ba90*/  LOP3.LUT R2, R3, 0x80000000, RZ, 0xc0, !PT ;  /* 0x8000000003027812 */ /* 0x000fc800078ec0ff */
[----:B------:R-:W-:-:S04]  /*baa0*/  SHF.R.U32.HI R3, RZ, 0x18, R2 ;  /* 0x00000018ff037819 */ /* 0x000fc80000011602 */
[----:B------:R-:W-:-:S05]  /*bab0*/  LOP3.LUT R3, R0, R3, RZ, 0xfc, !PT ;  /* 0x0000000300037212 */ /* 0x000fca00078efcff */
[----:B------:R0:W-:Y:S01]  /*bac0*/  STG.E.U8 [R16.64], R3 ;  /* 0x0000000310007986 */ /* 0x0001e2000c101124 */
[----:B------:R-:W-:Y:S05]  /*bad0*/  BRA `(.L_x_10693) ;  /* 0x000006f000007947 */ /* 0x000fea0003800000 */
.L_x_10703:
[----:B------:R0:W-:Y:S01]  /*bae0*/  STG.E.U16 [R16.64], R3 ;  /* 0x0000000310007986 */ /* 0x0001e2000c101524 */
[----:B------:R-:W-:Y:S05]  /*baf0*/  BRA `(.L_x_10693) ;  /* 0x000006d000007947 */ /* 0x000fea0003800000 */
.L_x_10700:
        /* <DEDUP_REMOVED lines=12> */
.L_x_10712:
        /* <DEDUP_REMOVED lines=17> */
.L_x_10715:
[----:B------:R-:W-:-:S04]  /*bcd0*/  LOP3.LUT R2, R3, 0x80000000, RZ, 0xc0, !PT ;  /* 0x8000000003027812 */ /* 0x000fc800078ec0ff */
[----:B------:R-:W-:-:S04]  /*bce0*/  SHF.R.U32.HI R3, RZ, 0x18, R2 ;  /* 0x00000018ff037819 */ /* 0x000fc80000011602 */
[----:B------:R-:W-:-:S04]  /*bcf0*/  LOP3.LUT R0, R0, R3, RZ, 0xfc, !PT ;  /* 0x0000000300007212 */ /* 0x000fc800078efcff */
[----:B------:R-:W-:Y:S02]  /*bd00*/  PRMT R8, R0, 0x7610, R8 ;  /* 0x0000761000087816 */ /* 0x000fe40000000008 */
.L_x_10714:
[----:B------:R-:W-:Y:S05]  /*bd10*/  BSYNC B0 ;  /* 0x0000000000007941 */ /* 0x000fea0003800000 */
.L_x_10713:
[----:B------:R0:W-:Y:S01]  /*bd20*/  STG.E.U8 [R16.64], R8 ;  /* 0x0000000810007986 */ /* 0x0001e2000c101124 */
[----:B------:R-:W-:Y:S05]  /*bd30*/  BRA `(.L_x_10693) ;  /* 0x0000049000007947 */ /* 0x000fea0003800000 */
.L_x_10711:
        /* <DEDUP_REMOVED lines=17> */
.L_x_10718:
[----:B------:R-:W-:-:S04]  /*be50*/  LOP3.LUT R2, R3, 0x80000000, RZ, 0xc0, !PT ;  /* 0x8000000003027812 */ /* 0x000fc800078ec0ff */
[----:B------:R-:W-:-:S04]  /*be60*/  SHF.R.U32.HI R3, RZ, 0x18, R2 ;  /* 0x00000018ff037819 */ /* 0x000fc80000011602 */
[----:B------:R-:W-:-:S04]  /*be70*/  LOP3.LUT R0, R0, R3, RZ, 0xfc, !PT ;  /* 0x0000000300007212 */ /* 0x000fc800078efcff */
[----:B------:R-:W-:Y:S02]  /*be80*/  PRMT R8, R0, 0x7610, R8 ;  /* 0x0000761000087816 */ /* 0x000fe40000000008 */
.L_x_10717:
[----:B------:R-:W-:Y:S05]  /*be90*/  BSYNC B0 ;  /* 0x0000000000007941 */ /* 0x000fea0003800000 */
.L_x_10716:
[----:B------:R0:W-:Y:S01]  /*bea0*/  STG.E.U8 [R16.64], R8 ;  /* 0x0000000810007986 */ /* 0x0001e2000c101124 */
[----:B------:R-:W-:Y:S05]  /*beb0*/  BRA `(.L_x_10693) ;  /* 0x0000031000007947 */ /* 0x000fea0003800000 */
.L_x_10710:
        /* <DEDUP_REMOVED lines=22> */
.L_x_10692:
        /* <DEDUP_REMOVED lines=20> */
.L_x_10720:
[----:B------:R-:W-:-:S06]  /*c160*/  PRMT R3, RZ, 0x5410, R3 ;  /* 0x00005410ff037816 */ /* 0x000fcc0000000003 */
[----:B------:R-:W0:Y:S02]  /*c170*/  F2I.U64.TRUNC R2, R3 ;  /* 0x0000000300027311 */ /* 0x000e24000020d800 */
[----:B0-----:R0:W-:Y:S01]  /*c180*/  STG.E.64 [R16.64], R2 ;  /* 0x0000000210007986 */ /* 0x0011e2000c101b24 */
[----:B------:R-:W-:Y:S05]  /*c190*/  BRA `(.L_x_10693) ;  /* 0x0000003000007947 */ /* 0x000fea0003800000 */
.L_x_10719:
[----:B------:R-:W-:-:S06]  /*c1a0*/  PRMT R3, RZ, 0x5410, R3 ;  /* 0x00005410ff037816 */ /* 0x000fcc0000000003 */
[----:B------:R-:W0:Y:S02]  /*c1b0*/  F2I.FTZ.U32.TRUNC.NTZ R3, R3 ;  /* 0x0000000300037305 */ /* 0x000e24000021f000 */
[----:B0-----:R0:W-:Y:S02]  /*c1c0*/  STG.E [R16.64], R3 ;  /* 0x0000000310007986 */ /* 0x0011e4000c101924 */
.L_x_10693:
[----:B------:R-:W-:Y:S02]  /*c1d0*/  IADD3 R23, R23, 0x80, RZ ;  /* 0x0000008017177810 */ /* 0x000fe40007ffe0ff */
.L_x_10524:
[----:B------:R-:W-:Y:S05]  /*c1e0*/  BSYNC B6 ;  /* 0x0000000000067941 */ /* 0x000fea0003800000 */
.L_x_10523:
        /* <DEDUP_REMOVED lines=257> */
.L_x_10721:
        /* <DEDUP_REMOVED lines=21> */
.L_x_10725:
[----:B------:R-:W2:Y:S02]  /*d350*/  LDG.E.U8 R2, [R2.64] ;  /* 0x0000002402027981 */ /* 0x000ea4000c1e1100 */
[----:B--2---:R-:W0:Y:S02]  /*d360*/  I2F.U16 R0, R2 ;  /* 0x0000000200007306 */ /* 0x004e240000101000 */
[----:B0-----:R-:W-:-:S04]  /*d370*/  F2FP.BF16.PACK_AB R0, RZ, R0 ;  /* 0x00000000ff00723e */ /* 0x001fc800000010ff */
[----:B------:R-:W-:Y:S01]  /*d380*/  PRMT R19, R0, 0x7610, R19 ;  /* 0x0000761000137816 */ /* 0x000fe20000000013 */
[----:B------:R-:W-:Y:S05]  /*d390*/  BRA `(.L_x_10727) ;  /* 0x00000f0000007947 */ /* 0x000fea0003800000 */
.L_x_10724:
        /* <DEDUP_REMOVED lines=11> */
.L_x_10729:
[----:B------:R-:W2:Y:S02]  /*d450*/  LDG.E R2, [R2.64] ;  /* 0x0000002402027981 */ /* 0x000ea4000c1e1900 */
[----:B--2---:R-:W0:Y:S02]  /*d460*/  I2F R0, R2 ;  /* 0x0000000200007306 */ /* 0x004e240000201400 */
[----:B0-----:R-:W-:-:S04]  /*d470*/  F2FP.BF16.PACK_AB R0, RZ, R0 ;  /* 0x00000000ff00723e */ /* 0x001fc800000010ff */
[----:B------:R-:W-:Y:S01]  /*d480*/  PRMT R19, R0, 0x7610, R19 ;  /* 0x0000761000137816 */ /* 0x000fe20000000013 */
[----:B------:R-:W-:Y:S05]  /*d490*/  BRA `(.L_x_10727) ;  /* 0x00000e0000007947 */ /* 0x000fea0003800000 */
.L_x_10728:
[----:B------:R-:W2:Y:S02]  /*d4a0*/  LDG.E.U16 R2, [R2.64] ;  /* 0x0000002402027981 */ /* 0x000ea4000c1e1500 */
[----:B--2---:R-:W0:Y:S02]  /*d4b0*/  I2F.S16 R0, R2 ;  /* 0x0000000200007306 */ /* 0x004e240000101400 */
[----:B0-----:R-:W-:-:S04]  /*d4c0*/  F2FP.BF16.PACK_AB R0, RZ, R0 ;  /* 0x00000000ff00723e */ /* 0x001fc800000010ff */
[----:B------:R-:W-:Y:S01]  /*d4d0*/  PRMT R19, R0, 0x7610, R19 ;  /* 0x0000761000137816 */ /* 0x000fe20000000013 */
[----:B------:R-:W-:Y:S05]  /*d4e0*/  BRA `(.L_x_10727) ;  /* 0x00000db000007947 */ /* 0x000fea0003800000 */
.L_x_10723:
        /* <DEDUP_REMOVED lines=9> */
.L_x_10731:
[----:B------:R-:W2:Y:S02]  /*d580*/  LDG.E.U16 R0, [R2.64] ;  /* 0x0000002402007981 */ /* 0x000ea4000c1e1500 */
[----:B--2---:R-:W-:-:S05]  /*d590*/  HADD2.F32 R0, -RZ, R0.H0_H0 ;  /* 0x20000000ff007230 */ /* 0x004fca0000004100 */
[----:B------:R-:W-:-:S04]  /*d5a0*/  F2FP.BF16.PACK_AB R0, RZ, R0 ;  /* 0x00000000ff00723e */ /* 0x000fc800000010ff */
[----:B------:R-:W-:Y:S01]  /*d5b0*/  PRMT R19, R0, 0x7610, R19 ;  /* 0x0000761000137816 */ /* 0x000fe20000000013 */
[----:B------:R-:W-:Y:S05]  /*d5c0*/  BRA `(.L_x_10727) ;  /* 0x00000cd000007947 */ /* 0x000fea0003800000 */
.L_x_10730:
        /* <DEDUP_REMOVED lines=9> */
.L_x_10733:
[----:B------:R-:W2:Y:S02]  /*d660*/  LDG.E.U16 R2, [R2.64] ;  /* 0x0000002402027981 */ /* 0x000ea4000c1e1500 */
[----:B--2---:R-:W-:-:S05]  /*d670*/  HADD2.F32 R0, -RZ, R2.H0_H0 ;  /* 0x20000002ff007230 */ /* 0x004fca0000004100 */
[----:B------:R-:W-:-:S04]  /*d680*/  F2FP.BF16.PACK_AB R0, RZ, R0 ;  /* 0x00000000ff00723e */ /* 0x000fc800000010ff */
[----:B------:R-:W-:Y:S01]  /*d690*/  PRMT R19, R0, 0x7610, R19 ;  /* 0x0000761000137816 */ /* 0x000fe20000000013 */
[----:B------:R-:W-:Y:S05]  /*d6a0*/  BRA `(.L_x_10727) ;  /* 0x00000bf000007947 */ /* 0x000fea0003800000 */
.L_x_10732:
[----:B------:R-:W2:Y:S02]  /*d6b0*/  LDG.E.64 R2, [R2.64] ;  /* 0x0000002402027981 */ /* 0x000ea4000c1e1b00 */
[----:B--2---:R-:W0:Y:S01]  /*d6c0*/  F2F.F32.F64 R0, R2 ;  /* 0x0000000200007310 */ /* 0x004e220000301000 */
[----:B------:R-:W0:-:S14]  /*d6d0*/  DSETP.GEU.AND P0, PT, |R2|, c[0x2][0x0], PT ;  /* 0x008000000200762a */ /* 0x000e1c0003f0e200 */
[----:B0-----:R-:W-:-:S05]  /*d6e0*/  @!P0 FMUL R0, R0, 1.175494350822287508e-38 ;  /* 0x0080000000008820 */ /* 0x001fca0000400000 */
[----:B------:R-:W-:-:S04]  /*d6f0*/  F2FP.BF16.PACK_AB R0, RZ, R0 ;  /* 0x00000000ff00723e */ /* 0x000fc800000010ff */
[----:B------:R-:W-:Y:S01]  /*d700*/  PRMT R19, R0, 0x7610, R19 ;  /* 0x0000761000137816 */ /* 0x000fe20000000013 */
[----:B------:R-:W-:Y:S05]  /*d710*/  BRA `(.L_x_10727) ;  /* 0x00000b8000007947 */ /* 0x000fea0003800000 */
.L_x_10722:
        /* <DEDUP_REMOVED lines=14> */
.L_x_10736:
[----:B------:R-:W2:Y:S02]  /*d800*/  LDG.E.64 R2, [R2.64] ;  /* 0x0000002402027981 */ /* 0x000ea4000c1e1b00 */
[----:B--2---:R-:W0:Y:S01]  /*d810*/  F2F.F32.F64 R0, R2 ;  /* 0x0000000200007310 */ /* 0x004e220000301000 */
[----:B------:R-:W0:-:S14]  /*d820*/  DSETP.GEU.AND P0, PT, |R2|, c[0x2][0x0], PT ;  /* 0x008000000200762a */ /* 0x000e1c0003f0e200 */
[----:B0-----:R-:W-:-:S05]  /*d830*/  @!P0 FMUL R0, R0, 1.175494350822287508e-38 ;  /* 0x0080000000008820 */ /* 0x001fca0000400000 */
[----:B------:R-:W-:-:S04]  /*d840*/  F2FP.BF16.PACK_AB R0, RZ, R0 ;  /* 0x00000000ff00723e */ /* 0x000fc800000010ff */
[----:B------:R-:W-:Y:S01]  /*d850*/  PRMT R19, R0, 0x7610, R19 ;  /* 0x0000761000137816 */ /* 0x000fe20000000013 */
[----:B------:R-:W-:Y:S05]  /*d860*/  BRA `(.L_x_10727) ;  /* 0x00000a3000007947 */ /* 0x000fea0003800000 */
.L_x_10735:
        /* <DEDUP_REMOVED lines=28> */
.L_x_10738:
        /* <DEDUP_REMOVED lines=15> */
.L_x_10737:
[----:B------:R0:W5:Y:S01]  /*db20*/  LDG.E.U16 R19, [R2.64] ;  /* 0x0000002402137981 */ /* 0x000162000c1e1500 */
[----:B------:R-:W-:Y:S05]  /*db30*/  BRA `(.L_x_10727) ;  /* 0x0000076000007947 */ /* 0x000fea0003800000 */
.L_x_10734:
        /* <DEDUP_REMOVED lines=12> */
.L_x_10741:
        /* <DEDUP_REMOVED lines=21> */
.L_x_10745:
[----:B------:R-:W-:Y:S05]  /*dd50*/  BSYNC B1 ;  /* 0x0000000000017941 */ /* 0x000fea0003800000 */
.L_x_10744:
[----:B------:R-:W-:Y:S01]  /*dd60*/  LEA R3, R0, 0x3b800000, 0x17 ;  /* 0x3b80000000037811 */ /* 0x000fe200078eb8ff */
[----:B------:R-:W-:-:S05]  /*dd70*/  IMAD.SHL.U32 R0, R2, 0x100000, RZ ;  /* 0x0010000002007824 */ /* 0x000fca00078e00ff */
[----:B------:R-:W-:Y:S02]  /*dd80*/  LOP3.LUT R0, R3, R0, R4, 0xfe, !PT ;  /* 0x0000000003007212 */ /* 0x000fe400078efe04 */
.L_x_10743:
[----:B------:R-:W-:Y:S05]  /*dd90*/  BSYNC B0 ;  /* 0x0000000000007941 */ /* 0x000fea0003800000 */
.L_x_10742:
[----:B------:R-:W-:-:S04]  /*dda0*/  F2FP.BF16.PACK_AB R0, RZ, R0 ;  /* 0x00000000ff00723e */ /* 0x000fc800000010ff */
[----:B------:R-:W-:Y:S01]  /*ddb0*/  PRMT R19, R0, 0x7610, R19 ;  /* 0x0000761000137816 */ /* 0x000fe20000000013 */
[----:B------:R-:W-:Y:S05]  /*ddc0*/  BRA `(.L_x_10727) ;  /* 0x000004d000007947 */ /* 0x000fea0003800000 */
.L_x_10740:
        /* <DEDUP_REMOVED lines=21> */
.L_x_10749:
[----:B------:R-:W-:Y:S05]  /*df20*/  BSYNC B1 ;  /* 0x0000000000017941 */ /* 0x000fea0003800000 */
.L_x_10748:
[----:B------:R-:W-:Y:S01]  /*df30*/  LEA R3, R0, 0x37800000, 0x17 ;  /* 0x3780000000037811 */ /* 0x000fe200078eb8ff */
[----:B------:R-:W-:-:S05]  /*df40*/  IMAD.SHL.U32 R0, R2, 0x200000, RZ ;  /* 0x0020000002007824 */ /* 0x000fca00078e00ff */
[----:B------:R-:W-:Y:S02]  /*df50*/  LOP3.LUT R0, R3, R0, R4, 0xfe, !PT ;  /* 0x0000000003007212 */ /* 0x000fe400078efe04 */
.L_x_10747:
[----:B------:R-:W-:Y:S05]  /*df60*/  BSYNC B0 ;  /* 0x0000000000007941 */ /* 0x000fea0003800000 */
.L_x_10746:
[----:B------:R-:W-:-:S04]  /*df70*/  F2FP.BF16.PACK_AB R0, RZ, R0 ;  /* 0x00000000ff00723e */ /* 0x000fc800000010ff */
[----:B------:R-:W-:Y:S01]  /*df80*/  PRMT R19, R0, 0x7610, R19 ;  /* 0x0000761000137816 */ /* 0x000fe20000000013 */
[----:B------:R-:W-:Y:S05]  /*df90*/  BRA `(.L_x_10727) ;  /* 0x0000030000007947 */ /* 0x000fea0003800000 */
.L_x_10739:
        /* <DEDUP_REMOVED lines=14> */
.L_x_10753:
[----:B------:R-:W-:Y:S05]  /*e080*/  BSYNC B0 ;  /* 0x0000000000007941 */ /* 0x000fea0003800000 */
.L_x_10752:
[----:B------:R-:W-:-:S04]  /*e090*/  F2FP.BF16.PACK_AB R0, RZ, R0 ;  /* 0x00000000ff00723e */ /* 0x000fc800000010ff */
[----:B------:R-:W-:Y:S01]  /*e0a0*/  PRMT R19, R0, 0x7610, R19 ;  /* 0x0000761000137816 */ /* 0x000fe20000000013 */
[----:B------:R-:W-:Y:S05]  /*e0b0*/  BRA `(.L_x_10727) ;  /* 0x000001e000007947 */ /* 0x000fea0003800000 */
.L_x_10726:
        /* <DEDUP_REMOVED lines=21> */
.L_x_10751:
[----:B------:R-:W2:Y:S02]  /*e210*/  LDG.E.64 R2, [R2.64] ;  /* 0x0000002402027981 */ /* 0x000ea4000c1e1b00 */
[----:B--2---:R-:W0:Y:S02]  /*e220*/  I2F.U64 R0, R2 ;  /* 0x0000000200007312 */ /* 0x004e240000301000 */
[----:B0-----:R-:W-:-:S04]  /*e230*/  F2FP.BF16.PACK_AB R0, RZ, R0 ;  /* 0x00000000ff00723e */ /* 0x001fc800000010ff */
[----:B------:R-:W-:Y:S01]  /*e240*/  PRMT R19, R0, 0x7610, R19 ;  /* 0x0000761000137816 */ /* 0x000fe20000000013 */
[----:B------:R-:W-:Y:S05]  /*e250*/  BRA `(.L_x_10727) ;  /* 0x0000004000007947 */ /* 0x000fea0003800000 */
.L_x_10750:
[----:B------:R-:W2:Y:S02]  /*e260*/  LDG.E R2, [R2.64] ;  /* 0x0000002402027981 */ /* 0x000ea4000c1e1900 */
[----:B--2---:R-:W0:Y:S02]  /*e270*/  I2F.U32 R0, R2 ;  /* 0x0000000200007306 */ /* 0x004e240000201000 */
[----:B0-----:R-:W-:-:S04]  /*e280*/  F2FP.BF16.PACK_AB R0, RZ, R0 ;  /* 0x00000000ff00723e */ /* 0x001fc800000010ff */
[----:B------:R-:W-:Y:S02]  /*e290*/  PRMT R19, R0, 0x7610, R19 ;  /* 0x0000761000137816 */ /* 0x000fe40000000013 */
.L_x_10727:
        /* <DEDUP_REMOVED lines=18> */
.L_x_10757:
[----:B------:R-:W2:Y:S02]  /*e3c0*/  LDG.E.U8 R2, [R2.64] ;  /* 0x0000002402027981 */ /* 0x000ea4000c1e1100 */
[----:B--2---:R-:W0:Y:S02]  /*e3d0*/  I2F.U16 R0, R2 ;  /* 0x0000000200007306 */ /* 0x004e240000101000 */
[----:B0-----:R-:W-:Y:S01]  /*e3e0*/  F2FP.BF16.PACK_AB R0, RZ, R0 ;  /* 0x00000000ff00723e */ /* 0x001fe200000010ff */
[----:B------:R-:W-:Y:S05]  /*e3f0*/  BRA `(.L_x_10759) ;  /* 0x00000e3000007947 */ /* 0x000fea0003800000 */
.L_x_10756:
        /* <DEDUP_REMOVED lines=10> */
.L_x_10761:
[----:B------:R-:W2:Y:S02]  /*e4a0*/  LDG.E R2, [R2.64] ;  /* 0x0000002402027981 */ /* 0x000ea4000c1e1900 */
[----:B--2---:R-:W0:Y:S02]  /*e4b0*/  I2F R0, R2 ;  /* 0x0000000200007306 */ /* 0x004e240000201400 */
[----:B0-----:R-:W-:Y:S01]  /*e4c0*/  F2FP.BF16.PACK_AB R0, RZ, R0 ;  /* 0x00000000ff00723e */ /* 0x001fe200000010ff */
[----:B------:R-:W-:Y:S05]  /*e4d0*/  BRA `(.L_x_10759) ;  /* 0x00000d5000007947 */ /* 0x000fea0003800000 */
.L_x_10760:
[----:B------:R-:W2:Y:S02]  /*e4e0*/  LDG.E.U16 R2, [R2.64] ;  /* 0x0000002402027981 */ /* 0x000ea4000c1e1500 */
[----:B--2---:R-:W0:Y:S02]  /*e4f0*/  I2F.S16 R0, R2 ;  /* 0x0000000200007306 */ /* 0x004e240000101400 */
[----:B0-----:R-:W-:Y:S01]  /*e500*/  F2FP.BF16.PACK_AB R0, RZ, R0 ;  /* 0x00000000ff00723e */ /* 0x001fe200000010ff */
[----:B------:R-:W-:Y:S05]  /*e510*/  BRA `(.L_x_10759) ;  /* 0x00000d1000007947 */ /* 0x000fea0003800000 */
.L_x_10755:
        /* <DEDUP_REMOVED lines=9> */
.L_x_10763:
[----:B------:R-:W2:Y:S02]  /*e5b0*/  LDG.E.U16 R0, [R2.64] ;  /* 0x0000002402007981 */ /* 0x000ea4000c1e1500 */
[----:B--2---:R-:W-:-:S05]  /*e5c0*/  HADD2.F32 R0, -RZ, R0.H0_H0 ;  /* 0x20000000ff007230 */ /* 0x004fca0000004100 */
[----:B------:R-:W-:Y:S01]  /*e5d0*/  F2FP.BF16.PACK_AB R0, RZ, R0 ;  /* 0x00000000ff00723e */ /* 0x000fe200000010ff */
[----:B------:R-:W-:Y:S05]  /*e5e0*/  BRA `(.L_x_10759) ;  /* 0x00000c4000007947 */ /* 0x000fea0003800000 */
.L_x_10762:
        /* <DEDUP_REMOVED lines=9> */
.L_x_10765:
[----:B------:R-:W2:Y:S02]  /*e680*/  LDG.E.U16 R2, [R2.64] ;  /* 0x0000002402027981 */ /* 0x000ea4000c1e1500 */
[----:B--2---:R-:W-:-:S05]  /*e690*/  HADD2.F32 R0, -RZ, R2.H0_H0 ;  /* 0x20000002ff007230 */ /* 0x004fca0000004100 */
[----:B------:R-:W-:Y:S01]  /*e6a0*/  F2FP.BF16.PACK_AB R0, RZ, R0 ;  /* 0x00000000ff00723e */ /* 0x000fe200000010ff */
[----:B------:R-:W-:Y:S05]  /*e6b0*/  BRA `(.L_x_10759) ;  /* 0x00000b7000007947 */ /* 0x000fea0003800000 */
.L_x_10764:
[----:B------:R-:W2:Y:S02]  /*e6c0*/  LDG.E.64 R2, [R2.64] ;  /* 0x0000002402027981 */ /* 0x000ea4000c1e1b00 */
[----:B--2---:R-:W0:Y:S01]  /*e6d0*/  F2F.F32.F64 R0, R2 ;  /* 0x0000000200007310 */ /* 0x004e220000301000 */
[----:B------:R-:W0:-:S14]  /*e6e0*/  DSETP.GEU.AND P0, PT, |R2|, c[0x2][0x0], PT ;  /* 0x008000000200762a */ /* 0x000e1c0003f0e200 */
[----:B0-----:R-:W-:-:S05]  /*e6f0*/  @!P0 FMUL R0, R0, 1.175494350822287508e-38 ;  /* 0x0080000000008820 */ /* 0x001fca0000400000 */
[----:B------:R-:W-:Y:S01]  /*e700*/  F2FP.BF16.PACK_AB R0, RZ, R0 ;  /* 0x00000000ff00723e */ /* 0x000fe200000010ff */
[----:B------:R-:W-:Y:S05]  /*e710*/  BRA `(.L_x_10759) ;  /* 0x00000b1000007947 */ /* 0x000fea0003800000 */
.L_x_10754:
        /* <DEDUP_REMOVED lines=13> */
.L_x_10768:
[----:B------:R-:W2:Y:S02]  /*e7f0*/  LDG.E.64 R2, [R2.64] ;  /* 0x0000002402027981 */ /* 0x000ea4000c1e1b00 */
[----:B--2---:R-:W0:Y:S01]  /*e800*/  F2F.F32.F64 R0, R2 ;  /* 0x0000000200007310 */ /* 0x004e220000301000 */
[----:B------:R-:W0:-:S14]  /*e810*/  DSETP.GEU.AND P0, PT, |R2|, c[0x2][0x0], PT ;  /* 0x008000000200762a */ /* 0x000e1c0003f0e200 */
[----:B0-----:R-:W-:-:S05]  /*e820*/  @!P0 FMUL R0, R0, 1.175494350822287508e-38 ;  /* 0x0080000000008820 */ /* 0x001fca0000400000 */
[----:B------:R-:W-:Y:S01]  /*e830*/  F2FP.BF16.PACK_AB R0, RZ, R0 ;  /* 0x00000000ff00723e */ /* 0x000fe200000010ff */
[----:B------:R-:W-:Y:S05]  /*e840*/  BRA `(.L_x_10759) ;  /* 0x000009e000007947 */ /* 0x000fea0003800000 */
.L_x_10767:
        /* <DEDUP_REMOVED lines=28> */
.L_x_10770:
        /* <DEDUP_REMOVED lines=15> */
.L_x_10769:
[----:B------:R0:W5:Y:S01]  /*eb00*/  LDG.E.U16 R0, [R2.64] ;  /* 0x0000002402007981 */ /* 0x000162000c1e1500 */
[----:B------:R-:W-:Y:S05]  /*eb10*/  BRA `(.L_x_10759) ;  /* 0x0000071000007947 */ /* 0x000fea0003800000 */
.L_x_10766:
        /* <DEDUP_REMOVED lines=12> */
.L_x_10773:
        /* <DEDUP_REMOVED lines=21> */
.L_x_10777:
[----:B------:R-:W-:Y:S05]  /*ed30*/  BSYNC B1 ;  /* 0x0000000000017941 */ /* 0x000fea0003800000 */
.L_x_10776:
[----:B------:R-:W-:Y:S01]  /*ed40*/  LEA R3, R0, 0x3b800000, 0x17 ;  /* 0x3b80000000037811 */ /* 0x000fe200078eb8ff */
[----:B------:R-:W-:-:S05]  /*ed50*/  IMAD.SHL.U32 R0, R2, 0x100000, RZ ;  /* 0x0010000002007824 */ /* 0x000fca00078e00ff */
[----:B------:R-:W-:Y:S02]  /*ed60*/  LOP3.LUT R0, R3, R0, R4, 0xfe, !PT ;  /* 0x0000000003007212 */ /* 0x000fe400078efe04 */
.L_x_10775:
[----:B------:R-:W-:Y:S05]  /*ed70*/  BSYNC B0 ;  /* 0x0000000000007941 */ /* 0x000fea0003800000 */
.L_x_10774:
[----:B------:R-:W-:Y:S01]  /*ed80*/  F2FP.BF16.PACK_AB R0, RZ, R0 ;  /* 0x00000000ff00723e */ /* 0x000fe200000010ff */
[----:B------:R-:W-:Y:S05]  /*ed90*/  BRA `(.L_x_10759) ;  /* 0x0000049000007947 */ /* 0x000fea0003800000 */
.L_x_10772:
        /* <DEDUP_REMOVED lines=21> */
.L_x_10781:
[----:B------:R-:W-:Y:S05]  /*eef0*/  BSYNC B1 ;  /* 0x0000000000017941 */ /* 0x000fea0003800000 */
.L_x_10780:
[----:B------:R-:W-:Y:S01]  /*ef00*/  LEA R3, R0, 0x37800000, 0x17 ;  /* 0x3780000000037811 */ /* 0x000fe200078eb8ff */
[----:B------:R-:W-:-:S05]  /*ef10*/  IMAD.SHL.U32 R0, R2, 0x200000, RZ ;  /* 0x0020000002007824 */ /* 0x000fca00078e00ff */
[----:B------:R-:W-:Y:S02]  /*ef20*/  LOP3.LUT R0, R3, R0, R4, 0xfe, !PT ;  /* 0x0000000003007212 */ /* 0x000fe400078efe04 */
.L_x_10779:
[----:B------:R-:W-:Y:S05]  /*ef30*/  BSYNC B0 ;  /* 0x0000000000007941 */ /* 0x000fea0003800000 */
.L_x_10778:
[----:B------:R-:W-:Y:S01]  /*ef40*/  F2FP.BF16.PACK_AB R0, RZ, R0 ;  /* 0x00000000ff00723e */ /* 0x000fe200000010ff */
[----:B------:R-:W-:Y:S05]  /*ef50*/  BRA `(.L_x_10759) ;  /* 0x000002d000007947 */ /* 0x000fea0003800000 */
.L_x_10771:
        /* <DEDUP_REMOVED lines=14> */
.L_x_10785:
[----:B------:R-:W-:Y:S05]  /*f040*/  BSYNC B0 ;  /* 0x0000000000007941 */ /* 0x000fea0003800000 */
.L_x_10784:
[----:B------:R-:W-:Y:S01]  /*f050*/  F2FP.BF16.PACK_AB R0, RZ, R0 ;  /* 0x00000000ff00723e */ /* 0x000fe200000010ff */
[----:B------:R-:W-:Y:S05]  /*f060*/  BRA `(.L_x_10759) ;  /* 0x000001c000007947 */ /* 0x000fea0003800000 */
.L_x_10758:
        /* <DEDUP_REMOVED lines=21> */
.L_x_10783:
[----:B------:R-:W2:Y:S02]  /*f1c0*/  LDG.E.64 R2, [R2.64] ;  /* 0x0000002402027981 */ /* 0x000ea4000c1e1b00 */
[----:B--2---:R-:W0:Y:S02]  /*f1d0*/  I2F.U64 R0, R2 ;  /* 0x0000000200007312 */ /* 0x004e240000301000 */
[----:B0-----:R-:W-:Y:S01]  /*f1e0*/  F2FP.BF16.PACK_AB R0, RZ, R0 ;  /* 0x00000000ff00723e */ /* 0x001fe200000010ff */
[----:B------:R-:W-:Y:S05]  /*f1f0*/  BRA `(.L_x_10759) ;  /* 0x0000003000007947 */ /* 0x000fea0003800000 */
.L_x_10782:
[----:B------:R-:W2:Y:S02]  /*f200*/  LDG.E R2, [R2.64] ;  /* 0x0000002402027981 */ /* 0x000ea4000c1e1900 */
[----:B--2---:R-:W0:Y:S02]  /*f210*/  I2F.U32 R0, R2 ;  /* 0x0000000200007306 */ /* 0x004e240000201000 */
[----:B0-----:R-:W-:-:S06]  /*f220*/  F2FP.BF16.PACK_AB R0, RZ, R0 ;  /* 0x00000000ff00723e */ /* 0x001fcc00000010ff */
.L_x_10759:
        /* <DEDUP_REMOVED lines=26> */
.L_x_10789:
[----:B------:R-:W-:-:S06]  /*f3d0*/  PRMT R3, RZ, 0x5410, R3 ;  /* 0x00005410ff037816 */ /* 0x000fcc0000000003 */
[----:B------:R-:W0:Y:S02]  /*f3e0*/  F2I.S64.TRUNC R2, R3 ;  /* 0x0000000300027311 */ /* 0x000e24000020d900 */
[----:B0-----:R-:W-:Y:S01]  /*f3f0*/  STG.E.U8 [R16.64], R2 ;  /* 0x0000000210007986 */ /* 0x001fe2000c101124 */
[----:B------:R-:W-:Y:S05]  /*f400*/  EXIT ;  /* 0x000000000000794d */ /* 0x000fea0003800000 */
.L_x_10788:
        /* <DEDUP_REMOVED lines=10> */
.L_x_10792:
[----:B------:R-:W-:-:S06]  /*f4b0*/  PRMT R3, RZ, 0x5410, R3 ;  /* 0x00005410ff037816 */ /* 0x000fcc0000000003 */
[----:B------:R-:W0:Y:S02]  /*f4c0*/  F2I.FTZ.TRUNC.NTZ R3, R3 ;  /* 0x0000000300037305 */ /* 0x000e24000021f100 */
[----:B0-----:R-:W-:Y:S01]  /*f4d0*/  STG.E [R16.64], R3 ;  /* 0x0000000310007986 */ /* 0x001fe2000c101924 */
[----:B------:R-:W-:Y:S05]  /*f4e0*/  EXIT ;  /* 0x000000000000794d */ /* 0x000fea0003800000 */
.L_x_10791:
[----:B------:R-:W-:-:S06]  /*f4f0*/  PRMT R3, RZ, 0x5410, R3 ;  /* 0x00005410ff037816 */ /* 0x000fcc0000000003 */
[----:B------:R-:W0:Y:S02]  /*f500*/  F2I.FTZ.TRUNC.NTZ R3, R3 ;  /* 0x0000000300037305 */ /* 0x000e24000021f100 */
[----:B0-----:R-:W-:Y:S01]  /*f510*/  STG.E.U16 [R16.64], R3 ;  /* 0x0000000310007986 */ /* 0x001fe2000c101524 */
[----:B------:R-:W-:Y:S05]  /*f520*/  EXIT ;  /* 0x000000000000794d */ /* 0x000fea0003800000 */
.L_x_10787:
        /* <DEDUP_REMOVED lines=9> */
.L_x_10794:
[----:B------:R-:W-:-:S04]  /*f5c0*/  PRMT R0, RZ, 0x5410, R3 ;  /* 0x00005410ff007816 */ /* 0x000fc80000000003 */
[----:B------:R-:W-:-:S05]  /*f5d0*/  F2FP.PACK_AB R0, RZ, R0 ;  /* 0x00000000ff00723e */ /* 0x000fca00000000ff */
[----:B------:R-:W-:Y:S01]  /*f5e0*/  STG.E.U16 [R16.64], R0 ;  /* 0x0000000010007986 */ /* 0x000fe2000c101524 */
[----:B------:R-:W-:Y:S05]  /*f5f0*/  EXIT ;  /* 0x000000000000794d */ /* 0x000fea0003800000 */
.L_x_10793:
        /* <DEDUP_REMOVED lines=10> */
.L_x_10796:
[----:B------:R-:W-:-:S04]  /*f6a0*/  PRMT R3, RZ, 0x5410, R3 ;  /* 0x00005410ff037816 */ /* 0x000fc80000000003 */
[----:B------:R-:W-:-:S04]  /*f6b0*/  F2FP.PACK_AB R3, RZ, R3 ;  /* 0x00000003ff03723e */ /* 0x000fc800000000ff */
[----:B------:R-:W-:-:S05]  /*f6c0*/  PRMT R3, R3, 0x5410, RZ ;  /* 0x0000541003037816 */ /* 0x000fca00000000ff */
[----:B------:R-:W-:Y:S01]  /*f6d0*/  STG.E [R16.64], R3 ;  /* 0x0000000310007986 */ /* 0x000fe2000c101924 */
[----:B------:R-:W-:Y:S05]  /*f6e0*/  EXIT ;  /* 0x000000000000794d */ /* 0x000fea0003800000 */
.L_x_10795:
[----:B------:R-:W-:-:S05]  /*f6f0*/  PRMT R2, RZ, 0x5410, R3 ;  /* 0x00005410ff027816 */ /* 0x000fca0000000003 */
[----:B------:R-:W-:-:S06]  /*f700*/  FMUL.FTZ R2, R2, 1 ;  /* 0x3f80000002027820 */ /* 0x000fcc0000410000 */
[----:B------:R-:W0:Y:S02]  /*f710*/  F2F.F64.F32 R2, R2 ;  /* 0x0000000200027310 */ /* 0x000e240000201800 */
[----:B0-----:R-:W-:Y:S01]  /*f720*/  STG.E.64 [R16.64], R2 ;  /* 0x0000000210007986 */ /* 0x001fe2000c101b24 */
[----:B------:R-:W-:Y:S05]  /*f730*/  EXIT ;  /* 0x000000000000794d */ /* 0x000fea0003800000 */
.L_x_10786:
        /* <DEDUP_REMOVED lines=13> */
.L_x_10799:
[----:B------:R-:W-:Y:S01]  /*f810*/  PRMT R3, RZ, 0x5410, R3 ;  /* 0x00005410ff037816 */ /* 0x000fe20000000003 */
[----:B------:R-:W-:-:S04]  /*f820*/  CS2R R6, SRZ ;  /* 0x0000000000067805 */ /* 0x000fc8000001ff00 */
[----:B------:R-:W-:-:S04]  /*f830*/  FMUL.FTZ R3, R3, 1 ;  /* 0x3f80000003037820 */ /* 0x000fc80000410000 */
[----:B------:R-:W0:Y:S02]  /*f840*/  F2F.F64.F32 R4, R3 ;  /* 0x0000000300047310 */ /* 0x000e240000201800 */
[----:B0-----:R-:W-:Y:S01]  /*f850*/  STG.E.128 [R16.64], R4 ;  /* 0x0000000410007986 */ /* 0x001fe2000c101d24 */
[----:B------:R-:W-:Y:S05]  /*f860*/  EXIT ;  /* 0x000000000000794d */ /* 0x000fea0003800000 */
.L_x_10798:
        /* <DEDUP_REMOVED lines=21> */
.L_x_10803:
[----:B------:R-:W-:Y:S05]  /*f9c0*/  BSYNC B0 ;  /* 0x0000000000007941 */ /* 0x000fea0003800000 */
.L_x_10802:
[----:B------:R-:W-:-:S05]  /*f9d0*/  LOP3.LUT R3, R0, R3, RZ, 0xfc, !PT ;  /* 0x0000000300037212 */ /* 0x000fca00078efcff */
[----:B------:R-:W-:Y:S01]  /*f9e0*/  STG.E.U8 [R16.64], R3 ;  /* 0x0000000310007986 */ /* 0x000fe2000c101124 */
[----:B------:R-:W-:Y:S05]  /*f9f0*/  EXIT ;  /* 0x000000000000794d */ /* 0x000fea0003800000 */
.L_x_10801:
        /* <DEDUP_REMOVED lines=13> */
.L_x_10805:
[----:B------:R-:W-:Y:S01]  /*fad0*/  IMAD.MOV.U32 R0, RZ, RZ, 0x7f ;  /* 0x0000007fff007424 */ /* 0x000fe200078e00ff */
[----:B------:R-:W-:-:S04]  /*fae0*/  ISETP.GT.U32.AND P0, PT, R2, 0x7f800000, PT ;  /* 0x7f8000000200780c */ /* 0x000fc80003f04070 */
[----:B------:R-:W-:-:S04]  /*faf0*/  SEL R0, R0, 0x7c, P0 ;  /* 0x0000007c00007807 */ /* 0x000fc80000000000 */
.L_x_10806:
[----:B------:R-:W-:Y:S05]  /*fb00*/  BSYNC B0 ;  /* 0x0000000000007941 */ /* 0x000fea0003800000 */
.L_x_10804:
[----:B------:R-:W-:-:S04]  /*fb10*/  LOP3.LUT R2, R3, 0x80000000, RZ, 0xc0, !PT ;  /* 0x8000000003027812 */ /* 0x000fc800078ec0ff */
[----:B------:R-:W-:-:S04]  /*fb20*/  SHF.R.U32.HI R3, RZ, 0x18, R2 ;  /* 0x00000018ff037819 */ /* 0x000fc80000011602 */
[----:B------:R-:W-:-:S05]  /*fb30*/  LOP3.LUT R3, R0, R3, RZ, 0xfc, !PT ;  /* 0x0000000300037212 */ /* 0x000fca00078efcff */
[----:B------:R-:W-:Y:S01]  /*fb40*/  STG.E.U8 [R16.64], R3 ;  /* 0x0000000310007986 */ /* 0x000fe2000c101124 */
[----:B------:R-:W-:Y:S05]  /*fb50*/  EXIT ;  /* 0x000000000000794d */ /* 0x000fea0003800000 */
.L_x_10800:
[----:B------:R-:W-:Y:S01]  /*fb60*/  STG.E.U16 [R16.64], R3 ;  /* 0x0000000310007986 */ /* 0x000fe2000c101524 */
[----:B------:R-:W-:Y:S05]  /*fb70*/  EXIT ;  /* 0x000000000000794d */ /* 0x000fea0003800000 */
.L_x_10797:
        /* <DEDUP_REMOVED lines=12> */
.L_x_10809:
        /* <DEDUP_REMOVED lines=17> */
.L_x_10812:
[----:B------:R-:W-:-:S04]  /*fd50*/  LOP3.LUT R2, R3, 0x80000000, RZ, 0xc0, !PT ;  /* 0x8000000003027812 */ /* 0x000fc800078ec0ff */
[----:B------:R-:W-:-:S04]  /*fd60*/  SHF.R.U32.HI R3, RZ, 0x18, R2 ;  /* 0x00000018ff037819 */ /* 0x000fc80000011602 */
[----:B------:R-:W-:-:S04]  /*fd70*/  LOP3.LUT R0, R0, R3, RZ, 0xfc, !PT ;  /* 0x0000000300007212 */ /* 0x000fc800078efcff */
[----:B------:R-:W-:Y:S02]  /*fd80*/  PRMT R8, R0, 0x7610, R8 ;  /* 0x0000761000087816 */ /* 0x000fe40000000008 */
.L_x_10811:
[----:B------:R-:W-:Y:S05]  /*fd90*/  BSYNC B0 ;  /* 0x0000000000007941 */ /* 0x000fea0003800000 */
.L_x_10810:
[----:B------:R-:W-:Y:S01]  /*fda0*/  STG.E.U8 [R16.64], R8 ;  /* 0x0000000810007986 */ /* 0x000fe2000c101124 */
[----:B------:R-:W-:Y:S05]  /*fdb0*/  EXIT ;  /* 0x000000000000794d */ /* 0x000fea0003800000 */
.L_x_10808:
        /* <DEDUP_REMOVED lines=17> */
.L_x_10815:
[----:B------:R-:W-:-:S04]  /*fed0*/  LOP3.LUT R2, R3, 0x80000000, RZ, 0xc0, !PT ;  /* 0x8000000003027812 */ /* 0x000fc800078ec0ff */
[----:B------:R-:W-:-:S04]  /*fee0*/  SHF.R.U32.HI R3, RZ, 0x18, R2 ;  /* 0x00000018ff037819 */ /* 0x000fc80000011602 */
[----:B------:R-:W-:-:S04]  /*fef0*/  LOP3.LUT R0, R0, R3, RZ, 0xfc, !PT ;  /* 0x0000000300007212 */ /* 0x000fc800078efcff */
[----:B------:R-:W-:Y:S02]  /*ff00*/  PRMT R8, R0, 0x7610, R8 ;  /* 0x0000761000087816 */ /* 0x000fe40000000008 */
.L_x_10814:
[----:B------:R-:W-:Y:S05]  /*ff10*/  BSYNC B0 ;  /* 0x0000000000007941 */ /* 0x000fea0003800000 */
.L_x_10813:
[----:B------:R-:W-:Y:S01]  /*ff20*/  STG.E.U8 [R16.64], R8 ;  /* 0x0000000810007986 */ /* 0x000fe2000c101124 */
[----:B------:R-:W-:Y:S05]  /*ff30*/  EXIT ;  /* 0x000000000000794d */ /* 0x000fea0003800000 */
.L_x_10807:
        /* <DEDUP_REMOVED lines=22> */
.L_x_10790:
        /* <DEDUP_REMOVED lines=20> */
.L_x_10817:
[----:B------:R-:W-:-:S06]  /*101e0*/  PRMT R3, RZ, 0x5410, R3 ;  /* 0x00005410ff037816 */ /* 0x000fcc0000000003 */
[----:B------:R-:W0:Y:S02]  /*101f0*/  F2I.U64.TRUNC R2, R3 ;  /* 0x0000000300027311 */ /* 0x000e24000020d800 */
[----:B0-----:R-:W-:Y:S01]  /*10200*/  STG.E.64 [R16.64], R2 ;  /* 0x0000000210007986 */ /* 0x001fe2000c101b24 */
[----:B------:R-:W-:Y:S05]  /*10210*/  EXIT ;  /* 0x000000000000794d */ /* 0x000fea0003800000 */
.L_x_10816:
[----:B------:R-:W-:-:S06]  /*10220*/  PRMT R3, RZ, 0x5410, R3 ;  /* 0x00005410ff037816 */ /* 0x000fcc0000000003 */
[----:B------:R-:W0:Y:S02]  /*10230*/  F2I.FTZ.U32.TRUNC.NTZ R3, R3 ;  /* 0x0000000300037305 */ /* 0x000e24000021f000 */
[----:B0-----:R-:W-:Y:S01]  /*10240*/  STG.E [R16.64], R3 ;  /* 0x0000000310007986 */ /* 0x001fe2000c101924 */
[----:B------:R-:W-:Y:S05]  /*10250*/  EXIT ;  /* 0x000000000000794d */ /* 0x000fea0003800000 */
.L_x_10818:
        /* <DEDUP_REMOVED lines=10> */
.L_x_13826:


//--------------------- .text._ZN2at6native27unrolled_elementwise_kernelIZZZNS0_28sigmoid_backward_kernel_cudaERNS_18TensorIteratorBaseEENKUlvE0_clEvENKUlvE2_clEvEUlN3c108BFloat16ES7_E_St5arrayIPcLm3EELi4E23TrivialOffsetCalculatorILi2EjESC_ILi1EjENS0_6memory12LoadWithCastILi2EEENSF_13StoreWithCastILi1EEEEEviT_T0_T2_T3_T4_T5_ --------------------------
	.section	.text._ZN2at6native27unrolled_elementwise_kernelIZZZNS0_28sigmoid_backward_kernel_cudaERNS_18TensorIteratorBaseEENKUlvE0_clEvENKUlvE2_clEvEUlN3c108BFloat16ES7_E_St5arrayIPcLm3EELi4E23TrivialOffsetCalculatorILi2EjESC_ILi1EjENS0_6memory12LoadWithCastILi2EEENSF_13StoreWithCastILi1EEEEEviT_T0_T2_T3_T4_T5_,"ax",@progbits
	.sectioninfo	@"SHI_REGISTERS=32"
	.align	128
        .global         _ZN2at6native27unrolled_elementwise_kernelIZZZNS0_28sigmoid_backward_kernel_cudaERNS_18TensorIteratorBaseEENKUlvE0_clEvENKUlvE2_clEvEUlN3c108BFloat16ES7_E_St5arrayIPcLm3EELi4E23TrivialOffsetCalculatorILi2EjESC_ILi1EjENS0_6memory12LoadWithCastILi2EEENSF_13StoreWithCastILi1EEEEEviT_T0_T2_T3_T4_T5_
        .type           _ZN2at6native27unrolled_elementwise_kernelIZZZNS0_28sigmoid_backward_kernel_cudaERNS_18TensorIteratorBaseEENKUlvE0_clEvENKUlvE2_clEvEUlN3c108BFloat16ES7_E_St5arrayIPcLm3EELi4E23TrivialOffsetCalculatorILi2EjESC_ILi1EjENS0_6memory12LoadWithCastILi2EEENSF_13StoreWithCastILi1EEEEEviT_T0_T2_T3_T4_T5_,@function
        .size           _ZN2at6native27unrolled_elementwise_kernelIZZZNS0_28sigmoid_backward_kernel_cudaERNS_18TensorIteratorBaseEENKUlvE0_clEvENKUlvE2_clEvEUlN3c108BFloat16ES7_E_St5arrayIPcLm3EELi4E23TrivialOffsetCalculatorILi2EjESC_ILi1EjENS0_6memory12LoadWithCastILi2EEENSF_13StoreWithCastILi1EEEEEviT_T0_T2_T3_T4_T5_,(.L_x_13827 - _ZN2at6native27unrolled_elementwise_kernelIZZZNS0_28sigmoid_backward_kernel_cudaERNS_18TensorIteratorBaseEENKUlvE0_clEvENKUlvE2_clEvEUlN3c108BFloat16ES7_E_St5arrayIPcLm3EELi4E23TrivialOffsetCalculatorILi2EjESC_ILi1EjENS0_6memory12LoadWithCastILi2EEENSF_13StoreWithCastILi1EEEEEviT_T0_T2_T3_T4_T5_)
        .other          _ZN2at6native27unrolled_elementwise_kernelIZZZNS0_28sigmoid_backward_kernel_cudaERNS_18TensorIteratorBaseEENKUlvE0_clEvENKUlvE2_clEvEUlN3c108BFloat16ES7_E_St5arrayIPcLm3EELi4E23TrivialOffsetCalculatorILi2EjESC_ILi1EjENS0_6memory12LoadWithCastILi2EEENSF_13StoreWithCastILi1EEEEEviT_T0_T2_T3_T4_T5_,@"STO_CUDA_ENTRY STV_DEFAULT"
_ZN2at6native27unrolled_elementwise_kernelIZZZNS0_28sigmoid_backward_kernel_cudaERNS_18TensorIteratorBaseEENKUlvE0_clEvENKUlvE2_clEvEUlN3c108BFloat16ES7_E_St5arrayIPcLm3EELi4E23TrivialOffsetCalculatorILi2EjESC_ILi1EjENS0_6memory12LoadWithCastILi2EEENSF_13StoreWithCastILi1EEEEEviT_T0_T2_T3_T4_T5_:
.text._ZN2at6native27unrolled_elementwise_kernelIZZZNS0_28sigmoid_backward_kernel_cudaERNS_18TensorIteratorBaseEENKUlvE0_clEvENKUlvE2_clEvEUlN3c108BFloat16ES7_E_St5arrayIPcLm3EELi4E23TrivialOffsetCalculatorILi2EjESC_ILi1EjENS0_6memory12LoadWithCastILi2EEENSF_13StoreWithCastILi1EEEEEviT_T0_T2_T3_T4_T5_:
        /* <DEDUP_REMOVED lines=34> */
.L_x_10824:
[----:B------:R-:W2:Y:S02]  /*0220*/  LDG.E.U8 R2, [R2.64] ;  /* 0x0000002402027981 */ /* 0x000ea4000c1e1100 */
[----:B--2---:R-:W0:Y:S02]  /*0230*/  I2F.U16 R0, R2 ;  /* 0x0000000200007306 */ /* 0x004e240000101000 */
[----:B0-----:R-:W-:-:S04]  /*0240*/  F2FP.BF16.PACK_AB R0, RZ, R0 ;  /* 0x00000000ff00723e */ /* 0x001fc800000010ff */
[----:B------:R-:W-:Y:S01]  /*0250*/  PRMT R24, R0, 0x7610, R24 ;  /* 0x0000761000187816 */ /* 0x000fe20000000018 */
[----:B------:R-:W-:Y:S05]  /*0260*/  BRA `(.L_x_10826) ;  /* 0x00000f0000007947 */ /* 0x000fea0003800000 */
.L_x_10823:
        /* <DEDUP_REMOVED lines=11> */
.L_x_10828:
[----:B------:R-:W2:Y:S02]  /*0320*/  LDG.E R2, [R2.64] ;  /* 0x0000002402027981 */ /* 0x000ea4000c1e1900 */
[----:B--2---:R-:W0:Y:S02]  /*0330*/  I2F R0, R2 ;  /* 0x0000000200007306 */ /* 0x004e240000201400 */
[----:B0-----:R-:W-:-:S04]  /*0340*/  F2FP.BF16.PACK_AB R0, RZ, R0 ;  /* 0x00000000ff00723e */ /* 0x001fc800000010ff */
[----:B------:R-:W-:Y:S01]  /*0350*/  PRMT R24, R0, 0x7610, R24 ;  /* 0x0000761000187816 */ /* 0x000fe20000000018 */
[----:B------:R-:W-:Y:S05]  /*0360*/  BRA `(.L_x_10826) ;  /* 0x00000e0000007947 */ /* 0x000fea0003800000 */
.L_x_10827:
[----:B------:R-:W2:Y:S02]  /*0370*/  LDG.E.U16 R2, [R2.64] ;  /* 0x0000002402027981 */ /* 0x000ea4000c1e1500 */
[----:B--2---:R-:W0:Y:S02]  /*0380*/  I2F.S16 R0, R2 ;  /* 0x0000000200007306 */ /* 0x004e240000101400 */
[----:B0-----:R-:W-:-:S04]  /*0390*/  F2FP.BF16.PACK_AB R0, RZ, R0 ;  /* 0x00000000ff00723e */ /* 0x001fc800000010ff */
[----:B------:R-:W-:Y:S01]  /*03a0*/  PRMT R24, R0, 0x7610, R24 ;  /* 0x0000761000187816 */ /* 0x000fe20000000018 */
[----:B------:R-:W-:Y:S05]  /*03b0*/  BRA `(.L_x_10826) ;  /* 0x00000db000007947 */ /* 0x000fea0003800000 */
.L_x_10822:
        /* <DEDUP_REMOVED lines=9> */
.L_x_10830:
[----:B------:R-:W2:Y:S02]  /*0450*/  LDG.E.U16 R0, [R2.64] ;  /* 0x0000002402007981 */ /* 0x000ea4000c1e1500 */
[----:B--2---:R-:W-:-:S05]  /*0460*/  HADD2.F32 R0, -RZ, R0.H0_H0 ;  /* 0x20000000ff007230 */ /* 0x004fca0000004100 */
[----:B------:R-:W-:-:S04]  /*0470*/  F2FP.BF16.PACK_AB R0, RZ, R0 ;  /* 0x00000000ff00723e */ /* 0x000fc800000010ff */
[----:B------:R-:W-:Y:S01]  /*0480*/  PRMT R24, R0, 0x7610, R24 ;  /* 0x0000761000187816 */ /* 0x000fe20000000018 */
[----:B------:R-:W-:Y:S05]  /*0490*/  BRA `(.L_x_10826) ;  /* 0x00000cd000007947 */ /* 0x000fea0003800000 */
.L_x_10829:
        /* <DEDUP_REMOVED lines=9> */
.L_x_10832:
[----:B------:R-:W2:Y:S02]  /*0530*/  LDG.E.U16 R2, [R2.64] ;  /* 0x0000002402027981 */ /* 0x000ea4000c1e1500 */
[----:B--2---:R-:W-:-:S05]  /*0540*/  HADD2.F32 R0, -RZ, R2.H0_H0 ;  /* 0x20000002ff007230 */ /* 0x004fca0000004100 */
[----:B------:R-:W-:-:S04]  /*0550*/  F2FP.BF16.PACK_AB R0, RZ, R0 ;  /* 0x00000000ff00723e */ /* 0x000fc800000010ff */
[----:B------:R-:W-:Y:S01]  /*0560*/  PRMT R24, R0, 0x7610, R24 ;  /* 0x0000761000187816 */ /* 0x000fe20000000018 */
[----:B------:R-:W-:Y:S05]  /*0570*/  BRA `(.L_x_10826) ;  /* 0x00000bf000007947 */ /* 0x000fea0003800000 */
.L_x_10831:
[----:B------:R-:W2:Y:S02]  /*0580*/  LDG.E.64 R2, [R2.64] ;  /* 0x0000002402027981 */ /* 0x000ea4000c1e1b00 */
[----:B--2---:R-:W0:Y:S01]  /*0590*/  F2F.F32.F64 R0, R2 ;  /* 0x0000000200007310 */ /* 0x004e220000301000 */
[----:B------:R-:W0:-:S14]  /*05a0*/  DSETP.GEU.AND P0, PT, |R2|, c[0x2][0x0], PT ;  /* 0x008000000200762a */ /* 0x000e1c0003f0e200 */
[----:B0-----:R-:W-:-:S05]  /*05b0*/  @!P0 FMUL R0, R0, 1.175494350822287508e-38 ;  /* 0x0080000000008820 */ /* 0x001fca0000400000 */
[----:B------:R-:W-:-:S04]  /*05c0*/  F2FP.BF16.PACK_AB R0, RZ, R0 ;  /* 0x00000000ff00723e */ /* 0x000fc800000010ff */
[----:B------:R-:W-:Y:S01]  /*05d0*/  PRMT R24, R0, 0x7610, R24 ;  /* 0x0000761000187816 */ /* 0x000fe20000000018 */
[----:B------:R-:W-:Y:S05]  /*05e0*/  BRA `(.L_x_10826) ;  /* 0x00000b8000007947 */ /* 0x000fea0003800000 */
.L_x_10821:
        /* <DEDUP_REMOVED lines=14> */
.L_x_10835:
[----:B------:R-:W2:Y:S02]  /*06d0*/  LDG.E.64 R2, [R2.64] ;  /* 0x0000002402027981 */ /* 0x000ea4000c1e1b00 */
[----:B--2---:R-:W0:Y:S01]  /*06e0*/  F2F.F32.F64 R0, R2 ;  /* 0x0000000200007310 */ /* 0x004e220000301000 */
[----:B------:R-:W0:-:S14]  /*06f0*/  DSETP.GEU.AND P0, PT, |R2|, c[0x2][0x0], PT ;  /* 0x008000000200762a */ /* 0x000e1c0003f0e200 */
[----:B0-----:R-:W-:-:S05]  /*0700*/  @!P0 FMUL R0, R0, 1.175494350822287508e-38 ;  /* 0x0080000000008820 */ /* 0x001fca0000400000 */
[----:B------:R-:W-:-:S04]  /*0710*/  F2FP.BF16.PACK_AB R0, RZ, R0 ;  /* 0x00000000ff00723e */ /* 0x000fc800000010ff */
[----:B------:R-:W-:Y:S01]  /*0720*/  PRMT R24, R0, 0x7610, R24 ;  /* 0x0000761000187816 */ /* 0x000fe20000000018 */
[----:B------:R-:W-:Y:S05]  /*0730*/  BRA `(.L_x_10826) ;  /* 0x00000a3000007947 */ /* 0x000fea0003800000 */
.L_x_10834:
        /* <DEDUP_REMOVED lines=28> */
.L_x_10837:
        /* <DEDUP_REMOVED lines=15> */
.L_x_10836:
[----:B------:R0:W5:Y:S01]  /*09f0*/  LDG.E.U16 R24, [R2.64] ;  /* 0x0000002402187981 */ /* 0x000162000c1e1500 */
[----:B------:R-:W-:Y:S05]  /*0a00*/  BRA `(.L_x_10826) ;  /* 0x0000076000007947 */ /* 0x000fea0003800000 */
.L_x_10833:
        /* <DEDUP_REMOVED lines=12> */
.L_x_10840:
        /* <DEDUP_REMOVED lines=21> */
.L_x_10844:
[----:B------:R-:W-:Y:S05]  /*0c20*/  BSYNC B1 ;  /* 0x0000000000017941 */ /* 0x000fea0003800000 */
.L_x_10843:
[----:B------:R-:W-:Y:S01]  /*0c30*/  LEA R3, R0, 0x3b800000, 0x17 ;  /* 0x3b80000000037811 */ /* 0x000fe200078eb8ff */
[----:B------:R-:W-:-:S05]  /*0c40*/  IMAD.SHL.U32 R0, R2, 0x100000, RZ ;  /* 0x0010000002007824 */ /* 0x000fca00078e00ff */
[----:B------:R-:W-:Y:S02]  /*0c50*/  LOP3.LUT R0, R3, R0, R4, 0xfe, !PT ;  /* 0x0000000003007212 */ /* 0x000fe400078efe04 */
.L_x_10842:
[----:B------:R-:W-:Y:S05]  /*0c60*/  BSYNC B0 ;  /* 0x0000000000007941 */ /* 0x000fea0003800000 */
.L_x_10841:
[----:B------:R-:W-:-:S04]  /*0c70*/  F2FP.BF16.PACK_AB R0, RZ, R0 ;  /* 0x00000000ff00723e */ /* 0x000fc800000010ff */
[----:B------:R-:W-:Y:S01]  /*0c80*/  PRMT R24, R0, 0x7610, R24 ;  /* 0x0000761000187816 */ /* 0x000fe20000000018 */
[----:B------:R-:W-:Y:S05]  /*0c90*/  BRA `(.L_x_10826) ;  /* 0x000004d000007947 */ /* 0x000fea0003800000 */
.L_x_10839:
        /* <DEDUP_REMOVED lines=21> */
.L_x_10848:
[----:B------:R-:W-:Y:S05]  /*0df0*/  BSYNC B1 ;  /* 0x0000000000017941 */ /* 0x000fea0003800000 */
.L_x_10847:
[----:B------:R-:W-:Y:S01]  /*0e00*/  LEA R3, R0, 0x37800000, 0x17 ;  /* 0x3780000000037811 */ /* 0x000fe200078eb8ff */
[----:B------:R-:W-:-:S05]  /*0e10*/  IMAD.SHL.U32 R0, R2, 0x200000, RZ ;  /* 0x0020000002007824 */ /* 0x000fca00078e00ff */
[----:B------:R-:W-:Y:S02]  /*0e20*/  LOP3.LUT R0, R3, R0, R4, 0xfe, !PT ;  /* 0x0000000003007212 */ /* 0x000fe400078efe04 */
.L_x_10846:
[----:B------:R-:W-:Y:S05]  /*0e30*/  BSYNC B0 ;  /* 0x0000000000007941 */ /* 0x000fea0003800000 */
.L_x_10845:
[----:B------:R-:W-:-:S04]  /*0e40*/  F2FP.BF16.PACK_AB R0, RZ, R0 ;  /* 0x00000000ff00723e */ /* 0x000fc800000010ff */
[----:B------:R-:W-:Y:S01]  /*0e50*/  PRMT R24, R0, 0x7610, R24 ;  /* 0x0000761000187816 */ /* 0x000fe20000000018 */
[----:B------:R-:W-:Y:S05]  /*0e60*/  BRA `(.L_x_10826) ;  /* 0x0000030000007947 */ /* 0x000fea0003800000 */
.L_x_10838:
        /* <DEDUP_REMOVED lines=14> */
.L_x_10852:
[----:B------:R-:W-:Y:S05]  /*0f50*/  BSYNC B0 ;  /* 0x0000000000007941 */ /* 0x000fea0003800000 */
.L_x_10851:
[----:B------:R-:W-:-:S04]  /*0f60*/  F2FP.BF16.PACK_AB R0, RZ, R0 ;  /* 0x00000000ff00723e */ /* 0x000fc800000010ff */
[----:B------:R-:W-:Y:S01]  /*0f70*/  PRMT R24, R0, 0x7610, R24 ;  /* 0x0000761000187816 */ /* 0x000fe20000000018 */
[----:B------:R-:W-:Y:S05]  /*0f80*/  BRA `(.L_x_10826) ;  /* 0x000001e000007947 */ /* 0x000fea0003800000 */
.L_x_10825:
        /* <DEDUP_REMOVED lines=21> */
.L_x_10850:
[----:B------:R-:W2:Y:S02]  /*10e0*/  LDG.E.64 R2, [R2.64] ;  /* 0x0000002402027981 */ /* 0x000ea4000c1e1b00 */
[----:B--2---:R-:W0:Y:S02]  /*10f0*/  I2F.U64 R0, R2 ;  /* 0x0000000200007312 */ /* 0x004e240000301000 */
[----:B0-----:R-:W-:-:S04]  /*1100*/  F2FP.BF16.PACK_AB R0, RZ, R0 ;  /* 0x00000000ff00723e */ /* 0x001fc800000010ff */
[----:B------:R-:W-:Y:S01]  /*1110*/  PRMT R24, R0, 0x7610, R24 ;  /* 0x0000761000187816 */ /* 0x000fe20000000018 */
[----:B------:R-:W-:Y:S05]  /*1120*/  BRA `(.L_x_10826) ;  /* 0x0000004000007947 */ /* 0x000fea0003800000 */
.L_x_10849:
[----:B------:R-:W2:Y:S02]  /*1130*/  LDG.E R2, [R2.64] ;  /* 0x0000002402027981 */ /* 0x000ea4000c1e1900 */
[----:B--2---:R-:W0:Y:S02]  /*1140*/  I2F.U32 R0, R2 ;  /* 0x0000000200007306 */ /* 0x004e240000201000 */
[----:B0-----:R-:W-:-:S04]  /*1150*/  F2FP.BF16.PACK_AB R0, RZ, R0 ;  /* 0x00000000ff00723e */ /* 0x001fc800000010ff */
[----:B------:R-:W-:Y:S02]  /*1160*/  PRMT R24, R0, 0x7610, R24 ;  /* 0x0000761000187816 */ /* 0x000fe40000000018 */
.L_x_10826:
        /* <DEDUP_REMOVED lines=19> */
.L_x_10856:
[----:B------:R-:W2:Y:S02]  /*12a0*/  LDG.E.U8 R2, [R2.64] ;  /* 0x0000002402027981 */ /* 0x000ea4000c1e1100 */
[----:B--2---:R-:W0:Y:S02]  /*12b0*/  I2F.U16 R0, R2 ;  /* 0x0000000200007306 */ /* 0x004e240000101000 */
[----:B0-----:R-:W-:-:S04]  /*12c0*/  F2FP.BF16.PACK_AB R0, RZ, R0 ;  /* 0x00000000ff00723e */ /* 0x001fc800000010ff */
[----:B------:R-:W-:Y:S01]  /*12d0*/  PRMT R25, R0, 0x7610, R25 ;  /* 0x0000761000197816 */ /* 0x000fe20000000019 */
[----:B------:R-:W-:Y:S05]  /*12e0*/  BRA `(.L_x_10858) ;  /* 0x00000f0000007947 */ /* 0x000fea0003800000 */
.L_x_10855:
        /* <DEDUP_REMOVED lines=11> */
.L_x_10860:
[----:B------:R-:W2:Y:S02]  /*13a0*/  LDG.E R2, [R2.64] ;  /* 0x0000002402027981 */ /* 0x000ea4000c1e1900 */
[----:B--2---:R-:W0:Y:S02]  /*13b0*/  I2F R0, R2 ;  /* 0x0000000200007306 */ /* 0x004e240000201400 */
[----:B0-----:R-:W-:-:S04]  /*13c0*/  F2FP.BF16.PACK_AB R0, RZ, R0 ;  /* 0x00000000ff00723e */ /* 0x001fc800000010ff */
[----:B------:R-:W-:Y:S01]  /*13d0*/  PRMT R25, R0, 0x7610, R25 ;  /* 0x0000761000197816 */ /* 0x000fe20000000019 */
[----:B------:R-:W-:Y:S05]  /*13e0*/  BRA `(.L_x_10858) ;  /* 0x00000e0000007947 */ /* 0x000fea0003800000 */
.L_x_10859:
[----:B------:R-:W2:Y:S02]  /*13f0*/  LDG.E.U16 R2, [R2.64] ;  /* 0x0000002402027981 */ /* 0x000ea4000c1e1500 */
[----:B--2---:R-:W0:Y:S02]  /*1400*/  I2F.S16 R0, R2 ;  /* 0x0000000200007306 */ /* 0x004e240000101400 */
[----:B0-----:R-:W-:-:S04]  /*1410*/  F2FP.BF16.PACK_AB R0, RZ, R0 ;  /* 0x00000000ff00723e */ /* 0x001fc800000010ff */
[----:B------:R-:W-:Y:S01]  /*1420*/  PRMT R25, R0, 0x7610, R25 ;  /* 0x0000761000197816 */ /* 0x000fe20000000019 */
[----:B------:R-:W-:Y:S05]  /*1430*/  BRA `(.L_x_10858) ;  /* 0x00000db000007947 */ /* 0x000fea0003800000 */
.L_x_10854:
        /* <DEDUP_REMOVED lines=9> */
.L_x_10862:
[----:B------:R-:W2:Y:S02]  /*14d0*/  LDG.E.U16 R0, [R2.64] ;  /* 0x0000002402007981 */ /* 0x000ea4000c1e1500 */
[----:B--2---:R-:W-:-:S05]  /*14e0*/  HADD2.F32 R0, -RZ, R0.H0_H0 ;  /* 0x20000000ff007230 */ /* 0x004fca0000004100 */
[----:B------:R-:W-:-:S04]  /*14f0*/  F2FP.BF16.PACK_AB R0, RZ, R0 ;  /* 0x00000000ff00723e */ /* 0x000fc800000010ff */
[----:B------:R-:W-:Y:S01]  /*1500*/  PRMT R25, R0, 0x7610, R25 ;  /* 0x0000761000197816 */ /* 0x000fe20000000019 */
[----:B------:R-:W-:Y:S05]  /*1510*/  BRA `(.L_x_10858) ;  /* 0x00000cd000007947 */ /* 0x000fea0003800000 */
.L_x_10861:
        /* <DEDUP_REMOVED lines=9> */
.L_x_10864:
[----:B------:R-:W2:Y:S02]  /*15b0*/  LDG.E.U16 R2, [R2.64] ;  /* 0x0000002402027981 */ /* 0x000ea4000c1e1500 */
[----:B--2---:R-:W-:-:S05]  /*15c0*/  HADD2.F32 R0, -RZ, R2.H0_H0 ;  /* 0x20000002ff007230 */ /* 0x004fca0000004100 */
[----:B------:R-:W-:-:S04]  /*15d0*/  F2FP.BF16.PACK_AB R0, RZ, R0 ;  /* 0x00000000ff00723e */ /* 0x000fc800000010ff */
[----:B------:R-:W-:Y:S01]  /*15e0*/  PRMT R25, R0, 0x7610, R25 ;  /* 0x0000761000197816 */ /* 0x000fe20000000019 */
[----:B------:R-:W-:Y:S05]  /*15f0*/  BRA `(.L_x_10858) ;  /* 0x00000bf000007947 */ /* 0x000fea0003800000 */
.L_x_10863:
[----:B------:R-:W2:Y:S02]  /*1600*/  LDG.E.64 R2, [R2.64] ;  /* 0x0000002402027981 */ /* 0x000ea4000c1e1b00 */
[----:B--2---:R-:W0:Y:S01]  /*1610*/  F2F.F32.F64 R0, R2 ;  /* 0x0000000200007310 */ /* 0x004e220000301000 */
[----:B------:R-:W0:-:S14]  /*1620*/  DSETP.GEU.AND P0, PT, |R2|, c[0x2][0x0], PT ;  /* 0x008000000200762a */ /* 0x000e1c0003f0e200 */
[----:B0-----:R-:W-:-:S05]  /*1630*/  @!P0 FMUL R0, R0, 1.175494350822287508e-38 ;  /* 0x0080000000008820 */ /* 0x001fca0000400000 */
[----:B------:R-:W-:-:S04]  /*1640*/  F2FP.BF16.PACK_AB R0, RZ, R0 ;  /* 0x00000000ff00723e */ /* 0x000fc800000010ff */
[----:B------:R-:W-:Y:S01]  /*1650*/  PRMT R25, R0, 0x7610, R25 ;  /* 0x0000761000197816 */ /* 0x000fe20000000019 */
[----:B------:R-:W-:Y:S05]  /*1660*/  BRA `(.L_x_10858) ;  /* 0x00000b8000007947 */ /* 0x000fea0003800000 */
.L_x_10853:
        /* <DEDUP_REMOVED lines=14> */
.L_x_10867:
[----:B------:R-:W2:Y:S02]  /*1750*/  LDG.E.64 R2, [R2.64] ;  /* 0x0000002402027981 */ /* 0x000ea4000c1e1b00 */
[----:B--2---:R-:W0:Y:S01]  /*1760*/  F2F.F32.F64 R0, R2 ;  /* 0x0000000200007310 */ /* 0x004e220000301000 */
[----:B------:R-:W0:-:S14]  /*1770*/  DSETP.GEU.AND P0, PT, |R2|, c[0x2][0x0], PT ;  /* 0x008000000200762a */ /* 0x000e1c0003f0e200 */
[----:B0-----:R-:W-:-:S05]  /*1780*/  @!P0 FMUL R0, R0, 1.175494350822287508e-38 ;  /* 0x0080000000008820 */ /* 0x001fca0000400000 */
[----:B------:R-:W-:-:S04]  /*1790*/  F2FP.BF16.PACK_AB R0, RZ, R0 ;  /* 0x00000000ff00723e */ /* 0x000fc800000010ff */
[----:B------:R-:W-:Y:S01]  /*17a0*/  PRMT R25, R0, 0x7610, R25 ;  /* 0x0000761000197816 */ /* 0x000fe20000000019 */
[----:B------:R-:W-:Y:S05]  /*17b0*/  BRA `(.L_x_10858) ;  /* 0x00000a3000007947 */ /* 0x000fea0003800000 */
.L_x_10866:
        /* <DEDUP_REMOVED lines=28> */
.L_x_10869:
        /* <DEDUP_REMOVED lines=15> */
.L_x_10868:
[----:B------:R0:W5:Y:S01]  /*1a70*/  LDG.E.U16 R25, [R2.64] ;  /* 0x0000002402197981 */ /* 0x000162000c1e1500 */
[----:B------:R-:W-:Y:S05]  /*1a80*/  BRA `(.L_x_10858) ;  /* 0x0000076000007947 */ /* 0x000fea0003800000 */
.L_x_10865:
        /* <DEDUP_REMOVED lines=12> */
.L_x_10872:
        /* <DEDUP_REMOVED lines=21> */
.L_x_10876:
[----:B------:R-:W-:Y:S05]  /*1ca0*/  BSYNC B1 ;  /* 0x0000000000017941 */ /* 0x000fea0003800000 */
.L_x_10875:
[----:B------:R-:W-:Y:S01]  /*1cb0*/  LEA R3, R0, 0x3b800000, 0x17 ;  /* 0x3b80000000037811 */ /* 0x000fe200078eb8ff */
[----:B------:R-:W-:-:S05]  /*1cc0*/  IMAD.SHL.U32 R0, R2, 0x100000, RZ ;  /* 0x0010000002007824 */ /* 0x000fca00078e00ff */
[----:B------:R-:W-:Y:S02]  /*1cd0*/  LOP3.LUT R0, R3, R0, R4, 0xfe, !PT ;  /* 0x0000000003007212 */ /* 0x000fe400078efe04 */
.L_x_10874:
[----:B------:R-:W-:Y:S05]  /*1ce0*/  BSYNC B0 ;  /* 0x0000000000007941 */ /* 0x000fea0003800000 */
.L_x_10873:
[----:B------:R-:W-:-:S04]  /*1cf0*/  F2FP.BF16.PACK_AB R0, RZ, R0 ;  /* 0x00000000ff00723e */ /* 0x000fc800000010ff */
[----:B------:R-:W-:Y:S01]  /*1d00*/  PRMT R25, R0, 0x7610, R25 ;  /* 0x0000761000197816 */ /* 0x000fe20000000019 */
[----:B------:R-:W-:Y:S05]  /*1d10*/  BRA `(.L_x_10858) ;  /* 0x000004d000007947 */ /* 0x000fea0003800000 */
.L_x_10871:
        /* <DEDUP_REMOVED lines=21> */
.L_x_10880:
[----:B------:R-:W-:Y:S05]  /*1e70*/  BSYNC B1 ;  /* 0x0000000000017941 */ /* 0x000fea0003800000 */
.L_x_10879:
[----:B------:R-:W-:Y:S01]  /*1e80*/  LEA R3, R0, 0x37800000, 0x17 ;  /* 0x3780000000037811 */ /* 0x000fe200078eb8ff */
[----:B------:R-:W-:-:S05]  /*1e90*/  IMAD.SHL.U32 R0, R2, 0x200000, RZ ;  /* 0x0020000002007824 */ /* 0x000fca00078e00ff */
[----:B------:R-:W-:Y:S02]  /*1ea0*/  LOP3.LUT R0, R3, R0, R4, 0xfe, !PT ;  /* 0x0000000003007212 */ /* 0x000fe400078efe04 */
.L_x_10878:
[----:B------:R-:W-:Y:S05]  /*1eb0*/  BSYNC B0 ;  /* 0x0000000000007941 */ /* 0x000fea0003800000 */
.L_x_10877:
[----:B------:R-:W-:-:S04]  /*1ec0*/  F2FP.BF16.PACK_AB R0, RZ, R0 ;  /* 0x00000000ff00723e */ /* 0x000fc800000010ff */
[----:B------:R-:W-:Y:S01]  /*1ed0*/  PRMT R25, R0, 0x7610, R25 ;  /* 0x0000761000197816 */ /* 0x000fe20000000019 */
[----:B------:R-:W-:Y:S05]  /*1ee0*/  BRA `(.L_x_10858) ;  /* 0x0000030000007947 */ /* 0x000fea0003800000 */
.L_x_10870:
        /* <DEDUP_REMOVED lines=14> */
.L_x_10884:
[----:B------:R-:W-:Y:S05]  /*1fd0*/  BSYNC B0 ;  /* 0x0000000000007941 */ /* 0x000fea0003800000 */
.L_x_10883:
[----:B------:R-:W-:-:S04]  /*1fe0*/  F2FP.BF16.PACK_AB R0, RZ, R0 ;  /* 0x00000000ff00723e */ /* 0x000fc800000010ff */
[----:B------:R-:W-:Y:S01]  /*1ff0*/  PRMT R25, R0, 0x7610, R25 ;  /* 0x0000761000197816 */ /* 0x000fe20000000019 */
[----:B------:R-:W-:Y:S05]  /*2000*/  BRA `(.L_x_10858) ;  /* 0x000001e000007947 */ /* 0x000fea0003800000 */
.L_x_10857:
        /* <DEDUP_REMOVED lines=21> */
.L_x_10882:
[----:B------:R-:W2:Y:S02]  /*2160*/  LDG.E.64 R2, [R2.64] ;  /* 0x0000002402027981 */ /* 0x000ea4000c1e1b00 */
[----:B--2---:R-:W0:Y:S02]  /*2170*/  I2F.U64 R0, R2 ;  /* 0x0000000200007312 */ /* 0x004e240000301000 */
[----:B0-----:R-:W-:-:S04]  /*2180*/  F2FP.BF16.PACK_AB R0, RZ, R0 ;  /* 0x00000000ff00723e */ /* 0x001fc800000010ff */
[----:B------:R-:W-:Y:S01]  /*2190*/  PRMT R25, R0, 0x7610, R25 ;  /* 0x0000761000197816 */ /* 0x000fe20000000019 */
[----:B------:R-:W-:Y:S05]  /*21a0*/  BRA `(.L_x_10858) ;  /* 0x0000004000007947 */ /* 0x000fea0003800000 */
.L_x_10881:
[----:B------:R-:W2:Y:S02]  /*21b0*/  LDG.E R2, [R2.64] ;  /* 0x0000002402027981 */ /* 0x000ea4000c1e1900 */
[----:B--2---:R-:W0:Y:S02]  /*21c0*/  I2F.U32 R0, R2 ;  /* 0x0000000200007306 */ /* 0x004e240000201000 */
[----:B0-----:R-:W-:-:S04]  /*21d0*/  F2FP.BF16.PACK_AB R0, RZ, R0 ;  /* 0x00000000ff00723e */ /* 0x001fc800000010ff */
[----:B------:R-:W-:Y:S02]  /*21e0*/  PRMT R25, R0, 0x7610, R25 ;  /* 0x0000761000197816 */ /* 0x000fe40000000019 */
.L_x_10858:
[----:B------:R-:W-:-:S05]  /*21f0*/  IADD3 R17, R17, 0x80, RZ ;  /* 0x0000008011117810 */ /* 0x000fca0007ffe0ff */
.L_x_10820:
[----:B-1-3--:R-:W-:Y:S05]  /*2200*/  BSYNC B6 ;  /* 0x0000000000067941 */ /* 0x00afea0003800000 */
.L_x_10819:
        /* <DEDUP_REMOVED lines=24> */
.L_x_10890:
[----:B------:R-:W2:Y:S02]  /*2390*/  LDG.E.U8 R2, [R2.64] ;  /* 0x0000002402027981 */ /* 0x000ea4000c1e1100 */
[----:B--2---:R-:W0:Y:S02]  /*23a0*/  I2F.U16 R0, R2 ;  /* 0x0000000200007306 */ /* 0x004e240000101000 */
[----:B0-----:R-:W-:-:S04]  /*23b0*/  F2FP.BF16.PACK_AB R0, RZ, R0 ;  /* 0x00000000ff00723e */ /* 0x001fc800000010ff */
[----:B------:R-:W-:Y:S01]  /*23c0*/  PRMT R23, R0, 0x7610, R23 ;  /* 0x0000761000177816 */ /* 0x000fe20000000017 */
[----:B------:R-:W-:Y:S05]  /*23d0*/  BRA `(.L_x_10892) ;  /* 0x00000f1000007947 */ /* 0x000fea0003800000 */
.L_x_10889:
        /* <DEDUP_REMOVED lines=11> */
.L_x_10894:
[----:B------:R-:W2:Y:S02]  /*2490*/  LDG.E R2, [R2.64] ;  /* 0x0000002402027981 */ /* 0x000ea4000c1e1900 */
[----:B--2---:R-:W0:Y:S02]  /*24a0*/  I2F R0, R2 ;  /* 0x0000000200007306 */ /* 0x004e240000201400 */
[----:B0-----:R-:W-:-:S04]  /*24b0*/  F2FP.BF16.PACK_AB R0, RZ, R0 ;  /* 0x00000000ff00723e */ /* 0x001fc800000010ff */
[----:B------:R-:W-:Y:S01]  /*24c0*/  PRMT R23, R0, 0x7610, R23 ;  /* 0x0000761000177816 */ /* 0x000fe20000000017 */
[----:B------:R-:W-:Y:S05]  /*24d0*/  BRA `(.L_x_10892) ;  /* 0x00000e1000007947 */ /* 0x000fea0003800000 */
.L_x_10893:
[----:B------:R-:W2:Y:S02]  /*24e0*/  LDG.E.U16 R2, [R2.64] ;  /* 0x0000002402027981 */ /* 0x000ea4000c1e1500 */
[----:B--2---:R-:W0:Y:S02]  /*24f0*/  I2F.S16 R0, R2 ;  /* 0x0000000200007306 */ /* 0x004e240000101400 */
[----:B0-----:R-:W-:-:S04]  /*2500*/  F2FP.BF16.PACK_AB R0, RZ, R0 ;  /* 0x00000000ff00723e */ /* 0x001fc800000010ff */
[----:B------:R-:W-:Y:S01]  /*2510*/  PRMT R23, R0, 0x7610, R23 ;  /* 0x0000761000177816 */ /* 0x000fe20000000017 */
[----:B------:R-:W-:Y:S05]  /*2520*/  BRA `(.L_x_10892) ;  /* 0x00000dc000007947 */ /* 0x000fea0003800000 */
.L_x_10888:
        /* <DEDUP_REMOVED lines=9> */
.L_x_10896:
[----:B------:R-:W2:Y:S02]  /*25c0*/  LDG.E.U16 R0, [R2.64] ;  /* 0x0000002402007981 */ /* 0x000ea4000c1e1500 */
[----:B--2---:R-:W-:-:S05]  /*25d0*/  HADD2.F32 R0, -RZ, R0.H0_H0 ;  /* 0x20000000ff007230 */ /* 0x004fca0000004100 */
[----:B------:R-:W-:-:S04]  /*25e0*/  F2FP.BF16.PACK_AB R0, RZ, R0 ;  /* 0x00000000ff00723e */ /* 0x000fc800000010ff */
[----:B------:R-:W-:Y:S01]  /*25f0*/  PRMT R23, R0, 0x7610, R23 ;  /* 0x0000761000177816 */ /* 0x000fe20000000017 */
[----:B------:R-:W-:Y:S05]  /*2600*/  BRA `(.L_x_10892) ;  /* 0x00000ce000007947 */ /* 0x000fea0003800000 */
.L_x_10895:
        /* <DEDUP_REMOVED lines=9> */
.L_x_10898:
[----:B------:R-:W2:Y:S02]  /*26a0*/  LDG.E.U16 R2, [R2.64] ;  /* 0x0000002402027981 */ /* 0x000ea4000c1e1500 */
[----:B--2---:R-:W-:-:S05]  /*26b0*/  HADD2.F32 R0, -RZ, R2.H0_H0 ;  /* 0x20000002ff007230 */ /* 0x004fca0000004100 */
[----:B------:R-:W-:-:S04]  /*26c0*/  F2FP.BF16.PACK_AB R0, RZ, R0 ;  /* 0x00000000ff00723e */ /* 0x000fc800000010ff */
[----:B------:R-:W-:Y:S01]  /*26d0*/  PRMT R23, R0, 0x7610, R23 ;  /* 0x0000761000177816 */ /* 0x000fe20000000017 */
[----:B------:R-:W-:Y:S05]  /*26e0*/  BRA `(.L_x_10892) ;  /* 0x00000c0000007947 */ /* 0x000fea0003800000 */
.L_x_10897:
[----:B------:R-:W2:Y:S02]  /*26f0*/  LDG.E.64 R2, [R2.64] ;  /* 0x0000002402027981 */ /* 0x000ea4000c1e1b00 */
[----:B--2---:R-:W0:Y:S01]  /*2700*/  F2F.F32.F64 R0, R2 ;  /* 0x0000000200007310 */ /* 0x004e220000301000 */
[----:B------:R-:W0:-:S14]  /*2710*/  DSETP.GEU.AND P0, PT, |R2|, c[0x2][0x0], PT ;  /* 0x008000000200762a */ /* 0x000e1c0003f0e200 */
[----:B0-----:R-:W-:-:S05]  /*2720*/  @!P0 FMUL R0, R0, 1.175494350822287508e-38 ;  /* 0x0080000000008820 */ /* 0x001fca0000400000 */
[----:B------:R-:W-:-:S04]  /*2730*/  F2FP.BF16.PACK_AB R0, RZ, R0 ;  /* 0x00000000ff00723e */ /* 0x000fc800000010ff */
[----:B------:R-:W-:Y:S01]  /*2740*/  PRMT R23, R0, 0x7610, R23 ;  /* 0x0000761000177816 */ /* 0x000fe20000000017 */
[----:B------:R-:W-:Y:S05]  /*2750*/  BRA `(.L_x_10892) ;  /* 0x00000b9000007947 */ /* 0x000fea0003800000 */
.L_x_10887:
        /* <DEDUP_REMOVED lines=14> */
.L_x_10901:
[----:B------:R-:W2:Y:S02]  /*2840*/  LDG.E.64 R2, [R2.64] ;  /* 0x0000002402027981 */ /* 0x000ea4000c1e1b00 */
[----:B--2---:R-:W0:Y:S01]  /*2850*/  F2F.F32.F64 R0, R2 ;  /* 0x0000000200007310 */ /* 0x004e220000301000 */
[----:B------:R-:W0:-:S14]  /*2860*/  DSETP.GEU.AND P0, PT, |R2|, c[0x2][0x0], PT ;  /* 0x008000000200762a */ /* 0x000e1c0003f0e200 */
[----:B0-----:R-:W-:-:S05]  /*2870*/  @!P0 FMUL R0, R0, 1.175494350822287508e-38 ;  /* 0x0080000000008820 */ /* 0x001fca0000400000 */
[----:B------:R-:W-:-:S04]  /*2880*/  F2FP.BF16.PACK_AB R0, RZ, R0 ;  /* 0x00000000ff00723e */ /* 0x000fc800000010ff */
[----:B------:R-:W-:Y:S01]  /*2890*/  PRMT R23, R0, 0x7610, R23 ;  /* 0x0000761000177816 */ /* 0x000fe20000000017 */
[----:B------:R-:W-:Y:S05]  /*28a0*/  BRA `(.L_x_10892) ;  /* 0x00000a4000007947 */ /* 0x000fea0003800000 */
.L_x_10900:
        /* <DEDUP_REMOVED lines=28> */
.L_x_10903:
        /* <DEDUP_REMOVED lines=16> */
.L_x_10902:
[----:B------:R0:W5:Y:S01]  /*2b70*/  LDG.E.U16 R23, [R2.64] ;  /* 0x0000002402177981 */ /* 0x000162000c1e1500 */
[----:B------:R-:W-:Y:S05]  /*2b80*/  BRA `(.L_x_10892) ;  /* 0x0000076000007947 */ /* 0x000fea0003800000 */
.L_x_10899:
        /* <DEDUP_REMOVED lines=12> */
.L_x_10906:
        /* <DEDUP_REMOVED lines=21> */
.L_x_10910:
[----:B------:R-:W-:Y:S05]  /*2da0*/  BSYNC B1 ;  /* 0x0000000000017941 */ /* 0x000fea0003800000 */
.L_x_10909:
[----:B------:R-:W-:Y:S01]  /*2db0*/  LEA R3, R0, 0x3b800000, 0x17 ;  /* 0x3b80000000037811 */ /* 0x000fe200078eb8ff */
[----:B------:R-:W-:-:S05]  /*2dc0*/  IMAD.SHL.U32 R0, R2, 0x100000, RZ ;  /* 0x0010000002007824 */ /* 0x000fca00078e00ff */
[----:B------:R-:W-:Y:S02]  /*2dd0*/  LOP3.LUT R0, R3, R0, R4, 0xfe, !PT ;  /* 0x0000000003007212 */ /* 0x000fe400078efe04 */
.L_x_10908:
[----:B------:R-:W-:Y:S05]  /*2de0*/  BSYNC B0 ;  /* 0x0000000000007941 */ /* 0x000fea0003800000 */
.L_x_10907:
[----:B------:R-:W-:-:S04]  /*2df0*/  F2FP.BF16.PACK_AB R0, RZ, R0 ;  /* 0x00000000ff00723e */ /* 0x000fc800000010ff */
[----:B------:R-:W-:Y:S01]  /*2e00*/  PRMT R23, R0, 0x7610, R23 ;  /* 0x0000761000177816 */ /* 0x000fe20000000017 */
[----:B------:R-:W-:Y:S05]  /*2e10*/  BRA `(.L_x_10892) ;  /* 0x000004d000007947 */ /* 0x000fea0003800000 */
.L_x_10905:
        /* <DEDUP_REMOVED lines=21> */
.L_x_10914:
[----:B------:R-:W-:Y:S05]  /*2f70*/  BSYNC B1 ;  /* 0x0000000000017941 */ /* 0x000fea0003800000 */
.L_x_10913:
[----:B------:R-:W-:Y:S01]  /*2f80*/  LEA R3, R0, 0x37800000, 0x17 ;  /* 0x3780000000037811 */ /* 0x000fe200078eb8ff */
[----:B------:R-:W-:-:S05]  /*2f90*/  IMAD.SHL.U32 R0, R2, 0x200000, RZ ;  /* 0x0020000002007824 */ /* 0x000fca00078e00ff */
[----:B------:R-:W-:Y:S02]  /*2fa0*/  LOP3.LUT R0, R3, R0, R4, 0xfe, !PT ;  /* 0x0000000003007212 */ /* 0x000fe400078efe04 */
.L_x_10912:
[----:B------:R-:W-:Y:S05]  /*2fb0*/  BSYNC B0 ;  /* 0x0000000000007941 */ /* 0x000fea0003800000 */
.L_x_10911:
[----:B------:R-:W-:-:S04]  /*2fc0*/  F2FP.BF16.PACK_AB R0, RZ, R0 ;  /* 0x00000000ff00723e */ /* 0x000fc800000010ff */
[----:B------:R-:W-:Y:S01]  /*2fd0*/  PRMT R23, R0, 0x7610, R23 ;  /* 0x0000761000177816 */ /* 0x000fe20000000017 */
[----:B------:R-:W-:Y:S05]  /*2fe0*/  BRA `(.L_x_10892) ;  /* 0x0000030000007947 */ /* 0x000fea0003800000 */
.L_x_10904:
        /* <DEDUP_REMOVED lines=14> */
.L_x_10918:
[----:B------:R-:W-:Y:S05]  /*30d0*/  BSYNC B0 ;  /* 0x0000000000007941 */ /* 0x000fea0003800000 */
.L_x_10917:
[----:B------:R-:W-:-:S04]  /*30e0*/  F2FP.BF16.PACK_AB R0, RZ, R0 ;  /* 0x00000000ff00723e */ /* 0x000fc800000010ff */
[----:B------:R-:W-:Y:S01]  /*30f0*/  PRMT R23, R0, 0x7610, R23 ;  /* 0x0000761000177816 */ /* 0x000fe20000000017 */
[----:B------:R-:W-:Y:S05]  /*3100*/  BRA `(.L_x_10892) ;  /* 0x000001e000007947 */ /* 0x000fea0003800000 */
.L_x_10891:
        /* <DEDUP_REMOVED lines=21> */
.L_x_10916:
[----:B------:R-:W2:Y:S02]  /*3260*/  LDG.E.64 R2, [R2.64] ;  /* 0x0000002402027981 */ /* 0x000ea4000c1e1b00 */
[----:B--2---:R-:W0:Y:S02]  /*3270*/  I2F.U64 R0, R2 ;  /* 0x0000000200007312 */ /* 0x004e240000301000 */
[----:B0-----:R-:W-:-:S04]  /*3280*/  F2FP.BF16.PACK_AB R0, RZ, R0 ;  /* 0x00000000ff00723e */ /* 0x001fc800000010ff */
[----:B------:R-:W-:Y:S01]  /*3290*/  PRMT R23, R0, 0x7610, R23 ;  /* 0x0000761000177816 */ /* 0x000fe20000000017 */
[----:B------:R-:W-:Y:S05]  /*32a0*/  BRA `(.L_x_10892) ;  /* 0x0000004000007947 */ /* 0x000fea0003800000 */
.L_x_10915:
[----:B------:R-:W2:Y:S02]  /*32b0*/  LDG.E R2, [R2.64] ;  /* 0x0000002402027981 */ /* 0x000ea4000c1e1900 */
[----:B--2---:R-:W0:Y:S02]  /*32c0*/  I2F.U32 R0, R2 ;  /* 0x0000000200007306 */ /* 0x004e240000201000 */
[----:B0-----:R-:W-:-:S04]  /*32d0*/  F2FP.BF16.PACK_AB R0, RZ, R0 ;  /* 0x00000000ff00723e */ /* 0x001fc800000010ff */
[----:B------:R-:W-:Y:S02]  /*32e0*/  PRMT R23, R0, 0x7610, R23 ;  /* 0x0000761000177816 */ /* 0x000fe40000000017 */
.L_x_10892:
        /* <DEDUP_REMOVED lines=19> */
.L_x_10922:
[----:B------:R-:W2:Y:S02]  /*3420*/  LDG.E.U8 R2, [R2.64] ;  /* 0x0000002402027981 */ /* 0x000ea4000c1e1100 */
[----:B--2---:R-:W0:Y:S02]  /*3430*/  I2F.U16 R0, R2 ;  /* 0x0000000200007306 */ /* 0x004e240000101000 */
[----:B0-----:R-:W-:-:S04]  /*3440*/  F2FP.BF16.PACK_AB R0, RZ, R0 ;  /* 0x00000000ff00723e */ /* 0x001fc800000010ff */
[----:B------:R-:W-:Y:S01]  /*3450*/  PRMT R26, R0, 0x7610, R26 ;  /* 0x00007610001a7816 */ /* 0x000fe2000000001a */
[----:B------:R-:W-:Y:S05]  /*3460*/  BRA `(.L_x_10924) ;  /* 0x00000f0000007947 */ /* 0x000fea0003800000 */
.L_x_10921:
        /* <DEDUP_REMOVED lines=11> */
.L_x_10926:
[----:B------:R-:W2:Y:S02]  /*3520*/  LDG.E R2, [R2.64] ;  /* 0x0000002402027981 */ /* 0x000ea4000c1e1900 */
[----:B--2---:R-:W0:Y:S02]  /*3530*/  I2F R0, R2 ;  /* 0x0000000200007306 */ /* 0x004e240000201400 */
[----:B0-----:R-:W-:-:S04]  /*3540*/  F2FP.BF16.PACK_AB R0, RZ, R0 ;  /* 0x00000000ff00723e */ /* 0x001fc800000010ff */
[----:B------:R-:W-:Y:S01]  /*3550*/  PRMT R26, R0, 0x7610, R26 ;  /* 0x00007610001a7816 */ /* 0x000fe2000000001a */
[----:B------:R-:W-:Y:S05]  /*3560*/  BRA `(.L_x_10924) ;  /* 0x00000e0000007947 */ /* 0x000fea0003800000 */
.L_x_10925:
[----:B------:R-:W2:Y:S02]  /*3570*/  LDG.E.U16 R2, [R2.64] ;  /* 0x0000002402027981 */ /* 0x000ea4000c1e1500 */
[----:B--2---:R-:W0:Y:S02]  /*3580*/  I2F.S16 R0, R2 ;  /* 0x0000000200007306 */ /* 0x004e240000101400 */
[----:B0-----:R-:W-:-:S04]  /*3590*/  F2FP.BF16.PACK_AB R0, RZ, R0 ;  /* 0x00000000ff00723e */ /* 0x001fc800000010ff */
[----:B------:R-:W-:Y:S01]  /*35a0*/  PRMT R26, R0, 0x7610, R26 ;  /* 0x00007610001a7816 */ /* 0x000fe2000000001a */
[----:B------:R-:W-:Y:S05]  /*35b0*/  BRA `(.L_x_10924) ;  /* 0x00000db000007947 */ /* 0x000fea0003800000 */
.L_x_10920:
        /* <DEDUP_REMOVED lines=9> */
.L_x_10928:
[----:B------:R-:W2:Y:S02]  /*3650*/  LDG.E.U16 R0, [R2.64] ;  /* 0x0000002402007981 */ /* 0x000ea4000c1e1500 */
[----:B--2---:R-:W-:-:S05]  /*3660*/  HADD2.F32 R0, -RZ, R0.H0_H0 ;  /* 0x20000000ff007230 */ /* 0x004fca0000004100 */
[----:B------:R-:W-:-:S04]  /*3670*/  F2FP.BF16.PACK_AB R0, RZ, R0 ;  /* 0x00000000ff00723e */ /* 0x000fc800000010ff */
[----:B------:R-:W-:Y:S01]  /*3680*/  PRMT R26, R0, 0x7610, R26 ;  /* 0x00007610001a7816 */ /* 0x000fe2000000001a */
[----:B------:R-:W-:Y:S05]  /*3690*/  BRA `(.L_x_10924) ;  /* 0x00000cd000007947 */ /* 0x000fea0003800000 */
.L_x_10927:
        /* <DEDUP_REMOVED lines=9> */
.L_x_10930:
[----:B------:R-:W2:Y:S02]  /*3730*/  LDG.E.U16 R2, [R2.64] ;  /* 0x0000002402027981 */ /* 0x000ea4000c1e1500 */
[----:B--2---:R-:W-:-:S05]  /*3740*/  HADD2.F32 R0, -RZ, R2.H0_H0 ;  /* 0x20000002ff007230 */ /* 0x004fca0000004100 */
[----:B------:R-:W-:-:S04]  /*3750*/  F2FP.BF16.PACK_AB R0, RZ, R0 ;  /* 0x00000000ff00723e */ /* 0x000fc800000010ff */
[----:B------:R-:W-:Y:S01]  /*3760*/  PRMT R26, R0, 0x7610, R26 ;  /* 0x00007610001a7816 */ /* 0x000fe2000000001a */
[----:B------:R-:W-:Y:S05]  /*3770*/  BRA `(.L_x_10924) ;  /* 0x00000bf000007947 */ /* 0x000fea0003800000 */
.L_x_10929:
[----:B------:R-:W2:Y:S02]  /*3780*/  LDG.E.64 R2, [R2.64] ;  /* 0x0000002402027981 */ /* 0x000ea4000c1e1b00 */
[----:B--2---:R-:W0:Y:S01]  /*3790*/  F2F.F32.F64 R0, R2 ;  /* 0x0000000200007310 */ /* 0x004e220000301000 */
[----:B------:R-:W0:-:S14]  /*37a0*/  DSETP.GEU.AND P0, PT, |R2|, c[0x2][0x0], PT ;  /* 0x008000000200762a */ /* 0x000e1c0003f0e200 */
[----:B0-----:R-:W-:-:S05]  /*37b0*/  @!P0 FMUL R0, R0, 1.175494350822287508e-38 ;  /* 0x0080000000008820 */ /* 0x001fca0000400000 */
[----:B------:R-:W-:-:S04]  /*37c0*/  F2FP.BF16.PACK_AB R0, RZ, R0 ;  /* 0x00000000ff00723e */ /* 0x000fc800000010ff */
[----:B------:R-:W-:Y:S01]  /*37d0*/  PRMT R26, R0, 0x7610, R26 ;  /* 0x00007610001a7816 */ /* 0x000fe2000000001a */
[----:B------:R-:W-:Y:S05]  /*37e0*/  BRA `(.L_x_10924) ;  /* 0x00000b8000007947 */ /* 0x000fea0003800000 */
.L_x_10919:
        /* <DEDUP_REMOVED lines=14> */
.L_x_10933:
[----:B------:R-:W2:Y:S02]  /*38d0*/  LDG.E.64 R2, [R2.64] ;  /* 0x0000002402027981 */ /* 0x000ea4000c1e1b00 */
[----:B--2---:R-:W0:Y:S01]  /*38e0*/  F2F.F32.F64 R0, R2 ;  /* 0x0000000200007310 */ /* 0x004e220000301000 */
[----:B------:R-:W0:-:S14]  /*38f0*/  DSETP.GEU.AND P0, PT, |R2|, c[0x2][0x0], PT ;  /* 0x008000000200762a */ /* 0x000e1c0003f0e200 */
[----:B0-----:R-:W-:-:S05]  /*3900*/  @!P0 FMUL R0, R0, 1.175494350822287508e-38 ;  /* 0x0080000000008820 */ /* 0x001fca0000400000 */
[----:B------:R-:W-:-:S04]  /*3910*/  F2FP.BF16.PACK_AB R0, RZ, R0 ;  /* 0x00000000ff00723e */ /* 0x000fc800000010ff */
[----:B------:R-:W-:Y:S01]  /*3920*/  PRMT R26, R0, 0x7610, R26 ;  /* 0x00007610001a7816 */ /* 0x000fe2000000001a */
[----:B------:R-:W-:Y:S05]  /*3930*/  BRA `(.L_x_10924) ;  /* 0x00000a3000007947 */ /* 0x000fea0003800000 */
.L_x_10932:
        /* <DEDUP_REMOVED lines=28> */
.L_x_10935:
        /* <DEDUP_REMOVED lines=15> */
.L_x_10934:
[----:B------:R0:W5:Y:S01]  /*3bf0*/  LDG.E.U16 R26, [R2.64] ;  /* 0x00000024021a7981 */ /* 0x000162000c1e1500 */
[----:B------:R-:W-:Y:S05]  /*3c00*/  BRA `(.L_x_10924) ;  /* 0x0000076000007947 */ /* 0x000fea0003800000 */
.L_x_10931:
        /* <DEDUP_REMOVED lines=12> */
.L_x_10938:
        /* <DEDUP_REMOVED lines=21> */
.L_x_10942:
[----:B------:R-:W-:Y:S05]  /*3e20*/  BSYNC B1 ;  /* 0x0000000000017941 */ /* 0x000fea0003800000 */
.L_x_10941:
[----:B------:R-:W-:Y:S01]  /*3e30*/  LEA R3, R0, 0x3b800000, 0x17 ;  /* 0x3b80000000037811 */ /* 0x000fe200078eb8ff */
[----:B------:R-:W-:-:S05]  /*3e40*/  IMAD.SHL.U32 R0, R2, 0x100000, RZ ;  /* 0x0010000002007824 */ /* 0x000fca00078e00ff */
[----:B------:R-:W-:Y:S02]  /*3e50*/  LOP3.LUT R0, R3, R0, R4, 0xfe, !PT ;  /* 0x0000000003007212 */ /* 0x000fe400078efe04 */
.L_x_10940:
[----:B------:R-:W-:Y:S05]  /*3e60*/  BSYNC B0 ;  /* 0x0000000000007941 */ /* 0x000fea0003800000 */
.L_x_10939:
[----:B------:R-:W-:-:S04]  /*3e70*/  F2FP.BF16.PACK_AB R0, RZ, R0 ;  /* 0x00000000ff00723e */ /* 0x000fc800000010ff */
[----:B------:R-:W-:Y:S01]  /*3e80*/  PRMT R26, R0, 0x7610, R26 ;  /* 0x00007610001a7816 */ /* 0x000fe2000000001a */
[----:B------:R-:W-:Y:S05]  /*3e90*/  BRA `(.L_x_10924) ;  /* 0x000004d000007947 */ /* 0x000fea0003800000 */
.L_x_10937:
        /* <DEDUP_REMOVED lines=21> */
.L_x_10946:
[----:B------:R-:W-:Y:S05]  /*3ff0*/  BSYNC B1 ;  /* 0x0000000000017941 */ /* 0x000fea0003800000 */
.L_x_10945:
[----:B------:R-:W-:Y:S01]  /*4000*/  LEA R3, R0, 0x37800000, 0x17 ;  /* 0x3780000000037811 */ /* 0x000fe200078eb8ff */
[----:B------:R-:W-:-:S05]  /*4010*/  IMAD.SHL.U32 R0, R2, 0x200000, RZ ;  /* 0x0020000002007824 */ /* 0x000fca00078e00ff */
[----:B------:R-:W-:Y:S02]  /*4020*/  LOP3.LUT R0, R3, R0, R4, 0xfe, !PT ;  /* 0x0000000003007212 */ /* 0x000fe400078efe04 */
.L_x_10944:
[----:B------:R-:W-:Y:S05]  /*4030*/  BSYNC B0 ;  /* 0x0000000000007941 */ /* 0x000fea0003800000 */
.L_x_10943:
[----:B------:R-:W-:-:S04]  /*4040*/  F2FP.BF16.PACK_AB R0, RZ, R0 ;  /* 0x00000000ff00723e */ /* 0x000fc800000010ff */
[----:B------:R-:W-:Y:S01]  /*4050*/  PRMT R26, R0, 0x7610, R26 ;  /* 0x00007610001a7816 */ /* 0x000fe2000000001a */
[----:B------:R-:W-:Y:S05]  /*4060*/  BRA `(.L_x_10924) ;  /* 0x0000030000007947 */ /* 0x000fea0003800000 */
.L_x_10936:
        /* <DEDUP_REMOVED lines=14> */
.L_x_10950:
[----:B------:R-:W-:Y:S05]  /*4150*/  BSYNC B0 ;  /* 0x0000000000007941 */ /* 0x000fea0003800000 */
.L_x_10949:
[----:B------:R-:W-:-:S04]  /*4160*/  F2FP.BF16.PACK_AB R0, RZ, R0 ;  /* 0x00000000ff00723e */ /* 0x000fc800000010ff */
[----:B------:R-:W-:Y:S01]  /*4170*/  PRMT R26, R0, 0x7610, R26 ;  /* 0x00007610001a7816 */ /* 0x000fe2000000001a */
[----:B------:R-:W-:Y:S05]  /*4180*/  BRA `(.L_x_10924) ;  /* 0x000001e000007947 */ /* 0x000fea0003800000 */
.L_x_10923:
        /* <DEDUP_REMOVED lines=21> */
.L_x_10948:
[----:B------:R-:W2:Y:S02]  /*42e0*/  LDG.E.64 R2, [R2.64] ;  /* 0x0000002402027981 */ /* 0x000ea4000c1e1b00 */
[----:B--2---:R-:W0:Y:S02]  /*42f0*/  I2F.U64 R0, R2 ;  /* 0x0000000200007312 */ /* 0x004e240000301000 */
[----:B0-----:R-:W-:-:S04]  /*4300*/  F2FP.BF16.PACK_AB R0, RZ, R0 ;  /* 0x00000000ff00723e */ /* 0x001fc800000010ff */
[----:B------:R-:W-:Y:S01]  /*4310*/  PRMT R26, R0, 0x7610, R26 ;  /* 0x00007610001a7816 */ /* 0x000fe2000000001a */
[----:B------:R-:W-:Y:S05]  /*4320*/  BRA `(.L_x_10924) ;  /* 0x0000004000007947 */ /* 0x000fea0003800000 */
.L_x_10947:
[----:B------:R-:W2:Y:S02]  /*4330*/  LDG.E R2, [R2.64] ;  /* 0x0000002402027981 */ /* 0x000ea4000c1e1900 */
[----:B--2---:R-:W0:Y:S02]  /*4340*/  I2F.U32 R0, R2 ;  /* 0x0000000200007306 */ /* 0x004e240000201000 */
[----:B0-----:R-:W-:-:S04]  /*4350*/  F2FP.BF16.PACK_AB R0, RZ, R0 ;  /* 0x00000000ff00723e */ /* 0x001fc800000010ff */
[----:B------:R-:W-:Y:S02]  /*4360*/  PRMT R26, R0, 0x7610, R26 ;  /* 0x00007610001a7816 */ /* 0x000fe4000000001a */
.L_x_10924:
[----:B------:R-:W-:-:S05]  /*4370*/  IADD3 R17, R17, 0x80, RZ ;  /* 0x0000008011117810 */ /* 0x000fca0007ffe0ff */
.L_x_10886:
[----:B------:R-:W-:Y:S05]  /*4380*/  BSYNC B6 ;  /* 0x0000000000067941 */ /* 0x000fea0003800000 */
.L_x_10885:
        /* <DEDUP_REMOVED lines=26> */
.L_x_10956:
[----:B------:R-:W2:Y:S02]  /*4530*/  LDG.E.U8 R4, [R4.64] ;  /* 0x0000002404047981 */ /* 0x000ea4000c1e1100 */
[----:B--2---:R-:W0:Y:S02]  /*4540*/  I2F.U16 R0, R4 ;  /* 0x0000000400007306 */ /* 0x004e240000101000 */
[----:B0-----:R-:W-:-:S04]  /*4550*/  F2FP.BF16.PACK_AB R0, RZ, R0 ;  /* 0x00000000ff00723e */ /* 0x001fc800000010ff */
[----:B------:R-:W-:Y:S01]  /*4560*/  PRMT R28, R0, 0x7610, R28 ;  /* 0x00007610001c7816 */ /* 0x000fe2000000001c */
[----:B------:R-:W-:Y:S05]  /*4570*/  BRA `(.L_x_10958) ;  /* 0x00000f0000007947 */ /* 0x000fea0003800000 */
.L_x_10955:
        /* <DEDUP_REMOVED lines=11> */
.L_x_10960:
[----:B------:R-:W2:Y:S02]  /*4630*/  LDG.E R4, [R4.64] ;  /* 0x0000002404047981 */ /* 0x000ea4000c1e1900 */
[----:B--2---:R-:W0:Y:S02]  /*4640*/  I2F R0, R4 ;  /* 0x0000000400007306 */ /* 0x004e240000201400 */
[----:B0-----:R-:W-:-:S04]  /*4650*/  F2FP.BF16.PACK_AB R0, RZ, R0 ;  /* 0x00000000ff00723e */ /* 0x001fc800000010ff */
[----:B------:R-:W-:Y:S01]  /*4660*/  PRMT R28, R0, 0x7610, R28 ;  /* 0x00007610001c7816 */ /* 0x000fe2000000001c */
[----:B------:R-:W-:Y:S05]  /*4670*/  BRA `(.L_x_10958) ;  /* 0x00000e0000007947 */ /* 0x000fea0003800000 */
.L_x_10959:
[----:B------:R-:W2:Y:S02]  /*4680*/  LDG.E.U16 R4, [R4.64] ;  /* 0x0000002404047981 */ /* 0x000ea4000c1e1500 */
[----:B--2---:R-:W0:Y:S02]  /*4690*/  I2F.S16 R0, R4 ;  /* 0x0000000400007306 */ /* 0x004e240000101400 */
[----:B0-----:R-:W-:-:S04]  /*46a0*/  F2FP.BF16.PACK_AB R0, RZ, R0 ;  /* 0x00000000ff00723e */ /* 0x001fc800000010ff */
[----:B------:R-:W-:Y:S01]  /*46b0*/  PRMT R28, R0, 0x7610, R28 ;  /* 0x00007610001c7816 */ /* 0x000fe2000000001c */
[----:B------:R-:W-:Y:S05]  /*46c0*/  BRA `(.L_x_10958) ;  /* 0x00000db000007947 */ /* 0x000fea0003800000 */
.L_x_10954:
        /* <DEDUP_REMOVED lines=9> */
.L_x_10962:
[----:B------:R-:W2:Y:S02]  /*4760*/  LDG.E.U16 R0, [R4.64] ;  /* 0x0000002404007981 */ /* 0x000ea4000c1e1500 */
[----:B--2---:R-:W-:-:S05]  /*4770*/  HADD2.F32 R0, -RZ, R0.H0_H0 ;  /* 0x20000000ff007230 */ /* 0x004fca0000004100 */
[----:B------:R-:W-:-:S04]  /*4780*/  F2FP.BF16.PACK_AB R0, RZ, R0 ;  /* 0x00000000ff00723e */ /* 0x000fc800000010ff */
[----:B------:R-:W-:Y:S01]  /*4790*/  PRMT R28, R0, 0x7610, R28 ;  /* 0x00007610001c7816 */ /* 0x000fe2000000001c */
[----:B------:R-:W-:Y:S05]  /*47a0*/  BRA `(.L_x_10958) ;  /* 0x00000cd000007947 */ /* 0x000fea0003800000 */
.L_x_10961:
        /* <DEDUP_REMOVED lines=9> */
.L_x_10964:
[----:B------:R-:W2:Y:S02]  /*4840*/  LDG.E.U16 R4, [R4.64] ;  /* 0x0000002404047981 */ /* 0x000ea4000c1e1500 */
[----:B--2---:R-:W-:-:S05]  /*4850*/  HADD2.F32 R0, -RZ, R4.H0_H0 ;  /* 0x20000004ff007230 */ /* 0x004fca0000004100 */
[----:B------:R-:W-:-:S04]  /*4860*/  F2FP.BF16.PACK_AB R0, RZ, R0 ;  /* 0x00000000ff00723e */ /* 0x000fc800000010ff */
[----:B------:R-:W-:Y:S01]  /*4870*/  PRMT R28, R0, 0x7610, R28 ;  /* 0x00007610001c7816 */ /* 0x000fe2000000001c */
[----:B------:R-:W-:Y:S05]  /*4880*/  BRA `(.L_x_10958) ;  /* 0x00000bf000007947 */ /* 0x000fea0003800000 */
.L_x_10963:
[----:B------:R-:W2:Y:S02]  /*4890*/  LDG.E.64 R4, [R4.64] ;  /* 0x0000002404047981 */ /* 0x000ea4000c1e1b00 */
[----:B--2---:R-:W0:Y:S01]  /*48a0*/  F2F.F32.F64 R0, R4 ;  /* 0x0000000400007310 */ /* 0x004e220000301000 */
[----:B------:R-:W0:-:S14]  /*48b0*/  DSETP.GEU.AND P0, PT, |R4|, c[0x2][0x0], PT ;  /* 0x008000000400762a */ /* 0x000e1c0003f0e200 */
[----:B0-----:R-:W-:-:S05]  /*48c0*/  @!P0 FMUL R0, R0, 1.175494350822287508e-38 ;  /* 0x0080000000008820 */ /* 0x001fca0000400000 */
[----:B------:R-:W-:-:S04]  /*48d0*/  F2FP.BF16.PACK_AB R0, RZ, R0 ;  /* 0x00000000ff00723e */ /* 0x000fc800000010ff */
[----:B------:R-:W-:Y:S01]  /*48e0*/  PRMT R28, R0, 0x7610, R28 ;  /* 0x00007610001c7816 */ /* 0x000fe2000000001c */
[----:B------:R-:W-:Y:S05]  /*48f0*/  BRA `(.L_x_10958) ;  /* 0x00000b8000007947 */ /* 0x000fea0003800000 */
.L_x_10953:
        /* <DEDUP_REMOVED lines=14> */
.L_x_10967:
[----:B------:R-:W2:Y:S02]  /*49e0*/  LDG.E.64 R4, [R4.64] ;  /* 0x0000002404047981 */ /* 0x000ea4000c1e1b00 */
[----:B--2---:R-:W0:Y:S01]  /*49f0*/  F2F.F32.F64 R0, R4 ;  /* 0x0000000400007310 */ /* 0x004e220000301000 */
[----:B------:R-:W0:-:S14]  /*4a00*/  DSETP.GEU.AND P0, PT, |R4|, c[0x2][0x0], PT ;  /* 0x008000000400762a */ /* 0x000e1c0003f0e200 */
[----:B0-----:R-:W-:-:S05]  /*4a10*/  @!P0 FMUL R0, R0, 1.175494350822287508e-38 ;  /* 0x0080000000008820 */ /* 0x001fca0000400000 */
[----:B------:R-:W-:-:S04]  /*4a20*/  F2FP.BF16.PACK_AB R0, RZ, R0 ;  /* 0x00000000ff00723e */ /* 0x000fc800000010ff */
[----:B------:R-:W-:Y:S01]  /*4a30*/  PRMT R28, R0, 0x7610, R28 ;  /* 0x00007610001c7816 */ /* 0x000fe2000000001c */
[----:B------:R-:W-:Y:S05]  /*4a40*/  BRA `(.L_x_10958) ;  /* 0x00000a3000007947 */ /* 0x000fea0003800000 */
.L_x_10966:
        /* <DEDUP_REMOVED lines=28> */
.L_x_10969:
        /* <DEDUP_REMOVED lines=15> */
.L_x_10968:
[----:B------:R0:W5:Y:S01]  /*4d00*/  LDG.E.U16 R28, [R4.64] ;  /* 0x00000024041c7981 */ /* 0x000162000c1e1500 */
[----:B------:R-:W-:Y:S05]  /*4d10*/  BRA `(.L_x_10958) ;  /* 0x0000076000007947 */ /* 0x000fea0003800000 */
.L_x_10965:
        /* <DEDUP_REMOVED lines=12> */
.L_x_10972:
        /* <DEDUP_REMOVED lines=21> */
.L_x_10976:
[----:B------:R-:W-:Y:S05]  /*4f30*/  BSYNC B1 ;  /* 0x0000000000017941 */ /* 0x000fea0003800000 */
.L_x_10975:
[----:B------:R-:W-:Y:S01]  /*4f40*/  LEA R5, R0, 0x3b800000, 0x17 ;  /* 0x3b80000000057811 */ /* 0x000fe200078eb8ff */
[----:B------:R-:W-:-:S05]  /*4f50*/  IMAD.SHL.U32 R0, R3, 0x100000, RZ ;  /* 0x0010000003007824 */ /* 0x000fca00078e00ff */
[----:B------:R-:W-:Y:S02]  /*4f60*/  LOP3.LUT R0, R5, R0, R6, 0xfe, !PT ;  /* 0x0000000005007212 */ /* 0x000fe400078efe06 */
.L_x_10974:
[----:B------:R-:W-:Y:S05]  /*4f70*/  BSYNC B0 ;  /* 0x0000000000007941 */ /* 0x000fea0003800000 */
.L_x_10973:
[----:B------:R-:W-:-:S04]  /*4f80*/  F2FP.BF16.PACK_AB R0, RZ, R0 ;  /* 0x00000000ff00723e */ /* 0x000fc800000010ff */
[----:B------:R-:W-:Y:S01]  /*4f90*/  PRMT R28, R0, 0x7610, R28 ;  /* 0x00007610001c7816 */ /* 0x000fe2000000001c */
[----:B------:R-:W-:Y:S05]  /*4fa0*/  BRA `(.L_x_10958) ;  /* 0x000004d000007947 */ /* 0x000fea0003800000 */
.L_x_10971:
        /* <DEDUP_REMOVED lines=21> */
.L_x_10980:
[----:B------:R-:W-:Y:S05]  /*5100*/  BSYNC B1 ;  /* 0x0000000000017941 */ /* 0x000fea0003800000 */
.L_x_10979:
[----:B------:R-:W-:Y:S01]  /*5110*/  LEA R5, R0, 0x37800000, 0x17 ;  /* 0x3780000000057811 */ /* 0x000fe200078eb8ff */
[----:B------:R-:W-:-:S05]  /*5120*/  IMAD.SHL.U32 R0, R3, 0x200000, RZ ;  /* 0x0020000003007824 */ /* 0x000fca00078e00ff */
[----:B------:R-:W-:Y:S02]  /*5130*/  LOP3.LUT R0, R5, R0, R6, 0xfe, !PT ;  /* 0x0000000005007212 */ /* 0x000fe400078efe06 */
.L_x_10978:
[----:B------:R-:W-:Y:S05]  /*5140*/  BSYNC B0 ;  /* 0x0000000000007941 */ /* 0x000fea0003800000 */
.L_x_10977:
[----:B------:R-:W-:-:S04]  /*5150*/  F2FP.BF16.PACK_AB R0, RZ, R0 ;  /* 0x00000000ff00723e */ /* 0x000fc800000010ff */
[----:B------:R-:W-:Y:S01]  /*5160*/  PRMT R28, R0, 0x7610, R28 ;  /* 0x00007610001c7816 */ /* 0x000fe2000000001c */
[----:B------:R-:W-:Y:S05]  /*5170*/  BRA `(.L_x_10958) ;  /* 0x0000030000007947 */ /* 0x000fea0003800000 */
.L_x_10970:
        /* <DEDUP_REMOVED lines=14> */
.L_x_10984:
[----:B------:R-:W-:Y:S05]  /*5260*/  BSYNC B0 ;  /* 0x0000000000007941 */ /* 0x000fea0003800000 */
.L_x_10983:
[----:B------:R-:W-:-:S04]  /*5270*/  F2FP.BF16.PACK_AB R0, RZ, R0 ;  /* 0x00000000ff00723e */ /* 0x000fc800000010ff */
[----:B------:R-:W-:Y:S01]  /*5280*/  PRMT R28, R0, 0x7610, R28 ;  /* 0x00007610001c7816 */ /* 0x000fe2000000001c */
[----:B------:R-:W-:Y:S05]  /*5290*/  BRA `(.L_x_10958) ;  /* 0x000001e000007947 */ /* 0x000fea0003800000 */
.L_x_10957:
        /* <DEDUP_REMOVED lines=21> */
.L_x_10982:
[----:B------:R-:W2:Y:S02]  /*53f0*/  LDG.E.64 R4, [R4.64] ;  /* 0x0000002404047981 */ /* 0x000ea4000c1e1b00 */
[----:B--2---:R-:W0:Y:S02]  /*5400*/  I2F.U64 R0, R4 ;  /* 0x0000000400007312 */ /* 0x004e240000301000 */
[----:B0-----:R-:W-:-:S04]  /*5410*/  F2FP.BF16.PACK_AB R0, RZ, R0 ;  /* 0x00000000ff00723e */ /* 0x001fc800000010ff */
[----:B------:R-:W-:Y:S01]  /*5420*/  PRMT R28, R0, 0x7610, R28 ;  /* 0x00007610001c7816 */ /* 0x000fe2000000001c */
[----:B------:R-:W-:Y:S05]  /*5430*/  BRA `(.L_x_10958) ;  /* 0x0000004000007947 */ /* 0x000fea0003800000 */
.L_x_10981:
[----:B------:R-:W2:Y:S02]  /*5440*/  LDG.E R4, [R4.64] ;  /* 0x0000002404047981 */ /* 0x000ea4000c1e1900 */
[----:B--2---:R-:W0:Y:S02]  /*5450*/  I2F.U32 R0, R4 ;  /* 0x0000000400007306 */ /* 0x004e240000201000 */
[----:B0-----:R-:W-:-:S04]  /*5460*/  F2FP.BF16.PACK_AB R0, RZ, R0 ;  /* 0x00000000ff00723e */ /* 0x001fc800000010ff */
[----:B------:R-:W-:Y:S02]  /*5470*/  PRMT R28, R0, 0x7610, R28 ;  /* 0x00007610001c7816 */ /* 0x000fe4000000001c */
.L_x_10958:
        /* <DEDUP_REMOVED lines=19> */
.L_x_10988:
[----:B------:R-:W2:Y:S02]  /*55b0*/  LDG.E.U8 R4, [R4.64] ;  /* 0x0000002404047981 */ /* 0x000ea4000c1e1100 */
[----:B--2---:R-:W0:Y:S02]  /*55c0*/  I2F.U16 R0, R4 ;  /* 0x0000000400007306 */ /* 0x004e240000101000 */
[----:B0-----:R-:W-:-:S04]  /*55d0*/  F2FP.BF16.PACK_AB R0, RZ, R0 ;  /* 0x00000000ff00723e */ /* 0x001fc800000010ff */
[----:B------:R-:W-:Y:S01]  /*55e0*/  PRMT R2, R0, 0x7610, R2 ;  /* 0x0000761000027816 */ /* 0x000fe20000000002 */
[----:B------:R-:W-:Y:S05]  /*55f0*/  BRA `(.L_x_10990) ;  /* 0x00000ef000007947 */ /* 0x000fea0003800000 */
.L_x_10987:
        /* <DEDUP_REMOVED lines=11> */
.L_x_10992:
[----:B------:R-:W2:Y:S02]  /*56b0*/  LDG.E R4, [R4.64] ;  /* 0x0000002404047981 */ /* 0x000ea4000c1e1900 */
[----:B--2---:R-:W0:Y:S02]  /*56c0*/  I2F R0, R4 ;  /* 0x0000000400007306 */ /* 0x004e240000201400 */
[----:B0-----:R-:W-:-:S04]  /*56d0*/  F2FP.BF16.PACK_AB R0, RZ, R0 ;  /* 0x00000000ff00723e */ /* 0x001fc800000010ff */
[----:B------:R-:W-:Y:S01]  /*56e0*/  PRMT R2, R0, 0x7610, R2 ;  /* 0x0000761000027816 */ /* 0x000fe20000000002 */
[----:B------:R-:W-:Y:S05]  /*56f0*/  BRA `(.L_x_10990) ;  /* 0x00000df000007947 */ /* 0x000fea0003800000 */
.L_x_10991:
[----:B------:R-:W2:Y:S02]  /*5700*/  LDG.E.U16 R4, [R4.64] ;  /* 0x0000002404047981 */ /* 0x000ea4000c1e1500 */
[----:B--2---:R-:W0:Y:S02]  /*5710*/  I2F.S16 R0, R4 ;  /* 0x0000000400007306 */ /* 0x004e240000101400 */
[----:B0-----:R-:W-:-:S04]  /*5720*/  F2FP.BF16.PACK_AB R0, RZ, R0 ;  /* 0x00000000ff00723e */ /* 0x001fc800000010ff */
[----:B------:R-:W-:Y:S01]  /*5730*/  PRMT R2, R0, 0x7610, R2 ;  /* 0x0000761000027816 */ /* 0x000fe20000000002 */
[----:B------:R-:W-:Y:S05]  /*5740*/  BRA `(.L_x_10990) ;  /* 0x00000da000007947 */ /* 0x000fea0003800000 */
.L_x_10986:
        /* <DEDUP_REMOVED lines=9> */
.L_x_10994:
[----:B------:R-:W2:Y:S02]  /*57e0*/  LDG.E.U16 R0, [R4.64] ;  /* 0x0000002404007981 */ /* 0x000ea4000c1e1500 */
[----:B--2---:R-:W-:-:S05]  /*57f0*/  HADD2.F32 R0, -RZ, R0.H0_H0 ;  /* 0x20000000ff007230 */ /* 0x004fca0000004100 */
[----:B------:R-:W-:-:S04]  /*5800*/  F2FP.BF16.PACK_AB R0, RZ, R0 ;  /* 0x00000000ff00723e */ /* 0x000fc800000010ff */
[----:B------:R-:W-:Y:S01]  /*5810*/  PRMT R2, R0, 0x7610, R2 ;  /* 0x0000761000027816 */ /* 0x000fe20000000002 */
[----:B------:R-:W-:Y:S05]  /*5820*/  BRA `(.L_x_10990) ;  /* 0x00000cc000007947 */ /* 0x000fea0003800000 */
.L_x_10993:
        /* <DEDUP_REMOVED lines=9> */
.L_x_10996:
[----:B------:R-:W2:Y:S02]  /*58c0*/  LDG.E.U16 R4, [R4.64] ;  /* 0x0000002404047981 */ /* 0x000ea4000c1e1500 */
[----:B--2---:R-:W-:-:S05]  /*58d0*/  HADD2.F32 R0, -RZ, R4.H0_H0 ;  /* 0x20000004ff007230 */ /* 0x004fca0000004100 */
[----:B------:R-:W-:-:S04]  /*58e0*/  F2FP.BF16.PACK_AB R0, RZ, R0 ;  /* 0x00000000ff00723e */ /* 0x000fc800000010ff */
[----:B------:R-:W-:Y:S01]  /*58f0*/  PRMT R2, R0, 0x7610, R2 ;  /* 0x0000761000027816 */ /* 0x000fe20000000002 */
[----:B------:R-:W-:Y:S05]  /*5900*/  BRA `(.L_x_10990) ;  /* 0x00000be000007947 */ /* 0x000fea0003800000 */
.L_x_10995:
[----:B------:R-:W2:Y:S02]  /*5910*/  LDG.E.64 R4, [R4.64] ;  /* 0x0000002404047981 */ /* 0x000ea4000c1e1b00 */
[----:B--2---:R-:W0:Y:S01]  /*5920*/  F2F.F32.F64 R0, R4 ;  /* 0x0000000400007310 */ /* 0x004e220000301000 */
[----:B------:R-:W0:-:S14]  /*5930*/  DSETP.GEU.AND P0, PT, |R4|, c[0x2][0x0], PT ;  /* 0x008000000400762a */ /* 0x000e1c0003f0e200 */
[----:B0-----:R-:W-:-:S05]  /*5940*/  @!P0 FMUL R0, R0, 1.175494350822287508e-38 ;  /* 0x0080000000008820 */ /* 0x001fca0000400000 */
[----:B------:R-:W-:-:S04]  /*5950*/  F2FP.BF16.PACK_AB R0, RZ, R0 ;  /* 0x00000000ff00723e */ /* 0x000fc800000010ff */
[----:B------:R-:W-:Y:S01]  /*5960*/  PRMT R2, R0, 0x7610, R2 ;  /* 0x0000761000027816 */ /* 0x000fe20000000002 */
[----:B------:R-:W-:Y:S05]  /*5970*/  BRA `(.L_x_10990) ;  /* 0x00000b7000007947 */ /* 0x000fea0003800000 */
.L_x_10985:
        /* <DEDUP_REMOVED lines=14> */
.L_x_10999:
[----:B------:R-:W2:Y:S02]  /*5a60*/  LDG.E.64 R4, [R4.64] ;  /* 0x0000002404047981 */ /* 0x000ea4000c1e1b00 */
[----:B--2---:R-:W0:Y:S01]  /*5a70*/  F2F.F32.F64 R0, R4 ;  /* 0x0000000400007310 */ /* 0x004e220000301000 */
[----:B------:R-:W0:-:S14]  /*5a80*/  DSETP.GEU.AND P0, PT, |R4|, c[0x2][0x0], PT ;  /* 0x008000000400762a */ /* 0x000e1c0003f0e200 */
[----:B0-----:R-:W-:-:S05]  /*5a90*/  @!P0 FMUL R0, R0, 1.175494350822287508e-38 ;  /* 0x0080000000008820 */ /* 0x001fca0000400000 */
[----:B------:R-:W-:-:S04]  /*5aa0*/  F2FP.BF16.PACK_AB R0, RZ, R0 ;  /* 0x00000000ff00723e */ /* 0x000fc800000010ff */
[----:B------:R-:W-:Y:S01]  /*5ab0*/  PRMT R2, R0, 0x7610, R2 ;  /* 0x0000761000027816 */ /* 0x000fe20000000002 */
[----:B------:R-:W-:Y:S05]  /*5ac0*/  BRA `(.L_x_10990) ;  /* 0x00000a2000007947 */ /* 0x000fea0003800000 */
.L_x_10998:
        /* <DEDUP_REMOVED lines=28> */
.L_x_11001:
        /* <DEDUP_REMOVED lines=14> */
.L_x_11000:
[----:B------:R0:W5:Y:S01]  /*5d70*/  LDG.E.U16 R2, [R4.64] ;  /* 0x0000002404027981 */ /* 0x000162000c1e1500 */
[----:B------:R-:W-:Y:S05]  /*5d80*/  BRA `(.L_x_10990) ;  /* 0x0000076000007947 */ /* 0x000fea0003800000 */
.L_x_10997:
        /* <DEDUP_REMOVED lines=12> */
.L_x_11004:
        /* <DEDUP_REMOVED lines=21> */
.L_x_11008:
[----:B------:R-:W-:Y:S05]  /*5fa0*/  BSYNC B1 ;  /* 0x0000000000017941 */ /* 0x000fea0003800000 */
.L_x_11007:
[----:B------:R-:W-:Y:S01]  /*5fb0*/  LEA R3, R0, 0x3b800000, 0x17 ;  /* 0x3b80000000037811 */ /* 0x000fe200078eb8ff */
[----:B------:R-:W-:-:S05]  /*5fc0*/  IMAD.SHL.U32 R0, R2, 0x100000, RZ ;  /* 0x0010000002007824 */ /* 0x000fca00078e00ff */
[----:B------:R-:W-:Y:S02]  /*5fd0*/  LOP3.LUT R0, R3, R0, R4, 0xfe, !PT ;  /* 0x0000000003007212 */ /* 0x000fe400078efe04 */
.L_x_11006:
[----:B------:R-:W-:Y:S05]  /*5fe0*/  BSYNC B0 ;  /* 0x0000000000007941 */ /* 0x000fea0003800000 */
.L_x_11005:
[----:B------:R-:W-:-:S04]  /*5ff0*/  F2FP.BF16.PACK_AB R0, RZ, R0 ;  /* 0x00000000ff00723e */ /* 0x000fc800000010ff */
[----:B------:R-:W-:Y:S01]  /*6000*/  PRMT R2, R0, 0x7610, R2 ;  /* 0x0000761000027816 */ /* 0x000fe20000000002 */
[----:B------:R-:W-:Y:S05]  /*6010*/  BRA `(.L_x_10990) ;  /* 0x000004d000007947 */ /* 0x000fea0003800000 */
.L_x_11003:
        /* <DEDUP_REMOVED lines=21> */
.L_x_11012:
[----:B------:R-:W-:Y:S05]  /*6170*/  BSYNC B1 ;  /* 0x0000000000017941 */ /* 0x000fea0003800000 */
.L_x_11011:
[----:B------:R-:W-:Y:S01]  /*6180*/  LEA R3, R0, 0x37800000, 0x17 ;  /* 0x3780000000037811 */ /* 0x000fe200078eb8ff */
[----:B------:R-:W-:-:S05]  /*6190*/  IMAD.SHL.U32 R0, R2, 0x200000, RZ ;  /* 0x0020000002007824 */ /* 0x000fca00078e00ff */
[----:B------:R-:W-:Y:S02]  /*61a0*/  LOP3.LUT R0, R3, R0, R4, 0xfe, !PT ;  /* 0x0000000003007212 */ /* 0x000fe400078efe04 */
.L_x_11010:
[----:B------:R-:W-:Y:S05]  /*61b0*/  BSYNC B0 ;  /* 0x0000000000007941 */ /* 0x000fea0003800000 */
.L_x_11009:
[----:B------:R-:W-:-:S04]  /*61c0*/  F2FP.BF16.PACK_AB R0, RZ, R0 ;  /* 0x00000000ff00723e */ /* 0x000fc800000010ff */
[----:B------:R-:W-:Y:S01]  /*61d0*/  PRMT R2, R0, 0x7610, R2 ;  /* 0x0000761000027816 */ /* 0x000fe20000000002 */
[----:B------:R-:W-:Y:S05]  /*61e0*/  BRA `(.L_x_10990) ;  /* 0x0000030000007947 */ /* 0x000fea0003800000 */
.L_x_11002:
        /* <DEDUP_REMOVED lines=14> */
.L_x_11016:
[----:B------:R-:W-:Y:S05]  /*62d0*/  BSYNC B0 ;  /* 0x0000000000007941 */ /* 0x000fea0003800000 */
.L_x_11015:
[----:B------:R-:W-:-:S04]  /*62e0*/  F2FP.BF16.PACK_AB R0, RZ, R0 ;  /* 0x00000000ff00723e */ /* 0x000fc800000010ff */
[----:B------:R-:W-:Y:S01]  /*62f0*/  PRMT R2, R0, 0x7610, R2 ;  /* 0x0000761000027816 */ /* 0x000fe20000000002 */
[----:B------:R-:W-:Y:S05]  /*6300*/  BRA `(.L_x_10990) ;  /* 0x000001e000007947 */ /* 0x000fea0003800000 */
.L_x_10989:
        /* <DEDUP_REMOVED lines=21> */
.L_x_11014:
[----:B------:R-:W2:Y:S02]  /*6460*/  LDG.E.64 R4, [R4.64] ;  /* 0x0000002404047981 */ /* 0x000ea4000c1e1b00 */
[----:B--2---:R-:W0:Y:S02]  /*6470*/  I2F.U64 R0, R4 ;  /* 0x0000000400007312 */ /* 0x004e240000301000 */
[----:B0-----:R-:W-:-:S04]  /*6480*/  F2FP.BF16.PACK_AB R0, RZ, R0 ;  /* 0x00000000ff00723e */ /* 0x001fc800000010ff */
[----:B------:R-:W-:Y:S01]  /*6490*/  PRMT R2, R0, 0x7610, R2 ;  /* 0x0000761000027816 */ /* 0x000fe20000000002 */
[----:B------:R-:W-:Y:S05]  /*64a0*/  BRA `(.L_x_10990) ;  /* 0x0000004000007947 */ /* 0x000fea0003800000 */
.L_x_11013:
[----:B------:R-:W2:Y:S02]  /*64b0*/  LDG.E R4, [R4.64] ;  /* 0x0000002404047981 */ /* 0x000ea4000c1e1900 */
[----:B--2---:R-:W0:Y:S02]  /*64c0*/  I2F.U32 R0, R4 ;  /* 0x0000000400007306 */ /* 0x004e240000201000 */
[----:B0-----:R-:W-:-:S04]  /*64d0*/  F2FP.BF16.PACK_AB R0, RZ, R0 ;  /* 0x00000000ff00723e */ /* 0x001fc800000010ff */
[----:B------:R-:W-:Y:S02]  /*64e0*/  PRMT R2, R0, 0x7610, R2 ;  /* 0x0000761000027816 */ /* 0x000fe40000000002 */
.L_x_10990:
[----:B------:R-:W-:-:S05]  /*64f0*/  IADD3 R17, R17, 0x80, RZ ;  /* 0x0000008011117810 */ /* 0x000fca0007ffe0ff */
.L_x_10952:
[----:B------:R-:W-:Y:S05]  /*6500*/  BSYNC B6 ;  /* 0x0000000000067941 */ /* 0x000fea0003800000 */
.L_x_10951:
        /* <DEDUP_REMOVED lines=24> */
.L_x_11022:
[----:B------:R-:W2:Y:S02]  /*6690*/  LDG.E.U8 R4, [R4.64] ;  /* 0x0000002404047981 */ /* 0x000ea4000c1e1100 */
[----:B--2---:R-:W0:Y:S02]  /*66a0*/  I2F.U16 R0, R4 ;  /* 0x0000000400007306 */ /* 0x004e240000101000 */
[----:B0-----:R-:W-:-:S04]  /*66b0*/  F2FP.BF16.PACK_AB R0, RZ, R0 ;  /* 0x00000000ff00723e */ /* 0x001fc800000010ff */
[----:B------:R-:W-:Y:S01]  /*66c0*/  PRMT R27, R0, 0x7610, R27 ;  /* 0x00007610001b7816 */ /* 0x000fe2000000001b */
[----:B------:R-:W-:Y:S05]  /*66d0*/  BRA `(.L_x_11024) ;  /* 0x00000f0000007947 */ /* 0x000fea0003800000 */
.L_x_11021:
        /* <DEDUP_REMOVED lines=11> */
.L_x_11026:
[----:B------:R-:W2:Y:S02]  /*6790*/  LDG.E R4, [R4.64] ;  /* 0x0000002404047981 */ /* 0x000ea4000c1e1900 */
[----:B--2---:R-:W0:Y:S02]  /*67a0*/  I2F R0, R4 ;  /* 0x0000000400007306 */ /* 0x004e240000201400 */
[----:B0-----:R-:W-:-:S04]  /*67b0*/  F2FP.BF16.PACK_AB R0, RZ, R0 ;  /* 0x00000000ff00723e */ /* 0x001fc800000010ff */
[----:B------:R-:W-:Y:S01]  /*67c0*/  PRMT R27, R0, 0x7610, R27 ;  /* 0x00007610001b7816 */ /* 0x000fe2000000001b */
[----:B------:R-:W-:Y:S05]  /*67d0*/  BRA `(.L_x_11024) ;  /* 0x00000e0000007947 */ /* 0x000fea0003800000 */
.L_x_11025:
[----:B------:R-:W2:Y:S02]  /*67e0*/  LDG.E.U16 R4, [R4.64] ;  /* 0x0000002404047981 */ /* 0x000ea4000c1e1500 */
[----:B--2---:R-:W0:Y:S02]  /*67f0*/  I2F.S16 R0, R4 ;  /* 0x0000000400007306 */ /* 0x004e240000101400 */
[----:B0-----:R-:W-:-:S04]  /*6800*/  F2FP.BF16.PACK_AB R0, RZ, R0 ;  /* 0x00000000ff00723e */ /* 0x001fc800000010ff */
[----:B------:R-:W-:Y:S01]  /*6810*/  PRMT R27, R0, 0x7610, R27 ;  /* 0x00007610001b7816 */ /* 0x000fe2000000001b */
[----:B------:R-:W-:Y:S05]  /*6820*/  BRA `(.L_x_11024) ;  /* 0x00000db000007947 */ /* 0x000fea0003800000 */
.L_x_11020:
        /* <DEDUP_REMOVED lines=9> */
.L_x_11028:
[----:B------:R-:W2:Y:S02]  /*68c0*/  LDG.E.U16 R0, [R4.64] ;  /* 0x0000002404007981 */ /* 0x000ea4000c1e1500 */
[----:B--2---:R-:W-:-:S05]  /*68d0*/  HADD2.F32 R0, -RZ, R0.H0_H0 ;  /* 0x20000000ff007230 */ /* 0x004fca0000004100 */
[----:B------:R-:W-:-:S04]  /*68e0*/  F2FP.BF16.PACK_AB R0, RZ, R0 ;  /* 0x00000000ff00723e */ /* 0x000fc800000010ff */
[----:B------:R-:W-:Y:S01]  /*68f0*/  PRMT R27, R0, 0x7610, R27 ;  /* 0x00007610001b7816 */ /* 0x000fe2000000001b */
[----:B------:R-:W-:Y:S05]  /*6900*/  BRA `(.L_x_11024) ;  /* 0x00000cd000007947 */ /* 0x000fea0003800000 */
.L_x_11027:
        /* <DEDUP_REMOVED lines=9> */
.L_x_11030:
[----:B------:R-:W2:Y:S02]  /*69a0*/  LDG.E.U16 R4, [R4.64] ;  /* 0x0000002404047981 */ /* 0x000ea4000c1e1500 */
[----:B--2---:R-:W-:-:S05]  /*69b0*/  HADD2.F32 R0, -RZ, R4.H0_H0 ;  /* 0x20000004ff007230 */ /* 0x004fca0000004100 */
[----:B------:R-:W-:-:S04]  /*69c0*/  F2FP.BF16.PACK_AB R0, RZ, R0 ;  /* 0x00000000ff00723e */ /* 0x000fc800000010ff */
[----:B------:R-:W-:Y:S01]  /*69d0*/  PRMT R27, R0, 0x7610, R27 ;  /* 0x00007610001b7816 */ /* 0x000fe2000000001b */
[----:B------:R-:W-:Y:S05]  /*69e0*/  BRA `(.L_x_11024) ;  /* 0x00000bf000007947 */ /* 0x000fea0003800000 */
.L_x_11029:
[----:B------:R-:W2:Y:S02]  /*69f0*/  LDG.E.64 R4, [R4.64] ;  /* 0x0000002404047981 */ /* 0x000ea4000c1e1b00 */
[----:B--2---:R-:W0:Y:S01]  /*6a00*/  F2F.F32.F64 R0, R4 ;  /* 0x0000000400007310 */ /* 0x004e220000301000 */
[----:B------:R-:W0:-:S14]  /*6a10*/  DSETP.GEU.AND P0, PT, |R4|, c[0x2][0x0], PT ;  /* 0x008000000400762a */ /* 0x000e1c0003f0e200 */
[----:B0-----:R-:W-:-:S05]  /*6a20*/  @!P0 FMUL R0, R0, 1.175494350822287508e-38 ;  /* 0x0080000000008820 */ /* 0x001fca0000400000 */
[----:B------:R-:W-:-:S04]  /*6a30*/  F2FP.BF16.PACK_AB R0, RZ, R0 ;  /* 0x00000000ff00723e */ /* 0x000fc800000010ff */
[----:B------:R-:W-:Y:S01]  /*6a40*/  PRMT R27, R0, 0x7610, R27 ;  /* 0x00007610001b7816 */ /* 0x000fe2000000001b */
[----:B------:R-:W-:Y:S05]  /*6a50*/  BRA `(.L_x_11024) ;  /* 0x00000b8000007947 */ /* 0x000fea0003800000 */
.L_x_11019:
        /* <DEDUP_REMOVED lines=14> */
.L_x_11033:
[----:B------:R-:W2:Y:S02]  /*6b40*/  LDG.E.64 R4, [R4.64] ;  /* 0x0000002404047981 */ /* 0x000ea4000c1e1b00 */
[----:B--2---:R-:W0:Y:S01]  /*6b50*/  F2F.F32.F64 R0, R4 ;  /* 0x0000000400007310 */ /* 0x004e220000301000 */
[----:B------:R-:W0:-:S14]  /*6b60*/  DSETP.GEU.AND P0, PT, |R4|, c[0x2][0x0], PT ;  /* 0x008000000400762a */ /* 0x000e1c0003f0e200 */
[----:B0-----:R-:W-:-:S05]  /*6b70*/  @!P0 FMUL R0, R0, 1.175494350822287508e-38 ;  /* 0x0080000000008820 */ /* 0x001fca0000400000 */
[----:B------:R-:W-:-:S04]  /*6b80*/  F2FP.BF16.PACK_AB R0, RZ, R0 ;  /* 0x00000000ff00723e */ /* 0x000fc800000010ff */
[----:B------:R-:W-:Y:S01]  /*6b90*/  PRMT R27, R0, 0x7610, R27 ;  /* 0x00007610001b7816 */ /* 0x000fe2000000001b */
[----:B------:R-:W-:Y:S05]  /*6ba0*/  BRA `(.L_x_11024) ;  /* 0x00000a3000007947 */ /* 0x000fea0003800000 */
.L_x_11032:
        /* <DEDUP_REMOVED lines=28> */
.L_x_11035:
        /* <DEDUP_REMOVED lines=15> */
.L_x_11034:
[----:B------:R0:W5:Y:S01]  /*6e60*/  LDG.E.U16 R27, [R4.64] ;  /* 0x00000024041b7981 */ /* 0x000162000c1e1500 */
[----:B------:R-:W-:Y:S05]  /*6e70*/  BRA `(.L_x_11024) ;  /* 0x0000076000007947 */ /* 0x000fea0003800000 */
.L_x_11031:
        /* <DEDUP_REMOVED lines=12> */
.L_x_11038:
        /* <DEDUP_REMOVED lines=21> */
.L_x_11042:
[----:B------:R-:W-:Y:S05]  /*7090*/  BSYNC B1 ;  /* 0x0000000000017941 */ /* 0x000fea0003800000 */
.L_x_11041:
[----:B------:R-:W-:Y:S01]  /*70a0*/  LEA R5, R0, 0x3b800000, 0x17 ;  /* 0x3b80000000057811 */ /* 0x000fe200078eb8ff */
[----:B------:R-:W-:-:S05]  /*70b0*/  IMAD.SHL.U32 R0, R3, 0x100000, RZ ;  /* 0x0010000003007824 */ /* 0x000fca00078e00ff */
[----:B------:R-:W-:Y:S02]  /*70c0*/  LOP3.LUT R0, R5, R0, R6, 0xfe, !PT ;  /* 0x0000000005007212 */ /* 0x000fe400078efe06 */
.L_x_11040:
[----:B------:R-:W-:Y:S05]  /*70d0*/  BSYNC B0 ;  /* 0x0000000000007941 */ /* 0x000fea0003800000 */
.L_x_11039:
[----:B------:R-:W-:-:S04]  /*70e0*/  F2FP.BF16.PACK_AB R0, RZ, R0 ;  /* 0x00000000ff00723e */ /* 0x000fc800000010ff */
[----:B------:R-:W-:Y:S01]  /*70f0*/  PRMT R27, R0, 0x7610, R27 ;  /* 0x00007610001b7816 */ /* 0x000fe2000000001b */
[----:B------:R-:W-:Y:S05]  /*7100*/  BRA `(.L_x_11024) ;  /* 0x000004d000007947 */ /* 0x000fea0003800000 */
.L_x_11037:
        /* <DEDUP_REMOVED lines=21> */
.L_x_11046:
[----:B------:R-:W-:Y:S05]  /*7260*/  BSYNC B1 ;  /* 0x0000000000017941 */ /* 0x000fea0003800000 */
.L_x_11045:
[----:B------:R-:W-:Y:S01]  /*7270*/  LEA R5, R0, 0x37800000, 0x17 ;  /* 0x3780000000057811 */ /* 0x000fe200078eb8ff */
[----:B------:R-:W-:-:S05]  /*7280*/  IMAD.SHL.U32 R0, R3, 0x200000, RZ ;  /* 0x0020000003007824 */ /* 0x000fca00078e00ff */
[----:B------:R-:W-:Y:S02]  /*7290*/  LOP3.LUT R0, R5, R0, R6, 0xfe, !PT ;  /* 0x0000000005007212 */ /* 0x000fe400078efe06 */
.L_x_11044:
[----:B------:R-:W-:Y:S05]  /*72a0*/  BSYNC B0 ;  /* 0x0000000000007941 */ /* 0x000fea0003800000 */
.L_x_11043:
[----:B------:R-:W-:-:S04]  /*72b0*/  F2FP.BF16.PACK_AB R0, RZ, R0 ;  /* 0x00000000ff00723e */ /* 0x000fc800000010ff */
[----:B------:R-:W-:Y:S01]  /*72c0*/  PRMT R27, R0, 0x7610, R27 ;  /* 0x00007610001b7816 */ /* 0x000fe2000000001b */
[----:B------:R-:W-:Y:S05]  /*72d0*/  BRA `(.L_x_11024) ;  /* 0x0000030000007947 */ /* 0x000fea0003800000 */
.L_x_11036:
        /* <DEDUP_REMOVED lines=14> */
.L_x_11050:
[----:B------:R-:W-:Y:S05]  /*73c0*/  BSYNC B0 ;  /* 0x0000000000007941 */ /* 0x000fea0003800000 */
.L_x_11049:
[----:B------:R-:W-:-:S04]  /*73d0*/  F2FP.BF16.PACK_AB R0, RZ, R0 ;  /* 0x00000000ff00723e */ /* 0x000fc800000010ff */
[----:B------:R-:W-:Y:S01]  /*73e0*/  PRMT R27, R0, 0x7610, R27 ;  /* 0x00007610001b7816 */ /* 0x000fe2000000001b */
[----:B------:R-:W-:Y:S05]  /*73f0*/  BRA `(.L_x_11024) ;  /* 0x000001e000007947 */ /* 0x000fea0003800000 */
.L_x_11023:
        /* <DEDUP_REMOVED lines=21> */
.L_x_11048:
[----:B------:R-:W2:Y:S02]  /*7550*/  LDG.E.64 R4, [R4.64] ;  /* 0x0000002404047981 */ /* 0x000ea4000c1e1b00 */
[----:B--2---:R-:W0:Y:S02]  /*7560*/  I2F.U64 R0, R4 ;  /* 0x0000000400007312 */ /* 0x004e240000301000 */
[----:B0-----:R-:W-:-:S04]  /*7570*/  F2FP.BF16.PACK_AB R0, RZ, R0 ;  /* 0x00000000ff00723e */ /* 0x001fc800000010ff */
[----:B------:R-:W-:Y:S01]  /*7580*/  PRMT R27, R0, 0x7610, R27 ;  /* 0x00007610001b7816 */ /* 0x000fe2000000001b */
[----:B------:R-:W-:Y:S05]  /*7590*/  BRA `(.L_x_11024) ;  /* 0x0000004000007947 */ /* 0x000fea0003800000 */
.L_x_11047:
[----:B------:R-:W2:Y:S02]  /*75a0*/  LDG.E R4, [R4.64] ;  /* 0x0000002404047981 */ /* 0x000ea4000c1e1900 */
[----:B--2---:R-:W0:Y:S02]  /*75b0*/  I2F.U32 R0, R4 ;  /* 0x0000000400007306 */ /* 0x004e240000201000 */
[----:B0-----:R-:W-:-:S04]  /*75c0*/  F2FP.BF16.PACK_AB R0, RZ, R0 ;  /* 0x00000000ff00723e */ /* 0x001fc800000010ff */
[----:B------:R-:W-:Y:S02]  /*75d0*/  PRMT R27, R0, 0x7610, R27 ;  /* 0x00007610001b7816 */ /* 0x000fe4000000001b */
.L_x_11024:
        /* <DEDUP_REMOVED lines=18> */
.L_x_11054:
[----:B------:R-:W2:Y:S02]  /*7700*/  LDG.E.U8 R4, [R4.64] ;  /* 0x0000002404047981 */ /* 0x000ea4000c1e1100 */
[----:B--2---:R-:W0:Y:S02]  /*7710*/  I2F.U16 R0, R4 ;  /* 0x0000000400007306 */ /* 0x004e240000101000 */
[----:B0-----:R-:W-:Y:S01]  /*7720*/  F2FP.BF16.PACK_AB R0, RZ, R0 ;  /* 0x00000000ff00723e */ /* 0x001fe200000010ff */
[----:B------:R-:W-:Y:S05]  /*7730*/  BRA `(.L_x_11018) ;  /* 0x00000e2000007947 */ /* 0x000fea0003800000 */
.L_x_11053:
        /* <DEDUP_REMOVED lines=10> */
.L_x_11057:
[----:B------:R-:W2:Y:S02]  /*77e0*/  LDG.E R4, [R4.64] ;  /* 0x0000002404047981 */ /* 0x000ea4000c1e1900 */
[----:B--2---:R-:W0:Y:S02]  /*77f0*/  I2F R0, R4 ;  /* 0x0000000400007306 */ /* 0x004e240000201400 */
[----:B0-----:R-:W-:Y:S01]  /*7800*/  F2FP.BF16.PACK_AB R0, RZ, R0 ;  /* 0x00000000ff00723e */ /* 0x001fe200000010ff */
[----:B------:R-:W-:Y:S05]  /*7810*/  BRA `(.L_x_11018) ;  /* 0x00000d4000007947 */ /* 0x000fea0003800000 */
.L_x_11056:
[----:B------:R-:W2:Y:S02]  /*7820*/  LDG.E.U16 R4, [R4.64] ;  /* 0x0000002404047981 */ /* 0x000ea4000c1e1500 */
[----:B--2---:R-:W0:Y:S02]  /*7830*/  I2F.S16 R0, R4 ;  /* 0x0000000400007306 */ /* 0x004e240000101400 */
[----:B0-----:R-:W-:Y:S01]  /*7840*/  F2FP.BF16.PACK_AB R0, RZ, R0 ;  /* 0x00000000ff00723e */ /* 0x001fe200000010ff */
[----:B------:R-:W-:Y:S05]  /*7850*/  BRA `(.L_x_11018) ;  /* 0x00000d0000007947 */ /* 0x000fea0003800000 */
.L_x_11052:
        /* <DEDUP_REMOVED lines=9> */
.L_x_11059:
[----:B------:R-:W2:Y:S02]  /*78f0*/  LDG.E.U16 R0, [R4.64] ;  /* 0x0000002404007981 */ /* 0x000ea4000c1e1500 */
[----:B--2---:R-:W-:-:S05]  /*7900*/  HADD2.F32 R0, -RZ, R0.H0_H0 ;  /* 0x20000000ff007230 */ /* 0x004fca0000004100 */
[----:B------:R-:W-:Y:S01]  /*7910*/  F2FP.BF16.PACK_AB R0, RZ, R0 ;  /* 0x00000000ff00723e */ /* 0x000fe200000010ff */
[----:B------:R-:W-:Y:S05]  /*7920*/  BRA `(.L_x_11018) ;  /* 0x00000c3000007947 */ /* 0x000fea0003800000 */
.L_x_11058:
        /* <DEDUP_REMOVED lines=9> */
.L_x_11061:
[----:B------:R-:W2:Y:S02]  /*79c0*/  LDG.E.U16 R4, [R4.64] ;  /* 0x0000002404047981 */ /* 0x000ea4000c1e1500 */
[----:B--2---:R-:W-:-:S05]  /*79d0*/  HADD2.F32 R0, -RZ, R4.H0_H0 ;  /* 0x20000004ff007230 */ /* 0x004fca0000004100 */
[----:B------:R-:W-:Y:S01]  /*79e0*/  F2FP.BF16.PACK_AB R0, RZ, R0 ;  /* 0x00000000ff00723e */ /* 0x000fe200000010ff */
[----:B------:R-:W-:Y:S05]  /*79f0*/  BRA `(.L_x_11018) ;  /* 0x00000b6000007947 */ /* 0x000fea0003800000 */
.L_x_11060:
[----:B------:R-:W2:Y:S02]  /*7a00*/  LDG.E.64 R4, [R4.64] ;  /* 0x0000002404047981 */ /* 0x000ea4000c1e1b00 */
[----:B--2---:R-:W0:Y:S01]  /*7a10*/  F2F.F32.F64 R0, R4 ;  /* 0x0000000400007310 */ /* 0x004e220000301000 */
[----:B------:R-:W0:-:S14]  /*7a20*/  DSETP.GEU.AND P0, PT, |R4|, c[0x2][0x0], PT ;  /* 0x008000000400762a */ /* 0x000e1c0003f0e200 */
[----:B0-----:R-:W-:-:S05]  /*7a30*/  @!P0 FMUL R0, R0, 1.175494350822287508e-38 ;  /* 0x0080000000008820 */ /* 0x001fca0000400000 */
[----:B------:R-:W-:Y:S01]  /*7a40*/  F2FP.BF16.PACK_AB R0, RZ, R0 ;  /* 0x00000000ff00723e */ /* 0x000fe200000010ff */
[----:B------:R-:W-:Y:S05]  /*7a50*/  BRA `(.L_x_11018) ;  /* 0x00000b0000007947 */ /* 0x000fea0003800000 */
.L_x_11051:
        /* <DEDUP_REMOVED lines=13> */
.L_x_11064:
[----:B------:R-:W2:Y:S02]  /*7b30*/  LDG.E.64 R4, [R4.64] ;  /* 0x0000002404047981 */ /* 0x000ea4000c1e1b00 */
[----:B--2---:R-:W0:Y:S01]  /*7b40*/  F2F.F32.F64 R0, R4 ;  /* 0x0000000400007310 */ /* 0x004e220000301000 */
[----:B------:R-:W0:-:S14]  /*7b50*/  DSETP.GEU.AND P0, PT, |R4|, c[0x2][0x0], PT ;  /* 0x008000000400762a */ /* 0x000e1c0003f0e200 */
[----:B0-----:R-:W-:-:S05]  /*7b60*/  @!P0 FMUL R0, R0, 1.175494350822287508e-38 ;  /* 0x0080000000008820 */ /* 0x001fca0000400000 */
[----:B------:R-:W-:Y:S01]  /*7b70*/  F2FP.BF16.PACK_AB R0, RZ, R0 ;  /* 0x00000000ff00723e */ /* 0x000fe200000010ff */
[----:B------:R-:W-:Y:S05]  /*7b80*/  BRA `(.L_x_11018) ;  /* 0x000009d000007947 */ /* 0x000fea0003800000 */
.L_x_11063:
        /* <DEDUP_REMOVED lines=28> */
.L_x_11066:
        /* <DEDUP_REMOVED lines=14> */
.L_x_11065:
[----:B------:R0:W5:Y:S01]  /*7e30*/  LDG.E.U16 R0, [R4.64] ;  /* 0x0000002404007981 */ /* 0x000162000c1e1500 */
[----:B------:R-:W-:Y:S05]  /*7e40*/  BRA `(.L_x_11018) ;  /* 0x0000071000007947 */ /* 0x000fea0003800000 */
.L_x_11062:
        /* <DEDUP_REMOVED lines=12> */
.L_x_11069:
        /* <DEDUP_REMOVED lines=21> */
.L_x_11073:
[----:B------:R-:W-:Y:S05]  /*8060*/  BSYNC B1 ;  /* 0x0000000000017941 */ /* 0x000fea0003800000 */
.L_x_11072:
[----:B------:R-:W-:Y:S01]  /*8070*/  LEA R5, R0, 0x3b800000, 0x17 ;  /* 0x3b80000000057811 */ /* 0x000fe200078eb8ff */
[----:B------:R-:W-:-:S05]  /*8080*/  IMAD.SHL.U32 R0, R3, 0x100000, RZ ;  /* 0x0010000003007824 */ /* 0x000fca00078e00ff */
[----:B------:R-:W-:Y:S02]  /*8090*/  LOP3.LUT R0, R5, R0, R6, 0xfe, !PT ;  /* 0x0000000005007212 */ /* 0x000fe400078efe06 */
.L_x_11071:
[----:B------:R-:W-:Y:S05]  /*80a0*/  BSYNC B0 ;  /* 0x0000000000007941 */ /* 0x000fea0003800000 */
.L_x_11070:
[----:B------:R-:W-:Y:S01]  /*80b0*/  F2FP.BF16.PACK_AB R0, RZ, R0 ;  /* 0x00000000ff00723e */ /* 0x000fe200000010ff */
[----:B------:R-:W-:Y:S05]  /*80c0*/  BRA `(.L_x_11018) ;  /* 0x0000049000007947 */ /* 0x000fea0003800000 */
.L_x_11068:
        /* <DEDUP_REMOVED lines=21> */
.L_x_11077:
[----:B------:R-:W-:Y:S05]  /*8220*/  BSYNC B1 ;  /* 0x0000000000017941 */ /* 0x000fea0003800000 */
.L_x_11076:
[----:B------:R-:W-:Y:S01]  /*8230*/  LEA R5, R0, 0x37800000, 0x17 ;  /* 0x3780000000057811 */ /* 0x000fe200078eb8ff */
[----:B------:R-:W-:-:S05]  /*8240*/  IMAD.SHL.U32 R0, R3, 0x200000, RZ ;  /* 0x0020000003007824 */ /* 0x000fca00078e00ff */
[----:B------:R-:W-:Y:S02]  /*8250*/  LOP3.LUT R0, R5, R0, R6, 0xfe, !PT ;  /* 0x0000000005007212 */ /* 0x000fe400078efe06 */
.L_x_11075:
[----:B------:R-:W-:Y:S05]  /*8260*/  BSYNC B0 ;  /* 0x0000000000007941 */ /* 0x000fea0003800000 */
.L_x_11074:
[----:B------:R-:W-:Y:S01]  /*8270*/  F2FP.BF16.PACK_AB R0, RZ, R0 ;  /* 0x00000000ff00723e */ /* 0x000fe200000010ff */
[----:B------:R-:W-:Y:S05]  /*8280*/  BRA `(.L_x_11018) ;  /* 0x000002d000007947 */ /* 0x000fea0003800000 */
.L_x_11067:
        /* <DEDUP_REMOVED lines=14> */
.L_x_11081:
[----:B------:R-:W-:Y:S05]  /*8370*/  BSYNC B0 ;  /* 0x0000000000007941 */ /* 0x000fea0003800000 */
.L_x_11080:
[----:B------:R-:W-:Y:S01]  /*8380*/  F2FP.BF16.PACK_AB R0, RZ, R0 ;  /* 0x00000000ff00723e */ /* 0x000fe200000010ff */
[----:B------:R-:W-:Y:S05]  /*8390*/  BRA `(.L_x_11018) ;  /* 0x000001c000007947 */ /* 0x000fea0003800000 */
.L_x_11055:
        /* <DEDUP_REMOVED lines=21> */
.L_x_11079:
[----:B------:R-:W2:Y:S02]  /*84f0*/  LDG.E.64 R4, [R4.64] ;  /* 0x0000002404047981 */ /* 0x000ea4000c1e1b00 */
[----:B--2---:R-:W0:Y:S02]  /*8500*/  I2F.U64 R0, R4 ;  /* 0x0000000400007312 */ /* 0x004e240000301000 */
[----:B0-----:R-:W-:Y:S01]  /*8510*/  F2FP.BF16.PACK_AB R0, RZ, R0 ;  /* 0x00000000ff00723e */ /* 0x001fe200000010ff */
[----:B------:R-:W-:Y:S05]  /*8520*/  BRA `(.L_x_11018) ;  /* 0x0000003000007947 */ /* 0x000fea0003800000 */
.L_x_11078:
[----:B------:R-:W2:Y:S02]  /*8530*/  LDG.E R4, [R4.64] ;  /* 0x0000002404047981 */ /* 0x000ea4000c1e1900 */
[----:B--2---:R-:W0:Y:S02]  /*8540*/  I2F.U32 R0, R4 ;  /* 0x0000000400007306 */ /* 0x004e240000201000 */
[----:B0-----:R-:W-:-:S06]  /*8550*/  F2FP.BF16.PACK_AB R0, RZ, R0 ;  /* 0x00000000ff00723e */ /* 0x001fcc00000010ff */
.L_x_11018:
[----:B------:R-:W-:Y:S05]  /*8560*/  BSYNC B6 ;  /* 0x0000000000067941 */ /* 0x000fea0003800000 */
.L_x_11017:
        /* <DEDUP_REMOVED lines=13> */
[----:B------:R-:W-:-:S05]  /*8640*/  FADD.FTZ R3, -R25, 1 ;  /* 0x3f80000019037421 */ /* 0x000fca0000010100 */
[----:B------:R-:W-:-:S04]  /*8650*/  F2FP.BF16.PACK_AB R3, RZ, R3 ;  /* 0x00000003ff03723e */ /* 0x000fc800000010ff */
[----:B------:R-:W-:-:S05]  /*8660*/  PRMT R3, RZ, 0x5410, R3 ;  /* 0x00005410ff037816 */ /* 0x000fca0000000003 */
[----:B------:R-:W-:-:S05]  /*8670*/  FMUL.FTZ R3, R24, R3 ;  /* 0x0000000318037220 */ /* 0x000fca0000410000 */
[----:B------:R-:W-:-:S04]  /*8680*/  F2FP.BF16.PACK_AB R3, RZ, R3 ;  /* 0x00000003ff03723e */ /* 0x000fc800000010ff */
[----:B------:R-:W-:-:S05]  /*8690*/  PRMT R4, RZ, 0x5410, R3 ;  /* 0x00005410ff047816 */ /* 0x000fca0000000003 */
[----:B------:R-:W-:-:S05]  /*86a0*/  FMUL.FTZ R4, R25, R4 ;  /* 0x0000000419047220 */ /* 0x000fca0000410000 */
[----:B------:R-:W-:Y:S02]  /*86b0*/  F2FP.BF16.PACK_AB R4, RZ, R4 ;  /* 0x00000004ff04723e */ /* 0x000fe400000010ff */
.L_x_11083:
[----:B--2---:R-:W-:Y:S05]  /*86c0*/  BSYNC B0 ;  /* 0x0000000000007941 */ /* 0x004fea0003800000 */
.L_x_11082:
[----:B------:R-:W-:Y:S01]  /*86d0*/  BSSY B0, `(.L_x_11084) ;  /* 0x000000c000007945 */ /* 0x000fe20003800000 */
[----:B------:R-:W-:Y:S05]  /*86e0*/  @P0 BRA `(.L_x_11085) ;  /* 0x000000a000000947 */ /* 0x000fea0003800000 */
[----:B-----5:R-:W-:Y:S02]  /*86f0*/  PRMT R26, RZ, 0x5410, R26 ;  /* 0x00005410ff1a7816 */ /* 0x020fe4000000001a */
        /* <DEDUP_REMOVED lines=9> */
.L_x_11085:
[----:B------:R-:W-:Y:S05]  /*8790*/  BSYNC B0 ;  /* 0x0000000000007941 */ /* 0x000fea0003800000 */
.L_x_11084:
        /* <DEDUP_REMOVED lines=12> */
.L_x_11087:
[----:B------:R-:W-:Y:S05]  /*8860*/  BSYNC B0 ;  /* 0x0000000000007941 */ /* 0x000fea0003800000 */
.L_x_11086:
        /* <DEDUP_REMOVED lines=12> */
.L_x_11089:
[----:B------:R-:W-:Y:S05]  /*8930*/  BSYNC B0 ;  /* 0x0000000000007941 */ /* 0x000fea0003800000 */
.L_x_11088:
        /* <DEDUP_REMOVED lines=22> */
.L_x_11095:
[----:B------:R-:W-:Y:S01]  /*8aa0*/  PRMT R5, RZ, 0x5410, R4 ;  /* 0x00005410ff057816 */ /* 0x000fe20000000004 */
[----:B------:R-:W-:-:S05]  /*8ab0*/  IMAD.MOV.U32 R29, RZ, RZ, R19 ;  /* 0x000000ffff1d7224 */ /* 0x000fca00078e0013 */
[----:B------:R-:W0:Y:S02]  /*8ac0*/  F2I.S64.TRUNC R4, R5 ;  /* 0x0000000500047311 */ /* 0x000e24000020d900 */
[----:B0-----:R0:W-:Y:S01]  /*8ad0*/  STG.E.U8 [R2.64], R4 ;  /* 0x0000000402007986 */ /* 0x0011e2000c101124 */
[----:B------:R-:W-:Y:S05]  /*8ae0*/  BRA `(.L_x_11091) ;  /* 0x00000f8000007947 */ /* 0x000fea0003800000 */
.L_x_11094:
        /* <DEDUP_REMOVED lines=11> */
.L_x_11098:
[----:B------:R-:W-:Y:S01]  /*8ba0*/  PRMT R4, RZ, 0x5410, R4 ;  /* 0x00005410ff047816 */ /* 0x000fe20000000004 */
[----:B------:R-:W-:-:S03]  /*8bb0*/  IMAD.MOV.U32 R29, RZ, RZ, R19 ;  /* 0x000000ffff1d7224 */ /* 0x000fc600078e0013 */
[----:B------:R-:W0:Y:S02]  /*8bc0*/  F2I.FTZ.TRUNC.NTZ R5, R4 ;  /* 0x0000000400057305 */ /* 0x000e24000021f100 */
[----:B0-----:R0:W-:Y:S01]  /*8bd0*/  STG.E [R2.64], R5 ;  /* 0x0000000502007986 */ /* 0x0011e2000c101924 */
[----:B------:R-:W-:Y:S05]  /*8be0*/  BRA `(.L_x_11091) ;  /* 0x00000e8000007947 */ /* 0x000fea0003800000 */
.L_x_11097:
[----:B------:R-:W-:Y:S01]  /*8bf0*/  PRMT R4, RZ, 0x5410, R4 ;  /* 0x00005410ff047816 */ /* 0x000fe20000000004 */
[----:B------:R-:W-:-:S03]  /*8c00*/  IMAD.MOV.U32 R29, RZ, RZ, R19 ;  /* 0x000000ffff1d7224 */ /* 0x000fc600078e0013 */
[----:B------:R-:W0:Y:S02]  /*8c10*/  F2I.FTZ.TRUNC.NTZ R5, R4 ;  /* 0x0000000400057305 */ /* 0x000e24000021f100 */
[----:B0-----:R0:W-:Y:S01]  /*8c20*/  STG.E.U16 [R2.64], R5 ;  /* 0x0000000502007986 */ /* 0x0011e2000c101524 */
[----:B------:R-:W-:Y:S05]  /*8c30*/  BRA `(.L_x_11091) ;  /* 0x00000e3000007947 */ /* 0x000fea0003800000 */
.L_x_11093:
        /* <DEDUP_REMOVED lines=10> */
.L_x_11100:
[----:B------:R-:W-:Y:S01]  /*8ce0*/  PRMT R0, RZ, 0x5410, R4 ;  /* 0x00005410ff007816 */ /* 0x000fe20000000004 */
[----:B------:R-:W-:-:S03]  /*8cf0*/  IMAD.MOV.U32 R29, RZ, RZ, R19 ;  /* 0x000000ffff1d7224 */ /* 0x000fc600078e0013 */
[----:B------:R-:W-:-:S05]  /*8d00*/  F2FP.PACK_AB R0, RZ, R0 ;  /* 0x00000000ff00723e */ /* 0x000fca00000000ff */
[----:B------:R0:W-:Y:S01]  /*8d10*/  STG.E.U16 [R2.64], R0 ;  /* 0x0000000002007986 */ /* 0x0001e2000c101524 */
[----:B------:R-:W-:Y:S05]  /*8d20*/  BRA `(.L_x_11091) ;  /* 0x00000d4000007947 */ /* 0x000fea0003800000 */
.L_x_11099:
        /* <DEDUP_REMOVED lines=11> */
.L_x_11102:
[----:B------:R-:W-:Y:S01]  /*8de0*/  PRMT R4, RZ, 0x5410, R4 ;  /* 0x00005410ff047816 */ /* 0x000fe20000000004 */
[----:B------:R-:W-:-:S03]  /*8df0*/  IMAD.MOV.U32 R29, RZ, RZ, R19 ;  /* 0x000000ffff1d7224 */ /* 0x000fc600078e0013 */
[----:B------:R-:W-:-:S04]  /*8e00*/  F2FP.PACK_AB R5, RZ, R4 ;  /* 0x00000004ff05723e */ /* 0x000fc800000000ff */
[----:B------:R-:W-:-:S05]  /*8e10*/  PRMT R5, R5, 0x5410, RZ ;  /* 0x0000541005057816 */ /* 0x000fca00000000ff */
[----:B------:R0:W-:Y:S01]  /*8e20*/  STG.E [R2.64], R5 ;  /* 0x0000000502007986 */ /* 0x0001e2000c101924 */
[----:B------:R-:W-:Y:S05]  /*8e30*/  BRA `(.L_x_11091) ;  /* 0x00000c3000007947 */ /* 0x000fea0003800000 */
.L_x_11101:
[----:B------:R-:W-:Y:S01]  /*8e40*/  PRMT R4, RZ, 0x5410, R4 ;  /* 0x00005410ff047816 */ /* 0x000fe20000000004 */
[----:B------:R-:W-:-:S04]  /*8e50*/  IMAD.MOV.U32 R29, RZ, RZ, R19 ;  /* 0x000000ffff1d7224 */ /* 0x000fc800078e0013 */
[----:B------:R-:W-:-:S06]  /*8e60*/  FMUL.FTZ R4, R4, 1 ;  /* 0x3f80000004047820 */ /* 0x000fcc0000410000 */
[----:B------:R-:W0:Y:S02]  /*8e70*/  F2F.F64.F32 R4, R4 ;  /* 0x0000000400047310 */ /* 0x000e240000201800 */
[----:B0-----:R0:W-:Y:S01]  /*8e80*/  STG.E.64 [R2.64], R4 ;  /* 0x0000000402007986 */ /* 0x0011e2000c101b24 */
[----:B------:R-:W-:Y:S05]  /*8e90*/  BRA `(.L_x_11091) ;  /* 0x00000bd000007947 */ /* 0x000fea0003800000 */
.L_x_11092:
        /* <DEDUP_REMOVED lines=14> */
.L_x_11105:
[----:B------:R-:W-:Y:S01]  /*8f80*/  PRMT R4, RZ, 0x5410, R4 ;  /* 0x00005410ff047816 */ /* 0x000fe20000000004 */
[----:B------:R-:W-:Y:S01]  /*8f90*/  CS2R R6, SRZ ;  /* 0x0000000000067805 */ /* 0x000fe2000001ff00 */
[----:B------:R-:W-:-:S03]  /*8fa0*/  IMAD.MOV.U32 R29, RZ, RZ, R19 ;  /* 0x000000ffff1d7224 */ /* 0x000fc600078e0013 */
[----:B------:R-:W-:-:S06]  /*8fb0*/  FMUL.FTZ R4, R4, 1 ;  /* 0x3f80000004047820 */ /* 0x000fcc0000410000 */
[----:B------:R-:W0:Y:S02]  /*8fc0*/  F2F.F64.F32 R4, R4 ;  /* 0x0000000400047310 */ /* 0x000e240000201800 */
[----:B0-----:R0:W-:Y:S01]  /*8fd0*/  STG.E.128 [R2.64], R4 ;  /* 0x0000000402007986 */ /* 0x0011e2000c101d24 */
[----:B------:R-:W-:Y:S05]  /*8fe0*/  BRA `(.L_x_11091) ;  /* 0x00000a8000007947 */ /* 0x000fea0003800000 */
.L_x_11104:
        /* <DEDUP_REMOVED lines=21> */
.L_x_11109:
[----:B------:R-:W-:Y:S05]  /*9140*/  BSYNC B0 ;  /* 0x0000000000007941 */ /* 0x000fea0003800000 */
.L_x_11108:
[----:B------:R-:W-:Y:S01]  /*9150*/  LOP3.LUT R5, R0, R5, RZ, 0xfc, !PT ;  /* 0x0000000500057212 */ /* 0x000fe200078efcff */
[----:B------:R-:W-:-:S04]  /*9160*/  IMAD.MOV.U32 R29, RZ, RZ, R19 ;  /* 0x000000ffff1d7224 */ /* 0x000fc800078e0013 */
[----:B------:R0:W-:Y:S01]  /*9170*/  STG.E.U8 [R2.64], R5 ;  /* 0x0000000502007986 */ /* 0x0001e2000c101124 */
[----:B------:R-:W-:Y:S05]  /*9180*/  BRA `(.L_x_11091) ;  /* 0x000008e000007947 */ /* 0x000fea0003800000 */
.L_x_11107:
        /* <DEDUP_REMOVED lines=13> */
.L_x_11111:
[----:B------:R-:W-:Y:S01]  /*9260*/  IMAD.MOV.U32 R0, RZ, RZ, 0x7f ;  /* 0x0000007fff007424 */ /* 0x000fe200078e00ff */
[----:B------:R-:W-:-:S04]  /*9270*/  ISETP.GT.U32.AND P0, PT, R4, 0x7f800000, PT ;  /* 0x7f8000000400780c */ /* 0x000fc80003f04070 */
[----:B------:R-:W-:-:S04]  /*9280*/  SEL R0, R0, 0x7c, P0 ;  /* 0x0000007c00007807 */ /* 0x000fc80000000000 */
.L_x_11112:
[----:B------:R-:W-:Y:S05]  /*9290*/  BSYNC B0 ;  /* 0x0000000000007941 */ /* 0x000fea0003800000 */
.L_x_11110:
[----:B------:R-:W-:Y:S01]  /*92a0*/  LOP3.LUT R4, R5, 0x80000000, RZ, 0xc0, !PT ;  /* 0x8000000005047812 */ /* 0x000fe200078ec0ff */
[----:B------:R-:W-:-:S03]  /*92b0*/  IMAD.MOV.U32 R29, RZ, RZ, R19 ;  /* 0x000000ffff1d7224 */ /* 0x000fc600078e0013 */
[----:B------:R-:W-:-:S04]  /*92c0*/  SHF.R.U32.HI R5, RZ, 0x18, R4 ;  /* 0x00000018ff057819 */ /* 0x000fc80000011604 */
[----:B------:R-:W-:-:S05]  /*92d0*/  LOP3.LUT R5, R0, R5, RZ, 0xfc, !PT ;  /* 0x0000000500057212 */ /* 0x000fca00078efcff */
[----:B------:R0:W-:Y:S01]  /*92e0*/  STG.E.U8 [R2.64], R5 ;  /* 0x0000000502007986 */ /* 0x0001e2000c101124 */
[----:B------:R-:W-:Y:S05]  /*92f0*/  BRA `(.L_x_11091) ;  /* 0x0000077000007947 */ /* 0x000fea0003800000 */
.L_x_11106:
[----:B------:R0:W-:Y:S01]  /*9300*/  STG.E.U16 [R2.64], R4 ;  /* 0x0000000402007986 */ /* 0x0001e2000c101524 */
[----:B------:R-:W-:Y:S01]  /*9310*/  IMAD.MOV.U32 R29, RZ, RZ, R19 ;  /* 0x000000ffff1d7224 */ /* 0x000fe200078e0013 */
[----:B------:R-:W-:Y:S05]  /*9320*/  BRA `(.L_x_11091) ;  /* 0x0000074000007947 */ /* 0x000fea0003800000 */
.L_x_11103:
        /* <DEDUP_REMOVED lines=13> */
.L_x_11115:
        /* <DEDUP_REMOVED lines=17> */
.L_x_11118:
[----:B------:R-:W-:-:S04]  /*9510*/  LOP3.LUT R0, R7, 0x80000000, RZ, 0xc0, !PT ;  /* 0x8000000007007812 */ /* 0x000fc800078ec0ff */
[----:B------:R-:W-:-:S04]  /*9520*/  SHF.R.U32.HI R5, RZ, 0x18, R0 ;  /* 0x00000018ff057819 */ /* 0x000fc80000011600 */
[----:B------:R-:W-:-:S04]  /*9530*/  LOP3.LUT R4, R4, R5, RZ, 0xfc, !PT ;  /* 0x0000000504047212 */ /* 0x000fc800078efcff */
[----:B------:R-:W-:Y:S02]  /*9540*/  PRMT R0, R4, 0x7610, R0 ;  /* 0x0000761004007816 */ /* 0x000fe40000000000 */
.L_x_11117:
[----:B------:R-:W-:Y:S05]  /*9550*/  BSYNC B0 ;  /* 0x0000000000007941 */ /* 0x000fea0003800000 */
.L_x_11116:
[----:B------:R0:W-:Y:S01]  /*9560*/  STG.E.U8 [R2.64], R0 ;  /* 0x0000000002007986 */ /* 0x0001e2000c101124 */
[----:B------:R-:W-:Y:S01]  /*9570*/  IMAD.MOV.U32 R29, RZ, RZ, R19 ;  /* 0x000000ffff1d7224 */ /* 0x000fe200078e0013 */
[----:B------:R-:W-:Y:S05]  /*9580*/  BRA `(.L_x_11091) ;  /* 0x000004e000007947 */ /* 0x000fea0003800000 */
.L_x_11114:
        /* <DEDUP_REMOVED lines=17> */
.L_x_11121:
[----:B------:R-:W-:-:S04]  /*96a0*/  LOP3.LUT R0, R7, 0x80000000, RZ, 0xc0, !PT ;  /* 0x8000000007007812 */ /* 0x000fc800078ec0ff */
[----:B------:R-:W-:-:S04]  /*96b0*/  SHF.R.U32.HI R5, RZ, 0x18, R0 ;  /* 0x00000018ff057819 */ /* 0x000fc80000011600 */
[----:B------:R-:W-:-:S04]  /*96c0*/  LOP3.LUT R4, R4, R5, RZ, 0xfc, !PT ;  /* 0x0000000504047212 */ /* 0x000fc800078efcff */
[----:B------:R-:W-:Y:S02]  /*96d0*/  PRMT R0, R4, 0x7610, R0 ;  /* 0x0000761004007816 */ /* 0x000fe40000000000 */
.L_x_11120:
[----:B------:R-:W-:Y:S05]  /*96e0*/  BSYNC B0 ;  /* 0x0000000000007941 */ /* 0x000fea0003800000 */
.L_x_11119:
[----:B------:R0:W-:Y:S01]  /*96f0*/  STG.E.U8 [R2.64], R0 ;  /* 0x0000000002007986 */ /* 0x0001e2000c101124 */
[----:B------:R-:W-:Y:S01]  /*9700*/  IMAD.MOV.U32 R29, RZ, RZ, R19 ;  /* 0x000000ffff1d7224 */ /* 0x000fe200078e0013 */
[----:B------:R-:W-:Y:S05]  /*9710*/  BRA `(.L_x_11091) ;  /* 0x0000035000007947 */ /* 0x000fea0003800000 */
.L_x_11113:
        /* <DEDUP_REMOVED lines=23> */
.L_x_11096:
        /* <DEDUP_REMOVED lines=21> */
.L_x_11123:
[----:B------:R-:W-:Y:S01]  /*99e0*/  PRMT R4, RZ, 0x5410, R4 ;  /* 0x00005410ff047816 */ /* 0x000fe20000000004 */
[----:B------:R-:W-:-:S05]  /*99f0*/  IMAD.MOV.U32 R29, RZ, RZ, R19 ;  /* 0x000000ffff1d7224 */ /* 0x000fca00078e0013 */
[----:B------:R-:W0:Y:S02]  /*9a00*/  F2I.U64.TRUNC R4, R4 ;  /* 0x0000000400047311 */ /* 0x000e24000020d800 */
[----:B0-----:R0:W-:Y:S01]  /*9a10*/  STG.E.64 [R2.64], R4 ;  /* 0x0000000402007986 */ /* 0x0011e2000c101b24 */
[----:B------:R-:W-:Y:S05]  /*9a20*/  BRA `(.L_x_11091) ;  /* 0x0000004000007947 */ /* 0x000fea0003800000 */
.L_x_11122:
[----:B------:R-:W-:Y:S01]  /*9a30*/  PRMT R4, RZ, 0x5410, R4 ;  /* 0x00005410ff047816 */ /* 0x000fe20000000004 */
[----:B------:R-:W-:-:S03]  /*9a40*/  IMAD.MOV.U32 R29, RZ, RZ, R19 ;  /* 0x000000ffff1d7224 */ /* 0x000fc600078e0013 */
[----:B------:R-:W0:Y:S02]  /*9a50*/  F2I.FTZ.U32.TRUNC.NTZ R5, R4 ;  /* 0x0000000400057305 */ /* 0x000e24000021f000 */
[----:B0-----:R0:W-:Y:S02]  /*9a60*/  STG.E [R2.64], R5 ;  /* 0x0000000502007986 */ /* 0x0011e4000c101924 */
.L_x_11091:
[----:B------:R-:W-:Y:S05]  /*9a70*/  BSYNC B6 ;  /* 0x0000000000067941 */ /* 0x000fea0003800000 */
.L_x_11090:
        /* <DEDUP_REMOVED lines=23> */
.L_x_11129:
[----:B------:R-:W-:-:S06]  /*9bf0*/  PRMT R5, RZ, 0x5410, R24 ;  /* 0x00005410ff057816 */ /* 0x000fcc0000000018 */
[----:B------:R-:W0:Y:S02]  /*9c00*/  F2I.S64.TRUNC R4, R5 ;  /* 0x0000000500047311 */ /* 0x000e24000020d900 */
[----:B0-----:R0:W-:Y:S01]  /*9c10*/  STG.E.U8 [R2.64], R4 ;  /* 0x0000000402007986 */ /* 0x0011e2000c101124 */
[----:B------:R-:W-:Y:S05]  /*9c20*/  BRA `(.L_x_11131) ;  /* 0x00000e4000007947 */ /* 0x000fea0003800000 */
.L_x_11128:
        /* <DEDUP_REMOVED lines=10> */
.L_x_11133:
[----:B------:R-:W-:-:S04]  /*9cd0*/  PRMT R24, RZ, 0x5410, R24 ;  /* 0x00005410ff187816 */ /* 0x000fc80000000018 */
[----:B------:R-:W0:Y:S02]  /*9ce0*/  F2I.FTZ.TRUNC.NTZ R5, R24 ;  /* 0x0000001800057305 */ /* 0x000e24000021f100 */
[----:B0-----:R0:W-:Y:S01]  /*9cf0*/  STG.E [R2.64], R5 ;  /* 0x0000000502007986 */ /* 0x0011e2000c101924 */
[----:B------:R-:W-:Y:S05]  /*9d00*/  BRA `(.L_x_11131) ;  /* 0x00000d6000007947 */ /* 0x000fea0003800000 */
.L_x_11132:
[----:B------:R-:W-:-:S04]  /*9d10*/  PRMT R24, RZ, 0x5410, R24 ;  /* 0x00005410ff187816 */ /* 0x000fc80000000018 */
[----:B------:R-:W0:Y:S02]  /*9d20*/  F2I.FTZ.TRUNC.NTZ R5, R24 ;  /* 0x0000001800057305 */ /* 0x000e24000021f100 */
[----:B0-----:R0:W-:Y:S01]  /*9d30*/  STG.E.U16 [R2.64], R5 ;  /* 0x0000000502007986 */ /* 0x0011e2000c101524 */
[----:B------:R-:W-:Y:S05]  /*9d40*/  BRA `(.L_x_11131) ;  /* 0x00000d2000007947 */ /* 0x000fea0003800000 */
.L_x_11127:
        /* <DEDUP_REMOVED lines=9> */
.L_x_11135:
[----:B------:R-:W-:-:S04]  /*9de0*/  PRMT R0, RZ, 0x5410, R24 ;  /* 0x00005410ff007816 */ /* 0x000fc80000000018 */
[----:B------:R-:W-:-:S05]  /*9df0*/  F2FP.PACK_AB R0, RZ, R0 ;  /* 0x00000000ff00723e */ /* 0x000fca00000000ff */
[----:B------:R0:W-:Y:S01]  /*9e00*/  STG.E.U16 [R2.64], R0 ;  /* 0x0000000002007986 */ /* 0x0001e2000c101524 */
[----:B------:R-:W-:Y:S05]  /*9e10*/  BRA `(.L_x_11131) ;  /* 0x00000c5000007947 */ /* 0x000fea0003800000 */
.L_x_11134:
        /* <DEDUP_REMOVED lines=10> */
.L_x_11137:
[----:B------:R-:W-:-:S04]  /*9ec0*/  PRMT R24, RZ, 0x5410, R24 ;  /* 0x00005410ff187816 */ /* 0x000fc80000000018 */
[----:B------:R-:W-:-:S04]  /*9ed0*/  F2FP.PACK_AB R5, RZ, R24 ;  /* 0x00000018ff05723e */ /* 0x000fc800000000ff */
[----:B------:R-:W-:-:S05]  /*9ee0*/  PRMT R5, R5, 0x5410, RZ ;  /* 0x0000541005057816 */ /* 0x000fca00000000ff */
[----:B------:R0:W-:Y:S01]  /*9ef0*/  STG.E [R2.64], R5 ;  /* 0x0000000502007986 */ /* 0x0001e2000c101924 */
[----:B------:R-:W-:Y:S05]  /*9f00*/  BRA `(.L_x_11131) ;  /* 0x00000b6000007947 */ /* 0x000fea0003800000 */
.L_x_11136:
[----:B------:R-:W-:-:S05]  /*9f10*/  PRMT R4, RZ, 0x5410, R24 ;  /* 0x00005410ff047816 */ /* 0x000fca0000000018 */
[----:B------:R-:W-:-:S06]  /*9f20*/  FMUL.FTZ R4, R4, 1 ;  /* 0x3f80000004047820 */ /* 0x000fcc0000410000 */
[----:B------:R-:W0:Y:S02]  /*9f30*/  F2F.F64.F32 R4, R4 ;  /* 0x0000000400047310 */ /* 0x000e240000201800 */
[----:B0-----:R0:W-:Y:S01]  /*9f40*/  STG.E.64 [R2.64], R4 ;  /* 0x0000000402007986 */ /* 0x0011e2000c101b24 */
[----:B------:R-:W-:Y:S05]  /*9f50*/  BRA `(.L_x_11131) ;  /* 0x00000b1000007947 */ /* 0x000fea0003800000 */
.L_x_11126:
        /* <DEDUP_REMOVED lines=13> */
.L_x_11140:
[----:B------:R-:W-:Y:S01]  /*a030*/  PRMT R24, RZ, 0x5410, R24 ;  /* 0x00005410ff187816 */ /* 0x000fe20000000018 */
[----:B------:R-:W-:-:S04]  /*a040*/  CS2R R6, SRZ ;  /* 0x0000000000067805 */ /* 0x000fc8000001ff00 */
[----:B------:R-:W-:-:S06]  /*a050*/  FMUL.FTZ R4, R24, 1 ;  /* 0x3f80000018047820 */ /* 0x000fcc0000410000 */
[----:B------:R-:W0:Y:S02]  /*a060*/  F2F.F64.F32 R4, R4 ;  /* 0x0000000400047310 */ /* 0x000e240000201800 */
[----:B0-----:R0:W-:Y:S01]  /*a070*/  STG.E.128 [R2.64], R4 ;  /* 0x0000000402007986 */ /* 0x0011e2000c101d24 */
[----:B------:R-:W-:Y:S05]  /*a080*/  BRA `(.L_x_11131) ;  /* 0x000009e000007947 */ /* 0x000fea0003800000 */
.L_x_11139:
        /* <DEDUP_REMOVED lines=21> */
.L_x_11144:
[----:B------:R-:W-:Y:S05]  /*a1e0*/  BSYNC B0 ;  /* 0x0000000000007941 */ /* 0x000fea0003800000 */
.L_x_11143:
[----:B------:R-:W-:-:S05]  /*a1f0*/  LOP3.LUT R5, R0, R5, RZ, 0xfc, !PT ;  /* 0x0000000500057212 */ /* 0x000fca00078efcff */
[----:B------:R0:W-:Y:S01]  /*a200*/  STG.E.U8 [R2.64], R5 ;  /* 0x0000000502007986 */ /* 0x0001e2000c101124 */
[----:B------:R-:W-:Y:S05]  /*a210*/  BRA `(.L_x_11131) ;  /* 0x0000085000007947 */ /* 0x000fea0003800000 */
.L_x_11142:
        /* <DEDUP_REMOVED lines=13> */
.L_x_11146:
[----:B------:R-:W-:Y:S01]  /*a2f0*/  IMAD.MOV.U32 R0, RZ, RZ, 0x7f ;  /* 0x0000007fff007424 */ /* 0x000fe200078e00ff */
[----:B------:R-:W-:-:S04]  /*a300*/  ISETP.GT.U32.AND P0, PT, R4, 0x7f800000, PT ;  /* 0x7f8000000400780c */ /* 0x000fc80003f04070 */
[----:B------:R-:W-:-:S04]  /*a310*/  SEL R0, R0, 0x7c, P0 ;  /* 0x0000007c00007807 */ /* 0x000fc80000000000 */
.L_x_11147:
[----:B------:R-:W-:Y:S05]  /*a320*/  BSYNC B0 ;  /* 0x0000000000007941 */ /* 0x000fea0003800000 */
.L_x_11145:
[----:B------:R-:W-:-:S04]  /*a330*/  LOP3.LUT R4, R5, 0x80000000, RZ, 0xc0, !PT ;  /* 0x8000000005047812 */ /* 0x000fc800078ec0ff */
[----:B------:R-:W-:-:S04]  /*a340*/  SHF.R.U32.HI R5, RZ, 0x18, R4 ;  /* 0x00000018ff057819 */ /* 0x000fc80000011604 */
[----:B------:R-:W-:-:S05]  /*a350*/  LOP3.LUT R5, R0, R5, RZ, 0xfc, !PT ;  /* 0x0000000500057212 */ /* 0x000fca00078efcff */
[----:B------:R0:W-:Y:S01]  /*a360*/  STG.E.U8 [R2.64], R5 ;  /* 0x0000000502007986 */ /* 0x0001e2000c101124 */
[----:B------:R-:W-:Y:S05]  /*a370*/  BRA `(.L_x_11131) ;  /* 0x000006f000007947 */ /* 0x000fea0003800000 */
.L_x_11141:
[----:B------:R0:W-:Y:S01]  /*a380*/  STG.E.U16 [R2.64], R24 ;  /* 0x0000001802007986 */ /* 0x0001e2000c101524 */
[----:B------:R-:W-:Y:S05]  /*a390*/  BRA `(.L_x_11131) ;  /* 0x000006d000007947 */ /* 0x000fea0003800000 */
.L_x_11138:
        /* <DEDUP_REMOVED lines=12> */
.L_x_11150:
        /* <DEDUP_REMOVED lines=17> */
.L_x_11153:
[----:B------:R-:W-:-:S04]  /*a570*/  LOP3.LUT R0, R7, 0x80000000, RZ, 0xc0, !PT ;  /* 0x8000000007007812 */ /* 0x000fc800078ec0ff */
[----:B------:R-:W-:-:S04]  /*a580*/  SHF.R.U32.HI R5, RZ, 0x18, R0 ;  /* 0x00000018ff057819 */ /* 0x000fc80000011600 */
[----:B------:R-:W-:-:S04]  /*a590*/  LOP3.LUT R4, R4, R5, RZ, 0xfc, !PT ;  /* 0x0000000504047212 */ /* 0x000fc800078efcff */
[----:B------:R-:W-:Y:S02]  /*a5a0*/  PRMT R0, R4, 0x7610, R0 ;  /* 0x0000761004007816 */ /* 0x000fe40000000000 */
.L_x_11152:
[----:B------:R-:W-:Y:S05]  /*a5b0*/  BSYNC B0 ;  /* 0x0000000000007941 */ /* 0x000fea0003800000 */
.L_x_11151:
[----:B------:R0:W-:Y:S01]  /*a5c0*/  STG.E.U8 [R2.64], R0 ;  /* 0x0000000002007986 */ /* 0x0001e2000c101124 */
[----:B------:R-:W-:Y:S05]  /*a5d0*/  BRA `(.L_x_11131) ;  /* 0x0000049000007947 */ /* 0x000fea0003800000 */
.L_x_11149:
        /* <DEDUP_REMOVED lines=17> */
.L_x_11156:
[----:B------:R-:W-:-:S04]  /*a6f0*/  LOP3.LUT R0, R7, 0x80000000, RZ, 0xc0, !PT ;  /* 0x8000000007007812 */ /* 0x000fc800078ec0ff */
[----:B------:R-:W-:-:S04]  /*a700*/  SHF.R.U32.HI R5, RZ, 0x18, R0 ;  /* 0x00000018ff057819 */ /* 0x000fc80000011600 */
[----:B------:R-:W-:-:S04]  /*a710*/  LOP3.LUT R4, R4, R5, RZ, 0xfc, !PT ;  /* 0x0000000504047212 */ /* 0x000fc800078efcff */
[----:B------:R-:W-:Y:S02]  /*a720*/  PRMT R0, R4, 0x7610, R0 ;  /* 0x0000761004007816 */ /* 0x000fe40000000000 */
.L_x_11155:
[----:B------:R-:W-:Y:S05]  /*a730*/  BSYNC B0 ;  /* 0x0000000000007941 */ /* 0x000fea0003800000 */
.L_x_11154:
[----:B------:R0:W-:Y:S01]  /*a740*/  STG.E.U8 [R2.64], R0 ;  /* 0x0000000002007986 */ /* 0x0001e2000c101124 */
[----:B------:R-:W-:Y:S05]  /*a750*/  BRA `(.L_x_11131) ;  /* 0x0000031000007947 */ /* 0x000fea0003800000 */
.L_x_11148:
        /* <DEDUP_REMOVED lines=22> */
.L_x_11130:
        /* <DEDUP_REMOVED lines=20> */
.L_x_11158:
[----:B------:R-:W-:-:S06]  /*aa00*/  PRMT R4, RZ, 0x5410, R24 ;  /* 0x00005410ff047816 */ /* 0x000fcc0000000018 */
[----:B------:R-:W0:Y:S02]  /*aa10*/  F2I.U64.TRUNC R4, R4 ;  /* 0x0000000400047311 */ /* 0x000e24000020d800 */
[----:B0-----:R0:W-:Y:S01]  /*aa20*/  STG.E.64 [R2.64], R4 ;  /* 0x0000000402007986 */ /* 0x0011e2000c101b24 */
[----:B------:R-:W-:Y:S05]  /*aa30*/  BRA `(.L_x_11131) ;  /* 0x0000003000007947 */ /* 0x000fea0003800000 */
.L_x_11157:
[----:B------:R-:W-:-:S04]  /*aa40*/  PRMT R24, RZ, 0x5410, R24 ;  /* 0x00005410ff187816 */ /* 0x000fc80000000018 */
[----:B------:R-:W0:Y:S02]  /*aa50*/  F2I.FTZ.U32.TRUNC.NTZ R5, R24 ;  /* 0x0000001800057305 */ /* 0x000e24000021f000 */
[----:B0-----:R0:W-:Y:S02]  /*aa60*/  STG.E [R2.64], R5 ;  /* 0x0000000502007986 */ /* 0x0011e4000c101924 */
.L_x_11131:
        /* <DEDUP_REMOVED lines=23> */
.L_x_11162:
[----:B------:R-:W-:-:S06]  /*abe0*/  PRMT R5, RZ, 0x5410, R18 ;  /* 0x00005410ff057816 */ /* 0x000fcc0000000012 */
[----:B------:R-:W0:Y:S02]  /*abf0*/  F2I.S64.TRUNC R4, R5 ;  /* 0x0000000500047311 */ /* 0x000e24000020d900 */
[----:B0-----:R0:W-:Y:S01]  /*ac00*/  STG.E.U8 [R2.64], R4 ;  /* 0x0000000402007986 */ /* 0x0011e2000c101124 */
[----:B------:R-:W-:Y:S05]  /*ac10*/  BRA `(.L_x_11164) ;  /* 0x00000e4000007947 */ /* 0x000fea0003800000 */
.L_x_11161:
        /* <DEDUP_REMOVED lines=10> */
.L_x_11166:
[----:B------:R-:W-:-:S04]  /*acc0*/  PRMT R18, RZ, 0x5410, R18 ;  /* 0x00005410ff127816 */ /* 0x000fc80000000012 */
[----:B------:R-:W0:Y:S02]  /*acd0*/  F2I.FTZ.TRUNC.NTZ R5, R18 ;  /* 0x0000001200057305 */ /* 0x000e24000021f100 */
[----:B0-----:R0:W-:Y:S01]  /*ace0*/  STG.E [R2.64], R5 ;  /* 0x0000000502007986 */ /* 0x0011e2000c101924 */
[----:B------:R-:W-:Y:S05]  /*acf0*/  BRA `(.L_x_11164) ;  /* 0x00000d6000007947 */ /* 0x000fea0003800000 */
.L_x_11165:
[----:B------:R-:W-:-:S04]  /*ad00*/  PRMT R18, RZ, 0x5410, R18 ;  /* 0x00005410ff127816 */ /* 0x000fc80000000012 */
[----:B------:R-:W0:Y:S02]  /*ad10*/  F2I.FTZ.TRUNC.NTZ R5, R18 ;  /* 0x0000001200057305 */ /* 0x000e24000021f100 */
[----:B0-----:R0:W-:Y:S01]  /*ad20*/  STG.E.U16 [R2.64], R5 ;  /* 0x0000000502007986 */ /* 0x0011e2000c101524 */
[----:B------:R-:W-:Y:S05]  /*ad30*/  BRA `(.L_x_11164) ;  /* 0x00000d2000007947 */ /* 0x000fea0003800000 */
.L_x_11160:
        /* <DEDUP_REMOVED lines=9> */
.L_x_11168:
[----:B------:R-:W-:-:S04]  /*add0*/  PRMT R0, RZ, 0x5410, R18 ;  /* 0x00005410ff007816 */ /* 0x000fc80000000012 */
[----:B------:R-:W-:-:S05]  /*ade0*/  F2FP.PACK_AB R0, RZ, R0 ;  /* 0x00000000ff00723e */ /* 0x000fca00000000ff */
[----:B------:R0:W-:Y:S01]  /*adf0*/  STG.E.U16 [R2.64], R0 ;  /* 0x0000000002007986 */ /* 0x0001e2000c101524 */
[----:B------:R-:W-:Y:S05]  /*ae00*/  BRA `(.L_x_11164) ;  /* 0x00000c5000007947 */ /* 0x000fea0003800000 */
.L_x_11167:
        /* <DEDUP_REMOVED lines=10> */
.L_x_11170:
[----:B------:R-:W-:-:S04]  /*aeb0*/  PRMT R18, RZ, 0x5410, R18 ;  /* 0x00005410ff127816 */ /* 0x000fc80000000012 */
[----:B------:R-:W-:-:S04]  /*aec0*/  F2FP.PACK_AB R5, RZ, R18 ;  /* 0x00000012ff05723e */ /* 0x000fc800000000ff */
[----:B------:R-:W-:-:S05]  /*aed0*/  PRMT R5, R5, 0x5410, RZ ;  /* 0x0000541005057816 */ /* 0x000fca00000000ff */
[----:B------:R0:W-:Y:S01]  /*aee0*/  STG.E [R2.64], R5 ;  /* 0x0000000502007986 */ /* 0x0001e2000c101924 */
[----:B------:R-:W-:Y:S05]  /*aef0*/  BRA `(.L_x_11164) ;  /* 0x00000b6000007947 */ /* 0x000fea0003800000 */
.L_x_11169:
[----:B------:R-:W-:-:S05]  /*af00*/  PRMT R4, RZ, 0x5410, R18 ;  /* 0x00005410ff047816 */ /* 0x000fca0000000012 */
[----:B------:R-:W-:-:S06]  /*af10*/  FMUL.FTZ R4, R4, 1 ;  /* 0x3f80000004047820 */ /* 0x000fcc0000410000 */
[----:B------:R-:W0:Y:S02]  /*af20*/  F2F.F64.F32 R4, R4 ;  /* 0x0000000400047310 */ /* 0x000e240000201800 */
[----:B0-----:R0:W-:Y:S01]  /*af30*/  STG.E.64 [R2.64], R4 ;  /* 0x0000000402007986 */ /* 0x0011e2000c101b24 */
[----:B------:R-:W-:Y:S05]  /*af40*/  BRA `(.L_x_11164) ;  /* 0x00000b1000007947 */ /* 0x000fea0003800000 */
.L_x_11159:
        /* <DEDUP_REMOVED lines=13> */
.L_x_11173:
[----:B------:R-:W-:Y:S01]  /*b020*/  PRMT R18, RZ, 0x5410, R18 ;  /* 0x00005410ff127816 */ /* 0x000fe20000000012 */
[----:B------:R-:W-:-:S04]  /*b030*/  CS2R R6, SRZ ;  /* 0x0000000000067805 */ /* 0x000fc8000001ff00 */
[----:B------:R-:W-:-:S06]  /*b040*/  FMUL.FTZ R4, R18, 1 ;  /* 0x3f80000012047820 */ /* 0x000fcc0000410000 */
[----:B------:R-:W0:Y:S02]  /*b050*/  F2F.F64.F32 R4, R4 ;  /* 0x0000000400047310 */ /* 0x000e240000201800 */
[----:B0-----:R0:W-:Y:S01]  /*b060*/  STG.E.128 [R2.64], R4 ;  /* 0x0000000402007986 */ /* 0x0011e2000c101d24 */
[----:B------:R-:W-:Y:S05]  /*b070*/  BRA `(.L_x_11164) ;  /* 0x000009e000007947 */ /* 0x000fea0003800000 */
.L_x_11172:
        /* <DEDUP_REMOVED lines=21> */
.L_x_11177:
[----:B------:R-:W-:Y:S05]  /*b1d0*/  BSYNC B0 ;  /* 0x0000000000007941 */ /* 0x000fea0003800000 */
.L_x_11176:
[----:B------:R-:W-:-:S05]  /*b1e0*/  LOP3.LUT R5, R0, R5, RZ, 0xfc, !PT ;  /* 0x0000000500057212 */ /* 0x000fca00078efcff */
[----:B------:R0:W-:Y:S01]  /*b1f0*/  STG.E.U8 [R2.64], R5 ;  /* 0x0000000502007986 */ /* 0x0001e2000c101124 */
[----:B------:R-:W-:Y:S05]  /*b200*/  BRA `(.L_x_11164) ;  /* 0x0000085000007947 */ /* 0x000fea0003800000 */
.L_x_11175:
        /* <DEDUP_REMOVED lines=13> */
.L_x_11179:
[----:B------:R-:W-:Y:S01]  /*b2e0*/  IMAD.MOV.U32 R0, RZ, RZ, 0x7f ;  /* 0x0000007fff007424 */ /* 0x000fe200078e00ff */
[----:B------:R-:W-:-:S04]  /*b2f0*/  ISETP.GT.U32.AND P0, PT, R4, 0x7f800000, PT ;  /* 0x7f8000000400780c */ /* 0x000fc80003f04070 */
[----:B------:R-:W-:-:S04]  /*b300*/  SEL R0, R0, 0x7c, P0 ;  /* 0x0000007c00007807 */ /* 0x000fc80000000000 */
.L_x_11180:
[----:B------:R-:W-:Y:S05]  /*b310*/  BSYNC B0 ;  /* 0x0000000000007941 */ /* 0x000fea0003800000 */
.L_x_11178:
[----:B------:R-:W-:-:S04]  /*b320*/  LOP3.LUT R4, R5, 0x80000000, RZ, 0xc0, !PT ;  /* 0x8000000005047812 */ /* 0x000fc800078ec0ff */
[----:B------:R-:W-:-:S04]  /*b330*/  SHF.R.U32.HI R5, RZ, 0x18, R4 ;  /* 0x00000018ff057819 */ /* 0x000fc80000011604 */
[----:B------:R-:W-:-:S05]  /*b340*/  LOP3.LUT R5, R0, R5, RZ, 0xfc, !PT ;  /* 0x0000000500057212 */ /* 0x000fca00078efcff */
[----:B------:R0:W-:Y:S01]  /*b350*/  STG.E.U8 [R2.64], R5 ;  /* 0x0000000502007986 */ /* 0x0001e2000c101124 */
[----:B------:R-:W-:Y:S05]  /*b360*/  BRA `(.L_x_11164) ;  /* 0x000006f000007947 */ /* 0x000fea0003800000 */
.L_x_11174:
[----:B------:R0:W-:Y:S01]  /*b370*/  STG.E.U16 [R2.64], R18 ;  /* 0x0000001202007986 */ /* 0x0001e2000c101524 */
[----:B------:R-:W-:Y:S05]  /*b380*/  BRA `(.L_x_11164) ;  /* 0x000006d000007947 */ /* 0x000fea0003800000 */
.L_x_11171:
        /* <DEDUP_REMOVED lines=12> */
.L_x_11183:
        /* <DEDUP_REMOVED lines=17> */
.L_x_11186:
[----:B------:R-:W-:-:S04]  /*b560*/  LOP3.LUT R0, R7, 0x80000000, RZ, 0xc0, !PT ;  /* 0x8000000007007812 */ /* 0x000fc800078ec0ff */
[----:B------:R-:W-:-:S04]  /*b570*/  SHF.R.U32.HI R5, RZ, 0x18, R0 ;  /* 0x00000018ff057819 */ /* 0x000fc80000011600 */
[----:B------:R-:W-:-:S04]  /*b580*/  LOP3.LUT R4, R4, R5, RZ, 0xfc, !PT ;  /* 0x0000000504047212 */ /* 0x000fc800078efcff */
[----:B------:R-:W-:Y:S02]  /*b590*/  PRMT R0, R4, 0x7610, R0 ;  /* 0x0000761004007816 */ /* 0x000fe40000000000 */
.L_x_11185:
[----:B------:R-:W-:Y:S05]  /*b5a0*/  BSYNC B0 ;  /* 0x0000000000007941 */ /* 0x000fea0003800000 */
.L_x_11184:
[----:B------:R0:W-:Y:S01]  /*b5b0*/  STG.E.U8 [R2.64], R0 ;  /* 0x0000000002007986 */ /* 0x0001e2000c101124 */
[----:B------:R-:W-:Y:S05]  /*b5c0*/  BRA `(.L_x_11164) ;  /* 0x0000049000007947 */ /* 0x000fea0003800000 */
.L_x_11182:
        /* <DEDUP_REMOVED lines=17> */
.L_x_11189:
[----:B------:R-:W-:-:S04]  /*b6e0*/  LOP3.LUT R0, R7, 0x80000000, RZ, 0xc0, !PT ;  /* 0x8000000007007812 */ /* 0x000fc800078ec0ff */
[----:B------:R-:W-:-:S04]  /*b6f0*/  SHF.R.U32.HI R5, RZ, 0x18, R0 ;  /* 0x00000018ff057819 */ /* 0x000fc80000011600 */
[----:B------:R-:W-:-:S04]  /*b700*/  LOP3.LUT R4, R4, R5, RZ, 0xfc, !PT ;  /* 0x0000000504047212 */ /* 0x000fc800078efcff */
[----:B------:R-:W-:Y:S02]  /*b710*/  PRMT R0, R4, 0x7610, R0 ;  /* 0x0000761004007816 */ /* 0x000fe40000000000 */
.L_x_11188:
[----:B------:R-:W-:Y:S05]  /*b720*/  BSYNC B0 ;  /* 0x0000000000007941 */ /* 0x000fea0003800000 */
.L_x_11187:
[----:B------:R0:W-:Y:S01]  /*b730*/  STG.E.U8 [R2.64], R0 ;  /* 0x0000000002007986 */ /* 0x0001e2000c101124 */
[----:B------:R-:W-:Y:S05]  /*b740*/  BRA `(.L_x_11164) ;  /* 0x0000031000007947 */ /* 0x000fea0003800000 */
.L_x_11181:
        /* <DEDUP_REMOVED lines=22> */
.L_x_11163:
        /* <DEDUP_REMOVED lines=20> */
.L_x_11191:
[----:B------:R-:W-:-:S06]  /*b9f0*/  PRMT R4, RZ, 0x5410, R18 ;  /* 0x00005410ff047816 */ /* 0x000fcc0000000012 */
[----:B------:R-:W0:Y:S02]  /*ba00*/  F2I.U64.TRUNC R4, R4 ;  /* 0x0000000400047311 */ /* 0x000e24000020d800 */
[----:B0-----:R0:W-:Y:S01]  /*ba10*/  STG.E.64 [R2.64], R4 ;  /* 0x0000000402007986 */ /* 0x0011e2000c101b24 */
[----:B------:R-:W-:Y:S05]  /*ba20*/  BRA `(.L_x_11164) ;  /* 0x0000003000007947 */ /* 0x000fea0003800000 */
.L_x_11190:
[----:B------:R-:W-:-:S04]  /*ba30*/  PRMT R18, RZ, 0x5410, R18 ;  /* 0x00005410ff127816 */ /* 0x000fc80000000012 */
[----:B------:R-:W0:Y:S02]  /*ba40*/  F2I.FTZ.U32.TRUNC.NTZ R5, R18 ;  /* 0x0000001200057305 */ /* 0x000e24000021f000 */
[----:B0-----:R0:W-:Y:S02]  /*ba50*/  STG.E [R2.64], R5 ;  /* 0x0000000502007986 */ /* 0x0011e4000c101924 */
.L_x_11164:
[----:B------:R-:W-:Y:S02]  /*ba60*/  IADD3 R29, R29, 0x80, RZ ;  /* 0x000000801d1d7810 */ /* 0x000fe40007ffe0ff */
.L_x_11125:
[----:B------:R-:W-:Y:S05]  /*ba70*/  BSYNC B6 ;  /* 0x0000000000067941 */ /* 0x000fea0003800000 */
.L_x_11124:
        /* <DEDUP_REMOVED lines=21> */
.L_x_11195:
[----:B------:R-:W-:-:S06]  /*bbd0*/  PRMT R5, RZ, 0x5410, R23 ;  /* 0x00005410ff057816 */ /* 0x000fcc0000000017 */
[----:B------:R-:W0:Y:S02]  /*bbe0*/  F2I.S64.TRUNC R4, R5 ;  /* 0x0000000500047311 */ /* 0x000e24000020d900 */
[----:B0-----:R-:W-:Y:S01]  /*bbf0*/  STG.E.U8 [R2.64], R4 ;  /* 0x0000000402007986 */ /* 0x001fe2000c101124 */
[----:B------:R-:W-:Y:S05]  /*bc00*/  EXIT ;  /* 0x000000000000794d */ /* 0x000fea0003800000 */
.L_x_11194:
        /* <DEDUP_REMOVED lines=10> */
.L_x_11198:
[----:B------:R-:W-:-:S06]  /*bcb0*/  PRMT R23, RZ, 0x5410, R23 ;  /* 0x00005410ff177816 */ /* 0x000fcc0000000017 */
[----:B------:R-:W0:Y:S02]  /*bcc0*/  F2I.FTZ.TRUNC.NTZ R23, R23 ;  /* 0x0000001700177305 */ /* 0x000e24000021f100 */
[----:B0-----:R-:W-:Y:S01]  /*bcd0*/  STG.E [R2.64], R23 ;  /* 0x0000001702007986 */ /* 0x001fe2000c101924 */
[----:B------:R-:W-:Y:S05]  /*bce0*/  EXIT ;  /* 0x000000000000794d */ /* 0x000fea0003800000 */
.L_x_11197:
[----:B------:R-:W-:-:S06]  /*bcf0*/  PRMT R23, RZ, 0x5410, R23 ;  /* 0x00005410ff177816 */ /* 0x000fcc0000000017 */
[----:B------:R-:W0:Y:S02]  /*bd00*/  F2I.FTZ.TRUNC.NTZ R23, R23 ;  /* 0x0000001700177305 */ /* 0x000e24000021f100 */
[----:B0-----:R-:W-:Y:S01]  /*bd10*/  STG.E.U16 [R2.64], R23 ;  /* 0x0000001702007986 */ /* 0x001fe2000c101524 */
[----:B------:R-:W-:Y:S05]  /*bd20*/  EXIT ;  /* 0x000000000000794d */ /* 0x000fea0003800000 */
.L_x_11193:
        /* <DEDUP_REMOVED lines=9> */
.L_x_11200:
[----:B------:R-:W-:-:S04]  /*bdc0*/  PRMT R0, RZ, 0x5410, R23 ;  /* 0x00005410ff007816 */ /* 0x000fc80000000017 */
[----:B------:R-:W-:-:S05]  /*bdd0*/  F2FP.PACK_AB R0, RZ, R0 ;  /* 0x00000000ff00723e */ /* 0x000fca00000000ff */
[----:B------:R-:W-:Y:S01]  /*bde0*/  STG.E.U16 [R2.64], R0 ;  /* 0x0000000002007986 */ /* 0x000fe2000c101524 */
[----:B------:R-:W-:Y:S05]  /*bdf0*/  EXIT ;  /* 0x000000000000794d */ /* 0x000fea0003800000 */
.L_x_11199:
        /* <DEDUP_REMOVED lines=10> */
.L_x_11202:
[----:B------:R-:W-:-:S04]  /*bea0*/  PRMT R23, RZ, 0x5410, R23 ;  /* 0x00005410ff177816 */ /* 0x000fc80000000017 */
[----:B------:R-:W-:-:S04]  /*beb0*/  F2FP.PACK_AB R5, RZ, R23 ;  /* 0x00000017ff05723e */ /* 0x000fc800000000ff */
[----:B------:R-:W-:-:S05]  /*bec0*/  PRMT R5, R5, 0x5410, RZ ;  /* 0x0000541005057816 */ /* 0x000fca00000000ff */
[----:B------:R-:W-:Y:S01]  /*bed0*/  STG.E [R2.64], R5 ;  /* 0x0000000502007986 */ /* 0x000fe2000c101924 */
[----:B------:R-:W-:Y:S05]  /*bee0*/  EXIT ;  /* 0x000000000000794d */ /* 0x000fea0003800000 */
.L_x_11201:
[----:B------:R-:W-:-:S05]  /*bef0*/  PRMT R4, RZ, 0x5410, R23 ;  /* 0x00005410ff047816 */ /* 0x000fca0000000017 */
[----:B------:R-:W-:-:S06]  /*bf00*/  FMUL.FTZ R4, R4, 1 ;  /* 0x3f80000004047820 */ /* 0x000fcc0000410000 */
[----:B------:R-:W0:Y:S02]  /*bf10*/  F2F.F64.F32 R4, R4 ;  /* 0x0000000400047310 */ /* 0x000e240000201800 */
[----:B0-----:R-:W-:Y:S01]  /*bf20*/  STG.E.64 [R2.64], R4 ;  /* 0x0000000402007986 */ /* 0x001fe2000c101b24 */
[----:B------:R-:W-:Y:S05]  /*bf30*/  EXIT ;  /* 0x000000000000794d */ /* 0x000fea0003800000 */
.L_x_11192:
        /* <DEDUP_REMOVED lines=13> */
.L_x_11205:
[----:B------:R-:W-:Y:S01]  /*c010*/  PRMT R23, RZ, 0x5410, R23 ;  /* 0x00005410ff177816 */ /* 0x000fe20000000017 */
[----:B------:R-:W-:-:S04]  /*c020*/  CS2R R6, SRZ ;  /* 0x0000000000067805 */ /* 0x000fc8000001ff00 */
[----:B------:R-:W-:-:S06]  /*c030*/  FMUL.FTZ R4, R23, 1 ;  /* 0x3f80000017047820 */ /* 0x000fcc0000410000 */
[----:B------:R-:W0:Y:S02]  /*c040*/  F2F.F64.F32 R4, R4 ;  /* 0x0000000400047310 */ /* 0x000e240000201800 */
[----:B0-----:R-:W-:Y:S01]  /*c050*/  STG.E.128 [R2.64], R4 ;  /* 0x0000000402007986 */ /* 0x001fe2000c101d24 */
[----:B------:R-:W-:Y:S05]  /*c060*/  EXIT ;  /* 0x000000000000794d */ /* 0x000fea0003800000 */
.L_x_11204:
        /* <DEDUP_REMOVED lines=21> */
.L_x_11209:
[----:B------:R-:W-:Y:S05]  /*c1c0*/  BSYNC B0 ;  /* 0x0000000000007941 */ /* 0x000fea0003800000 */
.L_x_11208:
[----:B------:R-:W-:-:S05]  /*c1d0*/  LOP3.LUT R5, R0, R5, RZ, 0xfc, !PT ;  /* 0x0000000500057212 */ /* 0x000fca00078efcff */
[----:B------:R-:W-:Y:S01]  /*c1e0*/  STG.E.U8 [R2.64], R5 ;  /* 0x0000000502007986 */ /* 0x000fe2000c101124 */
[----:B------:R-:W-:Y:S05]  /*c1f0*/  EXIT ;  /* 0x000000000000794d */ /* 0x000fea0003800000 */
.L_x_11207:
        /* <DEDUP_REMOVED lines=13> */
.L_x_11211:
[----:B------:R-:W-:Y:S01]  /*c2d0*/  IMAD.MOV.U32 R0, RZ, RZ, 0x7f ;  /* 0x0000007fff007424 */ /* 0x000fe200078e00ff */
[----:B------:R-:W-:-:S04]  /*c2e0*/  ISETP.GT.U32.AND P0, PT, R4, 0x7f800000, PT ;  /* 0x7f8000000400780c */ /* 0x000fc80003f04070 */
[----:B------:R-:W-:-:S04]  /*c2f0*/  SEL R0, R0, 0x7c, P0 ;  /* 0x0000007c00007807 */ /* 0x000fc80000000000 */
.L_x_11212:
[----:B------:R-:W-:Y:S05]  /*c300*/  BSYNC B0 ;  /* 0x0000000000007941 */ /* 0x000fea0003800000 */
.L_x_11210:
[----:B------:R-:W-:-:S04]  /*c310*/  LOP3.LUT R4, R23, 0x80000000, RZ, 0xc0, !PT ;  /* 0x8000000017047812 */ /* 0x000fc800078ec0ff */
[----:B------:R-:W-:-:S04]  /*c320*/  SHF.R.U32.HI R5, RZ, 0x18, R4 ;  /* 0x00000018ff057819 */ /* 0x000fc80000011604 */
[----:B------:R-:W-:-:S05]  /*c330*/  LOP3.LUT R5, R0, R5, RZ, 0xfc, !PT ;  /* 0x0000000500057212 */ /* 0x000fca00078efcff */
[----:B------:R-:W-:Y:S01]  /*c340*/  STG.E.U8 [R2.64], R5 ;  /* 0x0000000502007986 */ /* 0x000fe2000c101124 */
[----:B------:R-:W-:Y:S05]  /*c350*/  EXIT ;  /* 0x000000000000794d */ /* 0x000fea0003800000 */
.L_x_11206:
[----:B------:R-:W-:Y:S01]  /*c360*/  STG.E.U16 [R2.64], R23 ;  /* 0x0000001702007986 */ /* 0x000fe2000c101524 */
[----:B------:R-:W-:Y:S05]  /*c370*/  EXIT ;  /* 0x000000000000794d */ /* 0x000fea0003800000 */
.L_x_11203:
        /* <DEDUP_REMOVED lines=12> */
.L_x_11215:
        /* <DEDUP_REMOVED lines=17> */
.L_x_11218:
[----:B------:R-:W-:-:S04]  /*c550*/  LOP3.LUT R0, R23, 0x80000000, RZ, 0xc0, !PT ;  /* 0x8000000017007812 */ /* 0x000fc800078ec0ff */
[----:B------:R-:W-:-:S04]  /*c560*/  SHF.R.U32.HI R5, RZ, 0x18, R0 ;  /* 0x00000018ff057819 */ /* 0x000fc80000011600 */
[----:B------:R-:W-:-:S04]  /*c570*/  LOP3.LUT R4, R4, R5, RZ, 0xfc, !PT ;  /* 0x0000000504047212 */ /* 0x000fc800078efcff */
[----:B------:R-:W-:Y:S02]  /*c580*/  PRMT R0, R4, 0x7610, R0 ;  /* 0x0000761004007816 */ /* 0x000fe40000000000 */
.L_x_11217:
[----:B------:R-:W-:Y:S05]  /*c590*/  BSYNC B0 ;  /* 0x0000000000007941 */ /* 0x000fea0003800000 */
.L_x_11216:
[----:B------:R-:W-:Y:S01]  /*c5a0*/  STG.E.U8 [R2.64], R0 ;  /* 0x0000000002007986 */ /* 0x000fe2000c101124 */
[----:B------:R-:W-:Y:S05]  /*c5b0*/  EXIT ;  /* 0x000000000000794d */ /* 0x000fea0003800000 */
.L_x_11214:
        /* <DEDUP_REMOVED lines=17> */
.L_x_11221:
[----:B------:R-:W-:-:S04]  /*c6d0*/  LOP3.LUT R0, R23, 0x80000000, RZ, 0xc0, !PT ;  /* 0x8000000017007812 */ /* 0x000fc800078ec0ff */
[----:B------:R-:W-:-:S04]  /*c6e0*/  SHF.R.U32.HI R5, RZ, 0x18, R0 ;  /* 0x00000018ff057819 */ /* 0x000fc80000011600 */
[----:B------:R-:W-:-:S04]  /*c6f0*/  LOP3.LUT R4, R4, R5, RZ, 0xfc, !PT ;  /* 0x0000000504047212 */ /* 0x000fc800078efcff */
[----:B------:R-:W-:Y:S02]  /*c700*/  PRMT R0, R4, 0x7610, R0 ;  /* 0x0000761004007816 */ /* 0x000fe40000000000 */
.L_x_11220:
[----:B------:R-:W-:Y:S05]  /*c710*/  BSYNC B0 ;  /* 0x0000000000007941 */ /* 0x000fea0003800000 */
.L_x_11219:
[----:B------:R-:W-:Y:S01]  /*c720*/  STG.E.U8 [R2.64], R0 ;  /* 0x0000000002007986 */ /* 0x000fe2000c101124 */
[----:B------:R-:W-:Y:S05]  /*c730*/  EXIT ;  /* 0x000000000000794d */ /* 0x000fea0003800000 */
.L_x_11213:
        /* <DEDUP_REMOVED lines=22> */
.L_x_11196:
        /* <DEDUP_REMOVED lines=20> */
.L_x_11223:
[----:B------:R-:W-:-:S06]  /*c9e0*/  PRMT R4, RZ, 0x5410, R23 ;  /* 0x00005410ff047816 */ /* 0x000fcc0000000017 */
[----:B------:R-:W0:Y:S02]  /*c9f0*/  F2I.U64.TRUNC R4, R4 ;  /* 0x0000000400047311 */ /* 0x000e24000020d800 */
[----:B0-----:R-:W-:Y:S01]  /*ca00*/  STG.E.64 [R2.64], R4 ;  /* 0x0000000402007986 */ /* 0x001fe2000c101b24 */
[----:B------:R-:W-:Y:S05]  /*ca10*/  EXIT ;  /* 0x000000000000794d */ /* 0x000fea0003800000 */
.L_x_11222:
[----:B------:R-:W-:-:S06]  /*ca20*/  PRMT R23, RZ, 0x5410, R23 ;  /* 0x00005410ff177816 */ /* 0x000fcc0000000017 */
[----:B------:R-:W0:Y:S02]  /*ca30*/  F2I.FTZ.U32.TRUNC.NTZ R23, R23 ;  /* 0x0000001700177305 */ /* 0x000e24000021f000 */
[----:B0-----:R-:W-:Y:S01]  /*ca40*/  STG.E [R2.64], R23 ;  /* 0x0000001702007986 */ /* 0x001fe2000c101924 */
[----:B------:R-:W-:Y:S05]  /*ca50*/  EXIT ;  /* 0x000000000000794d */ /* 0x000fea0003800000 */
.L_x_11224:
        /* <DEDUP_REMOVED lines=10> */
.L_x_13827:


//--------------------- .text._ZN2at6native18elementwise_kernelILi128ELi4EZNS0_22gpu_kernel_impl_nocastIZZZNS0_28sigmoid_backward_kernel_cudaERNS_18TensorIteratorBaseEENKUlvE0_clEvENKUlvE2_clEvEUlN3c108BFloat16ES8_E_EEvS4_RKT_EUliE_EEviT1_ --------------------------
	.section	.text._ZN2at6native18elementwise_kernelILi128ELi4EZNS0_22gpu_kernel_impl_nocastIZZZNS0_28sigmoid_backward_kernel_cudaERNS_18TensorIteratorBaseEENKUlvE0_clEvENKUlvE2_clEvEUlN3c108BFloat16ES8_E_EEvS4_RKT_EUliE_EEviT1_,"ax",@progbits
	.sectioninfo	@"SHI_REGISTERS=12"
	.align	128
        .global         _ZN2at6native18elementwise_kernelILi128ELi4EZNS0_22gpu_kernel_impl_nocastIZZZNS0_28sigmoid_backward_kernel_cudaERNS_18TensorIteratorBaseEENKUlvE0_clEvENKUlvE2_clEvEUlN3c108BFloat16ES8_E_EEvS4_RKT_EUliE_EEviT1_
        .type           _ZN2at6native18elementwise_kernelILi128ELi4EZNS0_22gpu_kernel_impl_nocastIZZZNS0_28sigmoid_backward_kernel_cudaERNS_18TensorIteratorBaseEENKUlvE0_clEvENKUlvE2_clEvEUlN3c108BFloat16ES8_E_EEvS4_RKT_EUliE_EEviT1_,@function
        .size           _ZN2at6native18elementwise_kernelILi128ELi4EZNS0_22gpu_kernel_impl_nocastIZZZNS0_28sigmoid_backward_kernel_cudaERNS_18TensorIteratorBaseEENKUlvE0_clEvENKUlvE2_clEvEUlN3c108BFloat16ES8_E_EEvS4_RKT_EUliE_EEviT1_,(.L_x_13828 - _ZN2at6native18elementwise_kernelILi128ELi4EZNS0_22gpu_kernel_impl_nocastIZZZNS0_28sigmoid_backward_kernel_cudaERNS_18TensorIteratorBaseEENKUlvE0_clEvENKUlvE2_clEvEUlN3c108BFloat16ES8_E_EEvS4_RKT_EUliE_EEviT1_)
        .other          _ZN2at6native18elementwise_kernelILi128ELi4EZNS0_22gpu_kernel_impl_nocastIZZZNS0_28sigmoid_backward_kernel_cudaERNS_18TensorIteratorBaseEENKUlvE0_clEvENKUlvE2_clEvEUlN3c108BFloat16ES8_E_EEvS4_RKT_EUliE_EEviT1_,@"STO_CUDA_ENTRY STV_DEFAULT"
_ZN2at6native18elementwise_kernelILi128ELi4EZNS0_22gpu_kernel_impl_nocastIZZZNS0_28sigmoid_backward_kernel_cudaERNS_18TensorIteratorBaseEENKUlvE0_clEvENKUlvE2_clEvEUlN3c108BFloat16ES8_E_EEvS4_RKT_EUliE_EEviT1_:
.text._ZN2at6native18elementwise_kernelILi128ELi4EZNS0_22gpu_kernel_impl_nocastIZZZNS0_28sigmoid_backward_kernel_cudaERNS_18TensorIteratorBaseEENKUlvE0_clEvENKUlvE2_clEvEUlN3c108BFloat16ES8_E_EEvS4_RKT_EUliE_EEviT1_:
        /* <DEDUP_REMOVED lines=261> */
.L_x_11227:
[----:B------:R-:W-:-:S04]  /*1050*/  IADD3 R6, P0, R4, c[0x0][0x3d8], RZ ;  /* 0x0000f60004067a10 */ /* 0x000fc80007f1e0ff */
[----:B------:R-:W-:Y:S02]  /*1060*/  IADD3.X R7, RZ, c[0x0][0x3dc], RZ, P0, !PT ;  /* 0x0000f700ff077a10 */ /* 0x000fe400007fe4ff */
[----:B------:R-:W-:-:S03]  /*1070*/  IADD3 R4, P0, R3, c[0x0][0x3d0], RZ ;  /* 0x0000f40003047a10 */ /* 0x000fc60007f1e0ff */
[----:B------:R-:W2:Y:S01]  /*1080*/  LDG.E.U16 R6, [R6.64] ;  /* 0x0000000406067981 */ /* 0x000ea2000c1e1500 */
[----:B------:R-:W-:-:S05]  /*1090*/  IADD3.X R5, RZ, c[0x0][0x3d4], RZ, P0, !PT ;  /* 0x0000f500ff057a10 */ /* 0x000fca00007fe4ff */
[----:B------:R-:W3:Y:S01]  /*10a0*/  LDG.E.U16 R4, [R4.64] ;  /* 0x0000000404047981 */ /* 0x000ee2000c1e1500 */
[----:B------:R-:W-:Y:S02]  /*10b0*/  IADD3 R2, P0, R2, c[0x0][0x3c8], RZ ;  /* 0x0000f20002027a10 */ /* 0x000fe40007f1e0ff */
[----:B------:R-:W-:Y:S02]  /*10c0*/  IADD3 R0, R0, 0x80, RZ ;  /* 0x0000008000007810 */ /* 0x000fe40007ffe0ff */
[----:B--2---:R-:W-:-:S05]  /*10d0*/  PRMT R6, RZ, 0x5410, R6 ;  /* 0x00005410ff067816 */ /* 0x004fca0000000006 */
[----:B------:R-:W-:Y:S01]  /*10e0*/  FADD.FTZ R3, -R6, 1 ;  /* 0x3f80000006037421 */ /* 0x000fe20000010100 */
[----:B---3--:R-:W-:-:S04]  /*10f0*/  PRMT R4, RZ, 0x5410, R4 ;  /* 0x00005410ff047816 */ /* 0x008fc80000000004 */
[----:B------:R-:W-:-:S04]  /*1100*/  F2FP.BF16.PACK_AB R3, RZ, R3 ;  /* 0x00000003ff03723e */ /* 0x000fc800000010ff */
[----:B------:R-:W-:-:S05]  /*1110*/  PRMT R3, RZ, 0x5410, R3 ;  /* 0x00005410ff037816 */ /* 0x000fca0000000003 */
[----:B------:R-:W-:-:S05]  /*1120*/  FMUL.FTZ R3, R4, R3 ;  /* 0x0000000304037220 */ /* 0x000fca0000410000 */
[----:B------:R-:W-:-:S04]  /*1130*/  F2FP.BF16.PACK_AB R3, RZ, R3 ;  /* 0x00000003ff03723e */ /* 0x000fc800000010ff */
[----:B------:R-:W-:-:S05]  /*1140*/  PRMT R3, RZ, 0x5410, R3 ;  /* 0x00005410ff037816 */ /* 0x000fca0000000003 */
[----:B------:R-:W-:-:S05]  /*1150*/  FMUL.FTZ R3, R6, R3 ;  /* 0x0000000306037220 */ /* 0x000fca0000410000 */
[----:B------:R-:W-:Y:S02]  /*1160*/  F2FP.BF16.PACK_AB R4, RZ, R3 ;  /* 0x00000003ff04723e */ /* 0x000fe400000010ff */
[----:B------:R-:W-:-:S05]  /*1170*/  IADD3.X R3, RZ, c[0x0][0x3cc], RZ, P0, !PT ;  /* 0x0000f300ff037a10 */ /* 0x000fca00007fe4ff */
[----:B------:R0:W-:Y:S02]  /*1180*/  STG.E.U16 [R2.64], R4 ;  /* 0x0000000402007986 */ /* 0x0001e4000c101504 */
.L_x_11226:
[----:B------:R-:W-:Y:S05]  /*1190*/  BSYNC B0 ;  /* 0x0000000000007941 */ /* 0x000fea0003800000 */
.L_x_11225:
        /* <DEDUP_REMOVED lines=256> */
.L_x_11230:
        /* <DEDUP_REMOVED lines=275> */
.L_x_11231:
        /* <DEDUP_REMOVED lines=20> */
.L_x_11229:
[----:B------:R-:W-:Y:S05]  /*3410*/  BSYNC B0 ;  /* 0x0000000000007941 */ /* 0x000fea0003800000 */
.L_x_11228:
        /* <DEDUP_REMOVED lines=255> */
.L_x_11232:
[----:B------:R-:W-:-:S04]  /*4410*/  IADD3 R6, P0, R4, c[0x0][0x3d8], RZ ;  /* 0x0000f60004067a10 */ /* 0x000fc80007f1e0ff */
[----:B------:R-:W-:Y:S02]  /*4420*/  IADD3.X R7, RZ, c[0x0][0x3dc], RZ, P0, !PT ;  /* 0x0000f700ff077a10 */ /* 0x000fe400007fe4ff */
[----:B------:R-:W-:-:S03]  /*4430*/  IADD3 R4, P0, R3, c[0x0][0x3d0], RZ ;  /* 0x0000f40003047a10 */ /* 0x000fc60007f1e0ff */
[----:B------:R-:W2:Y:S01]  /*4440*/  LDG.E.U16 R6, [R6.64] ;  /* 0x0000000406067981 */ /* 0x000ea2000c1e1500 */
[----:B------:R-:W-:-:S05]  /*4450*/  IADD3.X R5, RZ, c[0x0][0x3d4], RZ, P0, !PT ;  /* 0x0000f500ff057a10 */ /* 0x000fca00007fe4ff */
[----:B------:R-:W3:Y:S01]  /*4460*/  LDG.E.U16 R4, [R4.64] ;  /* 0x0000000404047981 */ /* 0x000ee2000c1e1500 */
[----:B------:R-:W-:Y:S02]  /*4470*/  IADD3 R2, P0, R2, c[0x0][0x3c8], RZ ;  /* 0x0000f20002027a10 */ /* 0x000fe40007f1e0ff */
        /* <DEDUP_REMOVED lines=11> */
[----:B------:R-:W-:Y:S01]  /*4530*/  STG.E.U16 [R2.64], R0 ;  /* 0x0000000002007986 */ /* 0x000fe2000c101504 */
[----:B------:R-:W-:Y:S05]  /*4540*/  EXIT ;  /* 0x000000000000794d */ /* 0x000fea0003800000 */
.L_x_11233:
        /* <DEDUP_REMOVED lines=11> */
.L_x_13828:


//--------------------- .text._ZN2at6native27unrolled_elementwise_kernelIZZZNS0_28sigmoid_backward_kernel_cudaERNS_18TensorIteratorBaseEENKUlvE0_clEvENKUlvE2_clEvEUlN3c108BFloat16ES7_E_St5arrayIPcLm3EELi4E23TrivialOffsetCalculatorILi2EjESC_ILi1EjENS0_6memory15LoadWithoutCastENSF_16StoreWithoutCastEEEviT_T0_T2_T3_T4_T5_ --------------------------
	.section	.text._ZN2at6native27unrolled_elementwise_kernelIZZZNS0_28sigmoid_backward_kernel_cudaERNS_18TensorIteratorBaseEENKUlvE0_clEvENKUlvE2_clEvEUlN3c108BFloat16ES7_E_St5arrayIPcLm3EELi4E23TrivialOffsetCalculatorILi2EjESC_ILi1EjENS0_6memory15LoadWithoutCastENSF_16StoreWithoutCastEEEviT_T0_T2_T3_T4_T5_,"ax",@progbits
	.sectioninfo	@"SHI_REGISTERS=30"
	.align	128
        .global         _ZN2at6native27unrolled_elementwise_kernelIZZZNS0_28sigmoid_backward_kernel_cudaERNS_18TensorIteratorBaseEENKUlvE0_clEvENKUlvE2_clEvEUlN3c108BFloat16ES7_E_St5arrayIPcLm3EELi4E23TrivialOffsetCalculatorILi2EjESC_ILi1EjENS0_6memory15LoadWithoutCastENSF_16StoreWithoutCastEEEviT_T0_T2_T3_T4_T5_
        .type           _ZN2at6native27unrolled_elementwise_kernelIZZZNS0_28sigmoid_backward_kernel_cudaERNS_18TensorIteratorBaseEENKUlvE0_clEvENKUlvE2_clEvEUlN3c108BFloat16ES7_E_St5arrayIPcLm3EELi4E23TrivialOffsetCalculatorILi2EjESC_ILi1EjENS0_6memory15LoadWithoutCastENSF_16StoreWithoutCastEEEviT_T0_T2_T3_T4_T5_,@function
        .size           _ZN2at6native27unrolled_elementwise_kernelIZZZNS0_28sigmoid_backward_kernel_cudaERNS_18TensorIteratorBaseEENKUlvE0_clEvENKUlvE2_clEvEUlN3c108BFloat16ES7_E_St5arrayIPcLm3EELi4E23TrivialOffsetCalculatorILi2EjESC_ILi1EjENS0_6memory15LoadWithoutCastENSF_16StoreWithoutCastEEEviT_T0_T2_T3_T4_T5_,(.L_x_13829 - _ZN2at6native27unrolled_elementwise_kernelIZZZNS0_28sigmoid_backward_kernel_cudaERNS_18TensorIteratorBaseEENKUlvE0_clEvENKUlvE2_clEvEUlN3c108BFloat16ES7_E_St5arrayIPcLm3EELi4E23TrivialOffsetCalculatorILi2EjESC_ILi1EjENS0_6memory15LoadWithoutCastENSF_16StoreWithoutCastEEEviT_T0_T2_T3_T4_T5_)
        .other          _ZN2at6native27unrolled_elementwise_kernelIZZZNS0_28sigmoid_backward_kernel_cudaERNS_18TensorIteratorBaseEENKUlvE0_clEvENKUlvE2_clEvEUlN3c108BFloat16ES7_E_St5arrayIPcLm3EELi4E23TrivialOffsetCalculatorILi2EjESC_ILi1EjENS0_6memory15LoadWithoutCastENSF_16StoreWithoutCastEEEviT_T0_T2_T3_T4_T5_,@"STO_CUDA_ENTRY STV_DEFAULT"
_ZN2at6native27unrolled_elementwise_kernelIZZZNS0_28sigmoid_backward_kernel_cudaERNS_18TensorIteratorBaseEENKUlvE0_clEvENKUlvE2_clEvEUlN3c108BFloat16ES7_E_St5arrayIPcLm3EELi4E23TrivialOffsetCalculatorILi2EjESC_ILi1EjENS0_6memory15LoadWithoutCastENSF_16StoreWithoutCastEEEviT_T0_T2_T3_T4_T5_:
.text._ZN2at6native27unrolled_elementwise_kernelIZZZNS0_28sigmoid_backward_kernel_cudaERNS_18TensorIteratorBaseEENKUlvE0_clEvENKUlvE2_clEvEUlN3c108BFloat16ES7_E_St5arrayIPcLm3EELi4E23TrivialOffsetCalculatorILi2EjESC_ILi1EjENS0_6memory15LoadWithoutCastENSF_16StoreWithoutCastEEEviT_T0_T2_T3_T4_T5_:
        /* <DEDUP_REMOVED lines=70> */
.L_x_11235:
[----:B0-----:R-:W-:Y:S05]  /*0460*/  BSYNC B0 ;  /* 0x0000000000007941 */ /* 0x001fea0003800000 */
.L_x_11234:
        /* <DEDUP_REMOVED lines=12> */
.L_x_11237:
[----:B------:R-:W-:Y:S05]  /*0530*/  BSYNC B0 ;  /* 0x0000000000007941 */ /* 0x000fea0003800000 */
.L_x_11236:
        /* <DEDUP_REMOVED lines=12> */
.L_x_11239:
[----:B------:R-:W-:Y:S05]  /*0600*/  BSYNC B0 ;  /* 0x0000000000007941 */ /* 0x000fea0003800000 */
.L_x_11238:
        /* <DEDUP_REMOVED lines=12> */
.L_x_11241:
[----:B------:R-:W-:Y:S05]  /*06d0*/  BSYNC B0 ;  /* 0x0000000000007941 */ /* 0x000fea0003800000 */
.L_x_11240:
        /* <DEDUP_REMOVED lines=13> */
[----:B------:R0:W-:Y:S02]  /*07b0*/  @!P0 STG.E.U16 [R6.64], R9 ;  /* 0x0000000906008986 */ /* 0x0001e4000c101504 */
.L_x_11243:
[----:B------:R-:W-:Y:S05]  /*07c0*/  BSYNC B0 ;  /* 0x0000000000007941 */ /* 0x000fea0003800000 */
.L_x_11242:
[----:B------:R-:W-:-:S13]  /*07d0*/  ISETP.GE.AND P0, PT, R5, R12, PT ;  /* 0x0000000c0500720c */ /* 0x000fda0003f06270 */
[----:B------:R-:W-:Y:S05]  /*07e0*/  @P0 EXIT ;  /* 0x000000000000094d */ /* 0x000fea0003800000 */
[----:B0-----:R-:W-:Y:S02]  /*07f0*/  IMAD R2, R0, 0x200, R5 ;  /* 0x0000020000027824 */ /* 0x001fe400078e0205 */
[----:B------:R-:W-:-:S04]  /*0800*/  IMAD.MOV.U32 R3, RZ, RZ, 0x2 ;  /* 0x00000002ff037424 */ /* 0x000fc800078e00ff */
[----:B------:R-:W-:-:S05]  /*0810*/  IMAD.WIDE.U32 R2, R2, R3, c[0x0][0x168] ;  /* 0x00005a0002027625 */ /* 0x000fca00078e0003 */
[----:B------:R-:W-:Y:S01]  /*0820*/  STG.E.U16 [R2.64], R8 ;  /* 0x0000000802007986 */ /* 0x000fe2000c101504 */
[----:B------:R-:W-:Y:S05]  /*0830*/  EXIT ;  /* 0x000000000000794d */ /* 0x000fea0003800000 */
.L_x_11244:
        /* <DEDUP_REMOVED lines=12> */
.L_x_13829:


//--------------------- .text._ZN2at6native29vectorized_elementwise_kernelILi2EZZZNS0_28sigmoid_backward_kernel_cudaERNS_18TensorIteratorBaseEENKUlvE0_clEvENKUlvE2_clEvEUlN3c108BFloat16ES7_E_St5arrayIPcLm3EEEEviT0_T1_ --------------------------
	.section	.text._ZN2at6native29vectorized_elementwise_kernelILi2EZZZNS0_28sigmoid_backward_kernel_cudaERNS_18TensorIteratorBaseEENKUlvE0_clEvENKUlvE2_clEvEUlN3c108BFloat16ES7_E_St5arrayIPcLm3EEEEviT0_T1_,"ax",@progbits
	.sectioninfo	@"SHI_REGISTERS=32"
	.align	128
        .global         _ZN2at6native29vectorized_elementwise_kernelILi2EZZZNS0_28sigmoid_backward_kernel_cudaERNS_18TensorIteratorBaseEENKUlvE0_clEvENKUlvE2_clEvEUlN3c108BFloat16ES7_E_St5arrayIPcLm3EEEEviT0_T1_
        .type           _ZN2at6native29vectorized_elementwise_kernelILi2EZZZNS0_28sigmoid_backward_kernel_cudaERNS_18TensorIteratorBaseEENKUlvE0_clEvENKUlvE2_clEvEUlN3c108BFloat16ES7_E_St5arrayIPcLm3EEEEviT0_T1_,@function
        .size           _ZN2at6native29vectorized_elementwise_kernelILi2EZZZNS0_28sigmoid_backward_kernel_cudaERNS_18TensorIteratorBaseEENKUlvE0_clEvENKUlvE2_clEvEUlN3c108BFloat16ES7_E_St5arrayIPcLm3EEEEviT0_T1_,(.L_x_13830 - _ZN2at6native29vectorized_elementwise_kernelILi2EZZZNS0_28sigmoid_backward_kernel_cudaERNS_18TensorIteratorBaseEENKUlvE0_clEvENKUlvE2_clEvEUlN3c108BFloat16ES7_E_St5arrayIPcLm3EEEEviT0_T1_)
        .other          _ZN2at6native29vectorized_elementwise_kernelILi2EZZZNS0_28sigmoid_backward_kernel_cudaERNS_18TensorIteratorBaseEENKUlvE0_clEvENKUlvE2_clEvEUlN3c108BFloat16ES7_E_St5arrayIPcLm3EEEEviT0_T1_,@"STO_CUDA_ENTRY STV_DEFAULT"
_ZN2at6native29vectorized_elementwise_kernelILi2EZZZNS0_28sigmoid_backward_kernel_cudaERNS_18TensorIteratorBaseEENKUlvE0_clEvENKUlvE2_clEvEUlN3c108BFloat16ES7_E_St5arrayIPcLm3EEEEviT0_T1_:
.text._ZN2at6native29vectorized_elementwise_kernelILi2EZZZNS0_28sigmoid_backward_kernel_cudaERNS_18TensorIteratorBaseEENKUlvE0_clEvENKUlvE2_clEvEUlN3c108BFloat16ES7_E_St5arrayIPcLm3EEEEviT0_T1_:
        /* <DEDUP_REMOVED lines=11> */
[----:B------:R-:W2:Y:S01]  /*00b0*/  LDG.E R16, [R14.64] ;  /* 0x000000040e107981 */ /* 0x000ea2000c1e1900 */
[----:B------:R-:W-:-:S03]  /*00c0*/  IMAD.WIDE R4, R0, R3, c[0x0][0x170] ;  /* 0x00005c0000047625 */ /* 0x000fc600078e0203 */
[----:B------:R0:W3:Y:S03]  /*00d0*/  LDG.E R18, [R14.64+0x200] ;  /* 0x000200040e127981 */ /* 0x0000e6000c1e1900 */
[----:B------:R-:W-:Y:S01]  /*00e0*/  IMAD.WIDE.U32 R10, R2, 0x4, R4 ;  /* 0x00000004020a7825 */ /* 0x000fe200078e0004 */
[----:B------:R0:W4:Y:S04]  /*00f0*/  LDG.E R7, [R14.64+0x400] ;  /* 0x000400040e077981 */ /* 0x000128000c1e1900 */
[----:B------:R1:W5:Y:S04]  /*0100*/  LDG.E R12, [R10.64] ;  /* 0x000000040a0c7981 */ /* 0x000368000c1e1900 */
[----:B------:R1:W3:Y:S04]  /*0110*/  LDG.E R8, [R10.64+0x200] ;  /* 0x000200040a087981 */ /* 0x0002e8000c1e1900 */
[----:B------:R0:W3:Y:S04]  /*0120*/  LDG.E R5, [R14.64+0x600] ;  /* 0x000600040e057981 */ /* 0x0000e8000c1e1900 */
[----:B------:R1:W3:Y:S04]  /*0130*/  LDG.E R4, [R10.64+0x400] ;  /* 0x000400040a047981 */ /* 0x0002e8000c1e1900 */
[----:B------:R1:W4:Y:S01]  /*0140*/  LDG.E R6, [R10.64+0x600] ;  /* 0x000600040a067981 */ /* 0x000322000c1e1900 */
[----:B--2---:R-:W-:-:S05]  /*0150*/  PRMT R13, RZ, 0x5410, R16 ;  /* 0x00005410ff0d7816 */ /* 0x004fca0000000010 */
[----:B------:R-:W-:-:S05]  /*0160*/  FADD.FTZ R9, -R13, 1 ;  /* 0x3f8000000d097421 */ /* 0x000fca0000010100 */
[----:B-1----:R-:W-:Y:S02]  /*0170*/  F2FP.BF16.PACK_AB R11, RZ, R9 ;  /* 0x00000009ff0b723e */ /* 0x002fe400000010ff */
[----:B------:R-:W-:Y:S02]  /*0180*/  PRMT R9, RZ, 0x7610, R16 ;  /* 0x00007610ff097816 */ /* 0x000fe40000000010 */
[----:B------:R-:W-:Y:S02]  /*0190*/  PRMT R11, RZ, 0x5410, R11 ;  /* 0x00005410ff0b7816 */ /* 0x000fe4000000000b */
[--C-:B-----5:R-:W-:Y:S01]  /*01a0*/  PRMT R10, RZ, 0x5410, R12.reuse ;  /* 0x00005410ff0a7816 */ /* 0x120fe2000000000c */
[----:B------:R-:W-:Y:S01]  /*01b0*/  FADD.FTZ R16, -R9, 1 ;  /* 0x3f80000009107421 */ /* 0x000fe20000010100 */
[----:B------:R-:W-:-:S03]  /*01c0*/  PRMT R12, RZ, 0x7610, R12 ;  /* 0x00007610ff0c7816 */ /* 0x000fc6000000000c */
[----:B0-----:R-:W-:Y:S01]  /*01d0*/  FMUL.FTZ R14, R10, R11 ;  /* 0x0000000b0a0e7220 */ /* 0x001fe20000410000 */
[----:B------:R-:W-:Y:S02]  /*01e0*/  F2FP.BF16.PACK_AB R16, RZ, R16 ;  /* 0x00000010ff10723e */ /* 0x000fe400000010ff */
[----:B---3--:R-:W-:Y:S02]  /*01f0*/  PRMT R10, RZ, 0x5410, R18 ;  /* 0x00005410ff0a7816 */ /* 0x008fe40000000012 */
[----:B------:R-:W-:Y:S02]  /*0200*/  PRMT R15, RZ, 0x5410, R16 ;  /* 0x00005410ff0f7816 */ /* 0x000fe40000000010 */
[----:B------:R-:W-:Y:S01]  /*0210*/  PRMT R11, RZ, 0x7610, R18 ;  /* 0x00007610ff0b7816 */ /* 0x000fe20000000012 */
[----:B------:R-:W-:Y:S01]  /*0220*/  FADD.FTZ R17, -R10, 1 ;  /* 0x3f8000000a117421 */ /* 0x000fe20000010100 */
[----:B------:R-:W-:Y:S01]  /*0230*/  F2FP.BF16.PACK_AB R14, RZ, R14 ;  /* 0x0000000eff0e723e */ /* 0x000fe200000010ff */
[----:B------:R-:W-:-:S02]  /*0240*/  FMUL.FTZ R15, R12, R15 ;  /* 0x0000000f0c0f7220 */ /* 0x000fc40000410000 */
[----:B------:R-:W-:Y:S01]  /*0250*/  FADD.FTZ R16, -R11, 1 ;  /* 0x3f8000000b107421 */ /* 0x000fe20000010100 */
[----:B------:R-:W-:Y:S02]  /*0260*/  PRMT R12, RZ, 0x5410, R14 ;  /* 0x00005410ff0c7816 */ /* 0x000fe4000000000e */
[----:B------:R-:W-:Y:S02]  /*0270*/  F2FP.BF16.PACK_AB R17, RZ, R17 ;  /* 0x00000011ff11723e */ /* 0x000fe400000010ff */
[----:B------:R-:W-:Y:S01]  /*0280*/  F2FP.BF16.PACK_AB R16, RZ, R16 ;  /* 0x00000010ff10723e */ /* 0x000fe200000010ff */
[----:B------:R-:W-:Y:S01]  /*0290*/  FMUL.FTZ R12, R13, R12 ;  /* 0x0000000c0d0c7220 */ /* 0x000fe20000410000 */
[----:B------:R-:W-:Y:S02]  /*02a0*/  PRMT R14, RZ, 0x5410, R17 ;  /* 0x00005410ff0e7816 */ /* 0x000fe40000000011 */
[----:B------:R-:W-:Y:S02]  /*02b0*/  PRMT R13, RZ, 0x5410, R8 ;  /* 0x00005410ff0d7816 */ /* 0x000fe40000000008 */
[----:B------:R-:W-:-:S02]  /*02c0*/  PRMT R17, RZ, 0x5410, R16 ;  /* 0x00005410ff117816 */ /* 0x000fc40000000010 */
[----:B------:R-:W-:Y:S01]  /*02d0*/  PRMT R8, RZ, 0x7610, R8 ;  /* 0x00007610ff087816 */ /* 0x000fe20000000008 */
[----:B------:R-:W-:Y:S01]  /*02e0*/  FMUL.FTZ R13, R13, R14 ;  /* 0x0000000e0d0d7220 */ /* 0x000fe20000410000 */
[----:B------:R-:W-:-:S03]  /*02f0*/  F2FP.BF16.PACK_AB R15, RZ, R15 ;  /* 0x0000000fff0f723e */ /* 0x000fc600000010ff */
[----:B------:R-:W-:Y:S01]  /*0300*/  FMUL.FTZ R17, R8, R17 ;  /* 0x0000001108117220 */ /* 0x000fe20000410000 */
[----:B----4-:R-:W-:Y:S02]  /*0310*/  PRMT R8, RZ, 0x5410, R7 ;  /* 0x00005410ff087816 */ /* 0x010fe40000000007 */
[----:B------:R-:W-:Y:S02]  /*0320*/  F2FP.BF16.PACK_AB R13, RZ, R13 ;  /* 0x0000000dff0d723e */ /* 0x000fe400000010ff */
[----:B------:R-:W-:Y:S01]  /*0330*/  PRMT R14, RZ, 0x5410, R15 ;  /* 0x00005410ff0e7816 */ /* 0x000fe2000000000f */
[----:B------:R-:W-:Y:S01]  /*0340*/  FADD.FTZ R16, -R8, 1 ;  /* 0x3f80000008107421 */ /* 0x000fe20000010100 */
[----:B------:R-:W-:Y:S02]  /*0350*/  F2FP.BF16.PACK_AB R17, RZ, R17 ;  /* 0x00000011ff11723e */ /* 0x000fe400000010ff */
[----:B------:R-:W-:Y:S01]  /*0360*/  PRMT R13, RZ, 0x5410, R13 ;  /* 0x00005410ff0d7816 */ /* 0x000fe2000000000d */
[----:B------:R-:W-:Y:S01]  /*0370*/  FMUL.FTZ R9, R9, R14 ;  /* 0x0000000e09097220 */ /* 0x000fe20000410000 */
[----:B------:R-:W-:-:S02]  /*0380*/  PRMT R7, RZ, 0x7610, R7 ;  /* 0x00007610ff077816 */ /* 0x000fc40000000007 */
[----:B------:R-:W-:Y:S01]  /*0390*/  PRMT R14, RZ, 0x5410, R17 ;  /* 0x00005410ff0e7816 */ /* 0x000fe20000000011 */
[----:B------:R-:W-:Y:S01]  /*03a0*/  FMUL.FTZ R10, R10, R13 ;  /* 0x0000000d0a0a7220 */ /* 0x000fe20000410000 */
[----:B------:R-:W-:Y:S01]  /*03b0*/  F2FP.BF16.PACK_AB R16, RZ, R16 ;  /* 0x00000010ff10723e */ /* 0x000fe200000010ff */
[----:B------:R-:W-:Y:S01]  /*03c0*/  FADD.FTZ R18, -R7, 1 ;  /* 0x3f80000007127421 */ /* 0x000fe20000010100 */
[--C-:B------:R-:W-:Y:S01]  /*03d0*/  PRMT R13, RZ, 0x5410, R5.reuse ;  /* 0x00005410ff0d7816 */ /* 0x100fe20000000005 */
[----:B------:R-:W-:Y:S01]  /*03e0*/  FMUL.FTZ R11, R11, R14 ;  /* 0x0000000e0b0b7220 */ /* 0x000fe20000410000 */
[----:B------:R-:W-:Y:S02]  /*03f0*/  PRMT R5, RZ, 0x7610, R5 ;  /* 0x00007610ff057816 */ /* 0x000fe40000000005 */
[----:B------:R-:W-:Y:S02]  /*0400*/  PRMT R15, RZ, 0x5410, R16 ;  /* 0x00005410ff0f7816 */ /* 0x000fe40000000010 */
[----:B------:R-:W-:-:S02]  /*0410*/  PRMT R14, RZ, 0x5410, R4 ;  /* 0x00005410ff0e7816 */ /* 0x000fc40000000004 */
[----:B------:R-:W-:Y:S01]  /*0420*/  F2FP.BF16.PACK_AB R18, RZ, R18 ;  /* 0x00000012ff12723e */ /* 0x000fe200000010ff */
[----:B------:R-:W-:Y:S02]  /*0430*/  FADD.FTZ R16, -R13, 1 ;  /* 0x3f8000000d107421 */ /* 0x000fe40000010100 */
[----:B------:R-:W-:Y:S01]  /*0440*/  FADD.FTZ R17, -R5, 1 ;  /* 0x3f80000005117421 */ /* 0x000fe20000010100 */
[----:B------:R-:W-:Y:S01]  /*0450*/  PRMT R4, RZ, 0x7610, R4 ;  /* 0x00007610ff047816 */ /* 0x000fe20000000004 */
[----:B------:R-:W-:Y:S01]  /*0460*/  FMUL.FTZ R14, R14, R15 ;  /* 0x0000000f0e0e7220 */ /* 0x000fe20000410000 */
[----:B------:R-:W-:Y:S02]  /*0470*/  PRMT R15, RZ, 0x5410, R18 ;  /* 0x00005410ff0f7816 */ /* 0x000fe40000000012 */
[----:B------:R-:W-:Y:S02]  /*0480*/  F2FP.BF16.PACK_AB R16, RZ, R16 ;  /* 0x00000010ff10723e */ /* 0x000fe400000010ff */
[----:B------:R-:W-:Y:S01]  /*0490*/  F2FP.BF16.PACK_AB R17, RZ, R17 ;  /* 0x00000011ff11723e */ /* 0x000fe200000010ff */
[----:B------:R-:W-:Y:S01]  /*04a0*/  FMUL.FTZ R4, R4, R15 ;  /* 0x0000000f04047220 */ /* 0x000fe20000410000 */
[----:B------:R-:W-:-:S02]  /*04b0*/  PRMT R15, RZ, 0x5410, R6 ;  /* 0x00005410ff0f7816 */ /* 0x000fc40000000006 */
[----:B------:R-:W-:Y:S02]  /*04c0*/  PRMT R16, RZ, 0x5410, R16 ;  /* 0x00005410ff107816 */ /* 0x000fe40000000010 */
[----:B------:R-:W-:Y:S02]  /*04d0*/  PRMT R17, RZ, 0x5410, R17 ;  /* 0x00005410ff117816 */ /* 0x000fe40000000011 */
[----:B------:R-:W-:Y:S01]  /*04e0*/  PRMT R6, RZ, 0x7610, R6 ;  /* 0x00007610ff067816 */ /* 0x000fe20000000006 */
[----:B------:R-:W-:Y:S01]  /*04f0*/  FMUL.FTZ R16, R15, R16 ;  /* 0x000000100f107220 */ /* 0x000fe20000410000 */
[----:B------:R-:W-:-:S03]  /*0500*/  F2FP.BF16.PACK_AB R14, RZ, R14 ;  /* 0x0000000eff0e723e */ /* 0x000fc600000010ff */
[----:B------:R-:W-:Y:S01]  /*0510*/  FMUL.FTZ R6, R6, R17 ;  /* 0x0000001106067220 */ /* 0x000fe20000410000 */
[----:B------:R-:W-:Y:S02]  /*0520*/  F2FP.BF16.PACK_AB R4, RZ, R4 ;  /* 0x00000004ff04723e */ /* 0x000fe400000010ff */
[----:B------:R-:W-:Y:S02]  /*0530*/  F2FP.BF16.PACK_AB R16, RZ, R16 ;  /* 0x00000010ff10723e */ /* 0x000fe400000010ff */
[----:B------:R-:W-:Y:S02]  /*0540*/  F2FP.BF16.PACK_AB R6, RZ, R6 ;  /* 0x00000006ff06723e */ /* 0x000fe400000010ff */
[----:B------:R-:W-:Y:S02]  /*0550*/  PRMT R15, RZ, 0x5410, R14 ;  /* 0x00005410ff0f7816 */ /* 0x000fe4000000000e */
[----:B------:R-:W-:Y:S02]  /*0560*/  PRMT R4, RZ, 0x5410, R4 ;  /* 0x00005410ff047816 */ /* 0x000fe40000000004 */
[----:B------:R-:W-:-:S02]  /*0570*/  PRMT R16, RZ, 0x5410, R16 ;  /* 0x00005410ff107816 */ /* 0x000fc40000000010 */
[----:B------:R-:W-:Y:S01]  /*0580*/  PRMT R6, RZ, 0x5410, R6 ;  /* 0x00005410ff067816 */ /* 0x000fe20000000006 */
[----:B------:R-:W-:Y:S02]  /*0590*/  FMUL.FTZ R8, R8, R15 ;  /* 0x0000000f08087220 */ /* 0x000fe40000410000 */
[----:B------:R-:W-:-:S04]  /*05a0*/  IMAD.WIDE.U32 R14, R0, R3, c[0x0][0x168] ;  /* 0x00005a00000e7625 */ /* 0x000fc800078e0003 */
[----:B------:R-:W-:Y:S02]  /*05b0*/  FMUL.FTZ R7, R7, R4 ;  /* 0x0000000407077220 */ /* 0x000fe40000410000 */
[----:B------:R-:W-:Y:S02]  /*05c0*/  FMUL.FTZ R16, R13, R16 ;  /* 0x000000100d107220 */ /* 0x000fe40000410000 */
[----:B------:R-:W-:Y:S01]  /*05d0*/  FMUL.FTZ R5, R5, R6 ;  /* 0x0000000605057220 */ /* 0x000fe20000410000 */
[----:B------:R-:W-:Y:S01]  /*05e0*/  F2FP.BF16.PACK_AB R9, R9, R12 ;  /* 0x0000000c0909723e */ /* 0x000fe200000010ff */
[----:B------:R-:W-:Y:S01]  /*05f0*/  IMAD.WIDE R14, R2, 0x4, R14 ;  /* 0x00000004020e7825 */ /* 0x000fe200078e020e */
[----:B------:R-:W-:Y:S02]  /*0600*/  F2FP.BF16.PACK_AB R11, R11, R10 ;  /* 0x0000000a0b0b723e */ /* 0x000fe400000010ff */
[----:B------:R-:W-:Y:S02]  /*0610*/  F2FP.BF16.PACK_AB R7, R7, R8 ;  /* 0x000000080707723e */ /* 0x000fe400000010ff */
[----:B------:R-:W-:Y:S01]  /*0620*/  F2FP.BF16.PACK_AB R5, R5, R16 ;  /* 0x000000100505723e */ /* 0x000fe200000010ff */
[----:B------:R-:W-:Y:S04]  /*0630*/  STG.E [R14.64], R9 ;  /* 0x000000090e007986 */ /* 0x000fe8000c101904 */
[----:B------:R-:W-:Y:S04]  /*0640*/  STG.E [R14.64+0x200], R11 ;  /* 0x0002000b0e007986 */ /* 0x000fe8000c101904 */
[----:B------:R-:W-:Y:S04]  /*0650*/  STG.E [R14.64+0x400], R7 ;  /* 0x000400070e007986 */ /* 0x000fe8000c101904 */
[----:B------:R-:W-:Y:S01]  /*0660*/  STG.E [R14.64+0x600], R5 ;  /* 0x000600050e007986 */ /* 0x000fe2000c101904 */
[----:B------:R-:W-:Y:S05]  /*0670*/  EXIT ;  /* 0x000000000000794d */ /* 0x000fea0003800000 */
.L_x_11245:
        /* <DEDUP_REMOVED lines=102> */
.L_x_11247:
[----:B0-----:R-:W-:Y:S05]  /*0ce0*/  BSYNC B0 ;  /* 0x0000000000007941 */ /* 0x001fea0003800000 */
.L_x_11246:
        /* <DEDUP_REMOVED lines=21> */
.L_x_11249:
[----:B------:R-:W-:Y:S05]  /*0e40*/  BSYNC B0 ;  /* 0x0000000000007941 */ /* 0x000fea0003800000 */
.L_x_11248:
[----:B------:R-:W-:Y:S01]  /*0e50*/  ISETP.NE.AND P6, PT, R7, RZ, PT ;  /* 0x000000ff0700720c */ /* 0x000fe20003fc5270 */
[----:B------:R-:W-:-:S12]  /*0e60*/  BSSY B0, `(.L_x_11250) ;  /* 0x000000c000007945 */ /* 0x000fd80003800000 */
        /* <DEDUP_REMOVED lines=11> */
.L_x_11251:
[----:B------:R-:W-:Y:S05]  /*0f20*/  BSYNC B0 ;  /* 0x0000000000007941 */ /* 0x000fea0003800000 */
.L_x_11250:
        /* <DEDUP_REMOVED lines=12> */
.L_x_11253:
[----:B------:R-:W-:Y:S05]  /*0ff0*/  BSYNC B0 ;  /* 0x0000000000007941 */ /* 0x000fea0003800000 */
.L_x_11252:
        /* <DEDUP_REMOVED lines=12> */
.L_x_11255:
[----:B------:R-:W-:Y:S05]  /*10c0*/  BSYNC B0 ;  /* 0x0000000000007941 */ /* 0x000fea0003800000 */
.L_x_11254:
        /* <DEDUP_REMOVED lines=12> */
.L_x_11257:
[----:B------:R-:W-:Y:S05]  /*1190*/  BSYNC B0 ;  /* 0x0000000000007941 */ /* 0x000fea0003800000 */
.L_x_11256:
        /* <DEDUP_REMOVED lines=12> */
.L_x_11259:
[----:B------:R-:W-:Y:S05]  /*1260*/  BSYNC B0 ;  /* 0x0000000000007941 */ /* 0x000fea0003800000 */
.L_x_11258:
        /* <DEDUP_REMOVED lines=12> */
.L_x_11261:
[----:B------:R-:W-:Y:S05]  /*1330*/  BSYNC B0 ;  /* 0x0000000000007941 */ /* 0x000fea0003800000 */
.L_x_11260:
        /* <DEDUP_REMOVED lines=18> */
.L_x_11264:
[----:B0-----:R-:W-:-:S13]  /*1460*/  ISETP.GE.AND P0, PT, R9, R8, PT ;  /* 0x000000080900720c */ /* 0x001fda0003f06270 */
[----:B------:R-:W-:Y:S05]  /*1470*/  @P0 BRA `(.L_x_11266) ;  /* 0x000000c000000947 */ /* 0x000fea0003800000 */
[----:B------:R-:W-:Y:S01]  /*1480*/  IMAD.IADD R2, R0, 0x1, R9 ;  /* 0x0000000100027824 */ /* 0x000fe200078e0209 */
[----:B------:R-:W-:Y:S01]  /*1490*/  IADD3 R9, R9, 0x80, RZ ;  /* 0x0000008009097810 */ /* 0x000fe20007ffe0ff */
[----:B------:R-:W-:-:S04]  /*14a0*/  IMAD.MOV.U32 R3, RZ, RZ, 0x2 ;  /* 0x00000002ff037424 */ /* 0x000fc800078e00ff */
[----:B------:R-:W-:-:S05]  /*14b0*/  IMAD.WIDE.U32 R2, R2, R3, c[0x0][0x168] ;  /* 0x00005a0002027625 */ /* 0x000fca00078e0003 */
[----:B-----5:R0:W-:Y:S02]  /*14c0*/  STG.E.U16 [R2.64], R10 ;  /* 0x0000000a02007986 */ /* 0x0201e4000c101504 */
.L_x_11265:
[----:B------:R-:W-:-:S13]  /*14d0*/  ISETP.GE.AND P0, PT, R9, R8, PT ;  /* 0x000000080900720c */ /* 0x000fda0003f06270 */
[----:B------:R-:W-:Y:S05]  /*14e0*/  @P0 BRA `(.L_x_11267) ;  /* 0x000000d000000947 */ /* 0x000fea0003800000 */
[----:B0-----:R-:W-:Y:S01]  /*14f0*/  IMAD.IADD R2, R0, 0x1, R9 ;  /* 0x0000000100027824 */ /* 0x001fe200078e0209 */
[----:B------:R-:W-:Y:S01]  /*1500*/  IADD3 R9, R9, 0x80, RZ ;  /* 0x0000008009097810 */ /* 0x000fe20007ffe0ff */
[----:B------:R-:W-:-:S04]  /*1510*/  IMAD.MOV.U32 R3, RZ, RZ, 0x2 ;  /* 0x00000002ff037424 */ /* 0x000fc800078e00ff */
[----:B------:R-:W-:-:S05]  /*1520*/  IMAD.WIDE.U32 R2, R2, R3, c[0x0][0x168] ;  /* 0x00005a0002027625 */ /* 0x000fca00078e0003 */
[----:B------:R0:W-:Y:S02]  /*1530*/  STG.E.U16 [R2.64], R11 ;  /* 0x0000000b02007986 */ /* 0x0001e4000c101504 */
.L_x_11266:
        /* <DEDUP_REMOVED lines=8> */
.L_x_11267:
[----:B------:R-:W-:Y:S05]  /*15c0*/  BSYNC B1 ;  /* 0x0000000000017941 */ /* 0x000fea0003800000 */
.L_x_11263:
[----:B------:R-:W-:-:S13]  /*15d0*/  ISETP.GE.AND P0, PT, R9, R8, PT ;  /* 0x000000080900720c */ /* 0x000fda0003f06270 */
[----:B0-----:R-:W-:Y:S01]  /*15e0*/  @!P0 IMAD.IADD R2, R0, 0x1, R9 ;  /* 0x0000000100028824 */ /* 0x001fe200078e0209 */
[----:B------:R-:W-:Y:S01]  /*15f0*/  @!P0 IADD3 R9, R9, 0x80, RZ ;  /* 0x0000008009098810 */ /* 0x000fe20007ffe0ff */
[----:B------:R-:W-:-:S04]  /*1600*/  @!P0 IMAD.MOV.U32 R3, RZ, RZ, 0x2 ;  /* 0x00000002ff038424 */ /* 0x000fc800078e00ff */
[----:B------:R-:W-:-:S05]  /*1610*/  @!P0 IMAD.WIDE.U32 R2, R2, R3, c[0x0][0x168] ;  /* 0x00005a0002028625 */ /* 0x000fca00078e0003 */
[----:B------:R0:W-:Y:S02]  /*1620*/  @!P0 STG.E.U16 [R2.64], R13 ;  /* 0x0000000d02008986 */ /* 0x0001e4000c101504 */
.L_x_11268:
[----:B------:R-:W-:Y:S05]  /*1630*/  BSYNC B0 ;  /* 0x0000000000007941 */ /* 0x000fea0003800000 */
.L_x_11262:
        /* <DEDUP_REMOVED lines=8> */
.L_x_11269:
        /* <DEDUP_REMOVED lines=12> */
.L_x_13830:


//--------------------- .text._ZN2at6native29vectorized_elementwise_kernelILi4EZZZNS0_28sigmoid_backward_kernel_cudaERNS_18TensorIteratorBaseEENKUlvE0_clEvENKUlvE2_clEvEUlN3c108BFloat16ES7_E_St5arrayIPcLm3EEEEviT0_T1_ --------------------------
	.section	.text._ZN2at6native29vectorized_elementwise_kernelILi4EZZZNS0_28sigmoid_backward_kernel_cudaERNS_18TensorIteratorBaseEENKUlvE0_clEvENKUlvE2_clEvEUlN3c108BFloat16ES7_E_St5arrayIPcLm3EEEEviT0_T1_,"ax",@progbits
	.sectioninfo	@"SHI_REGISTERS=32"
	.align	128
        .global         _ZN2at6native29vectorized_elementwise_kernelILi4EZZZNS0_28sigmoid_backward_kernel_cudaERNS_18TensorIteratorBaseEENKUlvE0_clEvENKUlvE2_clEvEUlN3c108BFloat16ES7_E_St5arrayIPcLm3EEEEviT0_T1_
        .type           _ZN2at6native29vectorized_elementwise_kernelILi4EZZZNS0_28sigmoid_backward_kernel_cudaERNS_18TensorIteratorBaseEENKUlvE0_clEvENKUlvE2_clEvEUlN3c108BFloat16ES7_E_St5arrayIPcLm3EEEEviT0_T1_,@function
        .size           _ZN2at6native29vectorized_elementwise_kernelILi4EZZZNS0_28sigmoid_backward_kernel_cudaERNS_18TensorIteratorBaseEENKUlvE0_clEvENKUlvE2_clEvEUlN3c108BFloat16ES7_E_St5arrayIPcLm3EEEEviT0_T1_,(.L_x_13831 - _ZN2at6native29vectorized_elementwise_kernelILi4EZZZNS0_28sigmoid_backward_kernel_cudaERNS_18TensorIteratorBaseEENKUlvE0_clEvENKUlvE2_clEvEUlN3c108BFloat16ES7_E_St5arrayIPcLm3EEEEviT0_T1_)
        .other          _ZN2at6native29vectorized_elementwise_kernelILi4EZZZNS0_28sigmoid_backward_kernel_cudaERNS_18TensorIteratorBaseEENKUlvE0_clEvENKUlvE2_clEvEUlN3c108BFloat16ES7_E_St5arrayIPcLm3EEEEviT0_T1_,@"STO_CUDA_ENTRY STV_DEFAULT"
_ZN2at6native29vectorized_elementwise_kernelILi4EZZZNS0_28sigmoid_backward_kernel_cudaERNS_18TensorIteratorBaseEENKUlvE0_clEvENKUlvE2_clEvEUlN3c108BFloat16ES7_E_St5arrayIPcLm3EEEEviT0_T1_:
.text._ZN2at6native29vectorized_elementwise_kernelILi4EZZZNS0_28sigmoid_backward_kernel_cudaERNS_18TensorIteratorBaseEENKUlvE0_clEvENKUlvE2_clEvEUlN3c108BFloat16ES7_E_St5arrayIPcLm3EEEEviT0_T1_:
        /* <DEDUP_REMOVED lines=15> */
[----:B------:R2:W0:Y:S04]  /*00f0*/  LDG.E.64 R10, [R12.64] ;  /* 0x000000040c0a7981 */ /* 0x000428000c1e1b00 */
[----:B------:R2:W4:Y:S02]  /*0100*/  LDG.E.64 R2, [R12.64+0x400] ;  /* 0x000400040c027981 */ /* 0x000524000c1e1b00 */
[--C-:B--2---:R-:W-:Y:S02]  /*0110*/  PRMT R13, RZ, 0x5410, R8.reuse ;  /* 0x00005410ff0d7816 */ /* 0x104fe40000000008 */
[----:B------:R-:W-:-:S03]  /*0120*/  PRMT R12, RZ, 0x7610, R8 ;  /* 0x00007610ff0c7816 */ /* 0x000fc60000000008 */
[----:B------:R-:W-:Y:S02]  /*0130*/  FADD.FTZ R16, -R13, 1 ;  /* 0x3f8000000d107421 */ /* 0x000fe40000010100 */
[----:B------:R-:W-:Y:S01]  /*0140*/  FADD.FTZ R17, -R12, 1 ;  /* 0x3f8000000c117421 */ /* 0x000fe20000010100 */
[----:B------:R-:W-:Y:S02]  /*0150*/  PRMT R8, RZ, 0x5410, R9 ;  /* 0x00005410ff087816 */ /* 0x000fe40000000009 */
[----:B------:R-:W-:Y:S02]  /*0160*/  F2FP.BF16.PACK_AB R16, RZ, R16 ;  /* 0x00000010ff10723e */ /* 0x000fe400000010ff */
[----:B0-----:R-:W-:Y:S02]  /*0170*/  PRMT R14, RZ, 0x5410, R10 ;  /* 0x00005410ff0e7816 */ /* 0x001fe4000000000a */
[----:B------:R-:W-:Y:S02]  /*0180*/  PRMT R15, RZ, 0x5410, R16 ;  /* 0x00005410ff0f7816 */ /* 0x000fe40000000010 */
[----:B------:R-:W-:-:S02]  /*0190*/  F2FP.BF16.PACK_AB R17, RZ, R17 ;  /* 0x00000011ff11723e */ /* 0x000fc400000010ff */
[----:B------:R-:W-:Y:S01]  /*01a0*/  PRMT R9, RZ, 0x7610, R9 ;  /* 0x00007610ff097816 */ /* 0x000fe20000000009 */
[----:B------:R-:W-:Y:S01]  /*01b0*/  FADD.FTZ R16, -R8, 1 ;  /* 0x3f80000008107421 */ /* 0x000fe20000010100 */
[----:B------:R-:W-:Y:S01]  /*01c0*/  PRMT R17, RZ, 0x5410, R17 ;  /* 0x00005410ff117816 */ /* 0x000fe20000000011 */
[----:B------:R-:W-:Y:S01]  /*01d0*/  FMUL.FTZ R14, R14, R15 ;  /* 0x0000000f0e0e7220 */ /* 0x000fe20000410000 */
[----:B------:R-:W-:Y:S01]  /*01e0*/  PRMT R10, RZ, 0x7610, R10 ;  /* 0x00007610ff0a7816 */ /* 0x000fe2000000000a */
[----:B------:R-:W-:Y:S01]  /*01f0*/  FADD.FTZ R15, -R9, 1 ;  /* 0x3f800000090f7421 */ /* 0x000fe20000010100 */
[----:B------:R-:W-:-:S03]  /*0200*/  F2FP.BF16.PACK_AB R16, RZ, R16 ;  /* 0x00000010ff10723e */ /* 0x000fc600000010ff */
[----:B------:R-:W-:Y:S01]  /*0210*/  FMUL.FTZ R10, R10, R17 ;  /* 0x000000110a0a7220 */ /* 0x000fe20000410000 */
[----:B------:R-:W-:Y:S02]  /*0220*/  F2FP.BF16.PACK_AB R17, RZ, R15 ;  /* 0x0000000fff11723e */ /* 0x000fe400000010ff */
[----:B------:R-:W-:Y:S02]  /*0230*/  PRMT R16, RZ, 0x5410, R16 ;  /* 0x00005410ff107816 */ /* 0x000fe40000000010 */
[--C-:B------:R-:W-:Y:S02]  /*0240*/  PRMT R15, RZ, 0x5410, R11.reuse ;  /* 0x00005410ff0f7816 */ /* 0x100fe4000000000b */
[----:B------:R-:W-:-:S03]  /*0250*/  PRMT R11, RZ, 0x7610, R11 ;  /* 0x00007610ff0b7816 */ /* 0x000fc6000000000b */
[----:B------:R-:W-:Y:S01]  /*0260*/  FMUL.FTZ R15, R15, R16 ;  /* 0x000000100f0f7220 */ /* 0x000fe20000410000 */
[----:B------:R-:W-:Y:S02]  /*0270*/  PRMT R16, RZ, 0x5410, R17 ;  /* 0x00005410ff107816 */ /* 0x000fe40000000011 */
[----:B------:R-:W-:Y:S02]  /*0280*/  F2FP.BF16.PACK_AB R14, RZ, R14 ;  /* 0x0000000eff0e723e */ /* 0x000fe400000010ff */
[----:B------:R-:W-:Y:S01]  /*0290*/  F2FP.BF16.PACK_AB R10, RZ, R10 ;  /* 0x0000000aff0a723e */ /* 0x000fe200000010ff */
[----:B------:R-:W-:Y:S01]  /*02a0*/  FMUL.FTZ R16, R11, R16 ;  /* 0x000000100b107220 */ /* 0x000fe20000410000 */
[----:B------:R-:W-:Y:S02]  /*02b0*/  PRMT R14, RZ, 0x5410, R14 ;  /* 0x00005410ff0e7816 */ /* 0x000fe4000000000e */
[----:B------:R-:W-:Y:S02]  /*02c0*/  PRMT R11, RZ, 0x5410, R10 ;  /* 0x00005410ff0b7816 */ /* 0x000fe4000000000a */
[----:B---3--:R-:W-:Y:S01]  /*02d0*/  PRMT R10, RZ, 0x5410, R4 ;  /* 0x00005410ff0a7816 */ /* 0x008fe20000000004 */
[----:B------:R-:W-:Y:S01]  /*02e0*/  FMUL.FTZ R13, R13, R14 ;  /* 0x0000000e0d0d7220 */ /* 0x000fe20000410000 */
[----:B------:R-:W-:-:S02]  /*02f0*/  F2FP.BF16.PACK_AB R15, RZ, R15 ;  /* 0x0000000fff0f723e */ /* 0x000fc400000010ff */
[----:B------:R-:W-:Y:S01]  /*0300*/  PRMT R4, RZ, 0x7610, R4 ;  /* 0x00007610ff047816 */ /* 0x000fe20000000004 */
[----:B------:R-:W-:Y:S01]  /*0310*/  FADD.FTZ R14, -R10, 1 ;  /* 0x3f8000000a0e7421 */ /* 0x000fe20000010100 */
[----:B------:R-:W-:Y:S02]  /*0320*/  F2FP.BF16.PACK_AB R16, RZ, R16 ;  /* 0x00000010ff10723e */ /* 0x000fe400000010ff */
[----:B------:R-:W-:Y:S01]  /*0330*/  PRMT R15, RZ, 0x5410, R15 ;  /* 0x00005410ff0f7816 */ /* 0x000fe2000000000f */
[----:B------:R-:W-:Y:S01]  /*0340*/  FADD.FTZ R17, -R4, 1 ;  /* 0x3f80000004117421 */ /* 0x000fe20000010100 */
[----:B------:R-:W-:Y:S01]  /*0350*/  F2FP.BF16.PACK_AB R14, RZ, R14 ;  /* 0x0000000eff0e723e */ /* 0x000fe200000010ff */
[----:B------:R-:W-:Y:S01]  /*0360*/  FMUL.FTZ R12, R12, R11 ;  /* 0x0000000b0c0c7220 */ /* 0x000fe20000410000 */
[----:B------:R-:W-:Y:S01]  /*0370*/  PRMT R16, RZ, 0x5410, R16 ;  /* 0x00005410ff107816 */ /* 0x000fe20000000010 */
[----:B------:R-:W-:Y:S01]  /*0380*/  FMUL.FTZ R8, R8, R15 ;  /* 0x0000000f08087220 */ /* 0x000fe20000410000 */
[----:B------:R-:W-:-:S02]  /*0390*/  PRMT R11, RZ, 0x5410, R5 ;  /* 0x00005410ff0b7816 */ /* 0x000fc40000000005 */
[----:B------:R-:W-:Y:S02]  /*03a0*/  PRMT R15, RZ, 0x5410, R14 ;  /* 0x00005410ff0f7816 */ /* 0x000fe4000000000e */
[--C-:B----4-:R-:W-:Y:S01]  /*03b0*/  PRMT R14, RZ, 0x5410, R2.reuse ;  /* 0x00005410ff0e7816 */ /* 0x110fe20000000002 */
[----:B------:R-:W-:Y:S01]  /*03c0*/  FMUL.FTZ R9, R9, R16 ;  /* 0x0000001009097220 */ /* 0x000fe20000410000 */
[----:B------:R-:W-:Y:S02]  /*03d0*/  F2FP.BF16.PACK_AB R17, RZ, R17 ;  /* 0x00000011ff11723e */ /* 0x000fe400000010ff */
        /* <DEDUP_REMOVED lines=14> */
[----:B------:R-:W-:-:S03]  /*04c0*/  F2FP.BF16.PACK_AB R14, RZ, R14 ;  /* 0x0000000eff0e723e */ /* 0x000fc600000010ff */
[----:B------:R-:W-:Y:S01]  /*04d0*/  FMUL.FTZ R16, R3, R16 ;  /* 0x0000001003107220 */ /* 0x000fe20000410000 */
[----:B------:R-:W-:Y:S02]  /*04e0*/  PRMT R3, RZ, 0x5410, R14 ;  /* 0x00005410ff037816 */ /* 0x000fe4000000000e */
[----:B------:R-:W-:Y:S02]  /*04f0*/  F2FP.BF16.PACK_AB R2, RZ, R2 ;  /* 0x00000002ff02723e */ /* 0x000fe400000010ff */
[----:B------:R-:W-:Y:S02]  /*0500*/  F2FP.BF16.PACK_AB R14, RZ, R15 ;  /* 0x0000000fff0e723e */ /* 0x000fe400000010ff */
[----:B------:R-:W-:Y:S02]  /*0510*/  F2FP.BF16.PACK_AB R16, RZ, R16 ;  /* 0x00000010ff10723e */ /* 0x000fe400000010ff */
        /* <DEDUP_REMOVED lines=13> */
[----:B------:R-:W-:Y:S04]  /*05f0*/  STG.E.64 [R2.64], R12 ;  /* 0x0000000c02007986 */ /* 0x000fe8000c101b04 */
[----:B------:R-:W-:Y:S01]  /*0600*/  STG.E.64 [R2.64+0x400], R4 ;  /* 0x0004000402007986 */ /* 0x000fe2000c101b04 */
[----:B------:R-:W-:Y:S05]  /*0610*/  EXIT ;  /* 0x000000000000794d */ /* 0x000fea0003800000 */
.L_x_11270:
        /* <DEDUP_REMOVED lines=102> */
.L_x_11272:
[----:B0-----:R-:W-:Y:S05]  /*0c80*/  BSYNC B0 ;  /* 0x0000000000007941 */ /* 0x001fea0003800000 */
.L_x_11271:
        /* <DEDUP_REMOVED lines=21> */
.L_x_11274:
[----:B------:R-:W-:Y:S05]  /*0de0*/  BSYNC B0 ;  /* 0x0000000000007941 */ /* 0x000fea0003800000 */
.L_x_11273:
        /* <DEDUP_REMOVED lines=13> */
.L_x_11276:
[----:B------:R-:W-:Y:S05]  /*0ec0*/  BSYNC B0 ;  /* 0x0000000000007941 */ /* 0x000fea0003800000 */
.L_x_11275:
        /* <DEDUP_REMOVED lines=12> */
.L_x_11278:
[----:B------:R-:W-:Y:S05]  /*0f90*/  BSYNC B0 ;  /* 0x0000000000007941 */ /* 0x000fea0003800000 */
.L_x_11277:
        /* <DEDUP_REMOVED lines=12> */
.L_x_11280:
[----:B------:R-:W-:Y:S05]  /*1060*/  BSYNC B0 ;  /* 0x0000000000007941 */ /* 0x000fea0003800000 */
.L_x_11279:
        /* <DEDUP_REMOVED lines=12> */
.L_x_11282:
[----:B------:R-:W-:Y:S05]  /*1130*/  BSYNC B0 ;  /* 0x0000000000007941 */ /* 0x000fea0003800000 */
.L_x_11281:
        /* <DEDUP_REMOVED lines=12> */
.L_x_11284:
[----:B------:R-:W-:Y:S05]  /*1200*/  BSYNC B0 ;  /* 0x0000000000007941 */ /* 0x000fea0003800000 */
.L_x_11283:
        /* <DEDUP_REMOVED lines=12> */
.L_x_11286:
[----:B------:R-:W-:Y:S05]  /*12d0*/  BSYNC B0 ;  /* 0x0000000000007941 */ /* 0x000fea0003800000 */
.L_x_11285:
        /* <DEDUP_REMOVED lines=18> */
.L_x_11289:
[----:B0-----:R-:W-:-:S13]  /*1400*/  ISETP.GE.AND P0, PT, R9, R8, PT ;  /* 0x000000080900720c */ /* 0x001fda0003f06270 */
[----:B------:R-:W-:Y:S05]  /*1410*/  @P0 BRA `(.L_x_11291) ;  /* 0x000000c000000947 */ /* 0x000fea0003800000 */
[----:B------:R-:W-:Y:S01]  /*1420*/  IMAD.IADD R2, R0, 0x1, R9 ;  /* 0x0000000100027824 */ /* 0x000fe200078e0209 */
[----:B------:R-:W-:Y:S01]  /*1430*/  IADD3 R9, R9, 0x80, RZ ;  /* 0x0000008009097810 */ /* 0x000fe20007ffe0ff */
[----:B------:R-:W-:-:S04]  /*1440*/  IMAD.MOV.U32 R3, RZ, RZ, 0x2 ;  /* 0x00000002ff037424 */ /* 0x000fc800078e00ff */
[----:B------:R-:W-:-:S05]  /*1450*/  IMAD.WIDE.U32 R2, R2, R3, c[0x0][0x168] ;  /* 0x00005a0002027625 */ /* 0x000fca00078e0003 */
[----:B-----5:R0:W-:Y:S02]  /*1460*/  STG.E.U16 [R2.64], R10 ;  /* 0x0000000a02007986 */ /* 0x0201e4000c101504 */
.L_x_11290:
[----:B------:R-:W-:-:S13]  /*1470*/  ISETP.GE.AND P0, PT, R9, R8, PT ;  /* 0x000000080900720c */ /* 0x000fda0003f06270 */
[----:B------:R-:W-:Y:S05]  /*1480*/  @P0 BRA `(.L_x_11292) ;  /* 0x000000d000000947 */ /* 0x000fea0003800000 */
[----:B0-----:R-:W-:Y:S01]  /*1490*/  IMAD.IADD R2, R0, 0x1, R9 ;  /* 0x0000000100027824 */ /* 0x001fe200078e0209 */
[----:B------:R-:W-:Y:S01]  /*14a0*/  IADD3 R9, R9, 0x80, RZ ;  /* 0x0000008009097810 */ /* 0x000fe20007ffe0ff */
[----:B------:R-:W-:-:S04]  /*14b0*/  IMAD.MOV.U32 R3, RZ, RZ, 0x2 ;  /* 0x00000002ff037424 */ /* 0x000fc800078e00ff */
[----:B------:R-:W-:-:S05]  /*14c0*/  IMAD.WIDE.U32 R2, R2, R3, c[0x0][0x168] ;  /* 0x00005a0002027625 */ /* 0x000fca00078e0003 */
[----:B------:R0:W-:Y:S02]  /*14d0*/  STG.E.U16 [R2.64], R11 ;  /* 0x0000000b02007986 */ /* 0x0001e4000c101504 */
.L_x_11291:
        /* <DEDUP_REMOVED lines=8> */
.L_x_11292:
[----:B------:R-:W-:Y:S05]  /*1560*/  BSYNC B1 ;  /* 0x0000000000017941 */ /* 0x000fea0003800000 */
.L_x_11288:
[----:B------:R-:W-:-:S13]  /*1570*/  ISETP.GE.AND P0, PT, R9, R8, PT ;  /* 0x000000080900720c */ /* 0x000fda0003f06270 */
[----:B0-----:R-:W-:Y:S01]  /*1580*/  @!P0 IMAD.IADD R2, R0, 0x1, R9 ;  /* 0x0000000100028824 */ /* 0x001fe200078e0209 */
[----:B------:R-:W-:Y:S01]  /*1590*/  @!P0 IADD3 R9, R9, 0x80, RZ ;  /* 0x0000008009098810 */ /* 0x000fe20007ffe0ff */
[----:B------:R-:W-:-:S04]  /*15a0*/  @!P0 IMAD.MOV.U32 R3, RZ, RZ, 0x2 ;  /* 0x00000002ff038424 */ /* 0x000fc800078e00ff */
[----:B------:R-:W-:-:S05]  /*15b0*/  @!P0 IMAD.WIDE.U32 R2, R2, R3, c[0x0][0x168] ;  /* 0x00005a0002028625 */ /* 0x000fca00078e0003 */
[----:B------:R0:W-:Y:S02]  /*15c0*/  @!P0 STG.E.U16 [R2.64], R13 ;  /* 0x0000000d02008986 */ /* 0x0001e4000c101504 */
.L_x_11293:
[----:B------:R-:W-:Y:S05]  /*15d0*/  BSYNC B0 ;  /* 0x0000000000007941 */ /* 0x000fea0003800000 */
.L_x_11287:
        /* <DEDUP_REMOVED lines=8> */
.L_x_11294:
        /* <DEDUP_REMOVED lines=10> */
.L_x_13831:


//--------------------- .text._ZN2at6native29vectorized_elementwise_kernelILi8EZZZNS0_28sigmoid_backward_kernel_cudaERNS_18TensorIteratorBaseEENKUlvE0_clEvENKUlvE2_clEvEUlN3c108BFloat16ES7_E_St5arrayIPcLm3EEEEviT0_T1_ --------------------------
	.section	.text._ZN2at6native29vectorized_elementwise_kernelILi8EZZZNS0_28sigmoid_backward_kernel_cudaERNS_18TensorIteratorBaseEENKUlvE0_clEvENKUlvE2_clEvEUlN3c108BFloat16ES7_E_St5arrayIPcLm3EEEEviT0_T1_,"ax",@progbits
	.sectioninfo	@"SHI_REGISTERS=4"
	.align	128
        .global         _ZN2at6native29vectorized_elementwise_kernelILi8EZZZNS0_28sigmoid_backward_kernel_cudaERNS_18TensorIteratorBaseEENKUlvE0_clEvENKUlvE2_clEvEUlN3c108BFloat16ES7_E_St5arrayIPcLm3EEEEviT0_T1_
        .type           _ZN2at6native29vectorized_elementwise_kernelILi8EZZZNS0_28sigmoid_backward_kernel_cudaERNS_18TensorIteratorBaseEENKUlvE0_clEvENKUlvE2_clEvEUlN3c108BFloat16ES7_E_St5arrayIPcLm3EEEEviT0_T1_,@function
        .size           _ZN2at6native29vectorized_elementwise_kernelILi8EZZZNS0_28sigmoid_backward_kernel_cudaERNS_18TensorIteratorBaseEENKUlvE0_clEvENKUlvE2_clEvEUlN3c108BFloat16ES7_E_St5arrayIPcLm3EEEEviT0_T1_,(.L_x_13832 - _ZN2at6native29vectorized_elementwise_kernelILi8EZZZNS0_28sigmoid_backward_kernel_cudaERNS_18TensorIteratorBaseEENKUlvE0_clEvENKUlvE2_clEvEUlN3c108BFloat16ES7_E_St5arrayIPcLm3EEEEviT0_T1_)
        .other          _ZN2at6native29vectorized_elementwise_kernelILi8EZZZNS0_28sigmoid_backward_kernel_cudaERNS_18TensorIteratorBaseEENKUlvE0_clEvENKUlvE2_clEvEUlN3c108BFloat16ES7_E_St5arrayIPcLm3EEEEviT0_T1_,@"STO_CUDA_ENTRY STV_DEFAULT"
_ZN2at6native29vectorized_elementwise_kernelILi8EZZZNS0_28sigmoid_backward_kernel_cudaERNS_18TensorIteratorBaseEENKUlvE0_clEvENKUlvE2_clEvEUlN3c108BFloat16ES7_E_St5arrayIPcLm3EEEEviT0_T1_:
.text._ZN2at6native29vectorized_elementwise_kernelILi8EZZZNS0_28sigmoid_backward_kernel_cudaERNS_18TensorIteratorBaseEENKUlvE0_clEvENKUlvE2_clEvEUlN3c108BFloat16ES7_E_St5arrayIPcLm3EEEEviT0_T1_:
[----:B------:R-:W-:Y:S02]  /*0000*/  MOV R1, c[0x0][0x28] ;  /* 0x00000a0000017a02 */ /* 0x000fe40000000f00 */
[----:B------:R-:W-:Y:S05]  /*0010*/  EXIT ;  /* 0x000000000000794d */ /* 0x000fea0003800000 */
.L_x_11295:
        /* <DEDUP_REMOVED lines=14> */
.L_x_13832:


//--------------------- .text._ZN2at6native18elementwise_kernelILi128ELi4EZNS0_15gpu_kernel_implIZZZNS0_28sigmoid_backward_kernel_cudaERNS_18TensorIteratorBaseEENKUlvE0_clEvENKUlvE1_clEvEUlN3c104HalfES8_E_EEvS4_RKT_EUliE_EEviT1_ --------------------------
	.section	.text._ZN2at6native18elementwise_kernelILi128ELi4EZNS0_15gpu_kernel_implIZZZNS0_28sigmoid_backward_kernel_cudaERNS_18TensorIteratorBaseEENKUlvE0_clEvENKUlvE1_clEvEUlN3c104HalfES8_E_EEvS4_RKT_EUliE_EEviT1_,"ax",@progbits
	.sectioninfo	@"SHI_REGISTERS=26"
	.align	128
        .global         _ZN2at6native18elementwise_kernelILi128ELi4EZNS0_15gpu_kernel_implIZZZNS0_28sigmoid_backward_kernel_cudaERNS_18TensorIteratorBaseEENKUlvE0_clEvENKUlvE1_clEvEUlN3c104HalfES8_E_EEvS4_RKT_EUliE_EEviT1_
        .type           _ZN2at6native18elementwise_kernelILi128ELi4EZNS0_15gpu_kernel_implIZZZNS0_28sigmoid_backward_kernel_cudaERNS_18TensorIteratorBaseEENKUlvE0_clEvENKUlvE1_clEvEUlN3c104HalfES8_E_EEvS4_RKT_EUliE_EEviT1_,@function
        .size           _ZN2at6native18elementwise_kernelILi128ELi4EZNS0_15gpu_kernel_implIZZZNS0_28sigmoid_backward_kernel_cudaERNS_18TensorIteratorBaseEENKUlvE0_clEvENKUlvE1_clEvEUlN3c104HalfES8_E_EEvS4_RKT_EUliE_EEviT1_,(.L_x_13833 - _ZN2at6native18elementwise_kernelILi128ELi4EZNS0_15gpu_kernel_implIZZZNS0_28sigmoid_backward_kernel_cudaERNS_18TensorIteratorBaseEENKUlvE0_clEvENKUlvE1_clEvEUlN3c104HalfES8_E_EEvS4_RKT_EUliE_EEviT1_)
        .other          _ZN2at6native18elementwise_kernelILi128ELi4EZNS0_15gpu_kernel_implIZZZNS0_28sigmoid_backward_kernel_cudaERNS_18TensorIteratorBaseEENKUlvE0_clEvENKUlvE1_clEvEUlN3c104HalfES8_E_EEvS4_RKT_EUliE_EEviT1_,@"STO_CUDA_ENTRY STV_DEFAULT"
_ZN2at6native18elementwise_kernelILi128ELi4EZNS0_15gpu_kernel_implIZZZNS0_28sigmoid_backward_kernel_cudaERNS_18TensorIteratorBaseEENKUlvE0_clEvENKUlvE1_clEvEUlN3c104HalfES8_E_EEvS4_RKT_EUliE_EEviT1_:
.text._ZN2at6native18elementwise_kernelILi128ELi4EZNS0_15gpu_kernel_implIZZZNS0_28sigmoid_backward_kernel_cudaERNS_18TensorIteratorBaseEENKUlvE0_clEvENKUlvE1_clEvEUlN3c104HalfES8_E_EEvS4_RKT_EUliE_EEviT1_:
        /* <DEDUP_REMOVED lines=263> */
.L_x_11298:
        /* <DEDUP_REMOVED lines=21> */
.L_x_11302:
[----:B------:R-:W2:Y:S02]  /*11c0*/  LDG.E.U8 R2, [R2.64] ;  /* 0x0000002402027981 */ /* 0x000ea4000c1e1100 */
[----:B--2---:R-:W0:Y:S02]  /*11d0*/  I2F.U16 R0, R2 ;  /* 0x0000000200007306 */ /* 0x004e240000101000 */
[----:B0-----:R-:W-:-:S04]  /*11e0*/  F2FP.PACK_AB R0, RZ, R0 ;  /* 0x00000000ff00723e */ /* 0x001fc800000000ff */
[----:B------:R-:W-:Y:S01]  /*11f0*/  PRMT R23, R0, 0x7610, R23 ;  /* 0x0000761000177816 */ /* 0x000fe20000000017 */
[----:B------:R-:W-:Y:S05]  /*1200*/  BRA `(.L_x_11304) ;  /* 0x00000ed000007947 */ /* 0x000fea0003800000 */
.L_x_11301:
        /* <DEDUP_REMOVED lines=11> */
.L_x_11306:
[----:B------:R-:W2:Y:S02]  /*12c0*/  LDG.E R2, [R2.64] ;  /* 0x0000002402027981 */ /* 0x000ea4000c1e1900 */
[----:B--2---:R-:W0:Y:S02]  /*12d0*/  I2F R0, R2 ;  /* 0x0000000200007306 */ /* 0x004e240000201400 */
[----:B0-----:R-:W-:-:S04]  /*12e0*/  F2FP.PACK_AB R0, RZ, R0 ;  /* 0x00000000ff00723e */ /* 0x001fc800000000ff */
[----:B------:R-:W-:Y:S01]  /*12f0*/  PRMT R23, R0, 0x7610, R23 ;  /* 0x0000761000177816 */ /* 0x000fe20000000017 */
[----:B------:R-:W-:Y:S05]  /*1300*/  BRA `(.L_x_11304) ;  /* 0x00000dd000007947 */ /* 0x000fea0003800000 */
.L_x_11305:
[----:B------:R-:W2:Y:S02]  /*1310*/  LDG.E.U16 R2, [R2.64] ;  /* 0x0000002402027981 */ /* 0x000ea4000c1e1500 */
[----:B--2---:R-:W0:Y:S02]  /*1320*/  I2F.S16 R0, R2 ;  /* 0x0000000200007306 */ /* 0x004e240000101400 */
[----:B0-----:R-:W-:-:S04]  /*1330*/  F2FP.PACK_AB R0, RZ, R0 ;  /* 0x00000000ff00723e */ /* 0x001fc800000000ff */
[----:B------:R-:W-:Y:S01]  /*1340*/  PRMT R23, R0, 0x7610, R23 ;  /* 0x0000761000177816 */ /* 0x000fe20000000017 */
[----:B------:R-:W-:Y:S05]  /*1350*/  BRA `(.L_x_11304) ;  /* 0x00000d8000007947 */ /* 0x000fea0003800000 */
.L_x_11300:
        /* <DEDUP_REMOVED lines=9> */
.L_x_11308:
[----:B------:R0:W5:Y:S01]  /*13f0*/  LDG.E.U16 R23, [R2.64] ;  /* 0x0000002402177981 */ /* 0x000162000c1e1500 */
[----:B------:R-:W-:Y:S05]  /*1400*/  BRA `(.L_x_11304) ;  /* 0x00000cd000007947 */ /* 0x000fea0003800000 */
.L_x_11307:
        /* <DEDUP_REMOVED lines=9> */
.L_x_11310:
[----:B------:R0:W5:Y:S01]  /*14a0*/  LDG.E.U16 R23, [R2.64] ;  /* 0x0000002402177981 */ /* 0x000162000c1e1500 */
[----:B------:R-:W-:Y:S05]  /*14b0*/  BRA `(.L_x_11304) ;  /* 0x00000c2000007947 */ /* 0x000fea0003800000 */
.L_x_11309:
[----:B------:R-:W2:Y:S02]  /*14c0*/  LDG.E.64 R2, [R2.64] ;  /* 0x0000002402027981 */ /* 0x000ea4000c1e1b00 */
[----:B--2---:R-:W0:Y:S01]  /*14d0*/  F2F.F32.F64 R0, R2 ;  /* 0x0000000200007310 */ /* 0x004e220000301000 */
[----:B------:R-:W0:-:S14]  /*14e0*/  DSETP.GEU.AND P0, PT, |R2|, c[0x2][0x0], PT ;  /* 0x008000000200762a */ /* 0x000e1c0003f0e200 */
[----:B0-----:R-:W-:-:S05]  /*14f0*/  @!P0 FMUL R0, R0, 1.175494350822287508e-38 ;  /* 0x0080000000008820 */ /* 0x001fca0000400000 */
[----:B------:R-:W-:-:S04]  /*1500*/  F2FP.PACK_AB R0, RZ, R0 ;  /* 0x00000000ff00723e */ /* 0x000fc800000000ff */
[----:B------:R-:W-:Y:S01]  /*1510*/  PRMT R23, R0, 0x7610, R23 ;  /* 0x0000761000177816 */ /* 0x000fe20000000017 */
[----:B------:R-:W-:Y:S05]  /*1520*/  BRA `(.L_x_11304) ;  /* 0x00000bb000007947 */ /* 0x000fea0003800000 */
.L_x_11299:
        /* <DEDUP_REMOVED lines=14> */
.L_x_11313:
[----:B------:R-:W2:Y:S02]  /*1610*/  LDG.E.64 R2, [R2.64] ;  /* 0x0000002402027981 */ /* 0x000ea4000c1e1b00 */
[----:B--2---:R-:W0:Y:S01]  /*1620*/  F2F.F32.F64 R0, R2 ;  /* 0x0000000200007310 */ /* 0x004e220000301000 */
[----:B------:R-:W0:-:S14]  /*1630*/  DSETP.GEU.AND P0, PT, |R2|, c[0x2][0x0], PT ;  /* 0x008000000200762a */ /* 0x000e1c0003f0e200 */
[----:B0-----:R-:W-:-:S05]  /*1640*/  @!P0 FMUL R0, R0, 1.175494350822287508e-38 ;  /* 0x0080000000008820 */ /* 0x001fca0000400000 */
[----:B------:R-:W-:-:S04]  /*1650*/  F2FP.PACK_AB R0, RZ, R0 ;  /* 0x00000000ff00723e */ /* 0x000fc800000000ff */
[----:B------:R-:W-:Y:S01]  /*1660*/  PRMT R23, R0, 0x7610, R23 ;  /* 0x0000761000177816 */ /* 0x000fe20000000017 */
[----:B------:R-:W-:Y:S05]  /*1670*/  BRA `(.L_x_11304) ;  /* 0x00000a6000007947 */ /* 0x000fea0003800000 */
.L_x_11312:
        /* <DEDUP_REMOVED lines=28> */
.L_x_11315:
        /* <DEDUP_REMOVED lines=15> */
.L_x_11314:
[----:B------:R-:W2:Y:S02]  /*1930*/  LDG.E.U16 R0, [R2.64] ;  /* 0x0000002402007981 */ /* 0x000ea4000c1e1500 */
[----:B--2---:R-:W-:-:S04]  /*1940*/  PRMT R0, RZ, 0x5410, R0 ;  /* 0x00005410ff007816 */ /* 0x004fc80000000000 */
[----:B------:R-:W-:-:S04]  /*1950*/  F2FP.PACK_AB R0, RZ, R0 ;  /* 0x00000000ff00723e */ /* 0x000fc800000000ff */
[----:B------:R-:W-:Y:S01]  /*1960*/  PRMT R23, R0, 0x7610, R23 ;  /* 0x0000761000177816 */ /* 0x000fe20000000017 */
[----:B------:R-:W-:Y:S05]  /*1970*/  BRA `(.L_x_11304) ;  /* 0x0000076000007947 */ /* 0x000fea0003800000 */
.L_x_11311:
        /* <DEDUP_REMOVED lines=12> */
.L_x_11318:
        /* <DEDUP_REMOVED lines=21> */
.L_x_11322:
[----:B------:R-:W-:Y:S05]  /*1b90*/  BSYNC B1 ;  /* 0x0000000000017941 */ /* 0x000fea0003800000 */
.L_x_11321:
[----:B------:R-:W-:Y:S01]  /*1ba0*/  LEA R3, R0, 0x3b800000, 0x17 ;  /* 0x3b80000000037811 */ /* 0x000fe200078eb8ff */
[----:B------:R-:W-:-:S05]  /*1bb0*/  IMAD.SHL.U32 R0, R2, 0x100000, RZ ;  /* 0x0010000002007824 */ /* 0x000fca00078e00ff */
[----:B------:R-:W-:Y:S02]  /*1bc0*/  LOP3.LUT R0, R3, R0, R4, 0xfe, !PT ;  /* 0x0000000003007212 */ /* 0x000fe400078efe04 */
.L_x_11320:
[----:B------:R-:W-:Y:S05]  /*1bd0*/  BSYNC B0 ;  /* 0x0000000000007941 */ /* 0x000fea0003800000 */
.L_x_11319:
[----:B------:R-:W-:-:S04]  /*1be0*/  F2FP.PACK_AB R0, RZ, R0 ;  /* 0x00000000ff00723e */ /* 0x000fc800000000ff */
[----:B------:R-:W-:Y:S01]  /*1bf0*/  PRMT R23, R0, 0x7610, R23 ;  /* 0x0000761000177816 */ /* 0x000fe20000000017 */
[----:B------:R-:W-:Y:S05]  /*1c00*/  BRA `(.L_x_11304) ;  /* 0x000004d000007947 */ /* 0x000fea0003800000 */
.L_x_11317:
        /* <DEDUP_REMOVED lines=21> */
.L_x_11326:
[----:B------:R-:W-:Y:S05]  /*1d60*/  BSYNC B1 ;  /* 0x0000000000017941 */ /* 0x000fea0003800000 */
.L_x_11325:
[----:B------:R-:W-:Y:S01]  /*1d70*/  LEA R3, R0, 0x37800000, 0x17 ;  /* 0x3780000000037811 */ /* 0x000fe200078eb8ff */
[----:B------:R-:W-:-:S05]  /*1d80*/  IMAD.SHL.U32 R0, R2, 0x200000, RZ ;  /* 0x0020000002007824 */ /* 0x000fca00078e00ff */
[----:B------:R-:W-:Y:S02]  /*1d90*/  LOP3.LUT R0, R3, R0, R4, 0xfe, !PT ;  /* 0x0000000003007212 */ /* 0x000fe400078efe04 */
.L_x_11324:
[----:B------:R-:W-:Y:S05]  /*1da0*/  BSYNC B0 ;  /* 0x0000000000007941 */ /* 0x000fea0003800000 */
.L_x_11323:
[----:B------:R-:W-:-:S04]  /*1db0*/  F2FP.PACK_AB R0, RZ, R0 ;  /* 0x00000000ff00723e */ /* 0x000fc800000000ff */
[----:B------:R-:W-:Y:S01]  /*1dc0*/  PRMT R23, R0, 0x7610, R23 ;  /* 0x0000761000177816 */ /* 0x000fe20000000017 */
[----:B------:R-:W-:Y:S05]  /*1dd0*/  BRA `(.L_x_11304) ;  /* 0x0000030000007947 */ /* 0x000fea0003800000 */
.L_x_11316:
        /* <DEDUP_REMOVED lines=14> */
.L_x_11330:
[----:B------:R-:W-:Y:S05]  /*1ec0*/  BSYNC B0 ;  /* 0x0000000000007941 */ /* 0x000fea0003800000 */
.L_x_11329:
[----:B------:R-:W-:-:S04]  /*1ed0*/  F2FP.PACK_AB R0, RZ, R0 ;  /* 0x00000000ff00723e */ /* 0x000fc800000000ff */
[----:B------:R-:W-:Y:S01]  /*1ee0*/  PRMT R23, R0, 0x7610, R23 ;  /* 0x0000761000177816 */ /* 0x000fe20000000017 */
[----:B------:R-:W-:Y:S05]  /*1ef0*/  BRA `(.L_x_11304) ;  /* 0x000001e000007947 */ /* 0x000fea0003800000 */
.L_x_11303:
        /* <DEDUP_REMOVED lines=21> */
.L_x_11328:
[----:B------:R-:W2:Y:S02]  /*2050*/  LDG.E.64 R2, [R2.64] ;  /* 0x0000002402027981 */ /* 0x000ea4000c1e1b00 */
[----:B--2---:R-:W0:Y:S02]  /*2060*/  I2F.U64 R0, R2 ;  /* 0x0000000200007312 */ /* 0x004e240000301000 */
[----:B0-----:R-:W-:-:S04]  /*2070*/  F2FP.PACK_AB R0, RZ, R0 ;  /* 0x00000000ff00723e */ /* 0x001fc800000000ff */
[----:B------:R-:W-:Y:S01]  /*2080*/  PRMT R23, R0, 0x7610, R23 ;  /* 0x0000761000177816 */ /* 0x000fe20000000017 */
[----:B------:R-:W-:Y:S05]  /*2090*/  BRA `(.L_x_11304) ;  /* 0x0000004000007947 */ /* 0x000fea0003800000 */
.L_x_11327:
[----:B------:R-:W2:Y:S02]  /*20a0*/  LDG.E R2, [R2.64] ;  /* 0x0000002402027981 */ /* 0x000ea4000c1e1900 */
[----:B--2---:R-:W0:Y:S02]  /*20b0*/  I2F.U32 R0, R2 ;  /* 0x0000000200007306 */ /* 0x004e240000201000 */
[----:B0-----:R-:W-:-:S04]  /*20c0*/  F2FP.PACK_AB R0, RZ, R0 ;  /* 0x00000000ff00723e */ /* 0x001fc800000000ff */
[----:B------:R-:W-:Y:S02]  /*20d0*/  PRMT R23, R0, 0x7610, R23 ;  /* 0x0000761000177816 */ /* 0x000fe40000000017 */
.L_x_11304:
        /* <DEDUP_REMOVED lines=18> */
.L_x_11334:
[----:B------:R-:W2:Y:S02]  /*2200*/  LDG.E.U8 R2, [R2.64] ;  /* 0x0000002402027981 */ /* 0x000ea4000c1e1100 */
[----:B--2---:R-:W0:Y:S02]  /*2210*/  I2F.U16 R0, R2 ;  /* 0x0000000200007306 */ /* 0x004e240000101000 */
[----:B0-----:R-:W-:Y:S01]  /*2220*/  F2FP.PACK_AB R0, RZ, R0 ;  /* 0x00000000ff00723e */ /* 0x001fe200000000ff */
[----:B------:R-:W-:Y:S05]  /*2230*/  BRA `(.L_x_11336) ;  /* 0x00000e1000007947 */ /* 0x000fea0003800000 */
.L_x_11333:
        /* <DEDUP_REMOVED lines=10> */
.L_x_11338:
[----:B------:R-:W2:Y:S02]  /*22e0*/  LDG.E R2, [R2.64] ;  /* 0x0000002402027981 */ /* 0x000ea4000c1e1900 */
[----:B--2---:R-:W0:Y:S02]  /*22f0*/  I2F R0, R2 ;  /* 0x0000000200007306 */ /* 0x004e240000201400 */
[----:B0-----:R-:W-:Y:S01]  /*2300*/  F2FP.PACK_AB R0, RZ, R0 ;  /* 0x00000000ff00723e */ /* 0x001fe200000000ff */
[----:B------:R-:W-:Y:S05]  /*2310*/  BRA `(.L_x_11336) ;  /* 0x00000d3000007947 */ /* 0x000fea0003800000 */
.L_x_11337:
[----:B------:R-:W2:Y:S02]  /*2320*/  LDG.E.U16 R2, [R2.64] ;  /* 0x0000002402027981 */ /* 0x000ea4000c1e1500 */
[----:B--2---:R-:W0:Y:S02]  /*2330*/  I2F.S16 R0, R2 ;  /* 0x0000000200007306 */ /* 0x004e240000101400 */
[----:B0-----:R-:W-:Y:S01]  /*2340*/  F2FP.PACK_AB R0, RZ, R0 ;  /* 0x00000000ff00723e */ /* 0x001fe200000000ff */
[----:B------:R-:W-:Y:S05]  /*2350*/  BRA `(.L_x_11336) ;  /* 0x00000cf000007947 */ /* 0x000fea0003800000 */
.L_x_11332:
        /* <DEDUP_REMOVED lines=9> */
.L_x_11340:
[----:B------:R0:W5:Y:S01]  /*23f0*/  LDG.E.U16 R0, [R2.64] ;  /* 0x0000002402007981 */ /* 0x000162000c1e1500 */
[----:B------:R-:W-:Y:S05]  /*2400*/  BRA `(.L_x_11336) ;  /* 0x00000c4000007947 */ /* 0x000fea0003800000 */
.L_x_11339:
        /* <DEDUP_REMOVED lines=9> */
.L_x_11342:
[----:B------:R0:W5:Y:S01]  /*24a0*/  LDG.E.U16 R0, [R2.64] ;  /* 0x0000002402007981 */ /* 0x000162000c1e1500 */
[----:B------:R-:W-:Y:S05]  /*24b0*/  BRA `(.L_x_11336) ;  /* 0x00000b9000007947 */ /* 0x000fea0003800000 */
.L_x_11341:
[----:B------:R-:W2:Y:S02]  /*24c0*/  LDG.E.64 R2, [R2.64] ;  /* 0x0000002402027981 */ /* 0x000ea4000c1e1b00 */
[----:B--2---:R-:W0:Y:S01]  /*24d0*/  F2F.F32.F64 R0, R2 ;  /* 0x0000000200007310 */ /* 0x004e220000301000 */
[----:B------:R-:W0:-:S14]  /*24e0*/  DSETP.GEU.AND P0, PT, |R2|, c[0x2][0x0], PT ;  /* 0x008000000200762a */ /* 0x000e1c0003f0e200 */
[----:B0-----:R-:W-:-:S05]  /*24f0*/  @!P0 FMUL R0, R0, 1.175494350822287508e-38 ;  /* 0x0080000000008820 */ /* 0x001fca0000400000 */
[----:B------:R-:W-:Y:S01]  /*2500*/  F2FP.PACK_AB R0, RZ, R0 ;  /* 0x00000000ff00723e */ /* 0x000fe200000000ff */
[----:B------:R-:W-:Y:S05]  /*2510*/  BRA `(.L_x_11336) ;  /* 0x00000b3000007947 */ /* 0x000fea0003800000 */
.L_x_11331:
        /* <DEDUP_REMOVED lines=13> */
.L_x_11345:
[----:B------:R-:W2:Y:S02]  /*25f0*/  LDG.E.64 R2, [R2.64] ;  /* 0x0000002402027981 */ /* 0x000ea4000c1e1b00 */
[----:B--2---:R-:W0:Y:S01]  /*2600*/  F2F.F32.F64 R0, R2 ;  /* 0x0000000200007310 */ /* 0x004e220000301000 */
[----:B------:R-:W0:-:S14]  /*2610*/  DSETP.GEU.AND P0, PT, |R2|, c[0x2][0x0], PT ;  /* 0x008000000200762a */ /* 0x000e1c0003f0e200 */
[----:B0-----:R-:W-:-:S05]  /*2620*/  @!P0 FMUL R0, R0, 1.175494350822287508e-38 ;  /* 0x0080000000008820 */ /* 0x001fca0000400000 */
[----:B------:R-:W-:Y:S01]  /*2630*/  F2FP.PACK_AB R0, RZ, R0 ;  /* 0x00000000ff00723e */ /* 0x000fe200000000ff */
[----:B------:R-:W-:Y:S05]  /*2640*/  BRA `(.L_x_11336) ;  /* 0x00000a0000007947 */ /* 0x000fea0003800000 */
.L_x_11344:
        /* <DEDUP_REMOVED lines=28> */
.L_x_11347:
        /* <DEDUP_REMOVED lines=15> */
.L_x_11346:
[----:B------:R-:W2:Y:S02]  /*2900*/  LDG.E.U16 R0, [R2.64] ;  /* 0x0000002402007981 */ /* 0x000ea4000c1e1500 */
[----:B--2---:R-:W-:-:S04]  /*2910*/  PRMT R0, RZ, 0x5410, R0 ;  /* 0x00005410ff007816 */ /* 0x004fc80000000000 */
[----:B------:R-:W-:Y:S01]  /*2920*/  F2FP.PACK_AB R0, RZ, R0 ;  /* 0x00000000ff00723e */ /* 0x000fe200000000ff */
[----:B------:R-:W-:Y:S05]  /*2930*/  BRA `(.L_x_11336) ;  /* 0x0000071000007947 */ /* 0x000fea0003800000 */
.L_x_11343:
        /* <DEDUP_REMOVED lines=12> */
.L_x_11350:
        /* <DEDUP_REMOVED lines=21> */
.L_x_11354:
[----:B------:R-:W-:Y:S05]  /*2b50*/  BSYNC B1 ;  /* 0x0000000000017941 */ /* 0x000fea0003800000 */
.L_x_11353:
[----:B------:R-:W-:Y:S01]  /*2b60*/  LEA R3, R0, 0x3b800000, 0x17 ;  /* 0x3b80000000037811 */ /* 0x000fe200078eb8ff */
[----:B------:R-:W-:-:S05]  /*2b70*/  IMAD.SHL.U32 R0, R2, 0x100000, RZ ;  /* 0x0010000002007824 */ /* 0x000fca00078e00ff */
[----:B------:R-:W-:Y:S02]  /*2b80*/  LOP3.LUT R0, R3, R0, R4, 0xfe, !PT ;  /* 0x0000000003007212 */ /* 0x000fe400078efe04 */
.L_x_11352:
[----:B------:R-:W-:Y:S05]  /*2b90*/  BSYNC B0 ;  /* 0x0000000000007941 */ /* 0x000fea0003800000 */
.L_x_11351:
[----:B------:R-:W-:Y:S01]  /*2ba0*/  F2FP.PACK_AB R0, RZ, R0 ;  /* 0x00000000ff00723e */ /* 0x000fe200000000ff */
[----:B------:R-:W-:Y:S05]  /*2bb0*/  BRA `(.L_x_11336) ;  /* 0x0000049000007947 */ /* 0x000fea0003800000 */
.L_x_11349:
        /* <DEDUP_REMOVED lines=21> */
.L_x_11358:
[----:B------:R-:W-:Y:S05]  /*2d10*/  BSYNC B1 ;  /* 0x0000000000017941 */ /* 0x000fea0003800000 */
.L_x_11357:
[----:B------:R-:W-:Y:S01]  /*2d20*/  LEA R3, R0, 0x37800000, 0x17 ;  /* 0x3780000000037811 */ /* 0x000fe200078eb8ff */
[----:B------:R-:W-:-:S05]  /*2d30*/  IMAD.SHL.U32 R0, R2, 0x200000, RZ ;  /* 0x0020000002007824 */ /* 0x000fca00078e00ff */
[----:B------:R-:W-:Y:S02]  /*2d40*/  LOP3.LUT R0, R3, R0, R4, 0xfe, !PT ;  /* 0x0000000003007212 */ /* 0x000fe400078efe04 */
.L_x_11356:
[----:B------:R-:W-:Y:S05]  /*2d50*/  BSYNC B0 ;  /* 0x0000000000007941 */ /* 0x000fea0003800000 */
.L_x_11355:
[----:B------:R-:W-:Y:S01]  /*2d60*/  F2FP.PACK_AB R0, RZ, R0 ;  /* 0x00000000ff00723e */ /* 0x000fe200000000ff */
[----:B------:R-:W-:Y:S05]  /*2d70*/  BRA `(.L_x_11336) ;  /* 0x000002d000007947 */ /* 0x000fea0003800000 */
.L_x_11348:
        /* <DEDUP_REMOVED lines=14> */
.L_x_11362:
[----:B------:R-:W-:Y:S05]  /*2e60*/  BSYNC B0 ;  /* 0x0000000000007941 */ /* 0x000fea0003800000 */
.L_x_11361:
[----:B------:R-:W-:Y:S01]  /*2e70*/  F2FP.PACK_AB R0, RZ, R0 ;  /* 0x00000000ff00723e */ /* 0x000fe200000000ff */
[----:B------:R-:W-:Y:S05]  /*2e80*/  BRA `(.L_x_11336) ;  /* 0x000001c000007947 */ /* 0x000fea0003800000 */
.L_x_11335:
        /* <DEDUP_REMOVED lines=21> */
.L_x_11360:
[----:B------:R-:W2:Y:S02]  /*2fe0*/  LDG.E.64 R2, [R2.64] ;  /* 0x0000002402027981 */ /* 0x000ea4000c1e1b00 */
[----:B--2---:R-:W0:Y:S02]  /*2ff0*/  I2F.U64 R0, R2 ;  /* 0x0000000200007312 */ /* 0x004e240000301000 */
[----:B0-----:R-:W-:Y:S01]  /*3000*/  F2FP.PACK_AB R0, RZ, R0 ;  /* 0x00000000ff00723e */ /* 0x001fe200000000ff */
[----:B------:R-:W-:Y:S05]  /*3010*/  BRA `(.L_x_11336) ;  /* 0x0000003000007947 */ /* 0x000fea0003800000 */
.L_x_11359:
[----:B------:R-:W2:Y:S02]  /*3020*/  LDG.E R2, [R2.64] ;  /* 0x0000002402027981 */ /* 0x000ea4000c1e1900 */
[----:B--2---:R-:W0:Y:S02]  /*3030*/  I2F.U32 R0, R2 ;  /* 0x0000000200007306 */ /* 0x004e240000201000 */
[----:B0-----:R-:W-:-:S06]  /*3040*/  F2FP.PACK_AB R0, RZ, R0 ;  /* 0x00000000ff00723e */ /* 0x001fcc00000000ff */
.L_x_11336:
[----:B------:R-:W1:Y:S01]  /*3050*/  LDC.U8 R5, c[0x0][0x3e1] ;  /* 0x0000f840ff057b82 */ /* 0x000e620000000000 */
[----:B-----5:R-:W-:-:S02]  /*3060*/  HADD2.F32 R0, -RZ, R0.H0_H0 ;  /* 0x20000000ff007230 */ /* 0x020fc40000004100 */
[----:B------:R-:W-:-:S03]  /*3070*/  HADD2.F32 R23, -RZ, R23.H0_H0 ;  /* 0x20000017ff177230 */ /* 0x000fc60000004100 */
[----:B0-----:R-:W-:-:S05]  /*3080*/  FADD.FTZ R2, -R0, 1 ;  /* 0x3f80000000027421 */ /* 0x001fca0000010100 */
[----:B------:R-:W-:-:S05]  /*3090*/  F2FP.PACK_AB R2, RZ, R2 ;  /* 0x00000002ff02723e */ /* 0x000fca00000000ff */
[----:B------:R-:W-:-:S05]  /*30a0*/  HADD2.F32 R2, -RZ, R2.H0_H0 ;  /* 0x20000002ff027230 */ /* 0x000fca0000004100 */
[----:B------:R-:W-:Y:S01]  /*30b0*/  FMUL.FTZ R2, R23, R2 ;  /* 0x0000000217027220 */ /* 0x000fe20000410000 */
[----:B-1----:R-:W-:-:S04]  /*30c0*/  PRMT R4, R5, 0x9910, RZ ;  /* 0x0000991005047816 */ /* 0x002fc800000000ff */
        /* <DEDUP_REMOVED lines=18> */
.L_x_11366:
[----:B------:R-:W-:-:S06]  /*31f0*/  HADD2.F32 R3, -RZ, R3.H0_H0 ;  /* 0x20000003ff037230 */ /* 0x000fcc0000004100 */
[----:B------:R-:W0:Y:S02]  /*3200*/  F2I.S64.TRUNC R2, R3 ;  /* 0x0000000300027311 */ /* 0x000e24000020d900 */
[----:B0-----:R0:W-:Y:S01]  /*3210*/  STG.E.U8 [R16.64], R2 ;  /* 0x0000000210007986 */ /* 0x0011e2000c101124 */
[----:B------:R-:W-:Y:S05]  /*3220*/  BRA `(.L_x_11368) ;  /* 0x00000e4000007947 */ /* 0x000fea0003800000 */
.L_x_11365:
        /* <DEDUP_REMOVED lines=10> */
.L_x_11370:
[----:B------:R-:W-:-:S06]  /*32d0*/  HADD2.F32 R3, -RZ, R3.H0_H0 ;  /* 0x20000003ff037230 */ /* 0x000fcc0000004100 */
[----:B------:R-:W0:Y:S02]  /*32e0*/  F2I.FTZ.TRUNC.NTZ R3, R3 ;  /* 0x0000000300037305 */ /* 0x000e24000021f100 */
[----:B0-----:R0:W-:Y:S01]  /*32f0*/  STG.E [R16.64], R3 ;  /* 0x0000000310007986 */ /* 0x0011e2000c101924 */
[----:B------:R-:W-:Y:S05]  /*3300*/  BRA `(.L_x_11368) ;  /* 0x00000d6000007947 */ /* 0x000fea0003800000 */
.L_x_11369:
[----:B------:R-:W-:-:S06]  /*3310*/  HADD2.F32 R3, -RZ, R3.H0_H0 ;  /* 0x20000003ff037230 */ /* 0x000fcc0000004100 */
[----:B------:R-:W0:Y:S02]  /*3320*/  F2I.FTZ.TRUNC.NTZ R3, R3 ;  /* 0x0000000300037305 */ /* 0x000e24000021f100 */
[----:B0-----:R0:W-:Y:S01]  /*3330*/  STG.E.U16 [R16.64], R3 ;  /* 0x0000000310007986 */ /* 0x0011e2000c101524 */
[----:B------:R-:W-:Y:S05]  /*3340*/  BRA `(.L_x_11368) ;  /* 0x00000d2000007947 */ /* 0x000fea0003800000 */
.L_x_11364:
        /* <DEDUP_REMOVED lines=9> */
.L_x_11372:
[----:B------:R0:W-:Y:S01]  /*33e0*/  STG.E.U16 [R16.64], R3 ;  /* 0x0000000310007986 */ /* 0x0001e2000c101524 */
[----:B------:R-:W-:Y:S05]  /*33f0*/  BRA `(.L_x_11368) ;  /* 0x00000c7000007947 */ /* 0x000fea0003800000 */
.L_x_11371:
        /* <DEDUP_REMOVED lines=10> */
.L_x_11374:
[----:B------:R-:W-:-:S05]  /*34a0*/  HADD2.F32 R0, -RZ, R3.H0_H0 ;  /* 0x20000003ff007230 */ /* 0x000fca0000004100 */
[----:B------:R-:W-:-:S04]  /*34b0*/  F2FP.PACK_AB R0, RZ, R0 ;  /* 0x00000000ff00723e */ /* 0x000fc800000000ff */
[----:B------:R-:W-:-:S05]  /*34c0*/  PRMT R0, R0, 0x5410, RZ ;  /* 0x0000541000007816 */ /* 0x000fca00000000ff */
[----:B------:R0:W-:Y:S01]  /*34d0*/  STG.E [R16.64], R0 ;  /* 0x0000000010007986 */ /* 0x0001e2000c101924 */
[----:B------:R-:W-:Y:S05]  /*34e0*/  BRA `(.L_x_11368) ;  /* 0x00000b8000007947 */ /* 0x000fea0003800000 */
.L_x_11373:
[----:B------:R-:W-:-:S05]  /*34f0*/  HADD2.F32 R2, -RZ, R3.H0_H0 ;  /* 0x20000003ff027230 */ /* 0x000fca0000004100 */
[----:B------:R-:W-:-:S06]  /*3500*/  FMUL.FTZ R2, R2, 1 ;  /* 0x3f80000002027820 */ /* 0x000fcc0000410000 */
[----:B------:R-:W0:Y:S02]  /*3510*/  F2F.F64.F32 R2, R2 ;  /* 0x0000000200027310 */ /* 0x000e240000201800 */
[----:B0-----:R0:W-:Y:S01]  /*3520*/  STG.E.64 [R16.64], R2 ;  /* 0x0000000210007986 */ /* 0x0011e2000c101b24 */
[----:B------:R-:W-:Y:S05]  /*3530*/  BRA `(.L_x_11368) ;  /* 0x00000b3000007947 */ /* 0x000fea0003800000 */
.L_x_11363:
        /* <DEDUP_REMOVED lines=13> */
.L_x_11377:
[----:B------:R-:W-:Y:S01]  /*3610*/  HADD2.F32 R3, -RZ, R3.H0_H0 ;  /* 0x20000003ff037230 */ /* 0x000fe20000004100 */
[----:B------:R-:W-:-:S04]  /*3620*/  CS2R R6, SRZ ;  /* 0x0000000000067805 */ /* 0x000fc8000001ff00 */
[----:B------:R-:W-:-:S04]  /*3630*/  FMUL.FTZ R3, R3, 1 ;  /* 0x3f80000003037820 */ /* 0x000fc80000410000 */
[----:B------:R-:W0:Y:S02]  /*3640*/  F2F.F64.F32 R4, R3 ;  /* 0x0000000300047310 */ /* 0x000e240000201800 */
[----:B0-----:R0:W-:Y:S01]  /*3650*/  STG.E.128 [R16.64], R4 ;  /* 0x0000000410007986 */ /* 0x0011e2000c101d24 */
[----:B------:R-:W-:Y:S05]  /*3660*/  BRA `(.L_x_11368) ;  /* 0x00000a0000007947 */ /* 0x000fea0003800000 */
.L_x_11376:
        /* <DEDUP_REMOVED lines=21> */
.L_x_11381:
[----:B------:R-:W-:Y:S05]  /*37c0*/  BSYNC B0 ;  /* 0x0000000000007941 */ /* 0x000fea0003800000 */
.L_x_11380:
[----:B------:R-:W-:-:S05]  /*37d0*/  LOP3.LUT R3, R0, R3, RZ, 0xfc, !PT ;  /* 0x0000000300037212 */ /* 0x000fca00078efcff */
[----:B------:R0:W-:Y:S01]  /*37e0*/  STG.E.U8 [R16.64], R3 ;  /* 0x0000000310007986 */ /* 0x0001e2000c101124 */
[----:B------:R-:W-:Y:S05]  /*37f0*/  BRA `(.L_x_11368) ;  /* 0x0000087000007947 */ /* 0x000fea0003800000 */
.L_x_11379:
        /* <DEDUP_REMOVED lines=13> */
.L_x_11383:
[----:B------:R-:W-:Y:S01]  /*38d0*/  IMAD.MOV.U32 R0, RZ, RZ, 0x7f ;  /* 0x0000007fff007424 */ /* 0x000fe200078e00ff */
[----:B------:R-:W-:-:S04]  /*38e0*/  ISETP.GT.U32.AND P0, PT, R2, 0x7f800000, PT ;  /* 0x7f8000000200780c */ /* 0x000fc80003f04070 */
[----:B------:R-:W-:-:S04]  /*38f0*/  SEL R0, R0, 0x7c, P0 ;  /* 0x0000007c00007807 */ /* 0x000fc80000000000 */
.L_x_11384:
[----:B------:R-:W-:Y:S05]  /*3900*/  BSYNC B0 ;  /* 0x0000000000007941 */ /* 0x000fea0003800000 */
.L_x_11382:
[----:B------:R-:W-:-:S04]  /*3910*/  LOP3.LUT R2, R3, 0x80000000, RZ, 0xc0, !PT ;  /* 0x8000000003027812 */ /* 0x000fc800078ec0ff */
[----:B------:R-:W-:-:S04]  /*3920*/  SHF.R.U32.HI R3, RZ, 0x18, R2 ;  /* 0x00000018ff037819 */ /* 0x000fc80000011602 */
[----:B------:R-:W-:-:S05]  /*3930*/  LOP3.LUT R3, R0, R3, RZ, 0xfc, !PT ;  /* 0x0000000300037212 */ /* 0x000fca00078efcff */
[----:B------:R0:W-:Y:S01]  /*3940*/  STG.E.U8 [R16.64], R3 ;  /* 0x0000000310007986 */ /* 0x0001e2000c101124 */
[----:B------:R-:W-:Y:S05]  /*3950*/  BRA `(.L_x_11368) ;  /* 0x0000071000007947 */ /* 0x000fea0003800000 */
.L_x_11378:
[----:B------:R-:W-:-:S05]  /*3960*/  HADD2.F32 R0, -RZ, R3.H0_H0 ;  /* 0x20000003ff007230 */ /* 0x000fca0000004100 */
[----:B------:R-:W-:-:S05]  /*3970*/  F2FP.BF16.PACK_AB R0, RZ, R0 ;  /* 0x00000000ff00723e */ /* 0x000fca00000010ff */
[----:B------:R0:W-:Y:S01]  /*3980*/  STG.E.U16 [R16.64], R0 ;  /* 0x0000000010007986 */ /* 0x0001e2000c101524 */
[----:B------:R-:W-:Y:S05]  /*3990*/  BRA `(.L_x_11368) ;  /* 0x000006d000007947 */ /* 0x000fea0003800000 */
.L_x_11375:
        /* <DEDUP_REMOVED lines=12> */
.L_x_11387:
        /* <DEDUP_REMOVED lines=17> */
.L_x_11390:
[----:B------:R-:W-:-:S04]  /*3b70*/  LOP3.LUT R2, R3, 0x80000000, RZ, 0xc0, !PT ;  /* 0x8000000003027812 */ /* 0x000fc800078ec0ff */
[----:B------:R-:W-:-:S04]  /*3b80*/  SHF.R.U32.HI R3, RZ, 0x18, R2 ;  /* 0x00000018ff037819 */ /* 0x000fc80000011602 */
[----:B------:R-:W-:-:S04]  /*3b90*/  LOP3.LUT R0, R0, R3, RZ, 0xfc, !PT ;  /* 0x0000000300007212 */ /* 0x000fc800078efcff */
[----:B------:R-:W-:Y:S02]  /*3ba0*/  PRMT R8, R0, 0x7610, R8 ;  /* 0x0000761000087816 */ /* 0x000fe40000000008 */
.L_x_11389:
[----:B------:R-:W-:Y:S05]  /*3bb0*/  BSYNC B0 ;  /* 0x0000000000007941 */ /* 0x000fea0003800000 */
.L_x_11388:
[----:B------:R0:W-:Y:S01]  /*3bc0*/  STG.E.U8 [R16.64], R8 ;  /* 0x0000000810007986 */ /* 0x0001e2000c101124 */
[----:B------:R-:W-:Y:S05]  /*3bd0*/  BRA `(.L_x_11368) ;  /* 0x0000049000007947 */ /* 0x000fea0003800000 */
.L_x_11386:
        /* <DEDUP_REMOVED lines=17> */
.L_x_11393:
[----:B------:R-:W-:-:S04]  /*3cf0*/  LOP3.LUT R2, R3, 0x80000000, RZ, 0xc0, !PT ;  /* 0x8000000003027812 */ /* 0x000fc800078ec0ff */
[----:B------:R-:W-:-:S04]  /*3d00*/  SHF.R.U32.HI R3, RZ, 0x18, R2 ;  /* 0x00000018ff037819 */ /* 0x000fc80000011602 */
[----:B------:R-:W-:-:S04]  /*3d10*/  LOP3.LUT R0, R0, R3, RZ, 0xfc, !PT ;  /* 0x0000000300007212 */ /* 0x000fc800078efcff */
[----:B------:R-:W-:Y:S02]  /*3d20*/  PRMT R8, R0, 0x7610, R8 ;  /* 0x0000761000087816 */ /* 0x000fe40000000008 */
.L_x_11392:
[----:B------:R-:W-:Y:S05]  /*3d30*/  BSYNC B0 ;  /* 0x0000000000007941 */ /* 0x000fea0003800000 */
.L_x_11391:
[----:B------:R0:W-:Y:S01]  /*3d40*/  STG.E.U8 [R16.64], R8 ;  /* 0x0000000810007986 */ /* 0x0001e2000c101124 */
[----:B------:R-:W-:Y:S05]  /*3d50*/  BRA `(.L_x_11368) ;  /* 0x0000031000007947 */ /* 0x000fea0003800000 */
.L_x_11385:
        /* <DEDUP_REMOVED lines=22> */
.L_x_11367:
        /* <DEDUP_REMOVED lines=20> */
.L_x_11395:
[----:B------:R-:W-:-:S06]  /*4000*/  HADD2.F32 R3, -RZ, R3.H0_H0 ;  /* 0x20000003ff037230 */ /* 0x000fcc0000004100 */
[----:B------:R-:W0:Y:S02]  /*4010*/  F2I.U64.TRUNC R2, R3 ;  /* 0x0000000300027311 */ /* 0x000e24000020d800 */
[----:B0-----:R0:W-:Y:S01]  /*4020*/  STG.E.64 [R16.64], R2 ;  /* 0x0000000210007986 */ /* 0x0011e2000c101b24 */
[----:B------:R-:W-:Y:S05]  /*4030*/  BRA `(.L_x_11368) ;  /* 0x0000003000007947 */ /* 0x000fea0003800000 */
.L_x_11394:
[----:B------:R-:W-:-:S06]  /*4040*/  HADD2.F32 R3, -RZ, R3.H0_H0 ;  /* 0x20000003ff037230 */ /* 0x000fcc0000004100 */
[----:B------:R-:W0:Y:S02]  /*4050*/  F2I.FTZ.U32.TRUNC.NTZ R3, R3 ;  /* 0x0000000300037305 */ /* 0x000e24000021f000 */
[----:B0-----:R0:W-:Y:S02]  /*4060*/  STG.E [R16.64], R3 ;  /* 0x0000000310007986 */ /* 0x0011e4000c101924 */
.L_x_11368:
[----:B------:R-:W-:-:S05]  /*4070*/  IMAD R18, R19, 0x200, R18 ;  /* 0x0000020013127824 */ /* 0x000fca00078e0212 */
[----:B------:R-:W-:Y:S02]  /*4080*/  IADD3 R23, R18, 0x80, RZ ;  /* 0x0000008012177810 */ /* 0x000fe40007ffe0ff */
.L_x_11297:
[----:B------:R-:W-:Y:S05]  /*4090*/  BSYNC B6 ;  /* 0x0000000000067941 */ /* 0x000fea0003800000 */
.L_x_11296:
        /* <DEDUP_REMOVED lines=258> */
.L_x_11398:
        /* <DEDUP_REMOVED lines=21> */
.L_x_11402:
[----:B------:R-:W2:Y:S02]  /*5210*/  LDG.E.U8 R2, [R2.64] ;  /* 0x0000002402027981 */ /* 0x000ea4000c1e1100 */
[----:B--2---:R-:W0:Y:S02]  /*5220*/  I2F.U16 R0, R2 ;  /* 0x0000000200007306 */ /* 0x004e240000101000 */
[----:B0-----:R-:W-:-:S04]  /*5230*/  F2FP.PACK_AB R0, RZ, R0 ;  /* 0x00000000ff00723e */ /* 0x001fc800000000ff */
[----:B------:R-:W-:Y:S01]  /*5240*/  PRMT R19, R0, 0x7610, R19 ;  /* 0x0000761000137816 */ /* 0x000fe20000000013 */
[----:B------:R-:W-:Y:S05]  /*5250*/  BRA `(.L_x_11404) ;  /* 0x00000ed000007947 */ /* 0x000fea0003800000 */
.L_x_11401:
        /* <DEDUP_REMOVED lines=11> */
.L_x_11406:
[----:B------:R-:W2:Y:S02]  /*5310*/  LDG.E R2, [R2.64] ;  /* 0x0000002402027981 */ /* 0x000ea4000c1e1900 */
[----:B--2---:R-:W0:Y:S02]  /*5320*/  I2F R0, R2 ;  /* 0x0000000200007306 */ /* 0x004e240000201400 */
[----:B0-----:R-:W-:-:S04]  /*5330*/  F2FP.PACK_AB R0, RZ, R0 ;  /* 0x00000000ff00723e */ /* 0x001fc800000000ff */
[----:B------:R-:W-:Y:S01]  /*5340*/  PRMT R19, R0, 0x7610, R19 ;  /* 0x0000761000137816 */ /* 0x000fe20000000013 */
[----:B------:R-:W-:Y:S05]  /*5350*/  BRA `(.L_x_11404) ;  /* 0x00000dd000007947 */ /* 0x000fea0003800000 */
.L_x_11405:
[----:B------:R-:W2:Y:S02]  /*5360*/  LDG.E.U16 R2, [R2.64] ;  /* 0x0000002402027981 */ /* 0x000ea4000c1e1500 */
[----:B--2---:R-:W0:Y:S02]  /*5370*/  I2F.S16 R0, R2 ;  /* 0x0000000200007306 */ /* 0x004e240000101400 */
[----:B0-----:R-:W-:-:S04]  /*5380*/  F2FP.PACK_AB R0, RZ, R0 ;  /* 0x00000000ff00723e */ /* 0x001fc800000000ff */
[----:B------:R-:W-:Y:S01]  /*5390*/  PRMT R19, R0, 0x7610, R19 ;  /* 0x0000761000137816 */ /* 0x000fe20000000013 */
[----:B------:R-:W-:Y:S05]  /*53a0*/  BRA `(.L_x_11404) ;  /* 0x00000d8000007947 */ /* 0x000fea0003800000 */
.L_x_11400:
        /* <DEDUP_REMOVED lines=9> */
.L_x_11408:
[----:B------:R0:W5:Y:S01]  /*5440*/  LDG.E.U16 R19, [R2.64] ;  /* 0x0000002402137981 */ /* 0x000162000c1e1500 */
[----:B------:R-:W-:Y:S05]  /*5450*/  BRA `(.L_x_11404) ;  /* 0x00000cd000007947 */ /* 0x000fea0003800000 */
.L_x_11407:
        /* <DEDUP_REMOVED lines=9> */
.L_x_11410:
[----:B------:R0:W5:Y:S01]  /*54f0*/  LDG.E.U16 R19, [R2.64] ;  /* 0x0000002402137981 */ /* 0x000162000c1e1500 */
[----:B------:R-:W-:Y:S05]  /*5500*/  BRA `(.L_x_11404) ;  /* 0x00000c2000007947 */ /* 0x000fea0003800000 */
.L_x_11409:
[----:B------:R-:W2:Y:S02]  /*5510*/  LDG.E.64 R2, [R2.64] ;  /* 0x0000002402027981 */ /* 0x000ea4000c1e1b00 */
[----:B--2---:R-:W0:Y:S01]  /*5520*/  F2F.F32.F64 R0, R2 ;  /* 0x0000000200007310 */ /* 0x004e220000301000 */
[----:B------:R-:W0:-:S14]  /*5530*/  DSETP.GEU.AND P0, PT, |R2|, c[0x2][0x0], PT ;  /* 0x008000000200762a */ /* 0x000e1c0003f0e200 */
[----:B0-----:R-:W-:-:S05]  /*5540*/  @!P0 FMUL R0, R0, 1.175494350822287508e-38 ;  /* 0x0080000000008820 */ /* 0x001fca0000400000 */
[----:B------:R-:W-:-:S04]  /*5550*/  F2FP.PACK_AB R0, RZ, R0 ;  /* 0x00000000ff00723e */ /* 0x000fc800000000ff */
[----:B------:R-:W-:Y:S01]  /*5560*/  PRMT R19, R0, 0x7610, R19 ;  /* 0x0000761000137816 */ /* 0x000fe20000000013 */
[----:B------:R-:W-:Y:S05]  /*5570*/  BRA `(.L_x_11404) ;  /* 0x00000bb000007947 */ /* 0x000fea0003800000 */
.L_x_11399:
        /* <DEDUP_REMOVED lines=14> */
.L_x_11413:
[----:B------:R-:W2:Y:S02]  /*5660*/  LDG.E.64 R2, [R2.64] ;  /* 0x0000002402027981 */ /* 0x000ea4000c1e1b00 */
[----:B--2---:R-:W0:Y:S01]  /*5670*/  F2F.F32.F64 R0, R2 ;  /* 0x0000000200007310 */ /* 0x004e220000301000 */
[----:B------:R-:W0:-:S14]  /*5680*/  DSETP.GEU.AND P0, PT, |R2|, c[0x2][0x0], PT ;  /* 0x008000000200762a */ /* 0x000e1c0003f0e200 */
[----:B0-----:R-:W-:-:S05]  /*5690*/  @!P0 FMUL R0, R0, 1.175494350822287508e-38 ;  /* 0x0080000000008820 */ /* 0x001fca0000400000 */
[----:B------:R-:W-:-:S04]  /*56a0*/  F2FP.PACK_AB R0, RZ, R0 ;  /* 0x00000000ff00723e */ /* 0x000fc800000000ff */
[----:B------:R-:W-:Y:S01]  /*56b0*/  PRMT R19, R0, 0x7610, R19 ;  /* 0x0000761000137816 */ /* 0x000fe20000000013 */
[----:B------:R-:W-:Y:S05]  /*56c0*/  BRA `(.L_x_11404) ;  /* 0x00000a6000007947 */ /* 0x000fea0003800000 */
.L_x_11412:
        /* <DEDUP_REMOVED lines=28> */
.L_x_11415:
        /* <DEDUP_REMOVED lines=15> */
.L_x_11414:
[----:B------:R-:W2:Y:S02]  /*5980*/  LDG.E.U16 R0, [R2.64] ;  /* 0x0000002402007981 */ /* 0x000ea4000c1e1500 */
[----:B--2---:R-:W-:-:S04]  /*5990*/  PRMT R0, RZ, 0x5410, R0 ;  /* 0x00005410ff007816 */ /* 0x004fc80000000000 */
[----:B------:R-:W-:-:S04]  /*59a0*/  F2FP.PACK_AB R0, RZ, R0 ;  /* 0x00000000ff00723e */ /* 0x000fc800000000ff */
[----:B------:R-:W-:Y:S01]  /*59b0*/  PRMT R19, R0, 0x7610, R19 ;  /* 0x0000761000137816 */ /* 0x000fe20000000013 */
[----:B------:R-:W-:Y:S05]  /*59c0*/  BRA `(.L_x_11404) ;  /* 0x0000076000007947 */ /* 0x000fea0003800000 */
.L_x_11411:
        /* <DEDUP_REMOVED lines=12> */
.L_x_11418:
        /* <DEDUP_REMOVED lines=21> */
.L_x_11422:
[----:B------:R-:W-:Y:S05]  /*5be0*/  BSYNC B1 ;  /* 0x0000000000017941 */ /* 0x000fea0003800000 */
.L_x_11421:
[----:B------:R-:W-:Y:S01]  /*5bf0*/  LEA R3, R0, 0x3b800000, 0x17 ;  /* 0x3b80000000037811 */ /* 0x000fe200078eb8ff */
[----:B------:R-:W-:-:S05]  /*5c00*/  IMAD.SHL.U32 R0, R2, 0x100000, RZ ;  /* 0x0010000002007824 */ /* 0x000fca00078e00ff */
[----:B------:R-:W-:Y:S02]  /*5c10*/  LOP3.LUT R0, R3, R0, R4, 0xfe, !PT ;  /* 0x0000000003007212 */ /* 0x000fe400078efe04 */
.L_x_11420:
[----:B------:R-:W-:Y:S05]  /*5c20*/  BSYNC B0 ;  /* 0x0000000000007941 */ /* 0x000fea0003800000 */
.L_x_11419:
[----:B------:R-:W-:-:S04]  /*5c30*/  F2FP.PACK_AB R0, RZ, R0 ;  /* 0x00000000ff00723e */ /* 0x000fc800000000ff */
[----:B------:R-:W-:Y:S01]  /*5c40*/  PRMT R19, R0, 0x7610, R19 ;  /* 0x0000761000137816 */ /* 0x000fe20000000013 */
[----:B------:R-:W-:Y:S05]  /*5c50*/  BRA `(.L_x_11404) ;  /* 0x000004d000007947 */ /* 0x000fea0003800000 */
.L_x_11417:
        /* <DEDUP_REMOVED lines=21> */
.L_x_11426:
[----:B------:R-:W-:Y:S05]  /*5db0*/  BSYNC B1 ;  /* 0x0000000000017941 */ /* 0x000fea0003800000 */
.L_x_11425:
[----:B------:R-:W-:Y:S01]  /*5dc0*/  LEA R3, R0, 0x37800000, 0x17 ;  /* 0x3780000000037811 */ /* 0x000fe200078eb8ff */
[----:B------:R-:W-:-:S05]  /*5dd0*/  IMAD.SHL.U32 R0, R2, 0x200000, RZ ;  /* 0x0020000002007824 */ /* 0x000fca00078e00ff */
[----:B------:R-:W-:Y:S02]  /*5de0*/  LOP3.LUT R0, R3, R0, R4, 0xfe, !PT ;  /* 0x0000000003007212 */ /* 0x000fe400078efe04 */
.L_x_11424:
[----:B------:R-:W-:Y:S05]  /*5df0*/  BSYNC B0 ;  /* 0x0000000000007941 */ /* 0x000fea0003800000 */
.L_x_11423:
[----:B------:R-:W-:-:S04]  /*5e00*/  F2FP.PACK_AB R0, RZ, R0 ;  /* 0x00000000ff00723e */ /* 0x000fc800000000ff */
[----:B------:R-:W-:Y:S01]  /*5e10*/  PRMT R19, R0, 0x7610, R19 ;  /* 0x0000761000137816 */ /* 0x000fe20000000013 */
[----:B------:R-:W-:Y:S05]  /*5e20*/  BRA `(.L_x_11404) ;  /* 0x0000030000007947 */ /* 0x000fea0003800000 */
.L_x_11416:
        /* <DEDUP_REMOVED lines=14> */
.L_x_11430:
[----:B------:R-:W-:Y:S05]  /*5f10*/  BSYNC B0 ;  /* 0x0000000000007941 */ /* 0x000fea0003800000 */
.L_x_11429:
[----:B------:R-:W-:-:S04]  /*5f20*/  F2FP.PACK_AB R0, RZ, R0 ;  /* 0x00000000ff00723e */ /* 0x000fc800000000ff */
[----:B------:R-:W-:Y:S01]  /*5f30*/  PRMT R19, R0, 0x7610, R19 ;  /* 0x0000761000137816 */ /* 0x000fe20000000013 */
[----:B------:R-:W-:Y:S05]  /*5f40*/  BRA `(.L_x_11404) ;  /* 0x000001e000007947 */ /* 0x000fea0003800000 */
.L_x_11403:
        /* <DEDUP_REMOVED lines=21> */
.L_x_11428:
[----:B------:R-:W2:Y:S02]  /*60a0*/  LDG.E.64 R2, [R2.64] ;  /* 0x0000002402027981 */ /* 0x000ea4000c1e1b00 */
[----:B--2---:R-:W0:Y:S02]  /*60b0*/  I2F.U64 R0, R2 ;  /* 0x0000000200007312 */ /* 0x004e240000301000 */
[----:B0-----:R-:W-:-:S04]  /*60c0*/  F2FP.PACK_AB R0, RZ, R0 ;  /* 0x00000000ff00723e */ /* 0x001fc800000000ff */
[----:B------:R-:W-:Y:S01]  /*60d0*/  PRMT R19, R0, 0x7610, R19 ;  /* 0x0000761000137816 */ /* 0x000fe20000000013 */
[----:B------:R-:W-:Y:S05]  /*60e0*/  BRA `(.L_x_11404) ;  /* 0x0000004000007947 */ /* 0x000fea0003800000 */
.L_x_11427:
[----:B------:R-:W2:Y:S02]  /*60f0*/  LDG.E R2, [R2.64] ;  /* 0x0000002402027981 */ /* 0x000ea4000c1e1900 */
[----:B--2---:R-:W0:Y:S02]  /*6100*/  I2F.U32 R0, R2 ;  /* 0x0000000200007306 */ /* 0x004e240000201000 */
[----:B0-----:R-:W-:-:S04]  /*6110*/  F2FP.PACK_AB R0, RZ, R0 ;  /* 0x00000000ff00723e */ /* 0x001fc800000000ff */
[----:B------:R-:W-:Y:S02]  /*6120*/  PRMT R19, R0, 0x7610, R19 ;  /* 0x0000761000137816 */ /* 0x000fe40000000013 */
.L_x_11404:
        /* <DEDUP_REMOVED lines=18> */
.L_x_11434:
[----:B------:R-:W2:Y:S02]  /*6250*/  LDG.E.U8 R2, [R2.64] ;  /* 0x0000002402027981 */ /* 0x000ea4000c1e1100 */
[----:B--2---:R-:W0:Y:S02]  /*6260*/  I2F.U16 R0, R2 ;  /* 0x0000000200007306 */ /* 0x004e240000101000 */
[----:B0-----:R-:W-:Y:S01]  /*6270*/  F2FP.PACK_AB R0, RZ, R0 ;  /* 0x00000000ff00723e */ /* 0x001fe200000000ff */
[----:B------:R-:W-:Y:S05]  /*6280*/  BRA `(.L_x_11436) ;  /* 0x00000e1000007947 */ /* 0x000fea0003800000 */
.L_x_11433:
        /* <DEDUP_REMOVED lines=10> */
.L_x_11438:
[----:B------:R-:W2:Y:S02]  /*6330*/  LDG.E R2, [R2.64] ;  /* 0x0000002402027981 */ /* 0x000ea4000c1e1900 */
[----:B--2---:R-:W0:Y:S02]  /*6340*/  I2F R0, R2 ;  /* 0x0000000200007306 */ /* 0x004e240000201400 */
[----:B0-----:R-:W-:Y:S01]  /*6350*/  F2FP.PACK_AB R0, RZ, R0 ;  /* 0x00000000ff00723e */ /* 0x001fe200000000ff */
[----:B------:R-:W-:Y:S05]  /*6360*/  BRA `(.L_x_11436) ;  /* 0x00000d3000007947 */ /* 0x000fea0003800000 */
.L_x_11437:
[----:B------:R-:W2:Y:S02]  /*6370*/  LDG.E.U16 R2, [R2.64] ;  /* 0x0000002402027981 */ /* 0x000ea4000c1e1500 */
[----:B--2---:R-:W0:Y:S02]  /*6380*/  I2F.S16 R0, R2 ;  /* 0x0000000200007306 */ /* 0x004e240000101400 */
[----:B0-----:R-:W-:Y:S01]  /*6390*/  F2FP.PACK_AB R0, RZ, R0 ;  /* 0x00000000ff00723e */ /* 0x001fe200000000ff */
[----:B------:R-:W-:Y:S05]  /*63a0*/  BRA `(.L_x_11436) ;  /* 0x00000cf000007947 */ /* 0x000fea0003800000 */
.L_x_11432:
        /* <DEDUP_REMOVED lines=9> */
.L_x_11440:
[----:B------:R0:W5:Y:S01]  /*6440*/  LDG.E.U16 R0, [R2.64] ;  /* 0x0000002402007981 */ /* 0x000162000c1e1500 */
[----:B------:R-:W-:Y:S05]  /*6450*/  BRA `(.L_x_11436) ;  /* 0x00000c4000007947 */ /* 0x000fea0003800000 */
.L_x_11439:
        /* <DEDUP_REMOVED lines=9> */
.L_x_11442:
[----:B------:R0:W5:Y:S01]  /*64f0*/  LDG.E.U16 R0, [R2.64] ;  /* 0x0000002402007981 */ /* 0x000162000c1e1500 */
[----:B------:R-:W-:Y:S05]  /*6500*/  BRA `(.L_x_11436) ;  /* 0x00000b9000007947 */ /* 0x000fea0003800000 */
.L_x_11441:
[----:B------:R-:W2:Y:S02]  /*6510*/  LDG.E.64 R2, [R2.64] ;  /* 0x0000002402027981 */ /* 0x000ea4000c1e1b00 */
[----:B--2---:R-:W0:Y:S01]  /*6520*/  F2F.F32.F64 R0, R2 ;  /* 0x0000000200007310 */ /* 0x004e220000301000 */
[----:B------:R-:W0:-:S14]  /*6530*/  DSETP.GEU.AND P0, PT, |R2|, c[0x2][0x0], PT ;  /* 0x008000000200762a */ /* 0x000e1c0003f0e200 */
[----:B0-----:R-:W-:-:S05]  /*6540*/  @!P0 FMUL R0, R0, 1.175494350822287508e-38 ;  /* 0x0080000000008820 */ /* 0x001fca0000400000 */
[----:B------:R-:W-:Y:S01]  /*6550*/  F2FP.PACK_AB R0, RZ, R0 ;  /* 0x00000000ff00723e */ /* 0x000fe200000000ff */
[----:B------:R-:W-:Y:S05]  /*6560*/  BRA `(.L_x_11436) ;  /* 0x00000b3000007947 */ /* 0x000fea0003800000 */
.L_x_11431:
        /* <DEDUP_REMOVED lines=13> */
.L_x_11445:
[----:B------:R-:W2:Y:S02]  /*6640*/  LDG.E.64 R2, [R2.64] ;  /* 0x0000002402027981 */ /* 0x000ea4000c1e1b00 */
[----:B--2---:R-:W0:Y:S01]  /*6650*/  F2F.F32.F64 R0, R2 ;  /* 0x0000000200007310 */ /* 0x004e220000301000 */
[----:B------:R-:W0:-:S14]  /*6660*/  DSETP.GEU.AND P0, PT, |R2|, c[0x2][0x0], PT ;  /* 0x008000000200762a */ /* 0x000e1c0003f0e200 */
[----:B0-----:R-:W-:-:S05]  /*6670*/  @!P0 FMUL R0, R0, 1.175494350822287508e-38 ;  /* 0x0080000000008820 */ /* 0x001fca0000400000 */
[----:B------:R-:W-:Y:S01]  /*6680*/  F2FP.PACK_AB R0, RZ, R0 ;  /* 0x00000000ff00723e */ /* 0x000fe200000000ff */
[----:B------:R-:W-:Y:S05]  /*6690*/  BRA `(.L_x_11436) ;  /* 0x00000a0000007947 */ /* 0x000fea0003800000 */
.L_x_11444:
        /* <DEDUP_REMOVED lines=28> */
.L_x_11447:
        /* <DEDUP_REMOVED lines=15> */
.L_x_11446:
[----:B------:R-:W2:Y:S02]  /*6950*/  LDG.E.U16 R0, [R2.64] ;  /* 0x0000002402007981 */ /* 0x000ea4000c1e1500 */
[----:B--2---:R-:W-:-:S04]  /*6960*/  PRMT R0, RZ, 0x5410, R0 ;  /* 0x00005410ff007816 */ /* 0x004fc80000000000 */
[----:B------:R-:W-:Y:S01]  /*6970*/  F2FP.PACK_AB R0, RZ, R0 ;  /* 0x00000000ff00723e */ /* 0x000fe200000000ff */
[----:B------:R-:W-:Y:S05]  /*6980*/  BRA `(.L_x_11436) ;  /* 0x0000071000007947 */ /* 0x000fea0003800000 */
.L_x_11443:
        /* <DEDUP_REMOVED lines=12> */
.L_x_11450:
        /* <DEDUP_REMOVED lines=21> */
.L_x_11454:
[----:B------:R-:W-:Y:S05]  /*6ba0*/  BSYNC B1 ;  /* 0x0000000000017941 */ /* 0x000fea0003800000 */
.L_x_11453:
[----:B------:R-:W-:Y:S01]  /*6bb0*/  LEA R3, R0, 0x3b800000, 0x17 ;  /* 0x3b80000000037811 */ /* 0x000fe200078eb8ff */
[----:B------:R-:W-:-:S05]  /*6bc0*/  IMAD.SHL.U32 R0, R2, 0x100000, RZ ;  /* 0x0010000002007824 */ /* 0x000fca00078e00ff */
[----:B------:R-:W-:Y:S02]  /*6bd0*/  LOP3.LUT R0, R3, R0, R4, 0xfe, !PT ;  /* 0x0000000003007212 */ /* 0x000fe400078efe04 */
.L_x_11452:
[----:B------:R-:W-:Y:S05]  /*6be0*/  BSYNC B0 ;  /* 0x0000000000007941 */ /* 0x000fea0003800000 */
.L_x_11451:
[----:B------:R-:W-:Y:S01]  /*6bf0*/  F2FP.PACK_AB R0, RZ, R0 ;  /* 0x00000000ff00723e */ /* 0x000fe200000000ff */
[----:B------:R-:W-:Y:S05]  /*6c00*/  BRA `(.L_x_11436) ;  /* 0x0000049000007947 */ /* 0x000fea0003800000 */
.L_x_11449:
        /* <DEDUP_REMOVED lines=21> */
.L_x_11458:
[----:B------:R-:W-:Y:S05]  /*6d60*/  BSYNC B1 ;  /* 0x0000000000017941 */ /* 0x000fea0003800000 */
.L_x_11457:
[----:B------:R-:W-:Y:S01]  /*6d70*/  LEA R3, R0, 0x37800000, 0x17 ;  /* 0x3780000000037811 */ /* 0x000fe200078eb8ff */
[----:B------:R-:W-:-:S05]  /*6d80*/  IMAD.SHL.U32 R0, R2, 0x200000, RZ ;  /* 0x0020000002007824 */ /* 0x000fca00078e00ff */
[----:B------:R-:W-:Y:S02]  /*6d90*/  LOP3.LUT R0, R3, R0, R4, 0xfe, !PT ;  /* 0x0000000003007212 */ /* 0x000fe400078efe04 */
.L_x_11456:
[----:B------:R-:W-:Y:S05]  /*6da0*/  BSYNC B0 ;  /* 0x0000000000007941 */ /* 0x000fea0003800000 */
.L_x_11455:
[----:B------:R-:W-:Y:S01]  /*6db0*/  F2FP.PACK_AB R0, RZ, R0 ;  /* 0x00000000ff00723e */ /* 0x000fe200000000ff */
[----:B------:R-:W-:Y:S05]  /*6dc0*/  BRA `(.L_x_11436) ;  /* 0x000002d000007947 */ /* 0x000fea0003800000 */
.L_x_11448:
        /* <DEDUP_REMOVED lines=14> */
.L_x_11462:
[----:B------:R-:W-:Y:S05]  /*6eb0*/  BSYNC B0 ;  /* 0x0000000000007941 */ /* 0x000fea0003800000 */
.L_x_11461:
[----:B------:R-:W-:Y:S01]  /*6ec0*/  F2FP.PACK_AB R0, RZ, R0 ;  /* 0x00000000ff00723e */ /* 0x000fe200000000ff */
[----:B------:R-:W-:Y:S05]  /*6ed0*/  BRA `(.L_x_11436) ;  /* 0x000001c000007947 */ /* 0x000fea0003800000 */
.L_x_11435:
        /* <DEDUP_REMOVED lines=21> */
.L_x_11460:
[----:B------:R-:W2:Y:S02]  /*7030*/  LDG.E.64 R2, [R2.64] ;  /* 0x0000002402027981 */ /* 0x000ea4000c1e1b00 */
[----:B--2---:R-:W0:Y:S02]  /*7040*/  I2F.U64 R0, R2 ;  /* 0x0000000200007312 */ /* 0x004e240000301000 */
[----:B0-----:R-:W-:Y:S01]  /*7050*/  F2FP.PACK_AB R0, RZ, R0 ;  /* 0x00000000ff00723e */ /* 0x001fe200000000ff */
[----:B------:R-:W-:Y:S05]  /*7060*/  BRA `(.L_x_11436) ;  /* 0x0000003000007947 */ /* 0x000fea0003800000 */
.L_x_11459:
[----:B------:R-:W2:Y:S02]  /*7070*/  LDG.E R2, [R2.64] ;  /* 0x0000002402027981 */ /* 0x000ea4000c1e1900 */
[----:B--2---:R-:W0:Y:S02]  /*7080*/  I2F.U32 R0, R2 ;  /* 0x0000000200007306 */ /* 0x004e240000201000 */
[----:B0-----:R-:W-:-:S06]  /*7090*/  F2FP.PACK_AB R0, RZ, R0 ;  /* 0x00000000ff00723e */ /* 0x001fcc00000000ff */
.L_x_11436:
        /* <DEDUP_REMOVED lines=26> */
.L_x_11466:
[----:B------:R-:W-:-:S06]  /*7240*/  HADD2.F32 R3, -RZ, R3.H0_H0 ;  /* 0x20000003ff037230 */ /* 0x000fcc0000004100 */
[----:B------:R-:W0:Y:S02]  /*7250*/  F2I.S64.TRUNC R2, R3 ;  /* 0x0000000300027311 */ /* 0x000e24000020d900 */
[----:B0-----:R0:W-:Y:S01]  /*7260*/  STG.E.U8 [R16.64], R2 ;  /* 0x0000000210007986 */ /* 0x0011e2000c101124 */
[----:B------:R-:W-:Y:S05]  /*7270*/  BRA `(.L_x_11468) ;  /* 0x00000e4000007947 */ /* 0x000fea0003800000 */
.L_x_11465:
        /* <DEDUP_REMOVED lines=10> */
.L_x_11470:
[----:B------:R-:W-:-:S06]  /*7320*/  HADD2.F32 R3, -RZ, R3.H0_H0 ;  /* 0x20000003ff037230 */ /* 0x000fcc0000004100 */
[----:B------:R-:W0:Y:S02]  /*7330*/  F2I.FTZ.TRUNC.NTZ R3, R3 ;  /* 0x0000000300037305 */ /* 0x000e24000021f100 */
[----:B0-----:R0:W-:Y:S01]  /*7340*/  STG.E [R16.64], R3 ;  /* 0x0000000310007986 */ /* 0x0011e2000c101924 */
[----:B------:R-:W-:Y:S05]  /*7350*/  BRA `(.L_x_11468) ;  /* 0x00000d6000007947 */ /* 0x000fea0003800000 */
.L_x_11469:
[----:B------:R-:W-:-:S06]  /*7360*/  HADD2.F32 R3, -RZ, R3.H0_H0 ;  /* 0x20000003ff037230 */ /* 0x000fcc0000004100 */
[----:B------:R-:W0:Y:S02]  /*7370*/  F2I.FTZ.TRUNC.NTZ R3, R3 ;  /* 0x0000000300037305 */ /* 0x000e24000021f100 */
[----:B0-----:R0:W-:Y:S01]  /*7380*/  STG.E.U16 [R16.64], R3 ;  /* 0x0000000310007986 */ /* 0x0011e2000c101524 */
[----:B------:R-:W-:Y:S05]  /*7390*/  BRA `(.L_x_11468) ;  /* 0x00000d2000007947 */ /* 0x000fea0003800000 */
.L_x_11464:
        /* <DEDUP_REMOVED lines=9> */
.L_x_11472:
[----:B------:R0:W-:Y:S01]  /*7430*/  STG.E.U16 [R16.64], R3 ;  /* 0x0000000310007986 */ /* 0x0001e2000c101524 */
[----:B------:R-:W-:Y:S05]  /*7440*/  BRA `(.L_x_11468) ;  /* 0x00000c7000007947 */ /* 0x000fea0003800000 */
.L_x_11471:
        /* <DEDUP_REMOVED lines=10> */
.L_x_11474:
[----:B------:R-:W-:-:S05]  /*74f0*/  HADD2.F32 R0, -RZ, R3.H0_H0 ;  /* 0x20000003ff007230 */ /* 0x000fca0000004100 */
[----:B------:R-:W-:-:S04]  /*7500*/  F2FP.PACK_AB R0, RZ, R0 ;  /* 0x00000000ff00723e */ /* 0x000fc800000000ff */
[----:B------:R-:W-:-:S05]  /*7510*/  PRMT R0, R0, 0x5410, RZ ;  /* 0x0000541000007816 */ /* 0x000fca00000000ff */
[----:B------:R0:W-:Y:S01]  /*7520*/  STG.E [R16.64], R0 ;  /* 0x0000000010007986 */ /* 0x0001e2000c101924 */
[----:B------:R-:W-:Y:S05]  /*7530*/  BRA `(.L_x_11468) ;  /* 0x00000b8000007947 */ /* 0x000fea0003800000 */
.L_x_11473:
[----:B------:R-:W-:-:S05]  /*7540*/  HADD2.F32 R2, -RZ, R3.H0_H0 ;  /* 0x20000003ff027230 */ /* 0x000fca0000004100 */
[----:B------:R-:W-:-:S06]  /*7550*/  FMUL.FTZ R2, R2, 1 ;  /* 0x3f80000002027820 */ /* 0x000fcc0000410000 */
[----:B------:R-:W0:Y:S02]  /*7560*/  F2F.F64.F32 R2, R2 ;  /* 0x0000000200027310 */ /* 0x000e240000201800 */
[----:B0-----:R0:W-:Y:S01]  /*7570*/  STG.E.64 [R16.64], R2 ;  /* 0x0000000210007986 */ /* 0x0011e2000c101b24 */
[----:B------:R-:W-:Y:S05]  /*7580*/  BRA `(.L_x_11468) ;  /* 0x00000b3000007947 */ /* 0x000fea0003800000 */
.L_x_11463:
        /* <DEDUP_REMOVED lines=13> */
.L_x_11477:
[----:B------:R-:W-:Y:S01]  /*7660*/  HADD2.F32 R3, -RZ, R3.H0_H0 ;  /* 0x20000003ff037230 */ /* 0x000fe20000004100 */
[----:B------:R-:W-:-:S04]  /*7670*/  CS2R R6, SRZ ;  /* 0x0000000000067805 */ /* 0x000fc8000001ff00 */
[----:B------:R-:W-:-:S04]  /*7680*/  FMUL.FTZ R3, R3, 1 ;  /* 0x3f80000003037820 */ /* 0x000fc80000410000 */
[----:B------:R-:W0:Y:S02]  /*7690*/  F2F.F64.F32 R4, R3 ;  /* 0x0000000300047310 */ /* 0x000e240000201800 */
[----:B0-----:R0:W-:Y:S01]  /*76a0*/  STG.E.128 [R16.64], R4 ;  /* 0x0000000410007986 */ /* 0x0011e2000c101d24 */
[----:B------:R-:W-:Y:S05]  /*76b0*/  BRA `(.L_x_11468) ;  /* 0x00000a0000007947 */ /* 0x000fea0003800000 */
.L_x_11476:
        /* <DEDUP_REMOVED lines=21> */
.L_x_11481:
[----:B------:R-:W-:Y:S05]  /*7810*/  BSYNC B0 ;  /* 0x0000000000007941 */ /* 0x000fea0003800000 */
.L_x_11480:
[----:B------:R-:W-:-:S05]  /*7820*/  LOP3.LUT R3, R0, R3, RZ, 0xfc, !PT ;  /* 0x0000000300037212 */ /* 0x000fca00078efcff */
[----:B------:R0:W-:Y:S01]  /*7830*/  STG.E.U8 [R16.64], R3 ;  /* 0x0000000310007986 */ /* 0x0001e2000c101124 */
[----:B------:R-:W-:Y:S05]  /*7840*/  BRA `(.L_x_11468) ;  /* 0x0000087000007947 */ /* 0x000fea0003800000 */
.L_x_11479:
        /* <DEDUP_REMOVED lines=13> */
.L_x_11483:
[----:B------:R-:W-:Y:S01]  /*7920*/  IMAD.MOV.U32 R0, RZ, RZ, 0x7f ;  /* 0x0000007fff007424 */ /* 0x000fe200078e00ff */
[----:B------:R-:W-:-:S04]  /*7930*/  ISETP.GT.U32.AND P0, PT, R2, 0x7f800000, PT ;  /* 0x7f8000000200780c */ /* 0x000fc80003f04070 */
[----:B------:R-:W-:-:S04]  /*7940*/  SEL R0, R0, 0x7c, P0 ;  /* 0x0000007c00007807 */ /* 0x000fc80000000000 */
.L_x_11484:
[----:B------:R-:W-:Y:S05]  /*7950*/  BSYNC B0 ;  /* 0x0000000000007941 */ /* 0x000fea0003800000 */
.L_x_11482:
[----:B------:R-:W-:-:S04]  /*7960*/  LOP3.LUT R2, R3, 0x80000000, RZ, 0xc0, !PT ;  /* 0x8000000003027812 */ /* 0x000fc800078ec0ff */
[----:B------:R-:W-:-:S04]  /*7970*/  SHF.R.U32.HI R3, RZ, 0x18, R2 ;  /* 0x00000018ff037819 */ /* 0x000fc80000011602 */
[----:B------:R-:W-:-:S05]  /*7980*/  LOP3.LUT R3, R0, R3, RZ, 0xfc, !PT ;  /* 0x0000000300037212 */ /* 0x000fca00078efcff */
[----:B------:R0:W-:Y:S01]  /*7990*/  STG.E.U8 [R16.64], R3 ;  /* 0x0000000310007986 */ /* 0x0001e2000c101124 */
[----:B------:R-:W-:Y:S05]  /*79a0*/  BRA `(.L_x_11468) ;  /* 0x0000071000007947 */ /* 0x000fea0003800000 */
.L_x_11478:
[----:B------:R-:W-:-:S05]  /*79b0*/  HADD2.F32 R0, -RZ, R3.H0_H0 ;  /* 0x20000003ff007230 */ /* 0x000fca0000004100 */
[----:B------:R-:W-:-:S05]  /*79c0*/  F2FP.BF16.PACK_AB R0, RZ, R0 ;  /* 0x00000000ff00723e */ /* 0x000fca00000010ff */
[----:B------:R0:W-:Y:S01]  /*79d0*/  STG.E.U16 [R16.64], R0 ;  /* 0x0000000010007986 */ /* 0x0001e2000c101524 */
[----:B------:R-:W-:Y:S05]  /*79e0*/  BRA `(.L_x_11468) ;  /* 0x000006d000007947 */ /* 0x000fea0003800000 */
.L_x_11475:
        /* <DEDUP_REMOVED lines=12> */
.L_x_11487:
        /* <DEDUP_REMOVED lines=17> */
.L_x_11490:
[----:B------:R-:W-:-:S04]  /*7bc0*/  LOP3.LUT R2, R3, 0x80000000, RZ, 0xc0, !PT ;  /* 0x8000000003027812 */ /* 0x000fc800078ec0ff */
[----:B------:R-:W-:-:S04]  /*7bd0*/  SHF.R.U32.HI R3, RZ, 0x18, R2 ;  /* 0x00000018ff037819 */ /* 0x000fc80000011602 */
[----:B------:R-:W-:-:S04]  /*7be0*/  LOP3.LUT R0, R0, R3, RZ, 0xfc, !PT ;  /* 0x0000000300007212 */ /* 0x000fc800078efcff */
[----:B------:R-:W-:Y:S02]  /*7bf0*/  PRMT R8, R0, 0x7610, R8 ;  /* 0x0000761000087816 */ /* 0x000fe40000000008 */
.L_x_11489:
[----:B------:R-:W-:Y:S05]  /*7c00*/  BSYNC B0 ;  /* 0x0000000000007941 */ /* 0x000fea0003800000 */
.L_x_11488:
[----:B------:R0:W-:Y:S01]  /*7c10*/  STG.E.U8 [R16.64], R8 ;  /* 0x0000000810007986 */ /* 0x0001e2000c101124 */
[----:B------:R-:W-:Y:S05]  /*7c20*/  BRA `(.L_x_11468) ;  /* 0x0000049000007947 */ /* 0x000fea0003800000 */
.L_x_11486:
        /* <DEDUP_REMOVED lines=17> */
.L_x_11493:
[----:B------:R-:W-:-:S04]  /*7d40*/  LOP3.LUT R2, R3, 0x80000000, RZ, 0xc0, !PT ;  /* 0x8000000003027812 */ /* 0x000fc800078ec0ff */
[----:B------:R-:W-:-:S04]  /*7d50*/  SHF.R.U32.HI R3, RZ, 0x18, R2 ;  /* 0x00000018ff037819 */ /* 0x000fc80000011602 */
[----:B------:R-:W-:-:S04]  /*7d60*/  LOP3.LUT R0, R0, R3, RZ, 0xfc, !PT ;  /* 0x0000000300007212 */ /* 0x000fc800078efcff */
[----:B------:R-:W-:Y:S02]  /*7d70*/  PRMT R8, R0, 0x7610, R8 ;  /* 0x0000761000087816 */ /* 0x000fe40000000008 */
.L_x_11492:
[----:B------:R-:W-:Y:S05]  /*7d80*/  BSYNC B0 ;  /* 0x0000000000007941 */ /* 0x000fea0003800000 */
.L_x_11491:
[----:B------:R0:W-:Y:S01]  /*7d90*/  STG.E.U8 [R16.64], R8 ;  /* 0x0000000810007986 */ /* 0x0001e2000c101124 */
[----:B------:R-:W-:Y:S05]  /*7da0*/  BRA `(.L_x_11468) ;  /* 0x0000031000007947 */ /* 0x000fea0003800000 */
.L_x_11485:
        /* <DEDUP_REMOVED lines=22> */
.L_x_11467:
        /* <DEDUP_REMOVED lines=20> */
.L_x_11495:
[----:B------:R-:W-:-:S06]  /*8050*/  HADD2.F32 R3, -RZ, R3.H0_H0 ;  /* 0x20000003ff037230 */ /* 0x000fcc0000004100 */
[----:B------:R-:W0:Y:S02]  /*8060*/  F2I.U64.TRUNC R2, R3 ;  /* 0x0000000300027311 */ /* 0x000e24000020d800 */
[----:B0-----:R0:W-:Y:S01]  /*8070*/  STG.E.64 [R16.64], R2 ;  /* 0x0000000210007986 */ /* 0x0011e2000c101b24 */
[----:B------:R-:W-:Y:S05]  /*8080*/  BRA `(.L_x_11468) ;  /* 0x0000003000007947 */ /* 0x000fea0003800000 */
.L_x_11494:
[----:B------:R-:W-:-:S06]  /*8090*/  HADD2.F32 R3, -RZ, R3.H0_H0 ;  /* 0x20000003ff037230 */ /* 0x000fcc0000004100 */
[----:B------:R-:W0:Y:S02]  /*80a0*/  F2I.FTZ.U32.TRUNC.NTZ R3, R3 ;  /* 0x0000000300037305 */ /* 0x000e24000021f000 */
[----:B0-----:R0:W-:Y:S02]  /*80b0*/  STG.E [R16.64], R3 ;  /* 0x0000000310007986 */ /* 0x0011e4000c101924 */
.L_x_11468:
        /* <DEDUP_REMOVED lines=258> */
.L_x_11496:
        /* <DEDUP_REMOVED lines=21> */
.L_x_11500:
[----:B------:R-:W2:Y:S02]  /*9230*/  LDG.E.U8 R2, [R2.64] ;  /* 0x0000002402027981 */ /* 0x000ea4000c1e1100 */
[----:B--2---:R-:W0:Y:S02]  /*9240*/  I2F.U16 R0, R2 ;  /* 0x0000000200007306 */ /* 0x004e240000101000 */
[----:B0-----:R-:W-:-:S04]  /*9250*/  F2FP.PACK_AB R0, RZ, R0 ;  /* 0x00000000ff00723e */ /* 0x001fc800000000ff */
[----:B------:R-:W-:Y:S01]  /*9260*/  PRMT R19, R0, 0x7610, R19 ;  /* 0x0000761000137816 */ /* 0x000fe20000000013 */
[----:B------:R-:W-:Y:S05]  /*9270*/  BRA `(.L_x_11502) ;  /* 0x00000ed000007947 */ /* 0x000fea0003800000 */
.L_x_11499:
        /* <DEDUP_REMOVED lines=11> */
.L_x_11504:
[----:B------:R-:W2:Y:S02]  /*9330*/  LDG.E R2, [R2.64] ;  /* 0x0000002402027981 */ /* 0x000ea4000c1e1900 */
[----:B--2---:R-:W0:Y:S02]  /*9340*/  I2F R0, R2 ;  /* 0x0000000200007306 */ /* 0x004e240000201400 */
[----:B0-----:R-:W-:-:S04]  /*9350*/  F2FP.PACK_AB R0, RZ, R0 ;  /* 0x00000000ff00723e */ /* 0x001fc800000000ff */
[----:B------:R-:W-:Y:S01]  /*9360*/  PRMT R19, R0, 0x7610, R19 ;  /* 0x0000761000137816 */ /* 0x000fe20000000013 */
[----:B------:R-:W-:Y:S05]  /*9370*/  BRA `(.L_x_11502) ;  /* 0x00000dd000007947 */ /* 0x000fea0003800000 */
.L_x_11503:
[----:B------:R-:W2:Y:S02]  /*9380*/  LDG.E.U16 R2, [R2.64] ;  /* 0x0000002402027981 */ /* 0x000ea4000c1e1500 */
[----:B--2---:R-:W0:Y:S02]  /*9390*/  I2F.S16 R0, R2 ;  /* 0x0000000200007306 */ /* 0x004e240000101400 */
[----:B0-----:R-:W-:-:S04]  /*93a0*/  F2FP.PACK_AB R0, RZ, R0 ;  /* 0x00000000ff00723e */ /* 0x001fc800000000ff */
[----:B------:R-:W-:Y:S01]  /*93b0*/  PRMT R19, R0, 0x7610, R19 ;  /* 0x0000761000137816 */ /* 0x000fe20000000013 */
[----:B------:R-:W-:Y:S05]  /*93c0*/  BRA `(.L_x_11502) ;  /* 0x00000d8000007947 */ /* 0x000fea0003800000 */
.L_x_11498:
        /* <DEDUP_REMOVED lines=9> */
.L_x_11506:
[----:B------:R0:W5:Y:S01]  /*9460*/  LDG.E.U16 R19, [R2.64] ;  /* 0x0000002402137981 */ /* 0x000162000c1e1500 */
[----:B------:R-:W-:Y:S05]  /*9470*/  BRA `(.L_x_11502) ;  /* 0x00000cd000007947 */ /* 0x000fea0003800000 */
.L_x_11505:
        /* <DEDUP_REMOVED lines=9> */
.L_x_11508:
[----:B------:R0:W5:Y:S01]  /*9510*/  LDG.E.U16 R19, [R2.64] ;  /* 0x0000002402137981 */ /* 0x000162000c1e1500 */
[----:B------:R-:W-:Y:S05]  /*9520*/  BRA `(.L_x_11502) ;  /* 0x00000c2000007947 */ /* 0x000fea0003800000 */
.L_x_11507:
[----:B------:R-:W2:Y:S02]  /*9530*/  LDG.E.64 R2, [R2.64] ;  /* 0x0000002402027981 */ /* 0x000ea4000c1e1b00 */
[----:B--2---:R-:W0:Y:S01]  /*9540*/  F2F.F32.F64 R0, R2 ;  /* 0x0000000200007310 */ /* 0x004e220000301000 */
[----:B------:R-:W0:-:S14]  /*9550*/  DSETP.GEU.AND P0, PT, |R2|, c[0x2][0x0], PT ;  /* 0x008000000200762a */ /* 0x000e1c0003f0e200 */
[----:B0-----:R-:W-:-:S05]  /*9560*/  @!P0 FMUL R0, R0, 1.175494350822287508e-38 ;  /* 0x0080000000008820 */ /* 0x001fca0000400000 */
[----:B------:R-:W-:-:S04]  /*9570*/  F2FP.PACK_AB R0, RZ, R0 ;  /* 0x00000000ff00723e */ /* 0x000fc800000000ff */
[----:B------:R-:W-:Y:S01]  /*9580*/  PRMT R19, R0, 0x7610, R19 ;  /* 0x0000761000137816 */ /* 0x000fe20000000013 */
[----:B------:R-:W-:Y:S05]  /*9590*/  BRA `(.L_x_11502) ;  /* 0x00000bb000007947 */ /* 0x000fea0003800000 */
.L_x_11497:
        /* <DEDUP_REMOVED lines=14> */
.L_x_11511:
[----:B------:R-:W2:Y:S02]  /*9680*/  LDG.E.64 R2, [R2.64] ;  /* 0x0000002402027981 */ /* 0x000ea4000c1e1b00 */
[----:B--2---:R-:W0:Y:S01]  /*9690*/  F2F.F32.F64 R0, R2 ;  /* 0x0000000200007310 */ /* 0x004e220000301000 */
[----:B------:R-:W0:-:S14]  /*96a0*/  DSETP.GEU.AND P0, PT, |R2|, c[0x2][0x0], PT ;  /* 0x008000000200762a */ /* 0x000e1c0003f0e200 */
[----:B0-----:R-:W-:-:S05]  /*96b0*/  @!P0 FMUL R0, R0, 1.175494350822287508e-38 ;  /* 0x0080000000008820 */ /* 0x001fca0000400000 */
[----:B------:R-:W-:-:S04]  /*96c0*/  F2FP.PACK_AB R0, RZ, R0 ;  /* 0x00000000ff00723e */ /* 0x000fc800000000ff */
[----:B------:R-:W-:Y:S01]  /*96d0*/  PRMT R19, R0, 0x7610, R19 ;  /* 0x0000761000137816 */ /* 0x000fe20000000013 */
[----:B------:R-:W-:Y:S05]  /*96e0*/  BRA `(.L_x_11502) ;  /* 0x00000a6000007947 */ /* 0x000fea0003800000 */
.L_x_11510:
        /* <DEDUP_REMOVED lines=28> */
.L_x_11513:
        /* <DEDUP_REMOVED lines=15> */
.L_x_11512:
[----:B------:R-:W2:Y:S02]  /*99a0*/  LDG.E.U16 R0, [R2.64] ;  /* 0x0000002402007981 */ /* 0x000ea4000c1e1500 */
[----:B--2---:R-:W-:-:S04]  /*99b0*/  PRMT R0, RZ, 0x5410, R0 ;  /* 0x00005410ff007816 */ /* 0x004fc80000000000 */
[----:B------:R-:W-:-:S04]  /*99c0*/  F2FP.PACK_AB R0, RZ, R0 ;  /* 0x00000000ff00723e */ /* 0x000fc800000000ff */
[----:B------:R-:W-:Y:S01]  /*99d0*/  PRMT R19, R0, 0x7610, R19 ;  /* 0x0000761000137816 */ /* 0x000fe20000000013 */
[----:B------:R-:W-:Y:S05]  /*99e0*/  BRA `(.L_x_11502) ;  /* 0x0000076000007947 */ /* 0x000fea0003800000 */
.L_x_11509:
        /* <DEDUP_REMOVED lines=12> */
.L_x_11516:
        /* <DEDUP_REMOVED lines=21> */
.L_x_11520:
[----:B------:R-:W-:Y:S05]  /*9c00*/  BSYNC B1 ;  /* 0x0000000000017941 */ /* 0x000fea0003800000 */
.L_x_11519:
[----:B------:R-:W-:Y:S01]  /*9c10*/  LEA R3, R0, 0x3b800000, 0x17 ;  /* 0x3b80000000037811 */ /* 0x000fe200078eb8ff */
[----:B------:R-:W-:-:S05]  /*9c20*/  IMAD.SHL.U32 R0, R2, 0x100000, RZ ;  /* 0x0010000002007824 */ /* 0x000fca00078e00ff */
[----:B------:R-:W-:Y:S02]  /*9c30*/  LOP3.LUT R0, R3, R0, R4, 0xfe, !PT ;  /* 0x0000000003007212 */ /* 0x000fe400078efe04 */
.L_x_11518:
[----:B------:R-:W-:Y:S05]  /*9c40*/  BSYNC B0 ;  /* 0x0000000000007941 */ /* 0x000fea0003800000 */
.L_x_11517:
[----:B------:R-:W-:-:S04]  /*9c50*/  F2FP.PACK_AB R0, RZ, R0 ;  /* 0x00000000ff00723e */ /* 0x000fc800000000ff */
[----:B------:R-:W-:Y:S01]  /*9c60*/  PRMT R19, R0, 0x7610, R19 ;  /* 0x0000761000137816 */ /* 0x000fe20000000013 */
[----:B------:R-:W-:Y:S05]  /*9c70*/  BRA `(.L_x_11502) ;  /* 0x000004d000007947 */ /* 0x000fea0003800000 */
.L_x_11515:
        /* <DEDUP_REMOVED lines=21> */
.L_x_11524:
[----:B------:R-:W-:Y:S05]  /*9dd0*/  BSYNC B1 ;  /* 0x0000000000017941 */ /* 0x000fea0003800000 */
.L_x_11523:
[----:B------:R-:W-:Y:S01]  /*9de0*/  LEA R3, R0, 0x37800000, 0x17 ;  /* 0x3780000000037811 */ /* 0x000fe200078eb8ff */
[----:B------:R-:W-:-:S05]  /*9df0*/  IMAD.SHL.U32 R0, R2, 0x200000, RZ ;  /* 0x0020000002007824 */ /* 0x000fca00078e00ff */
[----:B------:R-:W-:Y:S02]  /*9e00*/  LOP3.LUT R0, R3, R0, R4, 0xfe, !PT ;  /* 0x0000000003007212 */ /* 0x000fe400078efe04 */
.L_x_11522:
[----:B------:R-:W-:Y:S05]  /*9e10*/  BSYNC B0 ;  /* 0x0000000000007941 */ /* 0x000fea0003800000 */
.L_x_11521:
[----:B------:R-:W-:-:S04]  /*9e20*/  F2FP.PACK_AB R0, RZ, R0 ;  /* 0x00000000ff00723e */ /* 0x000fc800000000ff */
[----:B------:R-:W-:Y:S01]  /*9e30*/  PRMT R19, R0, 0x7610, R19 ;  /* 0x0000761000137816 */ /* 0x000fe20000000013 */
[----:B------:R-:W-:Y:S05]  /*9e40*/  BRA `(.L_x_11502) ;  /* 0x0000030000007947 */ /* 0x000fea0003800000 */
.L_x_11514:
        /* <DEDUP_REMOVED lines=14> */
.L_x_11528:
[----:B------:R-:W-:Y:S05]  /*9f30*/  BSYNC B0 ;  /* 0x0000000000007941 */ /* 0x000fea0003800000 */
.L_x_11527:
[----:B------:R-:W-:-:S04]  /*9f40*/  F2FP.PACK_AB R0, RZ, R0 ;  /* 0x00000000ff00723e */ /* 0x000fc800000000ff */
[----:B------:R-:W-:Y:S01]  /*9f50*/  PRMT R19, R0, 0x7610, R19 ;  /* 0x0000761000137816 */ /* 0x000fe20000000013 */
[----:B------:R-:W-:Y:S05]  /*9f60*/  BRA `(.L_x_11502) ;  /* 0x000001e000007947 */ /* 0x000fea0003800000 */
.L_x_11501:
        /* <DEDUP_REMOVED lines=21> */
.L_x_11526:
[----:B------:R-:W2:Y:S02]  /*a0c0*/  LDG.E.64 R2, [R2.64] ;  /* 0x0000002402027981 */ /* 0x000ea4000c1e1b00 */
[----:B--2---:R-:W0:Y:S02]  /*a0d0*/  I2F.U64 R0, R2 ;  /* 0x0000000200007312 */ /* 0x004e240000301000 */
[----:B0-----:R-:W-:-:S04]  /*a0e0*/  F2FP.PACK_AB R0, RZ, R0 ;  /* 0x00000000ff00723e */ /* 0x001fc800000000ff */
[----:B------:R-:W-:Y:S01]  /*a0f0*/  PRMT R19, R0, 0x7610, R19 ;  /* 0x0000761000137816 */ /* 0x000fe20000000013 */
[----:B------:R-:W-:Y:S05]  /*a100*/  BRA `(.L_x_11502) ;  /* 0x0000004000007947 */ /* 0x000fea0003800000 */
.L_x_11525:
[----:B------:R-:W2:Y:S02]  /*a110*/  LDG.E R2, [R2.64] ;  /* 0x0000002402027981 */ /* 0x000ea4000c1e1900 */
[----:B--2---:R-:W0:Y:S02]  /*a120*/  I2F.U32 R0, R2 ;  /* 0x0000000200007306 */ /* 0x004e240000201000 */
[----:B0-----:R-:W-:-:S04]  /*a130*/  F2FP.PACK_AB R0, RZ, R0 ;  /* 0x00000000ff00723e */ /* 0x001fc800000000ff */
[----:B------:R-:W-:Y:S02]  /*a140*/  PRMT R19, R0, 0x7610, R19 ;  /* 0x0000761000137816 */ /* 0x000fe40000000013 */
.L_x_11502:
        /* <DEDUP_REMOVED lines=18> */
.L_x_11532:
[----:B------:R-:W2:Y:S02]  /*a270*/  LDG.E.U8 R2, [R2.64] ;  /* 0x0000002402027981 */ /* 0x000ea4000c1e1100 */
[----:B--2---:R-:W0:Y:S02]  /*a280*/  I2F.U16 R0, R2 ;  /* 0x0000000200007306 */ /* 0x004e240000101000 */
[----:B0-----:R-:W-:Y:S01]  /*a290*/  F2FP.PACK_AB R0, RZ, R0 ;  /* 0x00000000ff00723e */ /* 0x001fe200000000ff */
[----:B------:R-:W-:Y:S05]  /*a2a0*/  BRA `(.L_x_11534) ;  /* 0x00000e1000007947 */ /* 0x000fea0003800000 */
.L_x_11531:
        /* <DEDUP_REMOVED lines=10> */
.L_x_11536:
[----:B------:R-:W2:Y:S02]  /*a350*/  LDG.E R2, [R2.64] ;  /* 0x0000002402027981 */ /* 0x000ea4000c1e1900 */
[----:B--2---:R-:W0:Y:S02]  /*a360*/  I2F R0, R2 ;  /* 0x0000000200007306 */ /* 0x004e240000201400 */
[----:B0-----:R-:W-:Y:S01]  /*a370*/  F2FP.PACK_AB R0, RZ, R0 ;  /* 0x00000000ff00723e */ /* 0x001fe200000000ff */
[----:B------:R-:W-:Y:S05]  /*a380*/  BRA `(.L_x_11534) ;  /* 0x00000d3000007947 */ /* 0x000fea0003800000 */
.L_x_11535:
[----:B------:R-:W2:Y:S02]  /*a390*/  LDG.E.U16 R2, [R2.64] ;  /* 0x0000002402027981 */ /* 0x000ea4000c1e1500 */
[----:B--2---:R-:W0:Y:S02]  /*a3a0*/  I2F.S16 R0, R2 ;  /* 0x0000000200007306 */ /* 0x004e240000101400 */
[----:B0-----:R-:W-:Y:S01]  /*a3b0*/  F2FP.PACK_AB R0, RZ, R0 ;  /* 0x00000000ff00723e */ /* 0x001fe200000000ff */
[----:B------:R-:W-:Y:S05]  /*a3c0*/  BRA `(.L_x_11534) ;  /* 0x00000cf000007947 */ /* 0x000fea0003800000 */
.L_x_11530:
        /* <DEDUP_REMOVED lines=9> */
.L_x_11538:
[----:B------:R0:W5:Y:S01]  /*a460*/  LDG.E.U16 R0, [R2.64] ;  /* 0x0000002402007981 */ /* 0x000162000c1e1500 */
[----:B------:R-:W-:Y:S05]  /*a470*/  BRA `(.L_x_11534) ;  /* 0x00000c4000007947 */ /* 0x000fea0003800000 */
.L_x_11537:
        /* <DEDUP_REMOVED lines=9> */
.L_x_11540:
[----:B------:R0:W5:Y:S01]  /*a510*/  LDG.E.U16 R0, [R2.64] ;  /* 0x0000002402007981 */ /* 0x000162000c1e1500 */
[----:B------:R-:W-:Y:S05]  /*a520*/  BRA `(.L_x_11534) ;  /* 0x00000b9000007947 */ /* 0x000fea0003800000 */
.L_x_11539:
[----:B------:R-:W2:Y:S02]  /*a530*/  LDG.E.64 R2, [R2.64] ;  /* 0x0000002402027981 */ /* 0x000ea4000c1e1b00 */
[----:B--2---:R-:W0:Y:S01]  /*a540*/  F2F.F32.F64 R0, R2 ;  /* 0x0000000200007310 */ /* 0x004e220000301000 */
[----:B------:R-:W0:-:S14]  /*a550*/  DSETP.GEU.AND P0, PT, |R2|, c[0x2][0x0], PT ;  /* 0x008000000200762a */ /* 0x000e1c0003f0e200 */
[----:B0-----:R-:W-:-:S05]  /*a560*/  @!P0 FMUL R0, R0, 1.175494350822287508e-38 ;  /* 0x0080000000008820 */ /* 0x001fca0000400000 */
[----:B------:R-:W-:Y:S01]  /*a570*/  F2FP.PACK_AB R0, RZ, R0 ;  /* 0x00000000ff00723e */ /* 0x000fe200000000ff */
[----:B------:R-:W-:Y:S05]  /*a580*/  BRA `(.L_x_11534) ;  /* 0x00000b3000007947 */ /* 0x000fea0003800000 */
.L_x_11529:
        /* <DEDUP_REMOVED lines=13> */
.L_x_11543:
[----:B------:R-:W2:Y:S02]  /*a660*/  LDG.E.64 R2, [R2.64] ;  /* 0x0000002402027981 */ /* 0x000ea4000c1e1b00 */
[----:B--2---:R-:W0:Y:S01]  /*a670*/  F2F.F32.F64 R0, R2 ;  /* 0x0000000200007310 */ /* 0x004e220000301000 */
[----:B------:R-:W0:-:S14]  /*a680*/  DSETP.GEU.AND P0, PT, |R2|, c[0x2][0x0], PT ;  /* 0x008000000200762a */ /* 0x000e1c0003f0e200 */
[----:B0-----:R-:W-:-:S05]  /*a690*/  @!P0 FMUL R0, R0, 1.175494350822287508e-38 ;  /* 0x0080000000008820 */ /* 0x001fca0000400000 */
[----:B------:R-:W-:Y:S01]  /*a6a0*/  F2FP.PACK_AB R0, RZ, R0 ;  /* 0x00000000ff00723e */ /* 0x000fe200000000ff */
[----:B------:R-:W-:Y:S05]  /*a6b0*/  BRA `(.L_x_11534) ;  /* 0x00000a0000007947 */ /* 0x000fea0003800000 */
.L_x_11542:
        /* <DEDUP_REMOVED lines=28> */
.L_x_11545:
        /* <DEDUP_REMOVED lines=15> */
.L_x_11544:
[----:B------:R-:W2:Y:S02]  /*a970*/  LDG.E.U16 R0, [R2.64] ;  /* 0x0000002402007981 */ /* 0x000ea4000c1e1500 */
[----:B--2---:R-:W-:-:S04]  /*a980*/  PRMT R0, RZ, 0x5410, R0 ;  /* 0x00005410ff007816 */ /* 0x004fc80000000000 */
[----:B------:R-:W-:Y:S01]  /*a990*/  F2FP.PACK_AB R0, RZ, R0 ;  /* 0x00000000ff00723e */ /* 0x000fe200000000ff */
[----:B------:R-:W-:Y:S05]  /*a9a0*/  BRA `(.L_x_11534) ;  /* 0x0000071000007947 */ /* 0x000fea0003800000 */
.L_x_11541:
        /* <DEDUP_REMOVED lines=12> */
.L_x_11548:
        /* <DEDUP_REMOVED lines=21> */
.L_x_11552:
[----:B------:R-:W-:Y:S05]  /*abc0*/  BSYNC B1 ;  /* 0x0000000000017941 */ /* 0x000fea0003800000 */
.L_x_11551:
[----:B------:R-:W-:Y:S01]  /*abd0*/  LEA R3, R0, 0x3b800000, 0x17 ;  /* 0x3b80000000037811 */ /* 0x000fe200078eb8ff */
[----:B------:R-:W-:-:S05]  /*abe0*/  IMAD.SHL.U32 R0, R2, 0x100000, RZ ;  /* 0x0010000002007824 */ /* 0x000fca00078e00ff */
[----:B------:R-:W-:Y:S02]  /*abf0*/  LOP3.LUT R0, R3, R0, R4, 0xfe, !PT ;  /* 0x0000000003007212 */ /* 0x000fe400078efe04 */
.L_x_11550:
[----:B------:R-:W-:Y:S05]  /*ac00*/  BSYNC B0 ;  /* 0x0000000000007941 */ /* 0x000fea0003800000 */
.L_x_11549:
[----:B------:R-:W-:Y:S01]  /*ac10*/  F2FP.PACK_AB R0, RZ, R0 ;  /* 0x00000000ff00723e */ /* 0x000fe200000000ff */
[----:B------:R-:W-:Y:S05]  /*ac20*/  BRA `(.L_x_11534) ;  /* 0x0000049000007947 */ /* 0x000fea0003800000 */
.L_x_11547:
        /* <DEDUP_REMOVED lines=21> */
.L_x_11556:
[----:B------:R-:W-:Y:S05]  /*ad80*/  BSYNC B1 ;  /* 0x0000000000017941 */ /* 0x000fea0003800000 */
.L_x_11555:
[----:B------:R-:W-:Y:S01]  /*ad90*/  LEA R3, R0, 0x37800000, 0x17 ;  /* 0x3780000000037811 */ /* 0x000fe200078eb8ff */
[----:B------:R-:W-:-:S05]  /*ada0*/  IMAD.SHL.U32 R0, R2, 0x200000, RZ ;  /* 0x0020000002007824 */ /* 0x000fca00078e00ff */
[----:B------:R-:W-:Y:S02]  /*adb0*/  LOP3.LUT R0, R3, R0, R4, 0xfe, !PT ;  /* 0x0000000003007212 */ /* 0x000fe400078efe04 */
.L_x_11554:
[----:B------:R-:W-:Y:S05]  /*adc0*/  BSYNC B0 ;  /* 0x0000000000007941 */ /* 0x000fea0003800000 */
.L_x_11553:
[----:B------:R-:W-:Y:S01]  /*add0*/  F2FP.PACK_AB R0, RZ, R0 ;  /* 0x00000000ff00723e */ /* 0x000fe200000000ff */
[----:B------:R-:W-:Y:S05]  /*ade0*/  BRA `(.L_x_11534) ;  /* 0x000002d000007947 */ /* 0x000fea0003800000 */
.L_x_11546:
        /* <DEDUP_REMOVED lines=14> */
.L_x_11560:
[----:B------:R-:W-:Y:S05]  /*aed0*/  BSYNC B0 ;  /* 0x0000000000007941 */ /* 0x000fea0003800000 */
.L_x_11559:
[----:B------:R-:W-:Y:S01]  /*aee0*/  F2FP.PACK_AB R0, RZ, R0 ;  /* 0x00000000ff00723e */ /* 0x000fe200000000ff */
[----:B------:R-:W-:Y:S05]  /*aef0*/  BRA `(.L_x_11534) ;  /* 0x000001c000007947 */ /* 0x000fea0003800000 */
.L_x_11533:
        /* <DEDUP_REMOVED lines=21> */
.L_x_11558:
[----:B------:R-:W2:Y:S02]  /*b050*/  LDG.E.64 R2, [R2.64] ;  /* 0x0000002402027981 */ /* 0x000ea4000c1e1b00 */
[----:B--2---:R-:W0:Y:S02]  /*b060*/  I2F.U64 R0, R2 ;  /* 0x0000000200007312 */ /* 0x004e240000301000 */
[----:B0-----:R-:W-:Y:S01]  /*b070*/  F2FP.PACK_AB R0, RZ, R0 ;  /* 0x00000000ff00723e */ /* 0x001fe200000000ff */
[----:B------:R-:W-:Y:S05]  /*b080*/  BRA `(.L_x_11534) ;  /* 0x0000003000007947 */ /* 0x000fea0003800000 */
.L_x_11557:
[----:B------:R-:W2:Y:S02]  /*b090*/  LDG.E R2, [R2.64] ;  /* 0x0000002402027981 */ /* 0x000ea4000c1e1900 */
[----:B--2---:R-:W0:Y:S02]  /*b0a0*/  I2F.U32 R0, R2 ;  /* 0x0000000200007306 */ /* 0x004e240000201000 */
[----:B0-----:R-:W-:-:S06]  /*b0b0*/  F2FP.PACK_AB R0, RZ, R0 ;  /* 0x00000000ff00723e */ /* 0x001fcc00000000ff */
.L_x_11534:
        /* <DEDUP_REMOVED lines=26> */
.L_x_11564:
[----:B------:R-:W-:-:S06]  /*b260*/  HADD2.F32 R3, -RZ, R3.H0_H0 ;  /* 0x20000003ff037230 */ /* 0x000fcc0000004100 */
[----:B------:R-:W0:Y:S02]  /*b270*/  F2I.S64.TRUNC R2, R3 ;  /* 0x0000000300027311 */ /* 0x000e24000020d900 */
[----:B0-----:R0:W-:Y:S01]  /*b280*/  STG.E.U8 [R16.64], R2 ;  /* 0x0000000210007986 */ /* 0x0011e2000c101124 */
[----:B------:R-:W-:Y:S05]  /*b290*/  BRA `(.L_x_11566) ;  /* 0x00000e4000007947 */ /* 0x000fea0003800000 */
.L_x_11563:
        /* <DEDUP_REMOVED lines=10> */
.L_x_11568:
[----:B------:R-:W-:-:S06]  /*b340*/  HADD2.F32 R3, -RZ, R3.H0_H0 ;  /* 0x20000003ff037230 */ /* 0x000fcc0000004100 */
[----:B------:R-:W0:Y:S02]  /*b350*/  F2I.FTZ.TRUNC.NTZ R3, R3 ;  /* 0x0000000300037305 */ /* 0x000e24000021f100 */
[----:B0-----:R0:W-:Y:S01]  /*b360*/  STG.E [R16.64], R3 ;  /* 0x0000000310007986 */ /* 0x0011e2000c101924 */
[----:B------:R-:W-:Y:S05]  /*b370*/  BRA `(.L_x_11566) ;  /* 0x00000d6000007947 */ /* 0x000fea0003800000 */
.L_x_11567:
[----:B------:R-:W-:-:S06]  /*b380*/  HADD2.F32 R3, -RZ, R3.H0_H0 ;  /* 0x20000003ff037230 */ /* 0x000fcc0000004100 */
[----:B------:R-:W0:Y:S02]  /*b390*/  F2I.FTZ.TRUNC.NTZ R3, R3 ;  /* 0x0000000300037305 */ /* 0x000e24000021f100 */
[----:B0-----:R0:W-:Y:S01]  /*b3a0*/  STG.E.U16 [R16.64], R3 ;  /* 0x0000000310007986 */ /* 0x0011e2000c101524 */
[----:B------:R-:W-:Y:S05]  /*b3b0*/  BRA `(.L_x_11566) ;  /* 0x00000d2000007947 */ /* 0x000fea0003800000 */
.L_x_11562:
        /* <DEDUP_REMOVED lines=9> */
.L_x_11570:
[----:B------:R0:W-:Y:S01]  /*b450*/  STG.E.U16 [R16.64], R3 ;  /* 0x0000000310007986 */ /* 0x0001e2000c101524 */
[----:B------:R-:W-:Y:S05]  /*b460*/  BRA `(.L_x_11566) ;  /* 0x00000c7000007947 */ /* 0x000fea0003800000 */
.L_x_11569:
        /* <DEDUP_REMOVED lines=10> */
.L_x_11572:
[----:B------:R-:W-:-:S05]  /*b510*/  HADD2.F32 R0, -RZ, R3.H0_H0 ;  /* 0x20000003ff007230 */ /* 0x000fca0000004100 */
[----:B------:R-:W-:-:S04]  /*b520*/  F2FP.PACK_AB R0, RZ, R0 ;  /* 0x00000000ff00723e */ /* 0x000fc800000000ff */
[----:B------:R-:W-:-:S05]  /*b530*/  PRMT R0, R0, 0x5410, RZ ;  /* 0x0000541000007816 */ /* 0x000fca00000000ff */
[----:B------:R0:W-:Y:S01]  /*b540*/  STG.E [R16.64], R0 ;  /* 0x0000000010007986 */ /* 0x0001e2000c101924 */
[----:B------:R-:W-:Y:S05]  /*b550*/  BRA `(.L_x_11566) ;  /* 0x00000b8000007947 */ /* 0x000fea0003800000 */
.L_x_11571:
[----:B------:R-:W-:-:S05]  /*b560*/  HADD2.F32 R2, -RZ, R3.H0_H0 ;  /* 0x20000003ff027230 */ /* 0x000fca0000004100 */
[----:B------:R-:W-:-:S06]  /*b570*/  FMUL.FTZ R2, R2, 1 ;  /* 0x3f80000002027820 */ /* 0x000fcc0000410000 */
[----:B------:R-:W0:Y:S02]  /*b580*/  F2F.F64.F32 R2, R2 ;  /* 0x0000000200027310 */ /* 0x000e240000201800 */
[----:B0-----:R0:W-:Y:S01]  /*b590*/  STG.E.64 [R16.64], R2 ;  /* 0x0000000210007986 */ /* 0x0011e2000c101b24 */
[----:B------:R-:W-:Y:S05]  /*b5a0*/  BRA `(.L_x_11566) ;  /* 0x00000b3000007947 */ /* 0x000fea0003800000 */
.L_x_11561:
        /* <DEDUP_REMOVED lines=13> */
.L_x_11575:
[----:B------:R-:W-:Y:S01]  /*b680*/  HADD2.F32 R3, -RZ, R3.H0_H0 ;  /* 0x20000003ff037230 */ /* 0x000fe20000004100 */
[----:B------:R-:W-:-:S04]  /*b690*/  CS2R R6, SRZ ;  /* 0x0000000000067805 */ /* 0x000fc8000001ff00 */
[----:B------:R-:W-:-:S04]  /*b6a0*/  FMUL.FTZ R3, R3, 1 ;  /* 0x3f80000003037820 */ /* 0x000fc80000410000 */
[----:B------:R-:W0:Y:S02]  /*b6b0*/  F2F.F64.F32 R4, R3 ;  /* 0x0000000300047310 */ /* 0x000e240000201800 */
[----:B0-----:R0:W-:Y:S01]  /*b6c0*/  STG.E.128 [R16.64], R4 ;  /* 0x0000000410007986 */ /* 0x0011e2000c101d24 */
[----:B------:R-:W-:Y:S05]  /*b6d0*/  BRA `(.L_x_11566) ;  /* 0x00000a0000007947 */ /* 0x000fea0003800000 */
.L_x_11574:
        /* <DEDUP_REMOVED lines=21> */
.L_x_11579:
[----:B------:R-:W-:Y:S05]  /*b830*/  BSYNC B0 ;  /* 0x0000000000007941 */ /* 0x000fea0003800000 */
.L_x_11578:
[----:B------:R-:W-:-:S05]  /*b840*/  LOP3.LUT R3, R0, R3, RZ, 0xfc, !PT ;  /* 0x0000000300037212 */ /* 0x000fca00078efcff */
[----:B------:R0:W-:Y:S01]  /*b850*/  STG.E.U8 [R16.64], R3 ;  /* 0x0000000310007986 */ /* 0x0001e2000c101124 */
[----:B------:R-:W-:Y:S05]  /*b860*/  BRA `(.L_x_11566) ;  /* 0x0000087000007947 */ /* 0x000fea0003800000 */
.L_x_11577:
        /* <DEDUP_REMOVED lines=13> */
.L_x_11581:
[----:B------:R-:W-:Y:S01]  /*b940*/  IMAD.MOV.U32 R0, RZ, RZ, 0x7f ;  /* 0x0000007fff007424 */ /* 0x000fe200078e00ff */
[----:B------:R-:W-:-:S04]  /*b950*/  ISETP.GT.U32.AND P0, PT, R2, 0x7f800000, PT ;  /* 0x7f8000000200780c */ /* 0x000fc80003f04070 */
[----:B------:R-:W-:-:S04]  /*b960*/  SEL R0, R0, 0x7c, P0 ;  /* 0x0000007c00007807 */ /* 0x000fc80000000000 */
.L_x_11582:
[----:B------:R-:W-:Y:S05]  /*b970*/  BSYNC B0 ;  /* 0x0000000000007941 */ /* 0x000fea0003800000 */
.L_x_11580:
[----:B------:R-:W-:-:S04]  /*b980*/  LOP3.LUT R2, R3, 0x80000000, RZ, 0xc0, !PT ;  /* 0x8000000003027812 */ /* 0x000fc800078ec0ff */
[----:B------:R-:W-:-:S04]  /*b990*/  SHF.R.U32.HI R3, RZ, 0x18, R2 ;  /* 0x00000018ff037819 */ /* 0x000fc80000011602 */
[----:B------:R-:W-:-:S05]  /*b9a0*/  LOP3.LUT R3, R0, R3, RZ, 0xfc, !PT ;  /* 0x0000000300037212 */ /* 0x000fca00078efcff */
[----:B------:R0:W-:Y:S01]  /*b9b0*/  STG.E.U8 [R16.64], R3 ;  /* 0x0000000310007986 */ /* 0x0001e2000c101124 */
[----:B------:R-:W-:Y:S05]  /*b9c0*/  BRA `(.L_x_11566) ;  /* 0x0000071000007947 */ /* 0x000fea0003800000 */
.L_x_11576:
[----:B------:R-:W-:-:S05]  /*b9d0*/  HADD2.F32 R0, -RZ, R3.H0_H0 ;  /* 0x20000003ff007230 */ /* 0x000fca0000004100 */
[----:B------:R-:W-:-:S05]  /*b9e0*/  F2FP.BF16.PACK_AB R0, RZ, R0 ;  /* 0x00000000ff00723e */ /* 0x000fca00000010ff */
[----:B------:R0:W-:Y:S01]  /*b9f0*/  STG.E.U16 [R16.64], R0 ;  /* 0x0000000010007986 */ /* 0x0001e2000c101524 */
[----:B------:R-:W-:Y:S05]  /*ba00*/  BRA `(.L_x_11566) ;  /* 0x000006d000007947 */ /* 0x000fea0003800000 */
.L_x_11573:
        /* <DEDUP_REMOVED lines=12> */
.L_x_11585:
        /* <DEDUP_REMOVED lines=17> */
.L_x_11588:
[----:B------:R-:W-:-:S04]  /*bbe0*/  LOP3.LUT R2, R3, 0x80000000, RZ, 0xc0, !PT ;  /* 0x8000000003027812 */ /* 0x000fc800078ec0ff */
[----:B------:R-:W-:-:S04]  /*bbf0*/  SHF.R.U32.HI R3, RZ, 0x18, R2 ;  /* 0x00000018ff037819 */ /* 0x000fc80000011602 */
[----:B------:R-:W-:-:S04]  /*bc00*/  LOP3.LUT R0, R0, R3, RZ, 0xfc, !PT ;  /* 0x0000000300007212 */ /* 0x000fc800078efcff */
[----:B------:R-:W-:Y:S02]  /*bc10*/  PRMT R8, R0, 0x7610, R8 ;  /* 0x0000761000087816 */ /* 0x000fe40000000008 */
.L_x_11587:
[----:B------:R-:W-:Y:S05]  /*bc20*/  BSYNC B0 ;  /* 0x0000000000007941 */ /* 0x000fea0003800000 */
.L_x_11586:
[----:B------:R0:W-:Y:S01]  /*bc30*/  STG.E.U8 [R16.64], R8 ;  /* 0x0000000810007986 */ /* 0x0001e2000c101124 */
[----:B------:R-:W-:Y:S05]  /*bc40*/  BRA `(.L_x_11566) ;  /* 0x0000049000007947 */ /* 0x000fea0003800000 */
.L_x_11584:
        /* <DEDUP_REMOVED lines=17> */
.L_x_11591:
[----:B------:R-:W-:-:S04]  /*bd60*/  LOP3.LUT R2, R3, 0x80000000, RZ, 0xc0, !PT ;  /* 0x8000000003027812 */ /* 0x000fc800078ec0ff */
[----:B------:R-:W-:-:S04]  /*bd70*/  SHF.R.U32.HI R3, RZ, 0x18, R2 ;  /* 0x00000018ff037819 */ /* 0x000fc80000011602 */
[----:B------:R-:W-:-:S04]  /*bd80*/  LOP3.LUT R0, R0, R3, RZ, 0xfc, !PT ;  /* 0x0000000300007212 */ /* 0x000fc800078efcff */
[----:B------:R-:W-:Y:S02]  /*bd90*/  PRMT R8, R0, 0x7610, R8 ;  /* 0x0000761000087816 */ /* 0x000fe40000000008 */
.L_x_11590:
[----:B------:R-:W-:Y:S05]  /*bda0*/  BSYNC B0 ;  /* 0x0000000000007941 */ /* 0x000fea0003800000 */
.L_x_11589:
[----:B------:R0:W-:Y:S01]  /*bdb0*/  STG.E.U8 [R16.64], R8 ;  /* 0x0000000810007986 */ /* 0x0001e2000c101124 */
[----:B------:R-:W-:Y:S05]  /*bdc0*/  BRA `(.L_x_11566) ;  /* 0x0000031000007947 */ /* 0x000fea0003800000 */
.L_x_11583:
        /* <DEDUP_REMOVED lines=22> */
.L_x_11565:
        /* <DEDUP_REMOVED lines=20> */
.L_x_11593:
[----:B------:R-:W-:-:S06]  /*c070*/  HADD2.F32 R3, -RZ, R3.H0_H0 ;  /* 0x20000003ff037230 */ /* 0x000fcc0000004100 */
[----:B------:R-:W0:Y:S02]  /*c080*/  F2I.U64.TRUNC R2, R3 ;  /* 0x0000000300027311 */ /* 0x000e24000020d800 */
[----:B0-----:R0:W-:Y:S01]  /*c090*/  STG.E.64 [R16.64], R2 ;  /* 0x0000000210007986 */ /* 0x0011e2000c101b24 */
[----:B------:R-:W-:Y:S05]  /*c0a0*/  BRA `(.L_x_11566) ;  /* 0x0000003000007947 */ /* 0x000fea0003800000 */
.L_x_11592:
[----:B------:R-:W-:-:S06]  /*c0b0*/  HADD2.F32 R3, -RZ, R3.H0_H0 ;  /* 0x20000003ff037230 */ /* 0x000fcc0000004100 */
[----:B------:R-:W0:Y:S02]  /*c0c0*/  F2I.FTZ.U32.TRUNC.NTZ R3, R3 ;  /* 0x0000000300037305 */ /* 0x000e24000021f000 */
[----:B0-----:R0:W-:Y:S02]  /*c0d0*/  STG.E [R16.64], R3 ;  /* 0x0000000310007986 */ /* 0x0011e4000c101924 */
.L_x_11566:
[----:B------:R-:W-:Y:S02]  /*c0e0*/  IADD3 R23, R23, 0x80, RZ ;  /* 0x0000008017177810 */ /* 0x000fe40007ffe0ff */
.L_x_11397:
[----:B------:R-:W-:Y:S05]  /*c0f0*/  BSYNC B6 ;  /* 0x0000000000067941 */ /* 0x000fea0003800000 */
.L_x_11396:
        /* <DEDUP_REMOVED lines=257> */
.L_x_11594:
        /* <DEDUP_REMOVED lines=21> */
.L_x_11598:
[----:B------:R-:W2:Y:S02]  /*d260*/  LDG.E.U8 R2, [R2.64] ;  /* 0x0000002402027981 */ /* 0x000ea4000c1e1100 */
[----:B--2---:R-:W0:Y:S02]  /*d270*/  I2F.U16 R0, R2 ;  /* 0x0000000200007306 */ /* 0x004e240000101000 */
[----:B0-----:R-:W-:-:S04]  /*d280*/  F2FP.PACK_AB R0, RZ, R0 ;  /* 0x00000000ff00723e */ /* 0x001fc800000000ff */
[----:B------:R-:W-:Y:S01]  /*d290*/  PRMT R19, R0, 0x7610, R19 ;  /* 0x0000761000137816 */ /* 0x000fe20000000013 */
[----:B------:R-:W-:Y:S05]  /*d2a0*/  BRA `(.L_x_11600) ;  /* 0x00000ed000007947 */ /* 0x000fea0003800000 */
.L_x_11597:
        /* <DEDUP_REMOVED lines=11> */
.L_x_11602:
[----:B------:R-:W2:Y:S02]  /*d360*/  LDG.E R2, [R2.64] ;  /* 0x0000002402027981 */ /* 0x000ea4000c1e1900 */
[----:B--2---:R-:W0:Y:S02]  /*d370*/  I2F R0, R2 ;  /* 0x0000000200007306 */ /* 0x004e240000201400 */
[----:B0-----:R-:W-:-:S04]  /*d380*/  F2FP.PACK_AB R0, RZ, R0 ;  /* 0x00000000ff00723e */ /* 0x001fc800000000ff */
[----:B------:R-:W-:Y:S01]  /*d390*/  PRMT R19, R0, 0x7610, R19 ;  /* 0x0000761000137816 */ /* 0x000fe20000000013 */
[----:B------:R-:W-:Y:S05]  /*d3a0*/  BRA `(.L_x_11600) ;  /* 0x00000dd000007947 */ /* 0x000fea0003800000 */
.L_x_11601:
[----:B------:R-:W2:Y:S02]  /*d3b0*/  LDG.E.U16 R2, [R2.64] ;  /* 0x0000002402027981 */ /* 0x000ea4000c1e1500 */
[----:B--2---:R-:W0:Y:S02]  /*d3c0*/  I2F.S16 R0, R2 ;  /* 0x0000000200007306 */ /* 0x004e240000101400 */
[----:B0-----:R-:W-:-:S04]  /*d3d0*/  F2FP.PACK_AB R0, RZ, R0 ;  /* 0x00000000ff00723e */ /* 0x001fc800000000ff */
[----:B------:R-:W-:Y:S01]  /*d3e0*/  PRMT R19, R0, 0x7610, R19 ;  /* 0x0000761000137816 */ /* 0x000fe20000000013 */
[----:B------:R-:W-:Y:S05]  /*d3f0*/  BRA `(.L_x_11600) ;  /* 0x00000d8000007947 */ /* 0x000fea0003800000 */
.L_x_11596:
        /* <DEDUP_REMOVED lines=9> */
.L_x_11604:
[----:B------:R0:W5:Y:S01]  /*d490*/  LDG.E.U16 R19, [R2.64] ;  /* 0x0000002402137981 */ /* 0x000162000c1e1500 */
[----:B------:R-:W-:Y:S05]  /*d4a0*/  BRA `(.L_x_11600) ;  /* 0x00000cd000007947 */ /* 0x000fea0003800000 */
.L_x_11603:
        /* <DEDUP_REMOVED lines=9> */
.L_x_11606:
[----:B------:R0:W5:Y:S01]  /*d540*/  LDG.E.U16 R19, [R2.64] ;  /* 0x0000002402137981 */ /* 0x000162000c1e1500 */
[----:B------:R-:W-:Y:S05]  /*d550*/  BRA `(.L_x_11600) ;  /* 0x00000c2000007947 */ /* 0x000fea0003800000 */
.L_x_11605:
[----:B------:R-:W2:Y:S02]  /*d560*/  LDG.E.64 R2, [R2.64] ;  /* 0x0000002402027981 */ /* 0x000ea4000c1e1b00 */
[----:B--2---:R-:W0:Y:S01]  /*d570*/  F2F.F32.F64 R0, R2 ;  /* 0x0000000200007310 */ /* 0x004e220000301000 */
[----:B------:R-:W0:-:S14]  /*d580*/  DSETP.GEU.AND P0, PT, |R2|, c[0x2][0x0], PT ;  /* 0x008000000200762a */ /* 0x000e1c0003f0e200 */
[----:B0-----:R-:W-:-:S05]  /*d590*/  @!P0 FMUL R0, R0, 1.175494350822287508e-38 ;  /* 0x0080000000008820 */ /* 0x001fca0000400000 */
[----:B------:R-:W-:-:S04]  /*d5a0*/  F2FP.PACK_AB R0, RZ, R0 ;  /* 0x00000000ff00723e */ /* 0x000fc800000000ff */
[----:B------:R-:W-:Y:S01]  /*d5b0*/  PRMT R19, R0, 0x7610, R19 ;  /* 0x0000761000137816 */ /* 0x000fe20000000013 */
[----:B------:R-:W-:Y:S05]  /*d5c0*/  BRA `(.L_x_11600) ;  /* 0x00000bb000007947 */ /* 0x000fea0003800000 */
.L_x_11595:
        /* <DEDUP_REMOVED lines=14> */
.L_x_11609:
[----:B------:R-:W2:Y:S02]  /*d6b0*/  LDG.E.64 R2, [R2.64] ;  /* 0x0000002402027981 */ /* 0x000ea4000c1e1b00 */
[----:B--2---:R-:W0:Y:S01]  /*d6c0*/  F2F.F32.F64 R0, R2 ;  /* 0x0000000200007310 */ /* 0x004e220000301000 */
[----:B------:R-:W0:-:S14]  /*d6d0*/  DSETP.GEU.AND P0, PT, |R2|, c[0x2][0x0], PT ;  /* 0x008000000200762a */ /* 0x000e1c0003f0e200 */
[----:B0-----:R-:W-:-:S05]  /*d6e0*/  @!P0 FMUL R0, R0, 1.175494350822287508e-38 ;  /* 0x0080000000008820 */ /* 0x001fca0000400000 */
[----:B------:R-:W-:-:S04]  /*d6f0*/  F2FP.PACK_AB R0, RZ, R0 ;  /* 0x00000000ff00723e */ /* 0x000fc800000000ff */
[----:B------:R-:W-:Y:S01]  /*d700*/  PRMT R19, R0, 0x7610, R19 ;  /* 0x0000761000137816 */ /* 0x000fe20000000013 */
[----:B------:R-:W-:Y:S05]  /*d710*/  BRA `(.L_x_11600) ;  /* 0x00000a6000007947 */ /* 0x000fea0003800000 */
.L_x_11608:
        /* <DEDUP_REMOVED lines=28> */
.L_x_11611:
        /* <DEDUP_REMOVED lines=15> */
.L_x_11610:
[----:B------:R-:W2:Y:S02]  /*d9d0*/  LDG.E.U16 R0, [R2.64] ;  /* 0x0000002402007981 */ /* 0x000ea4000c1e1500 */
[----:B--2---:R-:W-:-:S04]  /*d9e0*/  PRMT R0, RZ, 0x5410, R0 ;  /* 0x00005410ff007816 */ /* 0x004fc80000000000 */
[----:B------:R-:W-:-:S04]  /*d9f0*/  F2FP.PACK_AB R0, RZ, R0 ;  /* 0x00000000ff00723e */ /* 0x000fc800000000ff */
[----:B------:R-:W-:Y:S01]  /*da00*/  PRMT R19, R0, 0x7610, R19 ;  /* 0x0000761000137816 */ /* 0x000fe20000000013 */
[----:B------:R-:W-:Y:S05]  /*da10*/  BRA `(.L_x_11600) ;  /* 0x0000076000007947 */ /* 0x000fea0003800000 */
.L_x_11607:
        /* <DEDUP_REMOVED lines=12> */
.L_x_11614:
        /* <DEDUP_REMOVED lines=21> */
.L_x_11618:
[----:B------:R-:W-:Y:S05]  /*dc30*/  BSYNC B1 ;  /* 0x0000000000017941 */ /* 0x000fea0003800000 */
.L_x_11617:
[----:B------:R-:W-:Y:S01]  /*dc40*/  LEA R3, R0, 0x3b800000, 0x17 ;  /* 0x3b80000000037811 */ /* 0x000fe200078eb8ff */
[----:B------:R-:W-:-:S05]  /*dc50*/  IMAD.SHL.U32 R0, R2, 0x100000, RZ ;  /* 0x0010000002007824 */ /* 0x000fca00078e00ff */
[----:B------:R-:W-:Y:S02]  /*dc60*/  LOP3.LUT R0, R3, R0, R4, 0xfe, !PT ;  /* 0x0000000003007212 */ /* 0x000fe400078efe04 */
.L_x_11616:
[----:B------:R-:W-:Y:S05]  /*dc70*/  BSYNC B0 ;  /* 0x0000000000007941 */ /* 0x000fea0003800000 */
.L_x_11615:
[----:B------:R-:W-:-:S04]  /*dc80*/  F2FP.PACK_AB R0, RZ, R0 ;  /* 0x00000000ff00723e */ /* 0x000fc800000000ff */
[----:B------:R-:W-:Y:S01]  /*dc90*/  PRMT R19, R0, 0x7610, R19 ;  /* 0x0000761000137816 */ /* 0x000fe20000000013 */
[----:B------:R-:W-:Y:S05]  /*dca0*/  BRA `(.L_x_11600) ;  /* 0x000004d000007947 */ /* 0x000fea0003800000 */
.L_x_11613:
        /* <DEDUP_REMOVED lines=21> */
.L_x_11622:
[----:B------:R-:W-:Y:S05]  /*de00*/  BSYNC B1 ;  /* 0x0000000000017941 */ /* 0x000fea0003800000 */
.L_x_11621:
[----:B------:R-:W-:Y:S01]  /*de10*/  LEA R3, R0, 0x37800000, 0x17 ;  /* 0x3780000000037811 */ /* 0x000fe200078eb8ff */
[----:B------:R-:W-:-:S05]  /*de20*/  IMAD.SHL.U32 R0, R2, 0x200000, RZ ;  /* 0x0020000002007824 */ /* 0x000fca00078e00ff */
[----:B------:R-:W-:Y:S02]  /*de30*/  LOP3.LUT R0, R3, R0, R4, 0xfe, !PT ;  /* 0x0000000003007212 */ /* 0x000fe400078efe04 */
.L_x_11620:
[----:B------:R-:W-:Y:S05]  /*de40*/  BSYNC B0 ;  /* 0x0000000000007941 */ /* 0x000fea0003800000 */
.L_x_11619:
[----:B------:R-:W-:-:S04]  /*de50*/  F2FP.PACK_AB R0, RZ, R0 ;  /* 0x00000000ff00723e */ /* 0x000fc800000000ff */
[----:B------:R-:W-:Y:S01]  /*de60*/  PRMT R19, R0, 0x7610, R19 ;  /* 0x0000761000137816 */ /* 0x000fe20000000013 */
[----:B------:R-:W-:Y:S05]  /*de70*/  BRA `(.L_x_11600) ;  /* 0x0000030000007947 */ /* 0x000fea0003800000 */
.L_x_11612:
        /* <DEDUP_REMOVED lines=14> */
.L_x_11626:
[----:B------:R-:W-:Y:S05]  /*df60*/  BSYNC B0 ;  /* 0x0000000000007941 */ /* 0x000fea0003800000 */
.L_x_11625:
[----:B------:R-:W-:-:S04]  /*df70*/  F2FP.PACK_AB R0, RZ, R0 ;  /* 0x00000000ff00723e */ /* 0x000fc800000000ff */
[----:B------:R-:W-:Y:S01]  /*df80*/  PRMT R19, R0, 0x7610, R19 ;  /* 0x0000761000137816 */ /* 0x000fe20000000013 */
[----:B------:R-:W-:Y:S05]  /*df90*/  BRA `(.L_x_11600) ;  /* 0x000001e000007947 */ /* 0x000fea0003800000 */
.L_x_11599:
        /* <DEDUP_REMOVED lines=21> */
.L_x_11624:
[----:B------:R-:W2:Y:S02]  /*e0f0*/  LDG.E.64 R2, [R2.64] ;  /* 0x0000002402027981 */ /* 0x000ea4000c1e1b00 */
[----:B--2---:R-:W0:Y:S02]  /*e100*/  I2F.U64 R0, R2 ;  /* 0x0000000200007312 */ /* 0x004e240000301000 */
[----:B0-----:R-:W-:-:S04]  /*e110*/  F2FP.PACK_AB R0, RZ, R0 ;  /* 0x00000000ff00723e */ /* 0x001fc800000000ff */
[----:B------:R-:W-:Y:S01]  /*e120*/  PRMT R19, R0, 0x7610, R19 ;  /* 0x0000761000137816 */ /* 0x000fe20000000013 */
[----:B------:R-:W-:Y:S05]  /*e130*/  BRA `(.L_x_11600) ;  /* 0x0000004000007947 */ /* 0x000fea0003800000 */
.L_x_11623:
[----:B------:R-:W2:Y:S02]  /*e140*/  LDG.E R2, [R2.64] ;  /* 0x0000002402027981 */ /* 0x000ea4000c1e1900 */
[----:B--2---:R-:W0:Y:S02]  /*e150*/  I2F.U32 R0, R2 ;  /* 0x0000000200007306 */ /* 0x004e240000201000 */
[----:B0-----:R-:W-:-:S04]  /*e160*/  F2FP.PACK_AB R0, RZ, R0 ;  /* 0x00000000ff00723e */ /* 0x001fc800000000ff */
[----:B------:R-:W-:Y:S02]  /*e170*/  PRMT R19, R0, 0x7610, R19 ;  /* 0x0000761000137816 */ /* 0x000fe40000000013 */
.L_x_11600:
        /* <DEDUP_REMOVED lines=18> */
.L_x_11630:
[----:B------:R-:W2:Y:S02]  /*e2a0*/  LDG.E.U8 R2, [R2.64] ;  /* 0x0000002402027981 */ /* 0x000ea4000c1e1100 */
[----:B--2---:R-:W0:Y:S02]  /*e2b0*/  I2F.U16 R0, R2 ;  /* 0x0000000200007306 */ /* 0x004e240000101000 */
[----:B0-----:R-:W-:Y:S01]  /*e2c0*/  F2FP.PACK_AB R0, RZ, R0 ;  /* 0x00000000ff00723e */ /* 0x001fe200000000ff */
[----:B------:R-:W-:Y:S05]  /*e2d0*/  BRA `(.L_x_11632) ;  /* 0x00000e1000007947 */ /* 0x000fea0003800000 */
.L_x_11629:
        /* <DEDUP_REMOVED lines=10> */
.L_x_11634:
[----:B------:R-:W2:Y:S02]  /*e380*/  LDG.E R2, [R2.64] ;  /* 0x0000002402027981 */ /* 0x000ea4000c1e1900 */
[----:B--2---:R-:W0:Y:S02]  /*e390*/  I2F R0, R2 ;  /* 0x0000000200007306 */ /* 0x004e240000201400 */
[----:B0-----:R-:W-:Y:S01]  /*e3a0*/  F2FP.PACK_AB R0, RZ, R0 ;  /* 0x00000000ff00723e */ /* 0x001fe200000000ff */
[----:B------:R-:W-:Y:S05]  /*e3b0*/  BRA `(.L_x_11632) ;  /* 0x00000d3000007947 */ /* 0x000fea0003800000 */
.L_x_11633:
[----:B------:R-:W2:Y:S02]  /*e3c0*/  LDG.E.U16 R2, [R2.64] ;  /* 0x0000002402027981 */ /* 0x000ea4000c1e1500 */
[----:B--2---:R-:W0:Y:S02]  /*e3d0*/  I2F.S16 R0, R2 ;  /* 0x0000000200007306 */ /* 0x004e240000101400 */
[----:B0-----:R-:W-:Y:S01]  /*e3e0*/  F2FP.PACK_AB R0, RZ, R0 ;  /* 0x00000000ff00723e */ /* 0x001fe200000000ff */
[----:B------:R-:W-:Y:S05]  /*e3f0*/  BRA `(.L_x_11632) ;  /* 0x00000cf000007947 */ /* 0x000fea0003800000 */
.L_x_11628:
        /* <DEDUP_REMOVED lines=9> */
.L_x_11636:
[----:B------:R0:W5:Y:S01]  /*e490*/  LDG.E.U16 R0, [R2.64] ;  /* 0x0000002402007981 */ /* 0x000162000c1e1500 */
[----:B------:R-:W-:Y:S05]  /*e4a0*/  BRA `(.L_x_11632) ;  /* 0x00000c4000007947 */ /* 0x000fea0003800000 */
.L_x_11635:
        /* <DEDUP_REMOVED lines=9> */
.L_x_11638:
[----:B------:R0:W5:Y:S01]  /*e540*/  LDG.E.U16 R0, [R2.64] ;  /* 0x0000002402007981 */ /* 0x000162000c1e1500 */
[----:B------:R-:W-:Y:S05]  /*e550*/  BRA `(.L_x_11632) ;  /* 0x00000b9000007947 */ /* 0x000fea0003800000 */
.L_x_11637:
[----:B------:R-:W2:Y:S02]  /*e560*/  LDG.E.64 R2, [R2.64] ;  /* 0x0000002402027981 */ /* 0x000ea4000c1e1b00 */
[----:B--2---:R-:W0:Y:S01]  /*e570*/  F2F.F32.F64 R0, R2 ;  /* 0x0000000200007310 */ /* 0x004e220000301000 */
[----:B------:R-:W0:-:S14]  /*e580*/  DSETP.GEU.AND P0, PT, |R2|, c[0x2][0x0], PT ;  /* 0x008000000200762a */ /* 0x000e1c0003f0e200 */
[----:B0-----:R-:W-:-:S05]  /*e590*/  @!P0 FMUL R0, R0, 1.175494350822287508e-38 ;  /* 0x0080000000008820 */ /* 0x001fca0000400000 */
[----:B------:R-:W-:Y:S01]  /*e5a0*/  F2FP.PACK_AB R0, RZ, R0 ;  /* 0x00000000ff00723e */ /* 0x000fe200000000ff */
[----:B------:R-:W-:Y:S05]  /*e5b0*/  BRA `(.L_x_11632) ;  /* 0x00000b3000007947 */ /* 0x000fea0003800000 */
.L_x_11627:
        /* <DEDUP_REMOVED lines=13> */
.L_x_11641:
[----:B------:R-:W2:Y:S02]  /*e690*/  LDG.E.64 R2, [R2.64] ;  /* 0x0000002402027981 */ /* 0x000ea4000c1e1b00 */
[----:B--2---:R-:W0:Y:S01]  /*e6a0*/  F2F.F32.F64 R0, R2 ;  /* 0x0000000200007310 */ /* 0x004e220000301000 */
[----:B------:R-:W0:-:S14]  /*e6b0*/  DSETP.GEU.AND P0, PT, |R2|, c[0x2][0x0], PT ;  /* 0x008000000200762a */ /* 0x000e1c0003f0e200 */
[----:B0-----:R-:W-:-:S05]  /*e6c0*/  @!P0 FMUL R0, R0, 1.175494350822287508e-38 ;  /* 0x0080000000008820 */ /* 0x001fca0000400000 */
[----:B------:R-:W-:Y:S01]  /*e6d0*/  F2FP.PACK_AB R0, RZ, R0 ;  /* 0x00000000ff00723e */ /* 0x000fe200000000ff */
[----:B------:R-:W-:Y:S05]  /*e6e0*/  BRA `(.L_x_11632) ;  /* 0x00000a0000007947 */ /* 0x000fea0003800000 */
.L_x_11640:
        /* <DEDUP_REMOVED lines=28> */
.L_x_11643:
        /* <DEDUP_REMOVED lines=15> */
.L_x_11642:
[----:B------:R-:W2:Y:S02]  /*e9a0*/  LDG.E.U16 R0, [R2.64] ;  /* 0x0000002402007981 */ /* 0x000ea4000c1e1500 */
[----:B--2---:R-:W-:-:S04]  /*e9b0*/  PRMT R0, RZ, 0x5410, R0 ;  /* 0x00005410ff007816 */ /* 0x004fc80000000000 */
[----:B------:R-:W-:Y:S01]  /*e9c0*/  F2FP.PACK_AB R0, RZ, R0 ;  /* 0x00000000ff00723e */ /* 0x000fe200000000ff */
[----:B------:R-:W-:Y:S05]  /*e9d0*/  BRA `(.L_x_11632) ;  /* 0x0000071000007947 */ /* 0x000fea0003800000 */
.L_x_11639:
        /* <DEDUP_REMOVED lines=12> */
.L_x_11646:
        /* <DEDUP_REMOVED lines=21> */
.L_x_11650:
[----:B------:R-:W-:Y:S05]  /*ebf0*/  BSYNC B1 ;  /* 0x0000000000017941 */ /* 0x000fea0003800000 */
.L_x_11649:
[----:B------:R-:W-:Y:S01]  /*ec00*/  LEA R3, R0, 0x3b800000, 0x17 ;  /* 0x3b80000000037811 */ /* 0x000fe200078eb8ff */
[----:B------:R-:W-:-:S05]  /*ec10*/  IMAD.SHL.U32 R0, R2, 0x100000, RZ ;  /* 0x0010000002007824 */ /* 0x000fca00078e00ff */
[----:B------:R-:W-:Y:S02]  /*ec20*/  LOP3.LUT R0, R3, R0, R4, 0xfe, !PT ;  /* 0x0000000003007212 */ /* 0x000fe400078efe04 */
.L_x_11648:
[----:B------:R-:W-:Y:S05]  /*ec30*/  BSYNC B0 ;  /* 0x0000000000007941 */ /* 0x000fea0003800000 */
.L_x_11647:
[----:B------:R-:W-:Y:S01]  /*ec40*/  F2FP.PACK_AB R0, RZ, R0 ;  /* 0x00000000ff00723e */ /* 0x000fe200000000ff */
[----:B------:R-:W-:Y:S05]  /*ec50*/  BRA `(.L_x_11632) ;  /* 0x0000049000007947 */ /* 0x000fea0003800000 */
.L_x_11645:
        /* <DEDUP_REMOVED lines=21> */
.L_x_11654:
[----:B------:R-:W-:Y:S05]  /*edb0*/  BSYNC B1 ;  /* 0x0000000000017941 */ /* 0x000fea0003800000 */
.L_x_11653:
[----:B------:R-:W-:Y:S01]  /*edc0*/  LEA R3, R0, 0x37800000, 0x17 ;  /* 0x3780000000037811 */ /* 0x000fe200078eb8ff */
[----:B------:R-:W-:-:S05]  /*edd0*/  IMAD.SHL.U32 R0, R2, 0x200000, RZ ;  /* 0x0020000002007824 */ /* 0x000fca00078e00ff */
[----:B------:R-:W-:Y:S02]  /*ede0*/  LOP3.LUT R0, R3, R0, R4, 0xfe, !PT ;  /* 0x0000000003007212 */ /* 0x000fe400078efe04 */
.L_x_11652:
[----:B------:R-:W-:Y:S05]  /*edf0*/  BSYNC B0 ;  /* 0x0000000000007941 */ /* 0x000fea0003800000 */
.L_x_11651:
[----:B------:R-:W-:Y:S01]  /*ee00*/  F2FP.PACK_AB R0, RZ, R0 ;  /* 0x00000000ff00723e */ /* 0x000fe200000000ff */
[----:B------:R-:W-:Y:S05]  /*ee10*/  BRA `(.L_x_11632) ;  /* 0x000002d000007947 */ /* 0x000fea0003800000 */
.L_x_11644:
        /* <DEDUP_REMOVED lines=14> */
.L_x_11658:
[----:B------:R-:W-:Y:S05]  /*ef00*/  BSYNC B0 ;  /* 0x0000000000007941 */ /* 0x000fea0003800000 */
.L_x_11657:
[----:B------:R-:W-:Y:S01]  /*ef10*/  F2FP.PACK_AB R0, RZ, R0 ;  /* 0x00000000ff00723e */ /* 0x000fe200000000ff */
[----:B------:R-:W-:Y:S05]  /*ef20*/  BRA `(.L_x_11632) ;  /* 0x000001c000007947 */ /* 0x000fea0003800000 */
.L_x_11631:
        /* <DEDUP_REMOVED lines=21> */
.L_x_11656:
[----:B------:R-:W2:Y:S02]  /*f080*/  LDG.E.64 R2, [R2.64] ;  /* 0x0000002402027981 */ /* 0x000ea4000c1e1b00 */
[----:B--2---:R-:W0:Y:S02]  /*f090*/  I2F.U64 R0, R2 ;  /* 0x0000000200007312 */ /* 0x004e240000301000 */
[----:B0-----:R-:W-:Y:S01]  /*f0a0*/  F2FP.PACK_AB R0, RZ, R0 ;  /* 0x00000000ff00723e */ /* 0x001fe200000000ff */
[----:B------:R-:W-:Y:S05]  /*f0b0*/  BRA `(.L_x_11632) ;  /* 0x0000003000007947 */ /* 0x000fea0003800000 */
.L_x_11655:
[----:B------:R-:W2:Y:S02]  /*f0c0*/  LDG.E R2, [R2.64] ;  /* 0x0000002402027981 */ /* 0x000ea4000c1e1900 */
[----:B--2---:R-:W0:Y:S02]  /*f0d0*/  I2F.U32 R0, R2 ;  /* 0x0000000200007306 */ /* 0x004e240000201000 */
[----:B0-----:R-:W-:-:S06]  /*f0e0*/  F2FP.PACK_AB R0, RZ, R0 ;  /* 0x00000000ff00723e */ /* 0x001fcc00000000ff */
.L_x_11632:
        /* <DEDUP_REMOVED lines=26> */
.L_x_11662:
[----:B------:R-:W-:-:S06]  /*f290*/  HADD2.F32 R3, -RZ, R3.H0_H0 ;  /* 0x20000003ff037230 */ /* 0x000fcc0000004100 */
[----:B------:R-:W0:Y:S02]  /*f2a0*/  F2I.S64.TRUNC R2, R3 ;  /* 0x0000000300027311 */ /* 0x000e24000020d900 */
[----:B0-----:R-:W-:Y:S01]  /*f2b0*/  STG.E.U8 [R16.64], R2 ;  /* 0x0000000210007986 */ /* 0x001fe2000c101124 */
[----:B------:R-:W-:Y:S05]  /*f2c0*/  EXIT ;  /* 0x000000000000794d */ /* 0x000fea0003800000 */
.L_x_11661:
        /* <DEDUP_REMOVED lines=10> */
.L_x_11665:
[----:B------:R-:W-:-:S06]  /*f370*/  HADD2.F32 R3, -RZ, R3.H0_H0 ;  /* 0x20000003ff037230 */ /* 0x000fcc0000004100 */
[----:B------:R-:W0:Y:S02]  /*f380*/  F2I.FTZ.TRUNC.NTZ R3, R3 ;  /* 0x0000000300037305 */ /* 0x000e24000021f100 */
[----:B0-----:R-:W-:Y:S01]  /*f390*/  STG.E [R16.64], R3 ;  /* 0x0000000310007986 */ /* 0x001fe2000c101924 */
[----:B------:R-:W-:Y:S05]  /*f3a0*/  EXIT ;  /* 0x000000000000794d */ /* 0x000fea0003800000 */
.L_x_11664:
[----:B------:R-:W-:-:S06]  /*f3b0*/  HADD2.F32 R3, -RZ, R3.H0_H0 ;  /* 0x20000003ff037230 */ /* 0x000fcc0000004100 */
[----:B------:R-:W0:Y:S02]  /*f3c0*/  F2I.FTZ.TRUNC.NTZ R3, R3 ;  /* 0x0000000300037305 */ /* 0x000e24000021f100 */
[----:B0-----:R-:W-:Y:S01]  /*f3d0*/  STG.E.U16 [R16.64], R3 ;  /* 0x0000000310007986 */ /* 0x001fe2000c101524 */
[----:B------:R-:W-:Y:S05]  /*f3e0*/  EXIT ;  /* 0x000000000000794d */ /* 0x000fea0003800000 */
.L_x_11660:
        /* <DEDUP_REMOVED lines=9> */
.L_x_11667:
[----:B------:R-:W-:Y:S01]  /*f480*/  STG.E.U16 [R16.64], R3 ;  /* 0x0000000310007986 */ /* 0x000fe2000c101524 */
[----:B------:R-:W-:Y:S05]  /*f490*/  EXIT ;  /* 0x000000000000794d */ /* 0x000fea0003800000 */
.L_x_11666:
        /* <DEDUP_REMOVED lines=10> */
.L_x_11669:
[----:B------:R-:W-:-:S05]  /*f540*/  HADD2.F32 R0, -RZ, R3.H0_H0 ;  /* 0x20000003ff007230 */ /* 0x000fca0000004100 */
[----:B------:R-:W-:-:S04]  /*f550*/  F2FP.PACK_AB R0, RZ, R0 ;  /* 0x00000000ff00723e */ /* 0x000fc800000000ff */
[----:B------:R-:W-:-:S05]  /*f560*/  PRMT R0, R0, 0x5410, RZ ;  /* 0x0000541000007816 */ /* 0x000fca00000000ff */
[----:B------:R-:W-:Y:S01]  /*f570*/  STG.E [R16.64], R0 ;  /* 0x0000000010007986 */ /* 0x000fe2000c101924 */
[----:B------:R-:W-:Y:S05]  /*f580*/  EXIT ;  /* 0x000000000000794d */ /* 0x000fea0003800000 */
.L_x_11668:
[----:B------:R-:W-:-:S05]  /*f590*/  HADD2.F32 R2, -RZ, R3.H0_H0 ;  /* 0x20000003ff027230 */ /* 0x000fca0000004100 */
[----:B------:R-:W-:-:S06]  /*f5a0*/  FMUL.FTZ R2, R2, 1 ;  /* 0x3f80000002027820 */ /* 0x000fcc0000410000 */
[----:B------:R-:W0:Y:S02]  /*f5b0*/  F2F.F64.F32 R2, R2 ;  /* 0x0000000200027310 */ /* 0x000e240000201800 */
[----:B0-----:R-:W-:Y:S01]  /*f5c0*/  STG.E.64 [R16.64], R2 ;  /* 0x0000000210007986 */ /* 0x001fe2000c101b24 */
[----:B------:R-:W-:Y:S05]  /*f5d0*/  EXIT ;  /* 0x000000000000794d */ /* 0x000fea0003800000 */
.L_x_11659:
        /* <DEDUP_REMOVED lines=13> */
.L_x_11672:
[----:B------:R-:W-:Y:S01]  /*f6b0*/  HADD2.F32 R3, -RZ, R3.H0_H0 ;  /* 0x20000003ff037230 */ /* 0x000fe20000004100 */
[----:B------:R-:W-:-:S04]  /*f6c0*/  CS2R R6, SRZ ;  /* 0x0000000000067805 */ /* 0x000fc8000001ff00 */
[----:B------:R-:W-:-:S04]  /*f6d0*/  FMUL.FTZ R3, R3, 1 ;  /* 0x3f80000003037820 */ /* 0x000fc80000410000 */
[----:B------:R-:W0:Y:S02]  /*f6e0*/  F2F.F64.F32 R4, R3 ;  /* 0x0000000300047310 */ /* 0x000e240000201800 */
[----:B0-----:R-:W-:Y:S01]  /*f6f0*/  STG.E.128 [R16.64], R4 ;  /* 0x0000000410007986 */ /* 0x001fe2000c101d24 */
[----:B------:R-:W-:Y:S05]  /*f700*/  EXIT ;  /* 0x000000000000794d */ /* 0x000fea0003800000 */
.L_x_11671:
        /* <DEDUP_REMOVED lines=21> */
.L_x_11676:
[----:B------:R-:W-:Y:S05]  /*f860*/  BSYNC B0 ;  /* 0x0000000000007941 */ /* 0x000fea0003800000 */
.L_x_11675:
[----:B------:R-:W-:-:S05]  /*f870*/  LOP3.LUT R3, R0, R3, RZ, 0xfc, !PT ;  /* 0x0000000300037212 */ /* 0x000fca00078efcff */
[----:B------:R-:W-:Y:S01]  /*f880*/  STG.E.U8 [R16.64], R3 ;  /* 0x0000000310007986 */ /* 0x000fe2000c101124 */
[----:B------:R-:W-:Y:S05]  /*f890*/  EXIT ;  /* 0x000000000000794d */ /* 0x000fea0003800000 */
.L_x_11674:
        /* <DEDUP_REMOVED lines=13> */
.L_x_11678:
[----:B------:R-:W-:Y:S01]  /*f970*/  IMAD.MOV.U32 R0, RZ, RZ, 0x7f ;  /* 0x0000007fff007424 */ /* 0x000fe200078e00ff */
[----:B------:R-:W-:-:S04]  /*f980*/  ISETP.GT.U32.AND P0, PT, R2, 0x7f800000, PT ;  /* 0x7f8000000200780c */ /* 0x000fc80003f04070 */
[----:B------:R-:W-:-:S04]  /*f990*/  SEL R0, R0, 0x7c, P0 ;  /* 0x0000007c00007807 */ /* 0x000fc80000000000 */
.L_x_11679:
[----:B------:R-:W-:Y:S05]  /*f9a0*/  BSYNC B0 ;  /* 0x0000000000007941 */ /* 0x000fea0003800000 */
.L_x_11677:
[----:B------:R-:W-:-:S04]  /*f9b0*/  LOP3.LUT R2, R3, 0x80000000, RZ, 0xc0, !PT ;  /* 0x8000000003027812 */ /* 0x000fc800078ec0ff */
[----:B------:R-:W-:-:S04]  /*f9c0*/  SHF.R.U32.HI R3, RZ, 0x18, R2 ;  /* 0x00000018ff037819 */ /* 0x000fc80000011602 */
[----:B------:R-:W-:-:S05]  /*f9d0*/  LOP3.LUT R3, R0, R3, RZ, 0xfc, !PT ;  /* 0x0000000300037212 */ /* 0x000fca00078efcff */
[----:B------:R-:W-:Y:S01]  /*f9e0*/  STG.E.U8 [R16.64], R3 ;  /* 0x0000000310007986 */ /* 0x000fe2000c101124 */
[----:B------:R-:W-:Y:S05]  /*f9f0*/  EXIT ;  /* 0x000000000000794d */ /* 0x000fea0003800000 */
.L_x_11673:
[----:B------:R-:W-:-:S05]  /*fa00*/  HADD2.F32 R0, -RZ, R3.H0_H0 ;  /* 0x20000003ff007230 */ /* 0x000fca0000004100 */
[----:B------:R-:W-:-:S05]  /*fa10*/  F2FP.BF16.PACK_AB R0, RZ, R0 ;  /* 0x00000000ff00723e */ /* 0x000fca00000010ff */
[----:B------:R-:W-:Y:S01]  /*fa20*/  STG.E.U16 [R16.64], R0 ;  /* 0x0000000010007986 */ /* 0x000fe2000c101524 */
[----:B------:R-:W-:Y:S05]  /*fa30*/  EXIT ;  /* 0x000000000000794d */ /* 0x000fea0003800000 */
.L_x_11670:
        /* <DEDUP_REMOVED lines=12> */
.L_x_11682:
        /* <DEDUP_REMOVED lines=17> */
.L_x_11685:
[----:B------:R-:W-:-:S04]  /*fc10*/  LOP3.LUT R2, R3, 0x80000000, RZ, 0xc0, !PT ;  /* 0x8000000003027812 */ /* 0x000fc800078ec0ff */
[----:B------:R-:W-:-:S04]  /*fc20*/  SHF.R.U32.HI R3, RZ, 0x18, R2 ;  /* 0x00000018ff037819 */ /* 0x000fc80000011602 */
[----:B------:R-:W-:-:S04]  /*fc30*/  LOP3.LUT R0, R0, R3, RZ, 0xfc, !PT ;  /* 0x0000000300007212 */ /* 0x000fc800078efcff */
[----:B------:R-:W-:Y:S02]  /*fc40*/  PRMT R8, R0, 0x7610, R8 ;  /* 0x0000761000087816 */ /* 0x000fe40000000008 */
.L_x_11684:
[----:B------:R-:W-:Y:S05]  /*fc50*/  BSYNC B0 ;  /* 0x0000000000007941 */ /* 0x000fea0003800000 */
.L_x_11683:
[----:B------:R-:W-:Y:S01]  /*fc60*/  STG.E.U8 [R16.64], R8 ;  /* 0x0000000810007986 */ /* 0x000fe2000c101124 */
[----:B------:R-:W-:Y:S05]  /*fc70*/  EXIT ;  /* 0x000000000000794d */ /* 0x000fea0003800000 */
.L_x_11681:
        /* <DEDUP_REMOVED lines=17> */
.L_x_11688:
[----:B------:R-:W-:-:S04]  /*fd90*/  LOP3.LUT R2, R3, 0x80000000, RZ, 0xc0, !PT ;  /* 0x8000000003027812 */ /* 0x000fc800078ec0ff */
[----:B------:R-:W-:-:S04]  /*fda0*/  SHF.R.U32.HI R3, RZ, 0x18, R2 ;  /* 0x00000018ff037819 */ /* 0x000fc80000011602 */
[----:B------:R-:W-:-:S04]  /*fdb0*/  LOP3.LUT R0, R0, R3, RZ, 0xfc, !PT ;  /* 0x0000000300007212 */ /* 0x000fc800078efcff */
[----:B------:R-:W-:Y:S02]  /*fdc0*/  PRMT R8, R0, 0x7610, R8 ;  /* 0x0000761000087816 */ /* 0x000fe40000000008 */
.L_x_11687:
[----:B------:R-:W-:Y:S05]  /*fdd0*/  BSYNC B0 ;  /* 0x0000000000007941 */ /* 0x000fea0003800000 */
.L_x_11686:
[----:B------:R-:W-:Y:S01]  /*fde0*/  STG.E.U8 [R16.64], R8 ;  /* 0x0000000810007986 */ /* 0x000fe2000c101124 */
[----:B------:R-:W-:Y:S05]  /*fdf0*/  EXIT ;  /* 0x000000000000794d */ /* 0x000fea0003800000 */
.L_x_11680:
        /* <DEDUP_REMOVED lines=22> */
.L_x_11663:
        /* <DEDUP_REMOVED lines=20> */
.L_x_11690:
[----:B------:R-:W-:-:S06]  /*100a0*/  HADD2.F32 R3, -RZ, R3.H0_H0 ;  /* 0x20000003ff037230 */ /* 0x000fcc0000004100 */
[----:B------:R-:W0:Y:S02]  /*100b0*/  F2I.U64.TRUNC R2, R3 ;  /* 0x0000000300027311 */ /* 0x000e24000020d800 */
[----:B0-----:R-:W-:Y:S01]  /*100c0*/  STG.E.64 [R16.64], R2 ;  /* 0x0000000210007986 */ /* 0x001fe2000c101b24 */
[----:B------:R-:W-:Y:S05]  /*100d0*/  EXIT ;  /* 0x000000000000794d */ /* 0x000fea0003800000 */
.L_x_11689:
[----:B------:R-:W-:-:S06]  /*100e0*/  HADD2.F32 R3, -RZ, R3.H0_H0 ;  /* 0x20000003ff037230 */ /* 0x000fcc0000004100 */
[----:B------:R-:W0:Y:S02]  /*100f0*/  F2I.FTZ.U32.TRUNC.NTZ R3, R3 ;  /* 0x0000000300037305 */ /* 0x000e24000021f000 */
[----:B0-----:R-:W-:Y:S01]  /*10100*/  STG.E [R16.64], R3 ;  /* 0x0000000310007986 */ /* 0x001fe2000c101924 */
[----:B------:R-:W-:Y:S05]  /*10110*/  EXIT ;  /* 0x000000000000794d */ /* 0x000fea0003800000 */
.L_x_11691:
        /* <DEDUP_REMOVED lines=14> */
.L_x_13833:


//--------------------- .text._ZN2at6native27unrolled_elementwise_kernelIZZZNS0_28sigmoid_backward_kernel_cudaERNS_18TensorIteratorBaseEENKUlvE0_clEvENKUlvE1_clEvEUlN3c104HalfES7_E_St5arrayIPcLm3EELi4E23TrivialOffsetCalculatorILi2EjESC_ILi1EjENS0_6memory12LoadWithCastILi2EEENSF_13StoreWithCastILi1EEEEEviT_T0_T2_T3_T4_T5_ --------------------------
	.section	.text._ZN2at6native27unrolled_elementwise_kernelIZZZNS0_28sigmoid_backward_kernel_cudaERNS_18TensorIteratorBaseEENKUlvE0_clEvENKUlvE1_clEvEUlN3c104HalfES7_E_St5arrayIPcLm3EELi4E23TrivialOffsetCalculatorILi2EjESC_ILi1EjENS0_6memory12LoadWithCastILi2EEENSF_13StoreWithCastILi1EEEEEviT_T0_T2_T3_T4_T5_,"ax",@progbits
	.sectioninfo	@"SHI_REGISTERS=32"
	.align	128
        .global         _ZN2at6native27unrolled_elementwise_kernelIZZZNS0_28sigmoid_backward_kernel_cudaERNS_18TensorIteratorBaseEENKUlvE0_clEvENKUlvE1_clEvEUlN3c104HalfES7_E_St5arrayIPcLm3EELi4E23TrivialOffsetCalculatorILi2EjESC_ILi1EjENS0_6memory12LoadWithCastILi2EEENSF_13StoreWithCastILi1EEEEEviT_T0_T2_T3_T4_T5_
        .type           _ZN2at6native27unrolled_elementwise_kernelIZZZNS0_28sigmoid_backward_kernel_cudaERNS_18TensorIteratorBaseEENKUlvE0_clEvENKUlvE1_clEvEUlN3c104HalfES7_E_St5arrayIPcLm3EELi4E23TrivialOffsetCalculatorILi2EjESC_ILi1EjENS0_6memory12LoadWithCastILi2EEENSF_13StoreWithCastILi1EEEEEviT_T0_T2_T3_T4_T5_,@function
        .size           _ZN2at6native27unrolled_elementwise_kernelIZZZNS0_28sigmoid_backward_kernel_cudaERNS_18TensorIteratorBaseEENKUlvE0_clEvENKUlvE1_clEvEUlN3c104HalfES7_E_St5arrayIPcLm3EELi4E23TrivialOffsetCalculatorILi2EjESC_ILi1EjENS0_6memory12LoadWithCastILi2EEENSF_13StoreWithCastILi1EEEEEviT_T0_T2_T3_T4_T5_,(.L_x_13834 - _ZN2at6native27unrolled_elementwise_kernelIZZZNS0_28sigmoid_backward_kernel_cudaERNS_18TensorIteratorBaseEENKUlvE0_clEvENKUlvE1_clEvEUlN3c104HalfES7_E_St5arrayIPcLm3EELi4E23TrivialOffsetCalculatorILi2EjESC_ILi1EjENS0_6memory12LoadWithCastILi2EEENSF_13StoreWithCastILi1EEEEEviT_T0_T2_T3_T4_T5_)
        .other          _ZN2at6native27unrolled_elementwise_kernelIZZZNS0_28sigmoid_backward_kernel_cudaERNS_18TensorIteratorBaseEENKUlvE0_clEvENKUlvE1_clEvEUlN3c104HalfES7_E_St5arrayIPcLm3EELi4E23TrivialOffsetCalculatorILi2EjESC_ILi1EjENS0_6memory12LoadWithCastILi2EEENSF_13StoreWithCastILi1EEEEEviT_T0_T2_T3_T4_T5_,@"STO_CUDA_ENTRY STV_DEFAULT"
_ZN2at6native27unrolled_elementwise_kernelIZZZNS0_28sigmoid_backward_kernel_cudaERNS_18TensorIteratorBaseEENKUlvE0_clEvENKUlvE1_clEvEUlN3c104HalfES7_E_St5arrayIPcLm3EELi4E23TrivialOffsetCalculatorILi2EjESC_ILi1EjENS0_6memory12LoadWithCastILi2EEENSF_13StoreWithCastILi1EEEEEviT_T0_T2_T3_T4_T5_:
.text._ZN2at6native27unrolled_elementwise_kernelIZZZNS0_28sigmoid_backward_kernel_cudaERNS_18TensorIteratorBaseEENKUlvE0_clEvENKUlvE1_clEvEUlN3c104HalfES7_E_St5arrayIPcLm3EELi4E23TrivialOffsetCalculatorILi2EjESC_ILi1EjENS0_6memory12LoadWithCastILi2EEENSF_13StoreWithCastILi1EEEEEviT_T0_T2_T3_T4_T5_:
        /* <DEDUP_REMOVED lines=34> */
.L_x_11697:
[----:B------:R-:W2:Y:S02]  /*0220*/  LDG.E.U8 R2, [R2.64] ;  /* 0x0000002402027981 */ /* 0x000ea4000c1e1100 */
[----:B--2---:R-:W0:Y:S02]  /*0230*/  I2F.U16 R0, R2 ;  /* 0x0000000200007306 */ /* 0x004e240000101000 */
[----:B0-----:R-:W-:-:S04]  /*0240*/  F2FP.PACK_AB R0, RZ, R0 ;  /* 0x00000000ff00723e */ /* 0x001fc800000000ff */
[----:B------:R-:W-:Y:S01]  /*0250*/  PRMT R24, R0, 0x7610, R24 ;  /* 0x0000761000187816 */ /* 0x000fe20000000018 */
[----:B------:R-:W-:Y:S05]  /*0260*/  BRA `(.L_x_11699) ;  /* 0x00000ed000007947 */ /* 0x000fea0003800000 */
.L_x_11696:
        /* <DEDUP_REMOVED lines=11> */
.L_x_11701:
[----:B------:R-:W2:Y:S02]  /*0320*/  LDG.E R2, [R2.64] ;  /* 0x0000002402027981 */ /* 0x000ea4000c1e1900 */
[----:B--2---:R-:W0:Y:S02]  /*0330*/  I2F R0, R2 ;  /* 0x0000000200007306 */ /* 0x004e240000201400 */
[----:B0-----:R-:W-:-:S04]  /*0340*/  F2FP.PACK_AB R0, RZ, R0 ;  /* 0x00000000ff00723e */ /* 0x001fc800000000ff */
[----:B------:R-:W-:Y:S01]  /*0350*/  PRMT R24, R0, 0x7610, R24 ;  /* 0x0000761000187816 */ /* 0x000fe20000000018 */
[----:B------:R-:W-:Y:S05]  /*0360*/  BRA `(.L_x_11699) ;  /* 0x00000dd000007947 */ /* 0x000fea0003800000 */
.L_x_11700:
[----:B------:R-:W2:Y:S02]  /*0370*/  LDG.E.U16 R2, [R2.64] ;  /* 0x0000002402027981 */ /* 0x000ea4000c1e1500 */
[----:B--2---:R-:W0:Y:S02]  /*0380*/  I2F.S16 R0, R2 ;  /* 0x0000000200007306 */ /* 0x004e240000101400 */
[----:B0-----:R-:W-:-:S04]  /*0390*/  F2FP.PACK_AB R0, RZ, R0 ;  /* 0x00000000ff00723e */ /* 0x001fc800000000ff */
[----:B------:R-:W-:Y:S01]  /*03a0*/  PRMT R24, R0, 0x7610, R24 ;  /* 0x0000761000187816 */ /* 0x000fe20000000018 */
[----:B------:R-:W-:Y:S05]  /*03b0*/  BRA `(.L_x_11699) ;  /* 0x00000d8000007947 */ /* 0x000fea0003800000 */
.L_x_11695:
        /* <DEDUP_REMOVED lines=9> */
.L_x_11703:
[----:B------:R0:W5:Y:S01]  /*0450*/  LDG.E.U16 R24, [R2.64] ;  /* 0x0000002402187981 */ /* 0x000162000c1e1500 */
[----:B------:R-:W-:Y:S05]  /*0460*/  BRA `(.L_x_11699) ;  /* 0x00000cd000007947 */ /* 0x000fea0003800000 */
.L_x_11702:
        /* <DEDUP_REMOVED lines=9> */
.L_x_11705:
[----:B------:R0:W5:Y:S01]  /*0500*/  LDG.E.U16 R24, [R2.64] ;  /* 0x0000002402187981 */ /* 0x000162000c1e1500 */
[----:B------:R-:W-:Y:S05]  /*0510*/  BRA `(.L_x_11699) ;  /* 0x00000c2000007947 */ /* 0x000fea0003800000 */
.L_x_11704:
[----:B------:R-:W2:Y:S02]  /*0520*/  LDG.E.64 R2, [R2.64] ;  /* 0x0000002402027981 */ /* 0x000ea4000c1e1b00 */
[----:B--2---:R-:W0:Y:S01]  /*0530*/  F2F.F32.F64 R0, R2 ;  /* 0x0000000200007310 */ /* 0x004e220000301000 */
[----:B------:R-:W0:-:S14]  /*0540*/  DSETP.GEU.AND P0, PT, |R2|, c[0x2][0x0], PT ;  /* 0x008000000200762a */ /* 0x000e1c0003f0e200 */
[----:B0-----:R-:W-:-:S05]  /*0550*/  @!P0 FMUL R0, R0, 1.175494350822287508e-38 ;  /* 0x0080000000008820 */ /* 0x001fca0000400000 */
[----:B------:R-:W-:-:S04]  /*0560*/  F2FP.PACK_AB R0, RZ, R0 ;  /* 0x00000000ff00723e */ /* 0x000fc800000000ff */
[----:B------:R-:W-:Y:S01]  /*0570*/  PRMT R24, R0, 0x7610, R24 ;  /* 0x0000761000187816 */ /* 0x000fe20000000018 */
[----:B------:R-:W-:Y:S05]  /*0580*/  BRA `(.L_x_11699) ;  /* 0x00000bb000007947 */ /* 0x000fea0003800000 */
.L_x_11694:
        /* <DEDUP_REMOVED lines=14> */
.L_x_11708:
[----:B------:R-:W2:Y:S02]  /*0670*/  LDG.E.64 R2, [R2.64] ;  /* 0x0000002402027981 */ /* 0x000ea4000c1e1b00 */
[----:B--2---:R-:W0:Y:S01]  /*0680*/  F2F.F32.F64 R0, R2 ;  /* 0x0000000200007310 */ /* 0x004e220000301000 */
[----:B------:R-:W0:-:S14]  /*0690*/  DSETP.GEU.AND P0, PT, |R2|, c[0x2][0x0], PT ;  /* 0x008000000200762a */ /* 0x000e1c0003f0e200 */
[----:B0-----:R-:W-:-:S05]  /*06a0*/  @!P0 FMUL R0, R0, 1.175494350822287508e-38 ;  /* 0x0080000000008820 */ /* 0x001fca0000400000 */
[----:B------:R-:W-:-:S04]  /*06b0*/  F2FP.PACK_AB R0, RZ, R0 ;  /* 0x00000000ff00723e */ /* 0x000fc800000000ff */
[----:B------:R-:W-:Y:S01]  /*06c0*/  PRMT R24, R0, 0x7610, R24 ;  /* 0x0000761000187816 */ /* 0x000fe20000000018 */
[----:B------:R-:W-:Y:S05]  /*06d0*/  BRA `(.L_x_11699) ;  /* 0x00000a6000007947 */ /* 0x000fea0003800000 */
.L_x_11707:
        /* <DEDUP_REMOVED lines=28> */
.L_x_11710:
        /* <DEDUP_REMOVED lines=15> */
.L_x_11709:
[----:B------:R-:W2:Y:S02]  /*0990*/  LDG.E.U16 R0, [R2.64] ;  /* 0x0000002402007981 */ /* 0x000ea4000c1e1500 */
[----:B--2---:R-:W-:-:S04]  /*09a0*/  PRMT R0, RZ, 0x5410, R0 ;  /* 0x00005410ff007816 */ /* 0x004fc80000000000 */
[----:B------:R-:W-:-:S04]  /*09b0*/  F2FP.PACK_AB R0, RZ, R0 ;  /* 0x00000000ff00723e */ /* 0x000fc800000000ff */
[----:B------:R-:W-:Y:S01]  /*09c0*/  PRMT R24, R0, 0x7610, R24 ;  /* 0x0000761000187816 */ /* 0x000fe20000000018 */
[----:B------:R-:W-:Y:S05]  /*09d0*/  BRA `(.L_x_11699) ;  /* 0x0000076000007947 */ /* 0x000fea0003800000 */
.L_x_11706:
        /* <DEDUP_REMOVED lines=12> */
.L_x_11713:
        /* <DEDUP_REMOVED lines=21> */
.L_x_11717:
[----:B------:R-:W-:Y:S05]  /*0bf0*/  BSYNC B1 ;  /* 0x0000000000017941 */ /* 0x000fea0003800000 */
.L_x_11716:
[----:B------:R-:W-:Y:S01]  /*0c00*/  LEA R3, R0, 0x3b800000, 0x17 ;  /* 0x3b80000000037811 */ /* 0x000fe200078eb8ff */
[----:B------:R-:W-:-:S05]  /*0c10*/  IMAD.SHL.U32 R0, R2, 0x100000, RZ ;  /* 0x0010000002007824 */ /* 0x000fca00078e00ff */
[----:B------:R-:W-:Y:S02]  /*0c20*/  LOP3.LUT R0, R3, R0, R4, 0xfe, !PT ;  /* 0x0000000003007212 */ /* 0x000fe400078efe04 */
.L_x_11715:
[----:B------:R-:W-:Y:S05]  /*0c30*/  BSYNC B0 ;  /* 0x0000000000007941 */ /* 0x000fea0003800000 */
.L_x_11714:
[----:B------:R-:W-:-:S04]  /*0c40*/  F2FP.PACK_AB R0, RZ, R0 ;  /* 0x00000000ff00723e */ /* 0x000fc800000000ff */
[----:B------:R-:W-:Y:S01]  /*0c50*/  PRMT R24, R0, 0x7610, R24 ;  /* 0x0000761000187816 */ /* 0x000fe20000000018 */
[----:B------:R-:W-:Y:S05]  /*0c60*/  BRA `(.L_x_11699) ;  /* 0x000004d000007947 */ /* 0x000fea0003800000 */
.L_x_11712:
        /* <DEDUP_REMOVED lines=21> */
.L_x_11721:
[----:B------:R-:W-:Y:S05]  /*0dc0*/  BSYNC B1 ;  /* 0x0000000000017941 */ /* 0x000fea0003800000 */
.L_x_11720:
[----:B------:R-:W-:Y:S01]  /*0dd0*/  LEA R3, R0, 0x37800000, 0x17 ;  /* 0x3780000000037811 */ /* 0x000fe200078eb8ff */
[----:B------:R-:W-:-:S05]  /*0de0*/  IMAD.SHL.U32 R0, R2, 0x200000, RZ ;  /* 0x0020000002007824 */ /* 0x000fca00078e00ff */
[----:B------:R-:W-:Y:S02]  /*0df0*/  LOP3.LUT R0, R3, R0, R4, 0xfe, !PT ;  /* 0x0000000003007212 */ /* 0x000fe400078efe04 */
.L_x_11719:
[----:B------:R-:W-:Y:S05]  /*0e00*/  BSYNC B0 ;  /* 0x0000000000007941 */ /* 0x000fea0003800000 */
.L_x_11718:
[----:B------:R-:W-:-:S04]  /*0e10*/  F2FP.PACK_AB R0, RZ, R0 ;  /* 0x00000000ff00723e */ /* 0x000fc800000000ff */
[----:B------:R-:W-:Y:S01]  /*0e20*/  PRMT R24, R0, 0x7610, R24 ;  /* 0x0000761000187816 */ /* 0x000fe20000000018 */
[----:B------:R-:W-:Y:S05]  /*0e30*/  BRA `(.L_x_11699) ;  /* 0x0000030000007947 */ /* 0x000fea0003800000 */
.L_x_11711:
        /* <DEDUP_REMOVED lines=14> */
.L_x_11725:
[----:B------:R-:W-:Y:S05]  /*0f20*/  BSYNC B0 ;  /* 0x0000000000007941 */ /* 0x000fea0003800000 */
.L_x_11724:
[----:B------:R-:W-:-:S04]  /*0f30*/  F2FP.PACK_AB R0, RZ, R0 ;  /* 0x00000000ff00723e */ /* 0x000fc800000000ff */
[----:B------:R-:W-:Y:S01]  /*0f40*/  PRMT R24, R0, 0x7610, R24 ;  /* 0x0000761000187816 */ /* 0x000fe20000000018 */
[----:B------:R-:W-:Y:S05]  /*0f50*/  BRA `(.L_x_11699) ;  /* 0x000001e000007947 */ /* 0x000fea0003800000 */
.L_x_11698:
        /* <DEDUP_REMOVED lines=21> */
.L_x_11723:
[----:B------:R-:W2:Y:S02]  /*10b0*/  LDG.E.64 R2, [R2.64] ;  /* 0x0000002402027981 */ /* 0x000ea4000c1e1b00 */
[----:B--2---:R-:W0:Y:S02]  /*10c0*/  I2F.U64 R0, R2 ;  /* 0x0000000200007312 */ /* 0x004e240000301000 */
[----:B0-----:R-:W-:-:S04]  /*10d0*/  F2FP.PACK_AB R0, RZ, R0 ;  /* 0x00000000ff00723e */ /* 0x001fc800000000ff */
[----:B------:R-:W-:Y:S01]  /*10e0*/  PRMT R24, R0, 0x7610, R24 ;  /* 0x0000761000187816 */ /* 0x000fe20000000018 */
[----:B------:R-:W-:Y:S05]  /*10f0*/  BRA `(.L_x_11699) ;  /* 0x0000004000007947 */ /* 0x000fea0003800000 */
.L_x_11722:
[----:B------:R-:W2:Y:S02]  /*1100*/  LDG.E R2, [R2.64] ;  /* 0x0000002402027981 */ /* 0x000ea4000c1e1900 */
[----:B--2---:R-:W0:Y:S02]  /*1110*/  I2F.U32 R0, R2 ;  /* 0x0000000200007306 */ /* 0x004e240000201000 */
[----:B0-----:R-:W-:-:S04]  /*1120*/  F2FP.PACK_AB R0, RZ, R0 ;  /* 0x00000000ff00723e */ /* 0x001fc800000000ff */
[----:B------:R-:W-:Y:S02]  /*1130*/  PRMT R24, R0, 0x7610, R24 ;  /* 0x0000761000187816 */ /* 0x000fe40000000018 */
.L_x_11699:
        /* <DEDUP_REMOVED lines=19> */
.L_x_11729:
[----:B------:R-:W2:Y:S02]  /*1270*/  LDG.E.U8 R2, [R2.64] ;  /* 0x0000002402027981 */ /* 0x000ea4000c1e1100 */
[----:B--2---:R-:W0:Y:S02]  /*1280*/  I2F.U16 R0, R2 ;  /* 0x0000000200007306 */ /* 0x004e240000101000 */
[----:B0-----:R-:W-:-:S04]  /*1290*/  F2FP.PACK_AB R0, RZ, R0 ;  /* 0x00000000ff00723e */ /* 0x001fc800000000ff */
[----:B------:R-:W-:Y:S01]  /*12a0*/  PRMT R25, R0, 0x7610, R25 ;  /* 0x0000761000197816 */ /* 0x000fe20000000019 */
[----:B------:R-:W-:Y:S05]  /*12b0*/  BRA `(.L_x_11731) ;  /* 0x00000ed000007947 */ /* 0x000fea0003800000 */
.L_x_11728:
        /* <DEDUP_REMOVED lines=11> */
.L_x_11733:
[----:B------:R-:W2:Y:S02]  /*1370*/  LDG.E R2, [R2.64] ;  /* 0x0000002402027981 */ /* 0x000ea4000c1e1900 */
[----:B--2---:R-:W0:Y:S02]  /*1380*/  I2F R0, R2 ;  /* 0x0000000200007306 */ /* 0x004e240000201400 */
[----:B0-----:R-:W-:-:S04]  /*1390*/  F2FP.PACK_AB R0, RZ, R0 ;  /* 0x00000000ff00723e */ /* 0x001fc800000000ff */
[----:B------:R-:W-:Y:S01]  /*13a0*/  PRMT R25, R0, 0x7610, R25 ;  /* 0x0000761000197816 */ /* 0x000fe20000000019 */
[----:B------:R-:W-:Y:S05]  /*13b0*/  BRA `(.L_x_11731) ;  /* 0x00000dd000007947 */ /* 0x000fea0003800000 */
.L_x_11732:
[----:B------:R-:W2:Y:S02]  /*13c0*/  LDG.E.U16 R2, [R2.64] ;  /* 0x0000002402027981 */ /* 0x000ea4000c1e1500 */
[----:B--2---:R-:W0:Y:S02]  /*13d0*/  I2F.S16 R0, R2 ;  /* 0x0000000200007306 */ /* 0x004e240000101400 */
[----:B0-----:R-:W-:-:S04]  /*13e0*/  F2FP.PACK_AB R0, RZ, R0 ;  /* 0x00000000ff00723e */ /* 0x001fc800000000ff */
[----:B------:R-:W-:Y:S01]  /*13f0*/  PRMT R25, R0, 0x7610, R25 ;  /* 0x0000761000197816 */ /* 0x000fe20000000019 */
[----:B------:R-:W-:Y:S05]  /*1400*/  BRA `(.L_x_11731) ;  /* 0x00000d8000007947 */ /* 0x000fea0003800000 */
.L_x_11727:
        /* <DEDUP_REMOVED lines=9> */
.L_x_11735:
[----:B------:R0:W5:Y:S01]  /*14a0*/  LDG.E.U16 R25, [R2.64] ;  /* 0x0000002402197981 */ /* 0x000162000c1e1500 */
[----:B------:R-:W-:Y:S05]  /*14b0*/  BRA `(.L_x_11731) ;  /* 0x00000cd000007947 */ /* 0x000fea0003800000 */
.L_x_11734:
        /* <DEDUP_REMOVED lines=9> */
.L_x_11737:
[----:B------:R0:W5:Y:S01]  /*1550*/  LDG.E.U16 R25, [R2.64] ;  /* 0x0000002402197981 */ /* 0x000162000c1e1500 */
[----:B------:R-:W-:Y:S05]  /*1560*/  BRA `(.L_x_11731) ;  /* 0x00000c2000007947 */ /* 0x000fea0003800000 */
.L_x_11736:
[----:B------:R-:W2:Y:S02]  /*1570*/  LDG.E.64 R2, [R2.64] ;  /* 0x0000002402027981 */ /* 0x000ea4000c1e1b00 */
[----:B--2---:R-:W0:Y:S01]  /*1580*/  F2F.F32.F64 R0, R2 ;  /* 0x0000000200007310 */ /* 0x004e220000301000 */
[----:B------:R-:W0:-:S14]  /*1590*/  DSETP.GEU.AND P0, PT, |R2|, c[0x2][0x0], PT ;  /* 0x008000000200762a */ /* 0x000e1c0003f0e200 */
[----:B0-----:R-:W-:-:S05]  /*15a0*/  @!P0 FMUL R0, R0, 1.175494350822287508e-38 ;  /* 0x0080000000008820 */ /* 0x001fca0000400000 */
[----:B------:R-:W-:-:S04]  /*15b0*/  F2FP.PACK_AB R0, RZ, R0 ;  /* 0x00000000ff00723e */ /* 0x000fc800000000ff */
[----:B------:R-:W-:Y:S01]  /*15c0*/  PRMT R25, R0, 0x7610, R25 ;  /* 0x0000761000197816 */ /* 0x000fe20000000019 */
[----:B------:R-:W-:Y:S05]  /*15d0*/  BRA `(.L_x_11731) ;  /* 0x00000bb000007947 */ /* 0x000fea0003800000 */
.L_x_11726:
        /* <DEDUP_REMOVED lines=14> */
.L_x_11740:
[----:B------:R-:W2:Y:S02]  /*16c0*/  LDG.E.64 R2, [R2.64] ;  /* 0x0000002402027981 */ /* 0x000ea4000c1e1b00 */
[----:B--2---:R-:W0:Y:S01]  /*16d0*/  F2F.F32.F64 R0, R2 ;  /* 0x0000000200007310 */ /* 0x004e220000301000 */
[----:B------:R-:W0:-:S14]  /*16e0*/  DSETP.GEU.AND P0, PT, |R2|, c[0x2][0x0], PT ;  /* 0x008000000200762a */ /* 0x000e1c0003f0e200 */
[----:B0-----:R-:W-:-:S05]  /*16f0*/  @!P0 FMUL R0, R0, 1.175494350822287508e-38 ;  /* 0x0080000000008820 */ /* 0x001fca0000400000 */
[----:B------:R-:W-:-:S04]  /*1700*/  F2FP.PACK_AB R0, RZ, R0 ;  /* 0x00000000ff00723e */ /* 0x000fc800000000ff */
[----:B------:R-:W-:Y:S01]  /*1710*/  PRMT R25, R0, 0x7610, R25 ;  /* 0x0000761000197816 */ /* 0x000fe20000000019 */
[----:B------:R-:W-:Y:S05]  /*1720*/  BRA `(.L_x_11731) ;  /* 0x00000a6000007947 */ /* 0x000fea0003800000 */
.L_x_11739:
        /* <DEDUP_REMOVED lines=28> */
.L_x_11742:
        /* <DEDUP_REMOVED lines=15> */
.L_x_11741:
[----:B------:R-:W2:Y:S02]  /*19e0*/  LDG.E.U16 R0, [R2.64] ;  /* 0x0000002402007981 */ /* 0x000ea4000c1e1500 */
[----:B--2---:R-:W-:-:S04]  /*19f0*/  PRMT R0, RZ, 0x5410, R0 ;  /* 0x00005410ff007816 */ /* 0x004fc80000000000 */
[----:B------:R-:W-:-:S04]  /*1a00*/  F2FP.PACK_AB R0, RZ, R0 ;  /* 0x00000000ff00723e */ /* 0x000fc800000000ff */
[----:B------:R-:W-:Y:S01]  /*1a10*/  PRMT R25, R0, 0x7610, R25 ;  /* 0x0000761000197816 */ /* 0x000fe20000000019 */
[----:B------:R-:W-:Y:S05]  /*1a20*/  BRA `(.L_x_11731) ;  /* 0x0000076000007947 */ /* 0x000fea0003800000 */
.L_x_11738:
        /* <DEDUP_REMOVED lines=12> */
.L_x_11745:
        /* <DEDUP_REMOVED lines=21> */
.L_x_11749:
[----:B------:R-:W-:Y:S05]  /*1c40*/  BSYNC B1 ;  /* 0x0000000000017941 */ /* 0x000fea0003800000 */
.L_x_11748:
[----:B------:R-:W-:Y:S01]  /*1c50*/  LEA R3, R0, 0x3b800000, 0x17 ;  /* 0x3b80000000037811 */ /* 0x000fe200078eb8ff */
[----:B------:R-:W-:-:S05]  /*1c60*/  IMAD.SHL.U32 R0, R2, 0x100000, RZ ;  /* 0x0010000002007824 */ /* 0x000fca00078e00ff */
[----:B------:R-:W-:Y:S02]  /*1c70*/  LOP3.LUT R0, R3, R0, R4, 0xfe, !PT ;  /* 0x0000000003007212 */ /* 0x000fe400078efe04 */
.L_x_11747:
[----:B------:R-:W-:Y:S05]  /*1c80*/  BSYNC B0 ;  /* 0x0000000000007941 */ /* 0x000fea0003800000 */
.L_x_11746:
[----:B------:R-:W-:-:S04]  /*1c90*/  F2FP.PACK_AB R0, RZ, R0 ;  /* 0x00000000ff00723e */ /* 0x000fc800000000ff */
[----:B------:R-:W-:Y:S01]  /*1ca0*/  PRMT R25, R0, 0x7610, R25 ;  /* 0x0000761000197816 */ /* 0x000fe20000000019 */
[----:B------:R-:W-:Y:S05]  /*1cb0*/  BRA `(.L_x_11731) ;  /* 0x000004d000007947 */ /* 0x000fea0003800000 */
.L_x_11744:
        /* <DEDUP_REMOVED lines=21> */
.L_x_11753:
[----:B------:R-:W-:Y:S05]  /*1e10*/  BSYNC B1 ;  /* 0x0000000000017941 */ /* 0x000fea0003800000 */
.L_x_11752:
[----:B------:R-:W-:Y:S01]  /*1e20*/  LEA R3, R0, 0x37800000, 0x17 ;  /* 0x3780000000037811 */ /* 0x000fe200078eb8ff */
[----:B------:R-:W-:-:S05]  /*1e30*/  IMAD.SHL.U32 R0, R2, 0x200000, RZ ;  /* 0x0020000002007824 */ /* 0x000fca00078e00ff */
[----:B------:R-:W-:Y:S02]  /*1e40*/  LOP3.LUT R0, R3, R0, R4, 0xfe, !PT ;  /* 0x0000000003007212 */ /* 0x000fe400078efe04 */
.L_x_11751:
[----:B------:R-:W-:Y:S05]  /*1e50*/  BSYNC B0 ;  /* 0x0000000000007941 */ /* 0x000fea0003800000 */
.L_x_11750:
[----:B------:R-:W-:-:S04]  /*1e60*/  F2FP.PACK_AB R0, RZ, R0 ;  /* 0x00000000ff00723e */ /* 0x000fc800000000ff */
[----:B------:R-:W-:Y:S01]  /*1e70*/  PRMT R25, R0, 0x7610, R25 ;  /* 0x0000761000197816 */ /* 0x000fe20000000019 */
[----:B------:R-:W-:Y:S05]  /*1e80*/  BRA `(.L_x_11731) ;  /* 0x0000030000007947 */ /* 0x000fea0003800000 */
.L_x_11743:
        /* <DEDUP_REMOVED lines=14> */
.L_x_11757:
[----:B------:R-:W-:Y:S05]  /*1f70*/  BSYNC B0 ;  /* 0x0000000000007941 */ /* 0x000fea0003800000 */
.L_x_11756:
[----:B------:R-:W-:-:S04]  /*1f80*/  F2FP.PACK_AB R0, RZ, R0 ;  /* 0x00000000ff00723e */ /* 0x000fc800000000ff */
[----:B------:R-:W-:Y:S01]  /*1f90*/  PRMT R25, R0, 0x7610, R25 ;  /* 0x0000761000197816 */ /* 0x000fe20000000019 */
[----:B------:R-:W-:Y:S05]  /*1fa0*/  BRA `(.L_x_11731) ;  /* 0x000001e000007947 */ /* 0x000fea0003800000 */
.L_x_11730:
        /* <DEDUP_REMOVED lines=21> */
.L_x_11755:
[----:B------:R-:W2:Y:S02]  /*2100*/  LDG.E.64 R2, [R2.64] ;  /* 0x0000002402027981 */ /* 0x000ea4000c1e1b00 */
[----:B--2---:R-:W0:Y:S02]  /*2110*/  I2F.U64 R0, R2 ;  /* 0x0000000200007312 */ /* 0x004e240000301000 */
[----:B0-----:R-:W-:-:S04]  /*2120*/  F2FP.PACK_AB R0, RZ, R0 ;  /* 0x00000000ff00723e */ /* 0x001fc800000000ff */
[----:B------:R-:W-:Y:S01]  /*2130*/  PRMT R25, R0, 0x7610, R25 ;  /* 0x0000761000197816 */ /* 0x000fe20000000019 */
[----:B------:R-:W-:Y:S05]  /*2140*/  BRA `(.L_x_11731) ;  /* 0x0000004000007947 */ /* 0x000fea0003800000 */
.L_x_11754:
[----:B------:R-:W2:Y:S02]  /*2150*/  LDG.E R2, [R2.64] ;  /* 0x0000002402027981 */ /* 0x000ea4000c1e1900 */
[----:B--2---:R-:W0:Y:S02]  /*2160*/  I2F.U32 R0, R2 ;  /* 0x0000000200007306 */ /* 0x004e240000201000 */
[----:B0-----:R-:W-:-:S04]  /*2170*/  F2FP.PACK_AB R0, RZ, R0 ;  /* 0x00000000ff00723e */ /* 0x001fc800000000ff */
[----:B------:R-:W-:Y:S02]  /*2180*/  PRMT R25, R0, 0x7610, R25 ;  /* 0x0000761000197816 */ /* 0x000fe40000000019 */
.L_x_11731:
[----:B------:R-:W-:-:S05]  /*2190*/  IADD3 R17, R17, 0x80, RZ ;  /* 0x0000008011117810 */ /* 0x000fca0007ffe0ff */
.L_x_11693:
[----:B-1-3--:R-:W-:Y:S05]  /*21a0*/  BSYNC B6 ;  /* 0x0000000000067941 */ /* 0x00afea0003800000 */
.L_x_11692:
        /* <DEDUP_REMOVED lines=24> */
.L_x_11763:
[----:B------:R-:W2:Y:S02]  /*2330*/  LDG.E.U8 R2, [R2.64] ;  /* 0x0000002402027981 */ /* 0x000ea4000c1e1100 */
[----:B--2---:R-:W0:Y:S02]  /*2340*/  I2F.U16 R0, R2 ;  /* 0x0000000200007306 */ /* 0x004e240000101000 */
[----:B0-----:R-:W-:-:S04]  /*2350*/  F2FP.PACK_AB R0, RZ, R0 ;  /* 0x00000000ff00723e */ /* 0x001fc800000000ff */
[----:B------:R-:W-:Y:S01]  /*2360*/  PRMT R23, R0, 0x7610, R23 ;  /* 0x0000761000177816 */ /* 0x000fe20000000017 */
[----:B------:R-:W-:Y:S05]  /*2370*/  BRA `(.L_x_11765) ;  /* 0x00000ee000007947 */ /* 0x000fea0003800000 */
.L_x_11762:
        /* <DEDUP_REMOVED lines=11> */
.L_x_11767:
[----:B------:R-:W2:Y:S02]  /*2430*/  LDG.E R2, [R2.64] ;  /* 0x0000002402027981 */ /* 0x000ea4000c1e1900 */
[----:B--2---:R-:W0:Y:S02]  /*2440*/  I2F R0, R2 ;  /* 0x0000000200007306 */ /* 0x004e240000201400 */
[----:B0-----:R-:W-:-:S04]  /*2450*/  F2FP.PACK_AB R0, RZ, R0 ;  /* 0x00000000ff00723e */ /* 0x001fc800000000ff */
[----:B------:R-:W-:Y:S01]  /*2460*/  PRMT R23, R0, 0x7610, R23 ;  /* 0x0000761000177816 */ /* 0x000fe20000000017 */
[----:B------:R-:W-:Y:S05]  /*2470*/  BRA `(.L_x_11765) ;  /* 0x00000de000007947 */ /* 0x000fea0003800000 */
.L_x_11766:
[----:B------:R-:W2:Y:S02]  /*2480*/  LDG.E.U16 R2, [R2.64] ;  /* 0x0000002402027981 */ /* 0x000ea4000c1e1500 */
[----:B--2---:R-:W0:Y:S02]  /*2490*/  I2F.S16 R0, R2 ;  /* 0x0000000200007306 */ /* 0x004e240000101400 */
[----:B0-----:R-:W-:-:S04]  /*24a0*/  F2FP.PACK_AB R0, RZ, R0 ;  /* 0x00000000ff00723e */ /* 0x001fc800000000ff */
[----:B------:R-:W-:Y:S01]  /*24b0*/  PRMT R23, R0, 0x7610, R23 ;  /* 0x0000761000177816 */ /* 0x000fe20000000017 */
[----:B------:R-:W-:Y:S05]  /*24c0*/  BRA `(.L_x_11765) ;  /* 0x00000d9000007947 */ /* 0x000fea0003800000 */
.L_x_11761:
        /* <DEDUP_REMOVED lines=9> */
.L_x_11769:
[----:B------:R0:W5:Y:S01]  /*2560*/  LDG.E.U16 R23, [R2.64] ;  /* 0x0000002402177981 */ /* 0x000162000c1e1500 */
[----:B------:R-:W-:Y:S05]  /*2570*/  BRA `(.L_x_11765) ;  /* 0x00000ce000007947 */ /* 0x000fea0003800000 */
.L_x_11768:
        /* <DEDUP_REMOVED lines=9> */
.L_x_11771:
[----:B------:R0:W5:Y:S01]  /*2610*/  LDG.E.U16 R23, [R2.64] ;  /* 0x0000002402177981 */ /* 0x000162000c1e1500 */
[----:B------:R-:W-:Y:S05]  /*2620*/  BRA `(.L_x_11765) ;  /* 0x00000c3000007947 */ /* 0x000fea0003800000 */
.L_x_11770:
[----:B------:R-:W2:Y:S02]  /*2630*/  LDG.E.64 R2, [R2.64] ;  /* 0x0000002402027981 */ /* 0x000ea4000c1e1b00 */
[----:B--2---:R-:W0:Y:S01]  /*2640*/  F2F.F32.F64 R0, R2 ;  /* 0x0000000200007310 */ /* 0x004e220000301000 */
[----:B------:R-:W0:-:S14]  /*2650*/  DSETP.GEU.AND P0, PT, |R2|, c[0x2][0x0], PT ;  /* 0x008000000200762a */ /* 0x000e1c0003f0e200 */
[----:B0-----:R-:W-:-:S05]  /*2660*/  @!P0 FMUL R0, R0, 1.175494350822287508e-38 ;  /* 0x0080000000008820 */ /* 0x001fca0000400000 */
[----:B------:R-:W-:-:S04]  /*2670*/  F2FP.PACK_AB R0, RZ, R0 ;  /* 0x00000000ff00723e */ /* 0x000fc800000000ff */
[----:B------:R-:W-:Y:S01]  /*2680*/  PRMT R23, R0, 0x7610, R23 ;  /* 0x0000761000177816 */ /* 0x000fe20000000017 */
[----:B------:R-:W-:Y:S05]  /*2690*/  BRA `(.L_x_11765) ;  /* 0x00000bc000007947 */ /* 0x000fea0003800000 */
.L_x_11760:
        /* <DEDUP_REMOVED lines=14> */
.L_x_11774:
[----:B------:R-:W2:Y:S02]  /*2780*/  LDG.E.64 R2, [R2.64] ;  /* 0x0000002402027981 */ /* 0x000ea4000c1e1b00 */
[----:B--2---:R-:W0:Y:S01]  /*2790*/  F2F.F32.F64 R0, R2 ;  /* 0x0000000200007310 */ /* 0x004e220000301000 */
[----:B------:R-:W0:-:S14]  /*27a0*/  DSETP.GEU.AND P0, PT, |R2|, c[0x2][0x0], PT ;  /* 0x008000000200762a */ /* 0x000e1c0003f0e200 */
[----:B0-----:R-:W-:-:S05]  /*27b0*/  @!P0 FMUL R0, R0, 1.175494350822287508e-38 ;  /* 0x0080000000008820 */ /* 0x001fca0000400000 */
[----:B------:R-:W-:-:S04]  /*27c0*/  F2FP.PACK_AB R0, RZ, R0 ;  /* 0x00000000ff00723e */ /* 0x000fc800000000ff */
[----:B------:R-:W-:Y:S01]  /*27d0*/  PRMT R23, R0, 0x7610, R23 ;  /* 0x0000761000177816 */ /* 0x000fe20000000017 */
[----:B------:R-:W-:Y:S05]  /*27e0*/  BRA `(.L_x_11765) ;  /* 0x00000a7000007947 */ /* 0x000fea0003800000 */
.L_x_11773:
        /* <DEDUP_REMOVED lines=28> */
.L_x_11776:
        /* <DEDUP_REMOVED lines=16> */
.L_x_11775:
[----:B------:R-:W2:Y:S02]  /*2ab0*/  LDG.E.U16 R0, [R2.64] ;  /* 0x0000002402007981 */ /* 0x000ea4000c1e1500 */
[----:B--2---:R-:W-:-:S04]  /*2ac0*/  PRMT R0, RZ, 0x5410, R0 ;  /* 0x00005410ff007816 */ /* 0x004fc80000000000 */
[----:B------:R-:W-:-:S04]  /*2ad0*/  F2FP.PACK_AB R0, RZ, R0 ;  /* 0x00000000ff00723e */ /* 0x000fc800000000ff */
[----:B------:R-:W-:Y:S01]  /*2ae0*/  PRMT R23, R0, 0x7610, R23 ;  /* 0x0000761000177816 */ /* 0x000fe20000000017 */
[----:B------:R-:W-:Y:S05]  /*2af0*/  BRA `(.L_x_11765) ;  /* 0x0000076000007947 */ /* 0x000fea0003800000 */
.L_x_11772:
        /* <DEDUP_REMOVED lines=12> */
.L_x_11779:
        /* <DEDUP_REMOVED lines=21> */
.L_x_11783:
[----:B------:R-:W-:Y:S05]  /*2d10*/  BSYNC B1 ;  /* 0x0000000000017941 */ /* 0x000fea0003800000 */
.L_x_11782:
[----:B------:R-:W-:Y:S01]  /*2d20*/  LEA R3, R0, 0x3b800000, 0x17 ;  /* 0x3b80000000037811 */ /* 0x000fe200078eb8ff */
[----:B------:R-:W-:-:S05]  /*2d30*/  IMAD.SHL.U32 R0, R2, 0x100000, RZ ;  /* 0x0010000002007824 */ /* 0x000fca00078e00ff */
[----:B------:R-:W-:Y:S02]  /*2d40*/  LOP3.LUT R0, R3, R0, R4, 0xfe, !PT ;  /* 0x0000000003007212 */ /* 0x000fe400078efe04 */
.L_x_11781:
[----:B------:R-:W-:Y:S05]  /*2d50*/  BSYNC B0 ;  /* 0x0000000000007941 */ /* 0x000fea0003800000 */
.L_x_11780:
[----:B------:R-:W-:-:S04]  /*2d60*/  F2FP.PACK_AB R0, RZ, R0 ;  /* 0x00000000ff00723e */ /* 0x000fc800000000ff */
[----:B------:R-:W-:Y:S01]  /*2d70*/  PRMT R23, R0, 0x7610, R23 ;  /* 0x0000761000177816 */ /* 0x000fe20000000017 */
[----:B------:R-:W-:Y:S05]  /*2d80*/  BRA `(.L_x_11765) ;  /* 0x000004d000007947 */ /* 0x000fea0003800000 */
.L_x_11778:
        /* <DEDUP_REMOVED lines=21> */
.L_x_11787:
[----:B------:R-:W-:Y:S05]  /*2ee0*/  BSYNC B1 ;  /* 0x0000000000017941 */ /* 0x000fea0003800000 */
.L_x_11786:
[----:B------:R-:W-:Y:S01]  /*2ef0*/  LEA R3, R0, 0x37800000, 0x17 ;  /* 0x3780000000037811 */ /* 0x000fe200078eb8ff */
[----:B------:R-:W-:-:S05]  /*2f00*/  IMAD.SHL.U32 R0, R2, 0x200000, RZ ;  /* 0x0020000002007824 */ /* 0x000fca00078e00ff */
[----:B------:R-:W-:Y:S02]  /*2f10*/  LOP3.LUT R0, R3, R0, R4, 0xfe, !PT ;  /* 0x0000000003007212 */ /* 0x000fe400078efe04 */
.L_x_11785:
[----:B------:R-:W-:Y:S05]  /*2f20*/  BSYNC B0 ;  /* 0x0000000000007941 */ /* 0x000fea0003800000 */
.L_x_11784:
[----:B------:R-:W-:-:S04]  /*2f30*/  F2FP.PACK_AB R0, RZ, R0 ;  /* 0x00000000ff00723e */ /* 0x000fc800000000ff */
[----:B------:R-:W-:Y:S01]  /*2f40*/  PRMT R23, R0, 0x7610, R23 ;  /* 0x0000761000177816 */ /* 0x000fe20000000017 */
[----:B------:R-:W-:Y:S05]  /*2f50*/  BRA `(.L_x_11765) ;  /* 0x0000030000007947 */ /* 0x000fea0003800000 */
.L_x_11777:
        /* <DEDUP_REMOVED lines=14> */
.L_x_11791:
[----:B------:R-:W-:Y:S05]  /*3040*/  BSYNC B0 ;  /* 0x0000000000007941 */ /* 0x000fea0003800000 */
.L_x_11790:
[----:B------:R-:W-:-:S04]  /*3050*/  F2FP.PACK_AB R0, RZ, R0 ;  /* 0x00000000ff00723e */ /* 0x000fc800000000ff */
[----:B------:R-:W-:Y:S01]  /*3060*/  PRMT R23, R0, 0x7610, R23 ;  /* 0x0000761000177816 */ /* 0x000fe20000000017 */
[----:B------:R-:W-:Y:S05]  /*3070*/  BRA `(.L_x_11765) ;  /* 0x000001e000007947 */ /* 0x000fea0003800000 */
.L_x_11764:
        /* <DEDUP_REMOVED lines=21> */
.L_x_11789:
[----:B------:R-:W2:Y:S02]  /*31d0*/  LDG.E.64 R2, [R2.64] ;  /* 0x0000002402027981 */ /* 0x000ea4000c1e1b00 */
[----:B--2---:R-:W0:Y:S02]  /*31e0*/  I2F.U64 R0, R2 ;  /* 0x0000000200007312 */ /* 0x004e240000301000 */
[----:B0-----:R-:W-:-:S04]  /*31f0*/  F2FP.PACK_AB R0, RZ, R0 ;  /* 0x00000000ff00723e */ /* 0x001fc800000000ff */
[----:B------:R-:W-:Y:S01]  /*3200*/  PRMT R23, R0, 0x7610, R23 ;  /* 0x0000761000177816 */ /* 0x000fe20000000017 */
[----:B------:R-:W-:Y:S05]  /*3210*/  BRA `(.L_x_11765) ;  /* 0x0000004000007947 */ /* 0x000fea0003800000 */
.L_x_11788:
[----:B------:R-:W2:Y:S02]  /*3220*/  LDG.E R2, [R2.64] ;  /* 0x0000002402027981 */ /* 0x000ea4000c1e1900 */
[----:B--2---:R-:W0:Y:S02]  /*3230*/  I2F.U32 R0, R2 ;  /* 0x0000000200007306 */ /* 0x004e240000201000 */
[----:B0-----:R-:W-:-:S04]  /*3240*/  F2FP.PACK_AB R0, RZ, R0 ;  /* 0x00000000ff00723e */ /* 0x001fc800000000ff */
[----:B------:R-:W-:Y:S02]  /*3250*/  PRMT R23, R0, 0x7610, R23 ;  /* 0x0000761000177816 */ /* 0x000fe40000000017 */
.L_x_11765:
        /* <DEDUP_REMOVED lines=19> */
.L_x_11795:
[----:B------:R-:W2:Y:S02]  /*3390*/  LDG.E.U8 R2, [R2.64] ;  /* 0x0000002402027981 */ /* 0x000ea4000c1e1100 */
[----:B--2---:R-:W0:Y:S02]  /*33a0*/  I2F.U16 R0, R2 ;  /* 0x0000000200007306 */ /* 0x004e240000101000 */
[----:B0-----:R-:W-:-:S04]  /*33b0*/  F2FP.PACK_AB R0, RZ, R0 ;  /* 0x00000000ff00723e */ /* 0x001fc800000000ff */
[----:B------:R-:W-:Y:S01]  /*33c0*/  PRMT R26, R0, 0x7610, R26 ;  /* 0x00007610001a7816 */ /* 0x000fe2000000001a */
[----:B------:R-:W-:Y:S05]  /*33d0*/  BRA `(.L_x_11797) ;  /* 0x00000ed000007947 */ /* 0x000fea0003800000 */
.L_x_11794:
        /* <DEDUP_REMOVED lines=11> */
.L_x_11799:
[----:B------:R-:W2:Y:S02]  /*3490*/  LDG.E R2, [R2.64] ;  /* 0x0000002402027981 */ /* 0x000ea4000c1e1900 */
[----:B--2---:R-:W0:Y:S02]  /*34a0*/  I2F R0, R2 ;  /* 0x0000000200007306 */ /* 0x004e240000201400 */
[----:B0-----:R-:W-:-:S04]  /*34b0*/  F2FP.PACK_AB R0, RZ, R0 ;  /* 0x00000000ff00723e */ /* 0x001fc800000000ff */
[----:B------:R-:W-:Y:S01]  /*34c0*/  PRMT R26, R0, 0x7610, R26 ;  /* 0x00007610001a7816 */ /* 0x000fe2000000001a */
[----:B------:R-:W-:Y:S05]  /*34d0*/  BRA `(.L_x_11797) ;  /* 0x00000dd000007947 */ /* 0x000fea0003800000 */
.L_x_11798:
[----:B------:R-:W2:Y:S02]  /*34e0*/  LDG.E.U16 R2, [R2.64] ;  /* 0x0000002402027981 */ /* 0x000ea4000c1e1500 */
[----:B--2---:R-:W0:Y:S02]  /*34f0*/  I2F.S16 R0, R2 ;  /* 0x0000000200007306 */ /* 0x004e240000101400 */
[----:B0-----:R-:W-:-:S04]  /*3500*/  F2FP.PACK_AB R0, RZ, R0 ;  /* 0x00000000ff00723e */ /* 0x001fc800000000ff */
[----:B------:R-:W-:Y:S01]  /*3510*/  PRMT R26, R0, 0x7610, R26 ;  /* 0x00007610001a7816 */ /* 0x000fe2000000001a */
[----:B------:R-:W-:Y:S05]  /*3520*/  BRA `(.L_x_11797) ;  /* 0x00000d8000007947 */ /* 0x000fea0003800000 */
.L_x_11793:
        /* <DEDUP_REMOVED lines=9> */
.L_x_11801:
[----:B------:R0:W5:Y:S01]  /*35c0*/  LDG.E.U16 R26, [R2.64] ;  /* 0x00000024021a7981 */ /* 0x000162000c1e1500 */
[----:B------:R-:W-:Y:S05]  /*35d0*/  BRA `(.L_x_11797) ;  /* 0x00000cd000007947 */ /* 0x000fea0003800000 */
.L_x_11800:
        /* <DEDUP_REMOVED lines=9> */
.L_x_11803:
[----:B------:R0:W5:Y:S01]  /*3670*/  LDG.E.U16 R26, [R2.64] ;  /* 0x00000024021a7981 */ /* 0x000162000c1e1500 */
[----:B------:R-:W-:Y:S05]  /*3680*/  BRA `(.L_x_11797) ;  /* 0x00000c2000007947 */ /* 0x000fea0003800000 */
.L_x_11802:
[----:B------:R-:W2:Y:S02]  /*3690*/  LDG.E.64 R2, [R2.64] ;  /* 0x0000002402027981 */ /* 0x000ea4000c1e1b00 */
[----:B--2---:R-:W0:Y:S01]  /*36a0*/  F2F.F32.F64 R0, R2 ;  /* 0x0000000200007310 */ /* 0x004e220000301000 */
[----:B------:R-:W0:-:S14]  /*36b0*/  DSETP.GEU.AND P0, PT, |R2|, c[0x2][0x0], PT ;  /* 0x008000000200762a */ /* 0x000e1c0003f0e200 */
[----:B0-----:R-:W-:-:S05]  /*36c0*/  @!P0 FMUL R0, R0, 1.175494350822287508e-38 ;  /* 0x0080000000008820 */ /* 0x001fca0000400000 */
[----:B------:R-:W-:-:S04]  /*36d0*/  F2FP.PACK_AB R0, RZ, R0 ;  /* 0x00000000ff00723e */ /* 0x000fc800000000ff */
[----:B------:R-:W-:Y:S01]  /*36e0*/  PRMT R26, R0, 0x7610, R26 ;  /* 0x00007610001a7816 */ /* 0x000fe2000000001a */
[----:B------:R-:W-:Y:S05]  /*36f0*/  BRA `(.L_x_11797) ;  /* 0x00000bb000007947 */ /* 0x000fea0003800000 */
.L_x_11792:
        /* <DEDUP_REMOVED lines=14> */
.L_x_11806:
[----:B------:R-:W2:Y:S02]  /*37e0*/  LDG.E.64 R2, [R2.64] ;  /* 0x0000002402027981 */ /* 0x000ea4000c1e1b00 */
[----:B--2---:R-:W0:Y:S01]  /*37f0*/  F2F.F32.F64 R0, R2 ;  /* 0x0000000200007310 */ /* 0x004e220000301000 */
[----:B------:R-:W0:-:S14]  /*3800*/  DSETP.GEU.AND P0, PT, |R2|, c[0x2][0x0], PT ;  /* 0x008000000200762a */ /* 0x000e1c0003f0e200 */
[----:B0-----:R-:W-:-:S05]  /*3810*/  @!P0 FMUL R0, R0, 1.175494350822287508e-38 ;  /* 0x0080000000008820 */ /* 0x001fca0000400000 */
[----:B------:R-:W-:-:S04]  /*3820*/  F2FP.PACK_AB R0, RZ, R0 ;  /* 0x00000000ff00723e */ /* 0x000fc800000000ff */
[----:B------:R-:W-:Y:S01]  /*3830*/  PRMT R26, R0, 0x7610, R26 ;  /* 0x00007610001a7816 */ /* 0x000fe2000000001a */
[----:B------:R-:W-:Y:S05]  /*3840*/  BRA `(.L_x_11797) ;  /* 0x00000a6000007947 */ /* 0x000fea0003800000 */
.L_x_11805:
        /* <DEDUP_REMOVED lines=28> */
.L_x_11808:
        /* <DEDUP_REMOVED lines=15> */
.L_x_11807:
[----:B------:R-:W2:Y:S02]  /*3b00*/  LDG.E.U16 R0, [R2.64] ;  /* 0x0000002402007981 */ /* 0x000ea4000c1e1500 */
[----:B--2---:R-:W-:-:S04]  /*3b10*/  PRMT R0, RZ, 0x5410, R0 ;  /* 0x00005410ff007816 */ /* 0x004fc80000000000 */
[----:B------:R-:W-:-:S04]  /*3b20*/  F2FP.PACK_AB R0, RZ, R0 ;  /* 0x00000000ff00723e */ /* 0x000fc800000000ff */
[----:B------:R-:W-:Y:S01]  /*3b30*/  PRMT R26, R0, 0x7610, R26 ;  /* 0x00007610001a7816 */ /* 0x000fe2000000001a */
[----:B------:R-:W-:Y:S05]  /*3b40*/  BRA `(.L_x_11797) ;  /* 0x0000076000007947 */ /* 0x000fea0003800000 */
.L_x_11804:
        /* <DEDUP_REMOVED lines=12> */
.L_x_11811:
        /* <DEDUP_REMOVED lines=21> */
.L_x_11815:
[----:B------:R-:W-:Y:S05]  /*3d60*/  BSYNC B1 ;  /* 0x0000000000017941 */ /* 0x000fea0003800000 */
.L_x_11814:
[----:B------:R-:W-:Y:S01]  /*3d70*/  LEA R3, R0, 0x3b800000, 0x17 ;  /* 0x3b80000000037811 */ /* 0x000fe200078eb8ff */
[----:B------:R-:W-:-:S05]  /*3d80*/  IMAD.SHL.U32 R0, R2, 0x100000, RZ ;  /* 0x0010000002007824 */ /* 0x000fca00078e00ff */
[----:B------:R-:W-:Y:S02]  /*3d90*/  LOP3.LUT R0, R3, R0, R4, 0xfe, !PT ;  /* 0x0000000003007212 */ /* 0x000fe400078efe04 */
.L_x_11813:
[----:B------:R-:W-:Y:S05]  /*3da0*/  BSYNC B0 ;  /* 0x0000000000007941 */ /* 0x000fea0003800000 */
.L_x_11812:
[----:B------:R-:W-:-:S04]  /*3db0*/  F2FP.PACK_AB R0, RZ, R0 ;  /* 0x00000000ff00723e */ /* 0x000fc800000000ff */
[----:B------:R-:W-:Y:S01]  /*3dc0*/  PRMT R26, R0, 0x7610, R26 ;  /* 0x00007610001a7816 */ /* 0x000fe2000000001a */
[----:B------:R-:W-:Y:S05]  /*3dd0*/  BRA `(.L_x_11797) ;  /* 0x000004d000007947 */ /* 0x000fea0003800000 */
.L_x_11810:
        /* <DEDUP_REMOVED lines=21> */
.L_x_11819:
[----:B------:R-:W-:Y:S05]  /*3f30*/  BSYNC B1 ;  /* 0x0000000000017941 */ /* 0x000fea0003800000 */
.L_x_11818:
[----:B------:R-:W-:Y:S01]  /*3f40*/  LEA R3, R0, 0x37800000, 0x17 ;  /* 0x3780000000037811 */ /* 0x000fe200078eb8ff */
[----:B------:R-:W-:-:S05]  /*3f50*/  IMAD.SHL.U32 R0, R2, 0x200000, RZ ;  /* 0x0020000002007824 */ /* 0x000fca00078e00ff */
[----:B------:R-:W-:Y:S02]  /*3f60*/  LOP3.LUT R0, R3, R0, R4, 0xfe, !PT ;  /* 0x0000000003007212 */ /* 0x000fe400078efe04 */
.L_x_11817:
[----:B------:R-:W-:Y:S05]  /*3f70*/  BSYNC B0 ;  /* 0x0000000000007941 */ /* 0x000fea0003800000 */
.L_x_11816:
[----:B------:R-:W-:-:S04]  /*3f80*/  F2FP.PACK_AB R0, RZ, R0 ;  /* 0x00000000ff00723e */ /* 0x000fc800000000ff */
[----:B------:R-:W-:Y:S01]  /*3f90*/  PRMT R26, R0, 0x7610, R26 ;  /* 0x00007610001a7816 */ /* 0x000fe2000000001a */
[----:B------:R-:W-:Y:S05]  /*3fa0*/  BRA `(.L_x_11797) ;  /* 0x0000030000007947 */ /* 0x000fea0003800000 */
.L_x_11809:
        /* <DEDUP_REMOVED lines=14> */
.L_x_11823:
[----:B------:R-:W-:Y:S05]  /*4090*/  BSYNC B0 ;  /* 0x0000000000007941 */ /* 0x000fea0003800000 */
.L_x_11822:
[----:B------:R-:W-:-:S04]  /*40a0*/  F2FP.PACK_AB R0, RZ, R0 ;  /* 0x00000000ff00723e */ /* 0x000fc800000000ff */
[----:B------:R-:W-:Y:S01]  /*40b0*/  PRMT R26, R0, 0x7610, R26 ;  /* 0x00007610001a7816 */ /* 0x000fe2000000001a */
[----:B------:R-:W-:Y:S05]  /*40c0*/  BRA `(.L_x_11797) ;  /* 0x000001e000007947 */ /* 0x000fea0003800000 */
.L_x_11796:
        /* <DEDUP_REMOVED lines=21> */
.L_x_11821:
[----:B------:R-:W2:Y:S02]  /*4220*/  LDG.E.64 R2, [R2.64] ;  /* 0x0000002402027981 */ /* 0x000ea4000c1e1b00 */
[----:B--2---:R-:W0:Y:S02]  /*4230*/  I2F.U64 R0, R2 ;  /* 0x0000000200007312 */ /* 0x004e240000301000 */
[----:B0-----:R-:W-:-:S04]  /*4240*/  F2FP.PACK_AB R0, RZ, R0 ;  /* 0x00000000ff00723e */ /* 0x001fc800000000ff */
[----:B------:R-:W-:Y:S01]  /*4250*/  PRMT R26, R0, 0x7610, R26 ;  /* 0x00007610001a7816 */ /* 0x000fe2000000001a */
[----:B------:R-:W-:Y:S05]  /*4260*/  BRA `(.L_x_11797) ;  /* 0x0000004000007947 */ /* 0x000fea0003800000 */
.L_x_11820:
[----:B------:R-:W2:Y:S02]  /*4270*/  LDG.E R2, [R2.64] ;  /* 0x0000002402027981 */ /* 0x000ea4000c1e1900 */
[----:B--2---:R-:W0:Y:S02]  /*4280*/  I2F.U32 R0, R2 ;  /* 0x0000000200007306 */ /* 0x004e240000201000 */
[----:B0-----:R-:W-:-:S04]  /*4290*/  F2FP.PACK_AB R0, RZ, R0 ;  /* 0x00000000ff00723e */ /* 0x001fc800000000ff */
[----:B------:R-:W-:Y:S02]  /*42a0*/  PRMT R26, R0, 0x7610, R26 ;  /* 0x00007610001a7816 */ /* 0x000fe4000000001a */
.L_x_11797:
[----:B------:R-:W-:-:S05]  /*42b0*/  IADD3 R17, R17, 0x80, RZ ;  /* 0x0000008011117810 */ /* 0x000fca0007ffe0ff */
.L_x_11759:
[----:B------:R-:W-:Y:S05]  /*42c0*/  BSYNC B6 ;  /* 0x0000000000067941 */ /* 0x000fea0003800000 */
.L_x_11758:
        /* <DEDUP_REMOVED lines=26> */
.L_x_11829:
[----:B------:R-:W2:Y:S02]  /*4470*/  LDG.E.U8 R4, [R4.64] ;  /* 0x0000002404047981 */ /* 0x000ea4000c1e1100 */
[----:B--2---:R-:W0:Y:S02]  /*4480*/  I2F.U16 R0, R4 ;  /* 0x0000000400007306 */ /* 0x004e240000101000 */
[----:B0-----:R-:W-:-:S04]  /*4490*/  F2FP.PACK_AB R0, RZ, R0 ;  /* 0x00000000ff00723e */ /* 0x001fc800000000ff */
[----:B------:R-:W-:Y:S01]  /*44a0*/  PRMT R28, R0, 0x7610, R28 ;  /* 0x00007610001c7816 */ /* 0x000fe2000000001c */
[----:B------:R-:W-:Y:S05]  /*44b0*/  BRA `(.L_x_11831) ;  /* 0x00000ed000007947 */ /* 0x000fea0003800000 */
.L_x_11828:
        /* <DEDUP_REMOVED lines=11> */
.L_x_11833:
[----:B------:R-:W2:Y:S02]  /*4570*/  LDG.E R4, [R4.64] ;  /* 0x0000002404047981 */ /* 0x000ea4000c1e1900 */
[----:B--2---:R-:W0:Y:S02]  /*4580*/  I2F R0, R4 ;  /* 0x0000000400007306 */ /* 0x004e240000201400 */
[----:B0-----:R-:W-:-:S04]  /*4590*/  F2FP.PACK_AB R0, RZ, R0 ;  /* 0x00000000ff00723e */ /* 0x001fc800000000ff */
[----:B------:R-:W-:Y:S01]  /*45a0*/  PRMT R28, R0, 0x7610, R28 ;  /* 0x00007610001c7816 */ /* 0x000fe2000000001c */
[----:B------:R-:W-:Y:S05]  /*45b0*/  BRA `(.L_x_11831) ;  /* 0x00000dd000007947 */ /* 0x000fea0003800000 */
.L_x_11832:
[----:B------:R-:W2:Y:S02]  /*45c0*/  LDG.E.U16 R4, [R4.64] ;  /* 0x0000002404047981 */ /* 0x000ea4000c1e1500 */
[----:B--2---:R-:W0:Y:S02]  /*45d0*/  I2F.S16 R0, R4 ;  /* 0x0000000400007306 */ /* 0x004e240000101400 */
[----:B0-----:R-:W-:-:S04]  /*45e0*/  F2FP.PACK_AB R0, RZ, R0 ;  /* 0x00000000ff00723e */ /* 0x001fc800000000ff */
[----:B------:R-:W-:Y:S01]  /*45f0*/  PRMT R28, R0, 0x7610, R28 ;  /* 0x00007610001c7816 */ /* 0x000fe2000000001c */
[----:B------:R-:W-:Y:S05]  /*4600*/  BRA `(.L_x_11831) ;  /* 0x00000d8000007947 */ /* 0x000fea0003800000 */
.L_x_11827:
        /* <DEDUP_REMOVED lines=9> */
.L_x_11835:
[----:B------:R0:W5:Y:S01]  /*46a0*/  LDG.E.U16 R28, [R4.64] ;  /* 0x00000024041c7981 */ /* 0x000162000c1e1500 */
[----:B------:R-:W-:Y:S05]  /*46b0*/  BRA `(.L_x_11831) ;  /* 0x00000cd000007947 */ /* 0x000fea0003800000 */
.L_x_11834:
        /* <DEDUP_REMOVED lines=9> */
.L_x_11837:
[----:B------:R0:W5:Y:S01]  /*4750*/  LDG.E.U16 R28, [R4.64] ;  /* 0x00000024041c7981 */ /* 0x000162000c1e1500 */
[----:B------:R-:W-:Y:S05]  /*4760*/  BRA `(.L_x_11831) ;  /* 0x00000c2000007947 */ /* 0x000fea0003800000 */
.L_x_11836:
[----:B------:R-:W2:Y:S02]  /*4770*/  LDG.E.64 R4, [R4.64] ;  /* 0x0000002404047981 */ /* 0x000ea4000c1e1b00 */
[----:B--2---:R-:W0:Y:S01]  /*4780*/  F2F.F32.F64 R0, R4 ;  /* 0x0000000400007310 */ /* 0x004e220000301000 */
[----:B------:R-:W0:-:S14]  /*4790*/  DSETP.GEU.AND P0, PT, |R4|, c[0x2][0x0], PT ;  /* 0x008000000400762a */ /* 0x000e1c0003f0e200 */
[----:B0-----:R-:W-:-:S05]  /*47a0*/  @!P0 FMUL R0, R0, 1.175494350822287508e-38 ;  /* 0x0080000000008820 */ /* 0x001fca0000400000 */
[----:B------:R-:W-:-:S04]  /*47b0*/  F2FP.PACK_AB R0, RZ, R0 ;  /* 0x00000000ff00723e */ /* 0x000fc800000000ff */
[----:B------:R-:W-:Y:S01]  /*47c0*/  PRMT R28, R0, 0x7610, R28 ;  /* 0x00007610001c7816 */ /* 0x000fe2000000001c */
[----:B------:R-:W-:Y:S05]  /*47d0*/  BRA `(.L_x_11831) ;  /* 0x00000bb000007947 */ /* 0x000fea0003800000 */
.L_x_11826:
        /* <DEDUP_REMOVED lines=14> */
.L_x_11840:
[----:B------:R-:W2:Y:S02]  /*48c0*/  LDG.E.64 R4, [R4.64] ;  /* 0x0000002404047981 */ /* 0x000ea4000c1e1b00 */
[----:B--2---:R-:W0:Y:S01]  /*48d0*/  F2F.F32.F64 R0, R4 ;  /* 0x0000000400007310 */ /* 0x004e220000301000 */
[----:B------:R-:W0:-:S14]  /*48e0*/  DSETP.GEU.AND P0, PT, |R4|, c[0x2][0x0], PT ;  /* 0x008000000400762a */ /* 0x000e1c0003f0e200 */
[----:B0-----:R-:W-:-:S05]  /*48f0*/  @!P0 FMUL R0, R0, 1.175494350822287508e-38 ;  /* 0x0080000000008820 */ /* 0x001fca0000400000 */
[----:B------:R-:W-:-:S04]  /*4900*/  F2FP.PACK_AB R0, RZ, R0 ;  /* 0x00000000ff00723e */ /* 0x000fc800000000ff */
[----:B------:R-:W-:Y:S01]  /*4910*/  PRMT R28, R0, 0x7610, R28 ;  /* 0x00007610001c7816 */ /* 0x000fe2000000001c */
[----:B------:R-:W-:Y:S05]  /*4920*/  BRA `(.L_x_11831) ;  /* 0x00000a6000007947 */ /* 0x000fea0003800000 */
.L_x_11839:
        /* <DEDUP_REMOVED lines=28> */
.L_x_11842:
        /* <DEDUP_REMOVED lines=15> */
.L_x_11841:
[----:B------:R-:W2:Y:S02]  /*4be0*/  LDG.E.U16 R0, [R4.64] ;  /* 0x0000002404007981 */ /* 0x000ea4000c1e1500 */
[----:B--2---:R-:W-:-:S04]  /*4bf0*/  PRMT R0, RZ, 0x5410, R0 ;  /* 0x00005410ff007816 */ /* 0x004fc80000000000 */
[----:B------:R-:W-:-:S04]  /*4c00*/  F2FP.PACK_AB R0, RZ, R0 ;  /* 0x00000000ff00723e */ /* 0x000fc800000000ff */
[----:B------:R-:W-:Y:S01]  /*4c10*/  PRMT R28, R0, 0x7610, R28 ;  /* 0x00007610001c7816 */ /* 0x000fe2000000001c */
[----:B------:R-:W-:Y:S05]  /*4c20*/  BRA `(.L_x_11831) ;  /* 0x0000076000007947 */ /* 0x000fea0003800000 */
.L_x_11838:
        /* <DEDUP_REMOVED lines=12> */
.L_x_11845:
        /* <DEDUP_REMOVED lines=21> */
.L_x_11849:
[----:B------:R-:W-:Y:S05]  /*4e40*/  BSYNC B1 ;  /* 0x0000000000017941 */ /* 0x000fea0003800000 */
.L_x_11848:
[----:B------:R-:W-:Y:S01]  /*4e50*/  LEA R5, R0, 0x3b800000, 0x17 ;  /* 0x3b80000000057811 */ /* 0x000fe200078eb8ff */
[----:B------:R-:W-:-:S05]  /*4e60*/  IMAD.SHL.U32 R0, R3, 0x100000, RZ ;  /* 0x0010000003007824 */ /* 0x000fca00078e00ff */
[----:B------:R-:W-:Y:S02]  /*4e70*/  LOP3.LUT R0, R5, R0, R6, 0xfe, !PT ;  /* 0x0000000005007212 */ /* 0x000fe400078efe06 */
.L_x_11847:
[----:B------:R-:W-:Y:S05]  /*4e80*/  BSYNC B0 ;  /* 0x0000000000007941 */ /* 0x000fea0003800000 */
.L_x_11846:
[----:B------:R-:W-:-:S04]  /*4e90*/  F2FP.PACK_AB R0, RZ, R0 ;  /* 0x00000000ff00723e */ /* 0x000fc800000000ff */
[----:B------:R-:W-:Y:S01]  /*4ea0*/  PRMT R28, R0, 0x7610, R28 ;  /* 0x00007610001c7816 */ /* 0x000fe2000000001c */
[----:B------:R-:W-:Y:S05]  /*4eb0*/  BRA `(.L_x_11831) ;  /* 0x000004d000007947 */ /* 0x000fea0003800000 */
.L_x_11844:
        /* <DEDUP_REMOVED lines=21> */
.L_x_11853:
[----:B------:R-:W-:Y:S05]  /*5010*/  BSYNC B1 ;  /* 0x0000000000017941 */ /* 0x000fea0003800000 */
.L_x_11852:
[----:B------:R-:W-:Y:S01]  /*5020*/  LEA R5, R0, 0x37800000, 0x17 ;  /* 0x3780000000057811 */ /* 0x000fe200078eb8ff */
[----:B------:R-:W-:-:S05]  /*5030*/  IMAD.SHL.U32 R0, R3, 0x200000, RZ ;  /* 0x0020000003007824 */ /* 0x000fca00078e00ff */
[----:B------:R-:W-:Y:S02]  /*5040*/  LOP3.LUT R0, R5, R0, R6, 0xfe, !PT ;  /* 0x0000000005007212 */ /* 0x000fe400078efe06 */
.L_x_11851:
[----:B------:R-:W-:Y:S05]  /*5050*/  BSYNC B0 ;  /* 0x0000000000007941 */ /* 0x000fea0003800000 */
.L_x_11850:
[----:B------:R-:W-:-:S04]  /*5060*/  F2FP.PACK_AB R0, RZ, R0 ;  /* 0x00000000ff00723e */ /* 0x000fc800000000ff */
[----:B------:R-:W-:Y:S01]  /*5070*/  PRMT R28, R0, 0x7610, R28 ;  /* 0x00007610001c7816 */ /* 0x000fe2000000001c */
[----:B------:R-:W-:Y:S05]  /*5080*/  BRA `(.L_x_11831) ;  /* 0x0000030000007947 */ /* 0x000fea0003800000 */
.L_x_11843:
        /* <DEDUP_REMOVED lines=14> */
.L_x_11857:
[----:B------:R-:W-:Y:S05]  /*5170*/  BSYNC B0 ;  /* 0x0000000000007941 */ /* 0x000fea0003800000 */
.L_x_11856:
[----:B------:R-:W-:-:S04]  /*5180*/  F2FP.PACK_AB R0, RZ, R0 ;  /* 0x00000000ff00723e */ /* 0x000fc800000000ff */
[----:B------:R-:W-:Y:S01]  /*5190*/  PRMT R28, R0, 0x7610, R28 ;  /* 0x00007610001c7816 */ /* 0x000fe2000000001c */
[----:B------:R-:W-:Y:S05]  /*51a0*/  BRA `(.L_x_11831) ;  /* 0x000001e000007947 */ /* 0x000fea0003800000 */
.L_x_11830:
        /* <DEDUP_REMOVED lines=21> */
.L_x_11855:
[----:B------:R-:W2:Y:S02]  /*5300*/  LDG.E.64 R4, [R4.64] ;  /* 0x0000002404047981 */ /* 0x000ea4000c1e1b00 */
[----:B--2---:R-:W0:Y:S02]  /*5310*/  I2F.U64 R0, R4 ;  /* 0x0000000400007312 */ /* 0x004e240000301000 */
[----:B0-----:R-:W-:-:S04]  /*5320*/  F2FP.PACK_AB R0, RZ, R0 ;  /* 0x00000000ff00723e */ /* 0x001fc800000000ff */
[----:B------:R-:W-:Y:S01]  /*5330*/  PRMT R28, R0, 0x7610, R28 ;  /* 0x00007610001c7816 */ /* 0x000fe2000000001c */
[----:B------:R-:W-:Y:S05]  /*5340*/  BRA `(.L_x_11831) ;  /* 0x0000004000007947 */ /* 0x000fea0003800000 */
.L_x_11854:
[----:B------:R-:W2:Y:S02]  /*5350*/  LDG.E R4, [R4.64] ;  /* 0x0000002404047981 */ /* 0x000ea4000c1e1900 */
[----:B--2---:R-:W0:Y:S02]  /*5360*/  I2F.U32 R0, R4 ;  /* 0x0000000400007306 */ /* 0x004e240000201000 */
[----:B0-----:R-:W-:-:S04]  /*5370*/  F2FP.PACK_AB R0, RZ, R0 ;  /* 0x00000000ff00723e */ /* 0x001fc800000000ff */
[----:B------:R-:W-:Y:S02]  /*5380*/  PRMT R28, R0, 0x7610, R28 ;  /* 0x00007610001c7816 */ /* 0x000fe4000000001c */
.L_x_11831:
        /* <DEDUP_REMOVED lines=19> */
.L_x_11861:
[----:B------:R-:W2:Y:S02]  /*54c0*/  LDG.E.U8 R4, [R4.64] ;  /* 0x0000002404047981 */ /* 0x000ea4000c1e1100 */
[----:B--2---:R-:W0:Y:S02]  /*54d0*/  I2F.U16 R0, R4 ;  /* 0x0000000400007306 */ /* 0x004e240000101000 */
[----:B0-----:R-:W-:-:S04]  /*54e0*/  F2FP.PACK_AB R0, RZ, R0 ;  /* 0x00000000ff00723e */ /* 0x001fc800000000ff */
[----:B------:R-:W-:Y:S01]  /*54f0*/  PRMT R2, R0, 0x7610, R2 ;  /* 0x0000761000027816 */ /* 0x000fe20000000002 */
[----:B------:R-:W-:Y:S05]  /*5500*/  BRA `(.L_x_11863) ;  /* 0x00000ec000007947 */ /* 0x000fea0003800000 */
.L_x_11860:
        /* <DEDUP_REMOVED lines=11> */
.L_x_11865:
[----:B------:R-:W2:Y:S02]  /*55c0*/  LDG.E R4, [R4.64] ;  /* 0x0000002404047981 */ /* 0x000ea4000c1e1900 */
[----:B--2---:R-:W0:Y:S02]  /*55d0*/  I2F R0, R4 ;  /* 0x0000000400007306 */ /* 0x004e240000201400 */
[----:B0-----:R-:W-:-:S04]  /*55e0*/  F2FP.PACK_AB R0, RZ, R0 ;  /* 0x00000000ff00723e */ /* 0x001fc800000000ff */
[----:B------:R-:W-:Y:S01]  /*55f0*/  PRMT R2, R0, 0x7610, R2 ;  /* 0x0000761000027816 */ /* 0x000fe20000000002 */
[----:B------:R-:W-:Y:S05]  /*5600*/  BRA `(.L_x_11863) ;  /* 0x00000dc000007947 */ /* 0x000fea0003800000 */
.L_x_11864:
[----:B------:R-:W2:Y:S02]  /*5610*/  LDG.E.U16 R4, [R4.64] ;  /* 0x0000002404047981 */ /* 0x000ea4000c1e1500 */
[----:B--2---:R-:W0:Y:S02]  /*5620*/  I2F.S16 R0, R4 ;  /* 0x0000000400007306 */ /* 0x004e240000101400 */
[----:B0-----:R-:W-:-:S04]  /*5630*/  F2FP.PACK_AB R0, RZ, R0 ;  /* 0x00000000ff00723e */ /* 0x001fc800000000ff */
[----:B------:R-:W-:Y:S01]  /*5640*/  PRMT R2, R0, 0x7610, R2 ;  /* 0x0000761000027816 */ /* 0x000fe20000000002 */
[----:B------:R-:W-:Y:S05]  /*5650*/  BRA `(.L_x_11863) ;  /* 0x00000d7000007947 */ /* 0x000fea0003800000 */
.L_x_11859:
        /* <DEDUP_REMOVED lines=9> */
.L_x_11867:
[----:B------:R0:W5:Y:S01]  /*56f0*/  LDG.E.U16 R2, [R4.64] ;  /* 0x0000002404027981 */ /* 0x000162000c1e1500 */
[----:B------:R-:W-:Y:S05]  /*5700*/  BRA `(.L_x_11863) ;  /* 0x00000cc000007947 */ /* 0x000fea0003800000 */
.L_x_11866:
        /* <DEDUP_REMOVED lines=9> */
.L_x_11869:
[----:B------:R0:W5:Y:S01]  /*57a0*/  LDG.E.U16 R2, [R4.64] ;  /* 0x0000002404027981 */ /* 0x000162000c1e1500 */
[----:B------:R-:W-:Y:S05]  /*57b0*/  BRA `(.L_x_11863) ;  /* 0x00000c1000007947 */ /* 0x000fea0003800000 */
.L_x_11868:
[----:B------:R-:W2:Y:S02]  /*57c0*/  LDG.E.64 R4, [R4.64] ;  /* 0x0000002404047981 */ /* 0x000ea4000c1e1b00 */
[----:B--2---:R-:W0:Y:S01]  /*57d0*/  F2F.F32.F64 R0, R4 ;  /* 0x0000000400007310 */ /* 0x004e220000301000 */
[----:B------:R-:W0:-:S14]  /*57e0*/  DSETP.GEU.AND P0, PT, |R4|, c[0x2][0x0], PT ;  /* 0x008000000400762a */ /* 0x000e1c0003f0e200 */
[----:B0-----:R-:W-:-:S05]  /*57f0*/  @!P0 FMUL R0, R0, 1.175494350822287508e-38 ;  /* 0x0080000000008820 */ /* 0x001fca0000400000 */
[----:B------:R-:W-:-:S04]  /*5800*/  F2FP.PACK_AB R0, RZ, R0 ;  /* 0x00000000ff00723e */ /* 0x000fc800000000ff */
[----:B------:R-:W-:Y:S01]  /*5810*/  PRMT R2, R0, 0x7610, R2 ;  /* 0x0000761000027816 */ /* 0x000fe20000000002 */
[----:B------:R-:W-:Y:S05]  /*5820*/  BRA `(.L_x_11863) ;  /* 0x00000ba000007947 */ /* 0x000fea0003800000 */
.L_x_11858:
        /* <DEDUP_REMOVED lines=14> */
.L_x_11872:
[----:B------:R-:W2:Y:S02]  /*5910*/  LDG.E.64 R4, [R4.64] ;  /* 0x0000002404047981 */ /* 0x000ea4000c1e1b00 */
[----:B--2---:R-:W0:Y:S01]  /*5920*/  F2F.F32.F64 R0, R4 ;  /* 0x0000000400007310 */ /* 0x004e220000301000 */
[----:B------:R-:W0:-:S14]  /*5930*/  DSETP.GEU.AND P0, PT, |R4|, c[0x2][0x0], PT ;  /* 0x008000000400762a */ /* 0x000e1c0003f0e200 */
[----:B0-----:R-:W-:-:S05]  /*5940*/  @!P0 FMUL R0, R0, 1.175494350822287508e-38 ;  /* 0x0080000000008820 */ /* 0x001fca0000400000 */
[----:B------:R-:W-:-:S04]  /*5950*/  F2FP.PACK_AB R0, RZ, R0 ;  /* 0x00000000ff00723e */ /* 0x000fc800000000ff */
[----:B------:R-:W-:Y:S01]  /*5960*/  PRMT R2, R0, 0x7610, R2 ;  /* 0x0000761000027816 */ /* 0x000fe20000000002 */
[----:B------:R-:W-:Y:S05]  /*5970*/  BRA `(.L_x_11863) ;  /* 0x00000a5000007947 */ /* 0x000fea0003800000 */
.L_x_11871:
        /* <DEDUP_REMOVED lines=28> */
.L_x_11874:
        /* <DEDUP_REMOVED lines=14> */
.L_x_11873:
[----:B------:R-:W2:Y:S02]  /*5c20*/  LDG.E.U16 R0, [R4.64] ;  /* 0x0000002404007981 */ /* 0x000ea4000c1e1500 */
[----:B--2---:R-:W-:-:S04]  /*5c30*/  PRMT R0, RZ, 0x5410, R0 ;  /* 0x00005410ff007816 */ /* 0x004fc80000000000 */
[----:B------:R-:W-:-:S04]  /*5c40*/  F2FP.PACK_AB R0, RZ, R0 ;  /* 0x00000000ff00723e */ /* 0x000fc800000000ff */
[----:B------:R-:W-:Y:S01]  /*5c50*/  PRMT R2, R0, 0x7610, R2 ;  /* 0x0000761000027816 */ /* 0x000fe20000000002 */
[----:B------:R-:W-:Y:S05]  /*5c60*/  BRA `(.L_x_11863) ;  /* 0x0000076000007947 */ /* 0x000fea0003800000 */
.L_x_11870:
        /* <DEDUP_REMOVED lines=12> */
.L_x_11877:
        /* <DEDUP_REMOVED lines=21> */
.L_x_11881:
[----:B------:R-:W-:Y:S05]  /*5e80*/  BSYNC B1 ;  /* 0x0000000000017941 */ /* 0x000fea0003800000 */
.L_x_11880:
[----:B------:R-:W-:Y:S01]  /*5e90*/  LEA R3, R0, 0x3b800000, 0x17 ;  /* 0x3b80000000037811 */ /* 0x000fe200078eb8ff */
[----:B------:R-:W-:-:S05]  /*5ea0*/  IMAD.SHL.U32 R0, R2, 0x100000, RZ ;  /* 0x0010000002007824 */ /* 0x000fca00078e00ff */
[----:B------:R-:W-:Y:S02]  /*5eb0*/  LOP3.LUT R0, R3, R0, R4, 0xfe, !PT ;  /* 0x0000000003007212 */ /* 0x000fe400078efe04 */
.L_x_11879:
[----:B------:R-:W-:Y:S05]  /*5ec0*/  BSYNC B0 ;  /* 0x0000000000007941 */ /* 0x000fea0003800000 */
.L_x_11878:
[----:B------:R-:W-:-:S04]  /*5ed0*/  F2FP.PACK_AB R0, RZ, R0 ;  /* 0x00000000ff00723e */ /* 0x000fc800000000ff */
[----:B------:R-:W-:Y:S01]  /*5ee0*/  PRMT R2, R0, 0x7610, R2 ;  /* 0x0000761000027816 */ /* 0x000fe20000000002 */
[----:B------:R-:W-:Y:S05]  /*5ef0*/  BRA `(.L_x_11863) ;  /* 0x000004d000007947 */ /* 0x000fea0003800000 */
.L_x_11876:
        /* <DEDUP_REMOVED lines=21> */
.L_x_11885:
[----:B------:R-:W-:Y:S05]  /*6050*/  BSYNC B1 ;  /* 0x0000000000017941 */ /* 0x000fea0003800000 */
.L_x_11884:
[----:B------:R-:W-:Y:S01]  /*6060*/  LEA R3, R0, 0x37800000, 0x17 ;  /* 0x3780000000037811 */ /* 0x000fe200078eb8ff */
[----:B------:R-:W-:-:S05]  /*6070*/  IMAD.SHL.U32 R0, R2, 0x200000, RZ ;  /* 0x0020000002007824 */ /* 0x000fca00078e00ff */
[----:B------:R-:W-:Y:S02]  /*6080*/  LOP3.LUT R0, R3, R0, R4, 0xfe, !PT ;  /* 0x0000000003007212 */ /* 0x000fe400078efe04 */
.L_x_11883:
[----:B------:R-:W-:Y:S05]  /*6090*/  BSYNC B0 ;  /* 0x0000000000007941 */ /* 0x000fea0003800000 */
.L_x_11882:
[----:B------:R-:W-:-:S04]  /*60a0*/  F2FP.PACK_AB R0, RZ, R0 ;  /* 0x00000000ff00723e */ /* 0x000fc800000000ff */
[----:B------:R-:W-:Y:S01]  /*60b0*/  PRMT R2, R0, 0x7610, R2 ;  /* 0x0000761000027816 */ /* 0x000fe20000000002 */
[----:B------:R-:W-:Y:S05]  /*60c0*/  BRA `(.L_x_11863) ;  /* 0x0000030000007947 */ /* 0x000fea0003800000 */
.L_x_11875:
        /* <DEDUP_REMOVED lines=14> */
.L_x_11889:
[----:B------:R-:W-:Y:S05]  /*61b0*/  BSYNC B0 ;  /* 0x0000000000007941 */ /* 0x000fea0003800000 */
.L_x_11888:
[----:B------:R-:W-:-:S04]  /*61c0*/  F2FP.PACK_AB R0, RZ, R0 ;  /* 0x00000000ff00723e */ /* 0x000fc800000000ff */
[----:B------:R-:W-:Y:S01]  /*61d0*/  PRMT R2, R0, 0x7610, R2 ;  /* 0x0000761000027816 */ /* 0x000fe20000000002 */
[----:B------:R-:W-:Y:S05]  /*61e0*/  BRA `(.L_x_11863) ;  /* 0x000001e000007947 */ /* 0x000fea0003800000 */
.L_x_11862:
        /* <DEDUP_REMOVED lines=21> */
.L_x_11887:
[----:B------:R-:W2:Y:S02]  /*6340*/  LDG.E.64 R4, [R4.64] ;  /* 0x0000002404047981 */ /* 0x000ea4000c1e1b00 */
[----:B--2---:R-:W0:Y:S02]  /*6350*/  I2F.U64 R0, R4 ;  /* 0x0000000400007312 */ /* 0x004e240000301000 */
[----:B0-----:R-:W-:-:S04]  /*6360*/  F2FP.PACK_AB R0, RZ, R0 ;  /* 0x00000000ff00723e */ /* 0x001fc800000000ff */
[----:B------:R-:W-:Y:S01]  /*6370*/  PRMT R2, R0, 0x7610, R2 ;  /* 0x0000761000027816 */ /* 0x000fe20000000002 */
[----:B------:R-:W-:Y:S05]  /*6380*/  BRA `(.L_x_11863) ;  /* 0x0000004000007947 */ /* 0x000fea0003800000 */
.L_x_11886:
[----:B------:R-:W2:Y:S02]  /*6390*/  LDG.E R4, [R4.64] ;  /* 0x0000002404047981 */ /* 0x000ea4000c1e1900 */
[----:B--2---:R-:W0:Y:S02]  /*63a0*/  I2F.U32 R0, R4 ;  /* 0x0000000400007306 */ /* 0x004e240000201000 */
[----:B0-----:R-:W-:-:S04]  /*63b0*/  F2FP.PACK_AB R0, RZ, R0 ;  /* 0x00000000ff00723e */ /* 0x001fc800000000ff */
[----:B------:R-:W-:Y:S02]  /*63c0*/  PRMT R2, R0, 0x7610, R2 ;  /* 0x0000761000027816 */ /* 0x000fe40000000002 */
.L_x_11863:
[----:B------:R-:W-:-:S05]  /*63d0*/  IADD3 R17, R17, 0x80, RZ ;  /* 0x0000008011117810 */ /* 0x000fca0007ffe0ff */
.L_x_11825:
[----:B------:R-:W-:Y:S05]  /*63e0*/  BSYNC B6 ;  /* 0x0000000000067941 */ /* 0x000fea0003800000 */
.L_x_11824:
        /* <DEDUP_REMOVED lines=24> */
.L_x_11895:
[----:B------:R-:W2:Y:S02]  /*6570*/  LDG.E.U8 R4, [R4.64] ;  /* 0x0000002404047981 */ /* 0x000ea4000c1e1100 */
[----:B--2---:R-:W0:Y:S02]  /*6580*/  I2F.U16 R0, R4 ;  /* 0x0000000400007306 */ /* 0x004e240000101000 */
[----:B0-----:R-:W-:-:S04]  /*6590*/  F2FP.PACK_AB R0, RZ, R0 ;  /* 0x00000000ff00723e */ /* 0x001fc800000000ff */
[----:B------:R-:W-:Y:S01]  /*65a0*/  PRMT R27, R0, 0x7610, R27 ;  /* 0x00007610001b7816 */ /* 0x000fe2000000001b */
[----:B------:R-:W-:Y:S05]  /*65b0*/  BRA `(.L_x_11897) ;  /* 0x00000ed000007947 */ /* 0x000fea0003800000 */
.L_x_11894:
        /* <DEDUP_REMOVED lines=11> */
.L_x_11899:
[----:B------:R-:W2:Y:S02]  /*6670*/  LDG.E R4, [R4.64] ;  /* 0x0000002404047981 */ /* 0x000ea4000c1e1900 */
[----:B--2---:R-:W0:Y:S02]  /*6680*/  I2F R0, R4 ;  /* 0x0000000400007306 */ /* 0x004e240000201400 */
[----:B0-----:R-:W-:-:S04]  /*6690*/  F2FP.PACK_AB R0, RZ, R0 ;  /* 0x00000000ff00723e */ /* 0x001fc800000000ff */
[----:B------:R-:W-:Y:S01]  /*66a0*/  PRMT R27, R0, 0x7610, R27 ;  /* 0x00007610001b7816 */ /* 0x000fe2000000001b */
[----:B------:R-:W-:Y:S05]  /*66b0*/  BRA `(.L_x_11897) ;  /* 0x00000dd000007947 */ /* 0x000fea0003800000 */
.L_x_11898:
[----:B------:R-:W2:Y:S02]  /*66c0*/  LDG.E.U16 R4, [R4.64] ;  /* 0x0000002404047981 */ /* 0x000ea4000c1e1500 */
[----:B--2---:R-:W0:Y:S02]  /*66d0*/  I2F.S16 R0, R4 ;  /* 0x0000000400007306 */ /* 0x004e240000101400 */
[----:B0-----:R-:W-:-:S04]  /*66e0*/  F2FP.PACK_AB R0, RZ, R0 ;  /* 0x00000000ff00723e */ /* 0x001fc800000000ff */
[----:B------:R-:W-:Y:S01]  /*66f0*/  PRMT R27, R0, 0x7610, R27 ;  /* 0x00007610001b7816 */ /* 0x000fe2000000001b */
[----:B------:R-:W-:Y:S05]  /*6700*/  BRA `(.L_x_11897) ;  /* 0x00000d8000007947 */ /* 0x000fea0003800000 */
.L_x_11893:
        /* <DEDUP_REMOVED lines=9> */
.L_x_11901:
[----:B------:R0:W5:Y:S01]  /*67a0*/  LDG.E.U16 R27, [R4.64] ;  /* 0x00000024041b7981 */ /* 0x000162000c1e1500 */
[----:B------:R-:W-:Y:S05]  /*67b0*/  BRA `(.L_x_11897) ;  /* 0x00000cd000007947 */ /* 0x000fea0003800000 */
.L_x_11900:
        /* <DEDUP_REMOVED lines=9> */
.L_x_11903:
[----:B------:R0:W5:Y:S01]  /*6850*/  LDG.E.U16 R27, [R4.64] ;  /* 0x00000024041b7981 */ /* 0x000162000c1e1500 */
[----:B------:R-:W-:Y:S05]  /*6860*/  BRA `(.L_x_11897) ;  /* 0x00000c2000007947 */ /* 0x000fea0003800000 */
.L_x_11902:
[----:B------:R-:W2:Y:S02]  /*6870*/  LDG.E.64 R4, [R4.64] ;  /* 0x0000002404047981 */ /* 0x000ea4000c1e1b00 */
[----:B--2---:R-:W0:Y:S01]  /*6880*/  F2F.F32.F64 R0, R4 ;  /* 0x0000000400007310 */ /* 0x004e220000301000 */
[----:B------:R-:W0:-:S14]  /*6890*/  DSETP.GEU.AND P0, PT, |R4|, c[0x2][0x0], PT ;  /* 0x008000000400762a */ /* 0x000e1c0003f0e200 */
[----:B0-----:R-:W-:-:S05]  /*68a0*/  @!P0 FMUL R0, R0, 1.175494350822287508e-38 ;  /* 0x0080000000008820 */ /* 0x001fca0000400000 */
[----:B------:R-:W-:-:S04]  /*68b0*/  F2FP.PACK_AB R0, RZ, R0 ;  /* 0x00000000ff00723e */ /* 0x000fc800000000ff */
[----:B------:R-:W-:Y:S01]  /*68c0*/  PRMT R27, R0, 0x7610, R27 ;  /* 0x00007610001b7816 */ /* 0x000fe2000000001b */
[----:B------:R-:W-:Y:S05]  /*68d0*/  BRA `(.L_x_11897) ;  /* 0x00000bb000007947 */ /* 0x000fea0003800000 */
.L_x_11892:
        /* <DEDUP_REMOVED lines=14> */
.L_x_11906:
[----:B------:R-:W2:Y:S02]  /*69c0*/  LDG.E.64 R4, [R4.64] ;  /* 0x0000002404047981 */ /* 0x000ea4000c1e1b00 */
[----:B--2---:R-:W0:Y:S01]  /*69d0*/  F2F.F32.F64 R0, R4 ;  /* 0x0000000400007310 */ /* 0x004e220000301000 */
[----:B------:R-:W0:-:S14]  /*69e0*/  DSETP.GEU.AND P0, PT, |R4|, c[0x2][0x0], PT ;  /* 0x008000000400762a */ /* 0x000e1c0003f0e200 */
[----:B0-----:R-:W-:-:S05]  /*69f0*/  @!P0 FMUL R0, R0, 1.175494350822287508e-38 ;  /* 0x0080000000008820 */ /* 0x001fca0000400000 */
[----:B------:R-:W-:-:S04]  /*6a00*/  F2FP.PACK_AB R0, RZ, R0 ;  /* 0x00000000ff00723e */ /* 0x000fc800000000ff */
[----:B------:R-:W-:Y:S01]  /*6a10*/  PRMT R27, R0, 0x7610, R27 ;  /* 0x00007610001b7816 */ /* 0x000fe2000000001b */
[----:B------:R-:W-:Y:S05]  /*6a20*/  BRA `(.L_x_11897) ;  /* 0x00000a6000007947 */ /* 0x000fea0003800000 */
.L_x_11905:
        /* <DEDUP_REMOVED lines=28> */
.L_x_11908:
        /* <DEDUP_REMOVED lines=15> */
.L_x_11907:
[----:B------:R-:W2:Y:S02]  /*6ce0*/  LDG.E.U16 R0, [R4.64] ;  /* 0x0000002404007981 */ /* 0x000ea4000c1e1500 */
[----:B--2---:R-:W-:-:S04]  /*6cf0*/  PRMT R0, RZ, 0x5410, R0 ;  /* 0x00005410ff007816 */ /* 0x004fc80000000000 */
[----:B------:R-:W-:-:S04]  /*6d00*/  F2FP.PACK_AB R0, RZ, R0 ;  /* 0x00000000ff00723e */ /* 0x000fc800000000ff */
[----:B------:R-:W-:Y:S01]  /*6d10*/  PRMT R27, R0, 0x7610, R27 ;  /* 0x00007610001b7816 */ /* 0x000fe2000000001b */
[----:B------:R-:W-:Y:S05]  /*6d20*/  BRA `(.L_x_11897) ;  /* 0x0000076000007947 */ /* 0x000fea0003800000 */
.L_x_11904:
        /* <DEDUP_REMOVED lines=12> */
.L_x_11911:
        /* <DEDUP_REMOVED lines=21> */
.L_x_11915:
[----:B------:R-:W-:Y:S05]  /*6f40*/  BSYNC B1 ;  /* 0x0000000000017941 */ /* 0x000fea0003800000 */
.L_x_11914:
[----:B------:R-:W-:Y:S01]  /*6f50*/  LEA R5, R0, 0x3b800000, 0x17 ;  /* 0x3b80000000057811 */ /* 0x000fe200078eb8ff */
[----:B------:R-:W-:-:S05]  /*6f60*/  IMAD.SHL.U32 R0, R3, 0x100000, RZ ;  /* 0x0010000003007824 */ /* 0x000fca00078e00ff */
[----:B------:R-:W-:Y:S02]  /*6f70*/  LOP3.LUT R0, R5, R0, R6, 0xfe, !PT ;  /* 0x0000000005007212 */ /* 0x000fe400078efe06 */
.L_x_11913:
[----:B------:R-:W-:Y:S05]  /*6f80*/  BSYNC B0 ;  /* 0x0000000000007941 */ /* 0x000fea0003800000 */
.L_x_11912:
[----:B------:R-:W-:-:S04]  /*6f90*/  F2FP.PACK_AB R0, RZ, R0 ;  /* 0x00000000ff00723e */ /* 0x000fc800000000ff */
[----:B------:R-:W-:Y:S01]  /*6fa0*/  PRMT R27, R0, 0x7610, R27 ;  /* 0x00007610001b7816 */ /* 0x000fe2000000001b */
[----:B------:R-:W-:Y:S05]  /*6fb0*/  BRA `(.L_x_11897) ;  /* 0x000004d000007947 */ /* 0x000fea0003800000 */
.L_x_11910:
        /* <DEDUP_REMOVED lines=21> */
.L_x_11919:
[----:B------:R-:W-:Y:S05]  /*7110*/  BSYNC B1 ;  /* 0x0000000000017941 */ /* 0x000fea0003800000 */
.L_x_11918:
[----:B------:R-:W-:Y:S01]  /*7120*/  LEA R5, R0, 0x37800000, 0x17 ;  /* 0x3780000000057811 */ /* 0x000fe200078eb8ff */
[----:B------:R-:W-:-:S05]  /*7130*/  IMAD.SHL.U32 R0, R3, 0x200000, RZ ;  /* 0x0020000003007824 */ /* 0x000fca00078e00ff */
[----:B------:R-:W-:Y:S02]  /*7140*/  LOP3.LUT R0, R5, R0, R6, 0xfe, !PT ;  /* 0x0000000005007212 */ /* 0x000fe400078efe06 */
.L_x_11917:
[----:B------:R-:W-:Y:S05]  /*7150*/  BSYNC B0 ;  /* 0x0000000000007941 */ /* 0x000fea0003800000 */
.L_x_11916:
[----:B------:R-:W-:-:S04]  /*7160*/  F2FP.PACK_AB R0, RZ, R0 ;  /* 0x00000000ff00723e */ /* 0x000fc800000000ff */
[----:B------:R-:W-:Y:S01]  /*7170*/  PRMT R27, R0, 0x7610, R27 ;  /* 0x00007610001b7816 */ /* 0x000fe2000000001b */
[----:B------:R-:W-:Y:S05]  /*7180*/  BRA `(.L_x_11897) ;  /* 0x0000030000007947 */ /* 0x000fea0003800000 */
.L_x_11909:
        /* <DEDUP_REMOVED lines=14> */
.L_x_11923:
[----:B------:R-:W-:Y:S05]  /*7270*/  BSYNC B0 ;  /* 0x0000000000007941 */ /* 0x000fea0003800000 */
.L_x_11922:
[----:B------:R-:W-:-:S04]  /*7280*/  F2FP.PACK_AB R0, RZ, R0 ;  /* 0x00000000ff00723e */ /* 0x000fc800000000ff */
[----:B------:R-:W-:Y:S01]  /*7290*/  PRMT R27, R0, 0x7610, R27 ;  /* 0x00007610001b7816 */ /* 0x000fe2000000001b */
[----:B------:R-:W-:Y:S05]  /*72a0*/  BRA `(.L_x_11897) ;  /* 0x000001e000007947 */ /* 0x000fea0003800000 */
.L_x_11896:
        /* <DEDUP_REMOVED lines=21> */
.L_x_11921:
[----:B------:R-:W2:Y:S02]  /*7400*/  LDG.E.64 R4, [R4.64] ;  /* 0x0000002404047981 */ /* 0x000ea4000c1e1b00 */
[----:B--2---:R-:W0:Y:S02]  /*7410*/  I2F.U64 R0, R4 ;  /* 0x0000000400007312 */ /* 0x004e240000301000 */
[----:B0-----:R-:W-:-:S04]  /*7420*/  F2FP.PACK_AB R0, RZ, R0 ;  /* 0x00000000ff00723e */ /* 0x001fc800000000ff */
[----:B------:R-:W-:Y:S01]  /*7430*/  PRMT R27, R0, 0x7610, R27 ;  /* 0x00007610001b7816 */ /* 0x000fe2000000001b */
[----:B------:R-:W-:Y:S05]  /*7440*/  BRA `(.L_x_11897) ;  /* 0x0000004000007947 */ /* 0x000fea0003800000 */
.L_x_11920:
[----:B------:R-:W2:Y:S02]  /*7450*/  LDG.E R4, [R4.64] ;  /* 0x0000002404047981 */ /* 0x000ea4000c1e1900 */
[----:B--2---:R-:W0:Y:S02]  /*7460*/  I2F.U32 R0, R4 ;  /* 0x0000000400007306 */ /* 0x004e240000201000 */
[----:B0-----:R-:W-:-:S04]  /*7470*/  F2FP.PACK_AB R0, RZ, R0 ;  /* 0x00000000ff00723e */ /* 0x001fc800000000ff */
[----:B------:R-:W-:Y:S02]  /*7480*/  PRMT R27, R0, 0x7610, R27 ;  /* 0x00007610001b7816 */ /* 0x000fe4000000001b */
.L_x_11897:
        /* <DEDUP_REMOVED lines=18> */
.L_x_11927:
[----:B------:R-:W2:Y:S02]  /*75b0*/  LDG.E.U8 R4, [R4.64] ;  /* 0x0000002404047981 */ /* 0x000ea4000c1e1100 */
[----:B--2---:R-:W0:Y:S02]  /*75c0*/  I2F.U16 R0, R4 ;  /* 0x0000000400007306 */ /* 0x004e240000101000 */
[----:B0-----:R-:W-:Y:S01]  /*75d0*/  F2FP.PACK_AB R0, RZ, R0 ;  /* 0x00000000ff00723e */ /* 0x001fe200000000ff */
[----:B------:R-:W-:Y:S05]  /*75e0*/  BRA `(.L_x_11891) ;  /* 0x00000e0000007947 */ /* 0x000fea0003800000 */
.L_x_11926:
        /* <DEDUP_REMOVED lines=10> */
.L_x_11930:
[----:B------:R-:W2:Y:S02]  /*7690*/  LDG.E R4, [R4.64] ;  /* 0x0000002404047981 */ /* 0x000ea4000c1e1900 */
[----:B--2---:R-:W0:Y:S02]  /*76a0*/  I2F R0, R4 ;  /* 0x0000000400007306 */ /* 0x004e240000201400 */
[----:B0-----:R-:W-:Y:S01]  /*76b0*/  F2FP.PACK_AB R0, RZ, R0 ;  /* 0x00000000ff00723e */ /* 0x001fe200000000ff */
[----:B------:R-:W-:Y:S05]  /*76c0*/  BRA `(.L_x_11891) ;  /* 0x00000d2000007947 */ /* 0x000fea0003800000 */
.L_x_11929:
[----:B------:R-:W2:Y:S02]  /*76d0*/  LDG.E.U16 R4, [R4.64] ;  /* 0x0000002404047981 */ /* 0x000ea4000c1e1500 */
[----:B--2---:R-:W0:Y:S02]  /*76e0*/  I2F.S16 R0, R4 ;  /* 0x0000000400007306 */ /* 0x004e240000101400 */
[----:B0-----:R-:W-:Y:S01]  /*76f0*/  F2FP.PACK_AB R0, RZ, R0 ;  /* 0x00000000ff00723e */ /* 0x001fe200000000ff */
[----:B------:R-:W-:Y:S05]  /*7700*/  BRA `(.L_x_11891) ;  /* 0x00000ce000007947 */ /* 0x000fea0003800000 */
.L_x_11925:
        /* <DEDUP_REMOVED lines=9> */
.L_x_11932:
[----:B------:R0:W5:Y:S01]  /*77a0*/  LDG.E.U16 R0, [R4.64] ;  /* 0x0000002404007981 */ /* 0x000162000c1e1500 */
[----:B------:R-:W-:Y:S05]  /*77b0*/  BRA `(.L_x_11891) ;  /* 0x00000c3000007947 */ /* 0x000fea0003800000 */
.L_x_11931:
        /* <DEDUP_REMOVED lines=9> */
.L_x_11934:
[----:B------:R0:W5:Y:S01]  /*7850*/  LDG.E.U16 R0, [R4.64] ;  /* 0x0000002404007981 */ /* 0x000162000c1e1500 */
[----:B------:R-:W-:Y:S05]  /*7860*/  BRA `(.L_x_11891) ;  /* 0x00000b8000007947 */ /* 0x000fea0003800000 */
.L_x_11933:
[----:B------:R-:W2:Y:S02]  /*7870*/  LDG.E.64 R4, [R4.64] ;  /* 0x0000002404047981 */ /* 0x000ea4000c1e1b00 */
[----:B--2---:R-:W0:Y:S01]  /*7880*/  F2F.F32.F64 R0, R4 ;  /* 0x0000000400007310 */ /* 0x004e220000301000 */
[----:B------:R-:W0:-:S14]  /*7890*/  DSETP.GEU.AND P0, PT, |R4|, c[0x2][0x0], PT ;  /* 0x008000000400762a */ /* 0x000e1c0003f0e200 */
[----:B0-----:R-:W-:-:S05]  /*78a0*/  @!P0 FMUL R0, R0, 1.175494350822287508e-38 ;  /* 0x0080000000008820 */ /* 0x001fca0000400000 */
[----:B------:R-:W-:Y:S01]  /*78b0*/  F2FP.PACK_AB R0, RZ, R0 ;  /* 0x00000000ff00723e */ /* 0x000fe200000000ff */
[----:B------:R-:W-:Y:S05]  /*78c0*/  BRA `(.L_x_11891) ;  /* 0x00000b2000007947 */ /* 0x000fea0003800000 */
.L_x_11924:
        /* <DEDUP_REMOVED lines=13> */
.L_x_11937:
[----:B------:R-:W2:Y:S02]  /*79a0*/  LDG.E.64 R4, [R4.64] ;  /* 0x0000002404047981 */ /* 0x000ea4000c1e1b00 */
[----:B--2---:R-:W0:Y:S01]  /*79b0*/  F2F.F32.F64 R0, R4 ;  /* 0x0000000400007310 */ /* 0x004e220000301000 */
[----:B------:R-:W0:-:S14]  /*79c0*/  DSETP.GEU.AND P0, PT, |R4|, c[0x2][0x0], PT ;  /* 0x008000000400762a */ /* 0x000e1c0003f0e200 */
[----:B0-----:R-:W-:-:S05]  /*79d0*/  @!P0 FMUL R0, R0, 1.175494350822287508e-38 ;  /* 0x0080000000008820 */ /* 0x001fca0000400000 */
[----:B------:R-:W-:Y:S01]  /*79e0*/  F2FP.PACK_AB R0, RZ, R0 ;  /* 0x00000000ff00723e */ /* 0x000fe200000000ff */
[----:B------:R-:W-:Y:S05]  /*79f0*/  BRA `(.L_x_11891) ;  /* 0x000009f000007947 */ /* 0x000fea0003800000 */
.L_x_11936:
        /* <DEDUP_REMOVED lines=28> */
.L_x_11939:
        /* <DEDUP_REMOVED lines=14> */
.L_x_11938:
[----:B------:R-:W2:Y:S02]  /*7ca0*/  LDG.E.U16 R0, [R4.64] ;  /* 0x0000002404007981 */ /* 0x000ea4000c1e1500 */
[----:B--2---:R-:W-:-:S04]  /*7cb0*/  PRMT R0, RZ, 0x5410, R0 ;  /* 0x00005410ff007816 */ /* 0x004fc80000000000 */
[----:B------:R-:W-:Y:S01]  /*7cc0*/  F2FP.PACK_AB R0, RZ, R0 ;  /* 0x00000000ff00723e */ /* 0x000fe200000000ff */
[----:B------:R-:W-:Y:S05]  /*7cd0*/  BRA `(.L_x_11891) ;  /* 0x0000071000007947 */ /* 0x000fea0003800000 */
.L_x_11935:
        /* <DEDUP_REMOVED lines=12> */
.L_x_11942:
        /* <DEDUP_REMOVED lines=21> */
.L_x_11946:
[----:B------:R-:W-:Y:S05]  /*7ef0*/  BSYNC B1 ;  /* 0x0000000000017941 */ /* 0x000fea0003800000 */
.L_x_11945:
[----:B------:R-:W-:Y:S01]  /*7f00*/  LEA R5, R0, 0x3b800000, 0x17 ;  /* 0x3b80000000057811 */ /* 0x000fe200078eb8ff */
[----:B------:R-:W-:-:S05]  /*7f10*/  IMAD.SHL.U32 R0, R3, 0x100000, RZ ;  /* 0x0010000003007824 */ /* 0x000fca00078e00ff */
[----:B------:R-:W-:Y:S02]  /*7f20*/  LOP3.LUT R0, R5, R0, R6, 0xfe, !PT ;  /* 0x0000000005007212 */ /* 0x000fe400078efe06 */
.L_x_11944:
[----:B------:R-:W-:Y:S05]  /*7f30*/  BSYNC B0 ;  /* 0x0000000000007941 */ /* 0x000fea0003800000 */
.L_x_11943:
[----:B------:R-:W-:Y:S01]  /*7f40*/  F2FP.PACK_AB R0, RZ, R0 ;  /* 0x00000000ff00723e */ /* 0x000fe200000000ff */
[----:B------:R-:W-:Y:S05]  /*7f50*/  BRA `(.L_x_11891) ;  /* 0x0000049000007947 */ /* 0x000fea0003800000 */
.L_x_11941:
        /* <DEDUP_REMOVED lines=21> */
.L_x_11950:
[----:B------:R-:W-:Y:S05]  /*80b0*/  BSYNC B1 ;  /* 0x0000000000017941 */ /* 0x000fea0003800000 */
.L_x_11949:
[----:B------:R-:W-:Y:S01]  /*80c0*/  LEA R5, R0, 0x37800000, 0x17 ;  /* 0x3780000000057811 */ /* 0x000fe200078eb8ff */
[----:B------:R-:W-:-:S05]  /*80d0*/  IMAD.SHL.U32 R0, R3, 0x200000, RZ ;  /* 0x0020000003007824 */ /* 0x000fca00078e00ff */
[----:B------:R-:W-:Y:S02]  /*80e0*/  LOP3.LUT R0, R5, R0, R6, 0xfe, !PT ;  /* 0x0000000005007212 */ /* 0x000fe400078efe06 */
.L_x_11948:
[----:B------:R-:W-:Y:S05]  /*80f0*/  BSYNC B0 ;  /* 0x0000000000007941 */ /* 0x000fea0003800000 */
.L_x_11947:
[----:B------:R-:W-:Y:S01]  /*8100*/  F2FP.PACK_AB R0, RZ, R0 ;  /* 0x00000000ff00723e */ /* 0x000fe200000000ff */
[----:B------:R-:W-:Y:S05]  /*8110*/  BRA `(.L_x_11891) ;  /* 0x000002d000007947 */ /* 0x000fea0003800000 */
.L_x_11940:
        /* <DEDUP_REMOVED lines=14> */
.L_x_11954:
[----:B------:R-:W-:Y:S05]  /*8200*/  BSYNC B0 ;  /* 0x0000000000007941 */ /* 0x000fea0003800000 */
.L_x_11953:
[----:B------:R-:W-:Y:S01]  /*8210*/  F2FP.PACK_AB R0, RZ, R0 ;  /* 0x00000000ff00723e */ /* 0x000fe200000000ff */
[----:B------:R-:W-:Y:S05]  /*8220*/  BRA `(.L_x_11891) ;  /* 0x000001c000007947 */ /* 0x000fea0003800000 */
.L_x_11928:
        /* <DEDUP_REMOVED lines=21> */
.L_x_11952:
[----:B------:R-:W2:Y:S02]  /*8380*/  LDG.E.64 R4, [R4.64] ;  /* 0x0000002404047981 */ /* 0x000ea4000c1e1b00 */
[----:B--2---:R-:W0:Y:S02]  /*8390*/  I2F.U64 R0, R4 ;  /* 0x0000000400007312 */ /* 0x004e240000301000 */
[----:B0-----:R-:W-:Y:S01]  /*83a0*/  F2FP.PACK_AB R0, RZ, R0 ;  /* 0x00000000ff00723e */ /* 0x001fe200000000ff */
[----:B------:R-:W-:Y:S05]  /*83b0*/  BRA `(.L_x_11891) ;  /* 0x0000003000007947 */ /* 0x000fea0003800000 */
.L_x_11951:
[----:B------:R-:W2:Y:S02]  /*83c0*/  LDG.E R4, [R4.64] ;  /* 0x0000002404047981 */ /* 0x000ea4000c1e1900 */
[----:B--2---:R-:W0:Y:S02]  /*83d0*/  I2F.U32 R0, R4 ;  /* 0x0000000400007306 */ /* 0x004e240000201000 */
[----:B0-----:R-:W-:-:S06]  /*83e0*/  F2FP.PACK_AB R0, RZ, R0 ;  /* 0x00000000ff00723e */ /* 0x001fcc00000000ff */
.L_x_11891:
[----:B------:R-:W-:Y:S05]  /*83f0*/  BSYNC B6 ;  /* 0x0000000000067941 */ /* 0x000fea0003800000 */
.L_x_11890:
        /* <DEDUP_REMOVED lines=13> */
[----:B------:R-:W-:-:S05]  /*84d0*/  FADD.FTZ R3, -R25, 1 ;  /* 0x3f80000019037421 */ /* 0x000fca0000010100 */
[----:B------:R-:W-:-:S05]  /*84e0*/  F2FP.PACK_AB R3, RZ, R3 ;  /* 0x00000003ff03723e */ /* 0x000fca00000000ff */
[----:B------:R-:W-:-:S05]  /*84f0*/  HADD2.F32 R3, -RZ, R3.H0_H0 ;  /* 0x20000003ff037230 */ /* 0x000fca0000004100 */
[----:B------:R-:W-:-:S05]  /*8500*/  FMUL.FTZ R3, R24, R3 ;  /* 0x0000000318037220 */ /* 0x000fca0000410000 */
[----:B------:R-:W-:-:S05]  /*8510*/  F2FP.PACK_AB R3, RZ, R3 ;  /* 0x00000003ff03723e */ /* 0x000fca00000000ff */
[----:B------:R-:W-:-:S05]  /*8520*/  HADD2.F32 R4, -RZ, R3.H0_H0 ;  /* 0x20000003ff047230 */ /* 0x000fca0000004100 */
[----:B------:R-:W-:-:S05]  /*8530*/  FMUL.FTZ R4, R25, R4 ;  /* 0x0000000419047220 */ /* 0x000fca0000410000 */
[----:B------:R-:W-:Y:S02]  /*8540*/  F2FP.PACK_AB R4, RZ, R4 ;  /* 0x00000004ff04723e */ /* 0x000fe400000000ff */
.L_x_11956:
[----:B--2---:R-:W-:Y:S05]  /*8550*/  BSYNC B0 ;  /* 0x0000000000007941 */ /* 0x004fea0003800000 */
.L_x_11955:
[----:B------:R-:W-:Y:S01]  /*8560*/  BSSY B0, `(.L_x_11957) ;  /* 0x000000c000007945 */ /* 0x000fe20003800000 */
[----:B------:R-:W-:Y:S05]  /*8570*/  @P0 BRA `(.L_x_11958) ;  /* 0x000000a000000947 */ /* 0x000fea0003800000 */
[----:B-----5:R-:W-:Y:S02]  /*8580*/  HADD2.F32 R26, -RZ, R26.H0_H0 ;  /* 0x2000001aff1a7230 */ /* 0x020fe40000004100 */
        /* <DEDUP_REMOVED lines=9> */
.L_x_11958:
[----:B------:R-:W-:Y:S05]  /*8620*/  BSYNC B0 ;  /* 0x0000000000007941 */ /* 0x000fea0003800000 */
.L_x_11957:
        /* <DEDUP_REMOVED lines=12> */
.L_x_11960:
[----:B------:R-:W-:Y:S05]  /*86f0*/  BSYNC B0 ;  /* 0x0000000000007941 */ /* 0x000fea0003800000 */
.L_x_11959:
        /* <DEDUP_REMOVED lines=12> */
.L_x_11962:
[----:B------:R-:W-:Y:S05]  /*87c0*/  BSYNC B0 ;  /* 0x0000000000007941 */ /* 0x000fea0003800000 */
.L_x_11961:
        /* <DEDUP_REMOVED lines=22> */
.L_x_11968:
[----:B------:R-:W-:Y:S01]  /*8930*/  HADD2.F32 R5, -RZ, R4.H0_H0 ;  /* 0x20000004ff057230 */ /* 0x000fe20000004100 */
[----:B------:R-:W-:-:S05]  /*8940*/  IMAD.MOV.U32 R29, RZ, RZ, R19 ;  /* 0x000000ffff1d7224 */ /* 0x000fca00078e0013 */
[----:B------:R-:W0:Y:S02]  /*8950*/  F2I.S64.TRUNC R4, R5 ;  /* 0x0000000500047311 */ /* 0x000e24000020d900 */
[----:B0-----:R0:W-:Y:S01]  /*8960*/  STG.E.U8 [R2.64], R4 ;  /* 0x0000000402007986 */ /* 0x0011e2000c101124 */
[----:B------:R-:W-:Y:S05]  /*8970*/  BRA `(.L_x_11964) ;  /* 0x00000f8000007947 */ /* 0x000fea0003800000 */
.L_x_11967:
        /* <DEDUP_REMOVED lines=11> */
.L_x_11971:
[----:B------:R-:W-:Y:S01]  /*8a30*/  HADD2.F32 R4, -RZ, R4.H0_H0 ;  /* 0x20000004ff047230 */ /* 0x000fe20000004100 */
[----:B------:R-:W-:-:S03]  /*8a40*/  IMAD.MOV.U32 R29, RZ, RZ, R19 ;  /* 0x000000ffff1d7224 */ /* 0x000fc600078e0013 */
[----:B------:R-:W0:Y:S02]  /*8a50*/  F2I.FTZ.TRUNC.NTZ R5, R4 ;  /* 0x0000000400057305 */ /* 0x000e24000021f100 */
[----:B0-----:R0:W-:Y:S01]  /*8a60*/  STG.E [R2.64], R5 ;  /* 0x0000000502007986 */ /* 0x0011e2000c101924 */
[----:B------:R-:W-:Y:S05]  /*8a70*/  BRA `(.L_x_11964) ;  /* 0x00000e8000007947 */ /* 0x000fea0003800000 */
.L_x_11970:
[----:B------:R-:W-:Y:S01]  /*8a80*/  HADD2.F32 R4, -RZ, R4.H0_H0 ;  /* 0x20000004ff047230 */ /* 0x000fe20000004100 */
[----:B------:R-:W-:-:S03]  /*8a90*/  IMAD.MOV.U32 R29, RZ, RZ, R19 ;  /* 0x000000ffff1d7224 */ /* 0x000fc600078e0013 */
[----:B------:R-:W0:Y:S02]  /*8aa0*/  F2I.FTZ.TRUNC.NTZ R5, R4 ;  /* 0x0000000400057305 */ /* 0x000e24000021f100 */
[----:B0-----:R0:W-:Y:S01]  /*8ab0*/  STG.E.U16 [R2.64], R5 ;  /* 0x0000000502007986 */ /* 0x0011e2000c101524 */
[----:B------:R-:W-:Y:S05]  /*8ac0*/  BRA `(.L_x_11964) ;  /* 0x00000e3000007947 */ /* 0x000fea0003800000 */
.L_x_11966:
        /* <DEDUP_REMOVED lines=10> */
.L_x_11973:
[----:B------:R0:W-:Y:S01]  /*8b70*/  STG.E.U16 [R2.64], R4 ;  /* 0x0000000402007986 */ /* 0x0001e2000c101524 */
[----:B------:R-:W-:Y:S01]  /*8b80*/  IMAD.MOV.U32 R29, RZ, RZ, R19 ;  /* 0x000000ffff1d7224 */ /* 0x000fe200078e0013 */
[----:B------:R-:W-:Y:S05]  /*8b90*/  BRA `(.L_x_11964) ;  /* 0x00000d6000007947 */ /* 0x000fea0003800000 */
.L_x_11972:
        /* <DEDUP_REMOVED lines=11> */
.L_x_11975:
[----:B------:R-:W-:Y:S01]  /*8c50*/  HADD2.F32 R0, -RZ, R4.H0_H0 ;  /* 0x20000004ff007230 */ /* 0x000fe20000004100 */
[----:B------:R-:W-:-:S04]  /*8c60*/  IMAD.MOV.U32 R29, RZ, RZ, R19 ;  /* 0x000000ffff1d7224 */ /* 0x000fc800078e0013 */
[----:B------:R-:W-:-:S04]  /*8c70*/  F2FP.PACK_AB R0, RZ, R0 ;  /* 0x00000000ff00723e */ /* 0x000fc800000000ff */
[----:B------:R-:W-:-:S05]  /*8c80*/  PRMT R0, R0, 0x5410, RZ ;  /* 0x0000541000007816 */ /* 0x000fca00000000ff */
[----:B------:R0:W-:Y:S01]  /*8c90*/  STG.E [R2.64], R0 ;  /* 0x0000000002007986 */ /* 0x0001e2000c101924 */
[----:B------:R-:W-:Y:S05]  /*8ca0*/  BRA `(.L_x_11964) ;  /* 0x00000c5000007947 */ /* 0x000fea0003800000 */
.L_x_11974:
[----:B------:R-:W-:Y:S01]  /*8cb0*/  HADD2.F32 R4, -RZ, R4.H0_H0 ;  /* 0x20000004ff047230 */ /* 0x000fe20000004100 */
[----:B------:R-:W-:-:S04]  /*8cc0*/  IMAD.MOV.U32 R29, RZ, RZ, R19 ;  /* 0x000000ffff1d7224 */ /* 0x000fc800078e0013 */
[----:B------:R-:W-:-:S06]  /*8cd0*/  FMUL.FTZ R4, R4, 1 ;  /* 0x3f80000004047820 */ /* 0x000fcc0000410000 */
[----:B------:R-:W0:Y:S02]  /*8ce0*/  F2F.F64.F32 R4, R4 ;  /* 0x0000000400047310 */ /* 0x000e240000201800 */
[----:B0-----:R0:W-:Y:S01]  /*8cf0*/  STG.E.64 [R2.64], R4 ;  /* 0x0000000402007986 */ /* 0x0011e2000c101b24 */
[----:B------:R-:W-:Y:S05]  /*8d00*/  BRA `(.L_x_11964) ;  /* 0x00000bf000007947 */ /* 0x000fea0003800000 */
.L_x_11965:
        /* <DEDUP_REMOVED lines=14> */
.L_x_11978:
[----:B------:R-:W-:Y:S01]  /*8df0*/  HADD2.F32 R4, -RZ, R4.H0_H0 ;  /* 0x20000004ff047230 */ /* 0x000fe20000004100 */
[----:B------:R-:W-:Y:S01]  /*8e00*/  CS2R R6, SRZ ;  /* 0x0000000000067805 */ /* 0x000fe2000001ff00 */
[----:B------:R-:W-:-:S03]  /*8e10*/  IMAD.MOV.U32 R29, RZ, RZ, R19 ;  /* 0x000000ffff1d7224 */ /* 0x000fc600078e0013 */
[----:B------:R-:W-:-:S06]  /*8e20*/  FMUL.FTZ R4, R4, 1 ;  /* 0x3f80000004047820 */ /* 0x000fcc0000410000 */
[----:B------:R-:W0:Y:S02]  /*8e30*/  F2F.F64.F32 R4, R4 ;  /* 0x0000000400047310 */ /* 0x000e240000201800 */
[----:B0-----:R0:W-:Y:S01]  /*8e40*/  STG.E.128 [R2.64], R4 ;  /* 0x0000000402007986 */ /* 0x0011e2000c101d24 */
[----:B------:R-:W-:Y:S05]  /*8e50*/  BRA `(.L_x_11964) ;  /* 0x00000aa000007947 */ /* 0x000fea0003800000 */
.L_x_11977:
        /* <DEDUP_REMOVED lines=21> */
.L_x_11982:
[----:B------:R-:W-:Y:S05]  /*8fb0*/  BSYNC B0 ;  /* 0x0000000000007941 */ /* 0x000fea0003800000 */
.L_x_11981:
[----:B------:R-:W-:Y:S01]  /*8fc0*/  LOP3.LUT R5, R0, R5, RZ, 0xfc, !PT ;  /* 0x0000000500057212 */ /* 0x000fe200078efcff */
[----:B------:R-:W-:-:S04]  /*8fd0*/  IMAD.MOV.U32 R29, RZ, RZ, R19 ;  /* 0x000000ffff1d7224 */ /* 0x000fc800078e0013 */
[----:B------:R0:W-:Y:S01]  /*8fe0*/  STG.E.U8 [R2.64], R5 ;  /* 0x0000000502007986 */ /* 0x0001e2000c101124 */
[----:B------:R-:W-:Y:S05]  /*8ff0*/  BRA `(.L_x_11964) ;  /* 0x0000090000007947 */ /* 0x000fea0003800000 */
.L_x_11980:
        /* <DEDUP_REMOVED lines=13> */
.L_x_11984:
[----:B------:R-:W-:Y:S01]  /*90d0*/  IMAD.MOV.U32 R0, RZ, RZ, 0x7f ;  /* 0x0000007fff007424 */ /* 0x000fe200078e00ff */
[----:B------:R-:W-:-:S04]  /*90e0*/  ISETP.GT.U32.AND P0, PT, R4, 0x7f800000, PT ;  /* 0x7f8000000400780c */ /* 0x000fc80003f04070 */
[----:B------:R-:W-:-:S04]  /*90f0*/  SEL R0, R0, 0x7c, P0 ;  /* 0x0000007c00007807 */ /* 0x000fc80000000000 */
.L_x_11985:
[----:B------:R-:W-:Y:S05]  /*9100*/  BSYNC B0 ;  /* 0x0000000000007941 */ /* 0x000fea0003800000 */
.L_x_11983:
[----:B------:R-:W-:Y:S01]  /*9110*/  LOP3.LUT R4, R5, 0x80000000, RZ, 0xc0, !PT ;  /* 0x8000000005047812 */ /* 0x000fe200078ec0ff */
[----:B------:R-:W-:-:S03]  /*9120*/  IMAD.MOV.U32 R29, RZ, RZ, R19 ;  /* 0x000000ffff1d7224 */ /* 0x000fc600078e0013 */
[----:B------:R-:W-:-:S04]  /*9130*/  SHF.R.U32.HI R5, RZ, 0x18, R4 ;  /* 0x00000018ff057819 */ /* 0x000fc80000011604 */
[----:B------:R-:W-:-:S05]  /*9140*/  LOP3.LUT R5, R0, R5, RZ, 0xfc, !PT ;  /* 0x0000000500057212 */ /* 0x000fca00078efcff */
[----:B------:R0:W-:Y:S01]  /*9150*/  STG.E.U8 [R2.64], R5 ;  /* 0x0000000502007986 */ /* 0x0001e2000c101124 */
[----:B------:R-:W-:Y:S05]  /*9160*/  BRA `(.L_x_11964) ;  /* 0x0000079000007947 */ /* 0x000fea0003800000 */
.L_x_11979:
[----:B------:R-:W-:Y:S01]  /*9170*/  HADD2.F32 R0, -RZ, R4.H0_H0 ;  /* 0x20000004ff007230 */ /* 0x000fe20000004100 */
[----:B------:R-:W-:-:S04]  /*9180*/  IMAD.MOV.U32 R29, RZ, RZ, R19 ;  /* 0x000000ffff1d7224 */ /* 0x000fc800078e0013 */
[----:B------:R-:W-:-:S05]  /*9190*/  F2FP.BF16.PACK_AB R0, RZ, R0 ;  /* 0x00000000ff00723e */ /* 0x000fca00000010ff */
[----:B------:R0:W-:Y:S01]  /*91a0*/  STG.E.U16 [R2.64], R0 ;  /* 0x0000000002007986 */ /* 0x0001e2000c101524 */
[----:B------:R-:W-:Y:S05]  /*91b0*/  BRA `(.L_x_11964) ;  /* 0x0000074000007947 */ /* 0x000fea0003800000 */
.L_x_11976:
        /* <DEDUP_REMOVED lines=13> */
.L_x_11988:
        /* <DEDUP_REMOVED lines=17> */
.L_x_11991:
[----:B------:R-:W-:-:S04]  /*93a0*/  LOP3.LUT R0, R7, 0x80000000, RZ, 0xc0, !PT ;  /* 0x8000000007007812 */ /* 0x000fc800078ec0ff */
[----:B------:R-:W-:-:S04]  /*93b0*/  SHF.R.U32.HI R5, RZ, 0x18, R0 ;  /* 0x00000018ff057819 */ /* 0x000fc80000011600 */
[----:B------:R-:W-:-:S04]  /*93c0*/  LOP3.LUT R4, R4, R5, RZ, 0xfc, !PT ;  /* 0x0000000504047212 */ /* 0x000fc800078efcff */
[----:B------:R-:W-:Y:S02]  /*93d0*/  PRMT R0, R4, 0x7610, R0 ;  /* 0x0000761004007816 */ /* 0x000fe40000000000 */
.L_x_11990:
[----:B------:R-:W-:Y:S05]  /*93e0*/  BSYNC B0 ;  /* 0x0000000000007941 */ /* 0x000fea0003800000 */
.L_x_11989:
[----:B------:R0:W-:Y:S01]  /*93f0*/  STG.E.U8 [R2.64], R0 ;  /* 0x0000000002007986 */ /* 0x0001e2000c101124 */
[----:B------:R-:W-:Y:S01]  /*9400*/  IMAD.MOV.U32 R29, RZ, RZ, R19 ;  /* 0x000000ffff1d7224 */ /* 0x000fe200078e0013 */
[----:B------:R-:W-:Y:S05]  /*9410*/  BRA `(.L_x_11964) ;  /* 0x000004e000007947 */ /* 0x000fea0003800000 */
.L_x_11987:
        /* <DEDUP_REMOVED lines=17> */
.L_x_11994:
[----:B------:R-:W-:-:S04]  /*9530*/  LOP3.LUT R0, R7, 0x80000000, RZ, 0xc0, !PT ;  /* 0x8000000007007812 */ /* 0x000fc800078ec0ff */
[----:B------:R-:W-:-:S04]  /*9540*/  SHF.R.U32.HI R5, RZ, 0x18, R0 ;  /* 0x00000018ff057819 */ /* 0x000fc80000011600 */
[----:B------:R-:W-:-:S04]  /*9550*/  LOP3.LUT R4, R4, R5, RZ, 0xfc, !PT ;  /* 0x0000000504047212 */ /* 0x000fc800078efcff */
[----:B------:R-:W-:Y:S02]  /*9560*/  PRMT R0, R4, 0x7610, R0 ;  /* 0x0000761004007816 */ /* 0x000fe40000000000 */
.L_x_11993:
[----:B------:R-:W-:Y:S05]  /*9570*/  BSYNC B0 ;  /* 0x0000000000007941 */ /* 0x000fea0003800000 */
.L_x_11992:
[----:B------:R0:W-:Y:S01]  /*9580*/  STG.E.U8 [R2.64], R0 ;  /* 0x0000000002007986 */ /* 0x0001e2000c101124 */
[----:B------:R-:W-:Y:S01]  /*9590*/  IMAD.MOV.U32 R29, RZ, RZ, R19 ;  /* 0x000000ffff1d7224 */ /* 0x000fe200078e0013 */
[----:B------:R-:W-:Y:S05]  /*95a0*/  BRA `(.L_x_11964) ;  /* 0x0000035000007947 */ /* 0x000fea0003800000 */
.L_x_11986:
        /* <DEDUP_REMOVED lines=23> */
.L_x_11969:
        /* <DEDUP_REMOVED lines=21> */
.L_x_11996:
[----:B------:R-:W-:Y:S01]  /*9870*/  HADD2.F32 R4, -RZ, R4.H0_H0 ;  /* 0x20000004ff047230 */ /* 0x000fe20000004100 */
[----:B------:R-:W-:-:S05]  /*9880*/  IMAD.MOV.U32 R29, RZ, RZ, R19 ;  /* 0x000000ffff1d7224 */ /* 0x000fca00078e0013 */
[----:B------:R-:W0:Y:S02]  /*9890*/  F2I.U64.TRUNC R4, R4 ;  /* 0x0000000400047311 */ /* 0x000e24000020d800 */
[----:B0-----:R0:W-:Y:S01]  /*98a0*/  STG.E.64 [R2.64], R4 ;  /* 0x0000000402007986 */ /* 0x0011e2000c101b24 */
[----:B------:R-:W-:Y:S05]  /*98b0*/  BRA `(.L_x_11964) ;  /* 0x0000004000007947 */ /* 0x000fea0003800000 */
.L_x_11995:
[----:B------:R-:W-:Y:S01]  /*98c0*/  HADD2.F32 R4, -RZ, R4.H0_H0 ;  /* 0x20000004ff047230 */ /* 0x000fe20000004100 */
[----:B------:R-:W-:-:S03]  /*98d0*/  IMAD.MOV.U32 R29, RZ, RZ, R19 ;  /* 0x000000ffff1d7224 */ /* 0x000fc600078e0013 */
[----:B------:R-:W0:Y:S02]  /*98e0*/  F2I.FTZ.U32.TRUNC.NTZ R5, R4 ;  /* 0x0000000400057305 */ /* 0x000e24000021f000 */
[----:B0-----:R0:W-:Y:S02]  /*98f0*/  STG.E [R2.64], R5 ;  /* 0x0000000502007986 */ /* 0x0011e4000c101924 */
.L_x_11964:
[----:B------:R-:W-:Y:S05]  /*9900*/  BSYNC B6 ;  /* 0x0000000000067941 */ /* 0x000fea0003800000 */
.L_x_11963:
        /* <DEDUP_REMOVED lines=23> */
.L_x_12002:
[----:B------:R-:W-:-:S06]  /*9a80*/  HADD2.F32 R5, -RZ, R24.H0_H0 ;  /* 0x20000018ff057230 */ /* 0x000fcc0000004100 */
[----:B------:R-:W0:Y:S02]  /*9a90*/  F2I.S64.TRUNC R4, R5 ;  /* 0x0000000500047311 */ /* 0x000e24000020d900 */
[----:B0-----:R0:W-:Y:S01]  /*9aa0*/  STG.E.U8 [R2.64], R4 ;  /* 0x0000000402007986 */ /* 0x0011e2000c101124 */
[----:B------:R-:W-:Y:S05]  /*9ab0*/  BRA `(.L_x_12004) ;  /* 0x00000e4000007947 */ /* 0x000fea0003800000 */
.L_x_12001:
        /* <DEDUP_REMOVED lines=10> */
.L_x_12006:
[----:B------:R-:W-:-:S04]  /*9b60*/  HADD2.F32 R24, -RZ, R24.H0_H0 ;  /* 0x20000018ff187230 */ /* 0x000fc80000004100 */
[----:B------:R-:W0:Y:S02]  /*9b70*/  F2I.FTZ.TRUNC.NTZ R5, R24 ;  /* 0x0000001800057305 */ /* 0x000e24000021f100 */
[----:B0-----:R0:W-:Y:S01]  /*9b80*/  STG.E [R2.64], R5 ;  /* 0x0000000502007986 */ /* 0x0011e2000c101924 */
[----:B------:R-:W-:Y:S05]  /*9b90*/  BRA `(.L_x_12004) ;  /* 0x00000d6000007947 */ /* 0x000fea0003800000 */
.L_x_12005:
[----:B------:R-:W-:-:S04]  /*9ba0*/  HADD2.F32 R24, -RZ, R24.H0_H0 ;  /* 0x20000018ff187230 */ /* 0x000fc80000004100 */
[----:B------:R-:W0:Y:S02]  /*9bb0*/  F2I.FTZ.TRUNC.NTZ R5, R24 ;  /* 0x0000001800057305 */ /* 0x000e24000021f100 */
[----:B0-----:R0:W-:Y:S01]  /*9bc0*/  STG.E.U16 [R2.64], R5 ;  /* 0x0000000502007986 */ /* 0x0011e2000c101524 */
[----:B------:R-:W-:Y:S05]  /*9bd0*/  BRA `(.L_x_12004) ;  /* 0x00000d2000007947 */ /* 0x000fea0003800000 */
.L_x_12000:
        /* <DEDUP_REMOVED lines=9> */
.L_x_12008:
[----:B------:R0:W-:Y:S01]  /*9c70*/  STG.E.U16 [R2.64], R24 ;  /* 0x0000001802007986 */ /* 0x0001e2000c101524 */
[----:B------:R-:W-:Y:S05]  /*9c80*/  BRA `(.L_x_12004) ;  /* 0x00000c7000007947 */ /* 0x000fea0003800000 */
.L_x_12007:
        /* <DEDUP_REMOVED lines=10> */
.L_x_12010:
[----:B------:R-:W-:-:S05]  /*9d30*/  HADD2.F32 R0, -RZ, R24.H0_H0 ;  /* 0x20000018ff007230 */ /* 0x000fca0000004100 */
[----:B------:R-:W-:-:S04]  /*9d40*/  F2FP.PACK_AB R0, RZ, R0 ;  /* 0x00000000ff00723e */ /* 0x000fc800000000ff */
[----:B------:R-:W-:-:S05]  /*9d50*/  PRMT R0, R0, 0x5410, RZ ;  /* 0x0000541000007816 */ /* 0x000fca00000000ff */
[----:B------:R0:W-:Y:S01]  /*9d60*/  STG.E [R2.64], R0 ;  /* 0x0000000002007986 */ /* 0x0001e2000c101924 */
[----:B------:R-:W-:Y:S05]  /*9d70*/  BRA `(.L_x_12004) ;  /* 0x00000b8000007947 */ /* 0x000fea0003800000 */
.L_x_12009:
[----:B------:R-:W-:-:S05]  /*9d80*/  HADD2.F32 R4, -RZ, R24.H0_H0 ;  /* 0x20000018ff047230 */ /* 0x000fca0000004100 */
[----:B------:R-:W-:-:S06]  /*9d90*/  FMUL.FTZ R4, R4, 1 ;  /* 0x3f80000004047820 */ /* 0x000fcc0000410000 */
[----:B------:R-:W0:Y:S02]  /*9da0*/  F2F.F64.F32 R4, R4 ;  /* 0x0000000400047310 */ /* 0x000e240000201800 */
[----:B0-----:R0:W-:Y:S01]  /*9db0*/  STG.E.64 [R2.64], R4 ;  /* 0x0000000402007986 */ /* 0x0011e2000c101b24 */
[----:B------:R-:W-:Y:S05]  /*9dc0*/  BRA `(.L_x_12004) ;  /* 0x00000b3000007947 */ /* 0x000fea0003800000 */
.L_x_11999:
        /* <DEDUP_REMOVED lines=13> */
.L_x_12013:
[----:B------:R-:W-:Y:S01]  /*9ea0*/  HADD2.F32 R24, -RZ, R24.H0_H0 ;  /* 0x20000018ff187230 */ /* 0x000fe20000004100 */
[----:B------:R-:W-:-:S04]  /*9eb0*/  CS2R R6, SRZ ;  /* 0x0000000000067805 */ /* 0x000fc8000001ff00 */
[----:B------:R-:W-:-:S06]  /*9ec0*/  FMUL.FTZ R4, R24, 1 ;  /* 0x3f80000018047820 */ /* 0x000fcc0000410000 */
[----:B------:R-:W0:Y:S02]  /*9ed0*/  F2F.F64.F32 R4, R4 ;  /* 0x0000000400047310 */ /* 0x000e240000201800 */
[----:B0-----:R0:W-:Y:S01]  /*9ee0*/  STG.E.128 [R2.64], R4 ;  /* 0x0000000402007986 */ /* 0x0011e2000c101d24 */
[----:B------:R-:W-:Y:S05]  /*9ef0*/  BRA `(.L_x_12004) ;  /* 0x00000a0000007947 */ /* 0x000fea0003800000 */
.L_x_12012:
        /* <DEDUP_REMOVED lines=21> */
.L_x_12017:
[----:B------:R-:W-:Y:S05]  /*a050*/  BSYNC B0 ;  /* 0x0000000000007941 */ /* 0x000fea0003800000 */
.L_x_12016:
[----:B------:R-:W-:-:S05]  /*a060*/  LOP3.LUT R5, R0, R5, RZ, 0xfc, !PT ;  /* 0x0000000500057212 */ /* 0x000fca00078efcff */
[----:B------:R0:W-:Y:S01]  /*a070*/  STG.E.U8 [R2.64], R5 ;  /* 0x0000000502007986 */ /* 0x0001e2000c101124 */
[----:B------:R-:W-:Y:S05]  /*a080*/  BRA `(.L_x_12004) ;  /* 0x0000087000007947 */ /* 0x000fea0003800000 */
.L_x_12015:
        /* <DEDUP_REMOVED lines=13> */
.L_x_12019:
[----:B------:R-:W-:Y:S01]  /*a160*/  IMAD.MOV.U32 R0, RZ, RZ, 0x7f ;  /* 0x0000007fff007424 */ /* 0x000fe200078e00ff */
[----:B------:R-:W-:-:S04]  /*a170*/  ISETP.GT.U32.AND P0, PT, R4, 0x7f800000, PT ;  /* 0x7f8000000400780c */ /* 0x000fc80003f04070 */
[----:B------:R-:W-:-:S04]  /*a180*/  SEL R0, R0, 0x7c, P0 ;  /* 0x0000007c00007807 */ /* 0x000fc80000000000 */
.L_x_12020:
[----:B------:R-:W-:Y:S05]  /*a190*/  BSYNC B0 ;  /* 0x0000000000007941 */ /* 0x000fea0003800000 */
.L_x_12018:
[----:B------:R-:W-:-:S04]  /*a1a0*/  LOP3.LUT R4, R5, 0x80000000, RZ, 0xc0, !PT ;  /* 0x8000000005047812 */ /* 0x000fc800078ec0ff */
[----:B------:R-:W-:-:S04]  /*a1b0*/  SHF.R.U32.HI R5, RZ, 0x18, R4 ;  /* 0x00000018ff057819 */ /* 0x000fc80000011604 */
[----:B------:R-:W-:-:S05]  /*a1c0*/  LOP3.LUT R5, R0, R5, RZ, 0xfc, !PT ;  /* 0x0000000500057212 */ /* 0x000fca00078efcff */
[----:B------:R0:W-:Y:S01]  /*a1d0*/  STG.E.U8 [R2.64], R5 ;  /* 0x0000000502007986 */ /* 0x0001e2000c101124 */
[----:B------:R-:W-:Y:S05]  /*a1e0*/  BRA `(.L_x_12004) ;  /* 0x0000071000007947 */ /* 0x000fea0003800000 */
.L_x_12014:
[----:B------:R-:W-:-:S05]  /*a1f0*/  HADD2.F32 R0, -RZ, R24.H0_H0 ;  /* 0x20000018ff007230 */ /* 0x000fca0000004100 */
[----:B------:R-:W-:-:S05]  /*a200*/  F2FP.BF16.PACK_AB R0, RZ, R0 ;  /* 0x00000000ff00723e */ /* 0x000fca00000010ff */
[----:B------:R0:W-:Y:S01]  /*a210*/  STG.E.U16 [R2.64], R0 ;  /* 0x0000000002007986 */ /* 0x0001e2000c101524 */
[----:B------:R-:W-:Y:S05]  /*a220*/  BRA `(.L_x_12004) ;  /* 0x000006d000007947 */ /* 0x000fea0003800000 */
.L_x_12011:
        /* <DEDUP_REMOVED lines=12> */
.L_x_12023:
        /* <DEDUP_REMOVED lines=17> */
.L_x_12026:
[----:B------:R-:W-:-:S04]  /*a400*/  LOP3.LUT R0, R7, 0x80000000, RZ, 0xc0, !PT ;  /* 0x8000000007007812 */ /* 0x000fc800078ec0ff */
[----:B------:R-:W-:-:S04]  /*a410*/  SHF.R.U32.HI R5, RZ, 0x18, R0 ;  /* 0x00000018ff057819 */ /* 0x000fc80000011600 */
[----:B------:R-:W-:-:S04]  /*a420*/  LOP3.LUT R4, R4, R5, RZ, 0xfc, !PT ;  /* 0x0000000504047212 */ /* 0x000fc800078efcff */
[----:B------:R-:W-:Y:S02]  /*a430*/  PRMT R0, R4, 0x7610, R0 ;  /* 0x0000761004007816 */ /* 0x000fe40000000000 */
.L_x_12025:
[----:B------:R-:W-:Y:S05]  /*a440*/  BSYNC B0 ;  /* 0x0000000000007941 */ /* 0x000fea0003800000 */
.L_x_12024:
[----:B------:R0:W-:Y:S01]  /*a450*/  STG.E.U8 [R2.64], R0 ;  /* 0x0000000002007986 */ /* 0x0001e2000c101124 */
[----:B------:R-:W-:Y:S05]  /*a460*/  BRA `(.L_x_12004) ;  /* 0x0000049000007947 */ /* 0x000fea0003800000 */
.L_x_12022:
        /* <DEDUP_REMOVED lines=17> */
.L_x_12029:
[----:B------:R-:W-:-:S04]  /*a580*/  LOP3.LUT R0, R7, 0x80000000, RZ, 0xc0, !PT ;  /* 0x8000000007007812 */ /* 0x000fc800078ec0ff */
[----:B------:R-:W-:-:S04]  /*a590*/  SHF.R.U32.HI R5, RZ, 0x18, R0 ;  /* 0x00000018ff057819 */ /* 0x000fc80000011600 */
[----:B------:R-:W-:-:S04]  /*a5a0*/  LOP3.LUT R4, R4, R5, RZ, 0xfc, !PT ;  /* 0x0000000504047212 */ /* 0x000fc800078efcff */
[----:B------:R-:W-:Y:S02]  /*a5b0*/  PRMT R0, R4, 0x7610, R0 ;  /* 0x0000761004007816 */ /* 0x000fe40000000000 */
.L_x_12028:
[----:B------:R-:W-:Y:S05]  /*a5c0*/  BSYNC B0 ;  /* 0x0000000000007941 */ /* 0x000fea0003800000 */
.L_x_12027:
[----:B------:R0:W-:Y:S01]  /*a5d0*/  STG.E.U8 [R2.64], R0 ;  /* 0x0000000002007986 */ /* 0x0001e2000c101124 */
[----:B------:R-:W-:Y:S05]  /*a5e0*/  BRA `(.L_x_12004) ;  /* 0x0000031000007947 */ /* 0x000fea0003800000 */
.L_x_12021:
        /* <DEDUP_REMOVED lines=22> */
.L_x_12003:
        /* <DEDUP_REMOVED lines=20> */
.L_x_12031:
[----:B------:R-:W-:-:S06]  /*a890*/  HADD2.F32 R4, -RZ, R24.H0_H0 ;  /* 0x20000018ff047230 */ /* 0x000fcc0000004100 */
[----:B------:R-:W0:Y:S02]  /*a8a0*/  F2I.U64.TRUNC R4, R4 ;  /* 0x0000000400047311 */ /* 0x000e24000020d800 */
[----:B0-----:R0:W-:Y:S01]  /*a8b0*/  STG.E.64 [R2.64], R4 ;  /* 0x0000000402007986 */ /* 0x0011e2000c101b24 */
[----:B------:R-:W-:Y:S05]  /*a8c0*/  BRA `(.L_x_12004) ;  /* 0x0000003000007947 */ /* 0x000fea0003800000 */
.L_x_12030:
[----:B------:R-:W-:-:S04]  /*a8d0*/  HADD2.F32 R24, -RZ, R24.H0_H0 ;  /* 0x20000018ff187230 */ /* 0x000fc80000004100 */
[----:B------:R-:W0:Y:S02]  /*a8e0*/  F2I.FTZ.U32.TRUNC.NTZ R5, R24 ;  /* 0x0000001800057305 */ /* 0x000e24000021f000 */
[----:B0-----:R0:W-:Y:S02]  /*a8f0*/  STG.E [R2.64], R5 ;  /* 0x0000000502007986 */ /* 0x0011e4000c101924 */
.L_x_12004:
        /* <DEDUP_REMOVED lines=23> */
.L_x_12035:
[----:B------:R-:W-:-:S06]  /*aa70*/  HADD2.F32 R5, -RZ, R18.H0_H0 ;  /* 0x20000012ff057230 */ /* 0x000fcc0000004100 */
[----:B------:R-:W0:Y:S02]  /*aa80*/  F2I.S64.TRUNC R4, R5 ;  /* 0x0000000500047311 */ /* 0x000e24000020d900 */
[----:B0-----:R0:W-:Y:S01]  /*aa90*/  STG.E.U8 [R2.64], R4 ;  /* 0x0000000402007986 */ /* 0x0011e2000c101124 */
[----:B------:R-:W-:Y:S05]  /*aaa0*/  BRA `(.L_x_12037) ;  /* 0x00000e4000007947 */ /* 0x000fea0003800000 */
.L_x_12034:
        /* <DEDUP_REMOVED lines=10> */
.L_x_12039:
[----:B------:R-:W-:-:S04]  /*ab50*/  HADD2.F32 R18, -RZ, R18.H0_H0 ;  /* 0x20000012ff127230 */ /* 0x000fc80000004100 */
[----:B------:R-:W0:Y:S02]  /*ab60*/  F2I.FTZ.TRUNC.NTZ R5, R18 ;  /* 0x0000001200057305 */ /* 0x000e24000021f100 */
[----:B0-----:R0:W-:Y:S01]  /*ab70*/  STG.E [R2.64], R5 ;  /* 0x0000000502007986 */ /* 0x0011e2000c101924 */
[----:B------:R-:W-:Y:S05]  /*ab80*/  BRA `(.L_x_12037) ;  /* 0x00000d6000007947 */ /* 0x000fea0003800000 */
.L_x_12038:
[----:B------:R-:W-:-:S04]  /*ab90*/  HADD2.F32 R18, -RZ, R18.H0_H0 ;  /* 0x20000012ff127230 */ /* 0x000fc80000004100 */
[----:B------:R-:W0:Y:S02]  /*aba0*/  F2I.FTZ.TRUNC.NTZ R5, R18 ;  /* 0x0000001200057305 */ /* 0x000e24000021f100 */
[----:B0-----:R0:W-:Y:S01]  /*abb0*/  STG.E.U16 [R2.64], R5 ;  /* 0x0000000502007986 */ /* 0x0011e2000c101524 */
[----:B------:R-:W-:Y:S05]  /*abc0*/  BRA `(.L_x_12037) ;  /* 0x00000d2000007947 */ /* 0x000fea0003800000 */
.L_x_12033:
        /* <DEDUP_REMOVED lines=9> */
.L_x_12041:
[----:B------:R0:W-:Y:S01]  /*ac60*/  STG.E.U16 [R2.64], R18 ;  /* 0x0000001202007986 */ /* 0x0001e2000c101524 */
[----:B------:R-:W-:Y:S05]  /*ac70*/  BRA `(.L_x_12037) ;  /* 0x00000c7000007947 */ /* 0x000fea0003800000 */
.L_x_12040:
        /* <DEDUP_REMOVED lines=10> */
.L_x_12043:
[----:B------:R-:W-:-:S05]  /*ad20*/  HADD2.F32 R0, -RZ, R18.H0_H0 ;  /* 0x20000012ff007230 */ /* 0x000fca0000004100 */
[----:B------:R-:W-:-:S04]  /*ad30*/  F2FP.PACK_AB R0, RZ, R0 ;  /* 0x00000000ff00723e */ /* 0x000fc800000000ff */
[----:B------:R-:W-:-:S05]  /*ad40*/  PRMT R0, R0, 0x5410, RZ ;  /* 0x0000541000007816 */ /* 0x000fca00000000ff */
[----:B------:R0:W-:Y:S01]  /*ad50*/  STG.E [R2.64], R0 ;  /* 0x0000000002007986 */ /* 0x0001e2000c101924 */
[----:B------:R-:W-:Y:S05]  /*ad60*/  BRA `(.L_x_12037) ;  /* 0x00000b8000007947 */ /* 0x000fea0003800000 */
.L_x_12042:
[----:B------:R-:W-:-:S05]  /*ad70*/  HADD2.F32 R4, -RZ, R18.H0_H0 ;  /* 0x20000012ff047230 */ /* 0x000fca0000004100 */
[----:B------:R-:W-:-:S06]  /*ad80*/  FMUL.FTZ R4, R4, 1 ;  /* 0x3f80000004047820 */ /* 0x000fcc0000410000 */
[----:B------:R-:W0:Y:S02]  /*ad90*/  F2F.F64.F32 R4, R4 ;  /* 0x0000000400047310 */ /* 0x000e240000201800 */
[----:B0-----:R0:W-:Y:S01]  /*ada0*/  STG.E.64 [R2.64], R4 ;  /* 0x0000000402007986 */ /* 0x0011e2000c101b24 */
[----:B------:R-:W-:Y:S05]  /*adb0*/  BRA `(.L_x_12037) ;  /* 0x00000b3000007947 */ /* 0x000fea0003800000 */
.L_x_12032:
        /* <DEDUP_REMOVED lines=13> */
.L_x_12046:
[----:B------:R-:W-:Y:S01]  /*ae90*/  HADD2.F32 R18, -RZ, R18.H0_H0 ;  /* 0x20000012ff127230 */ /* 0x000fe20000004100 */
[----:B------:R-:W-:-:S04]  /*aea0*/  CS2R R6, SRZ ;  /* 0x0000000000067805 */ /* 0x000fc8000001ff00 */
[----:B------:R-:W-:-:S06]  /*aeb0*/  FMUL.FTZ R4, R18, 1 ;  /* 0x3f80000012047820 */ /* 0x000fcc0000410000 */
[----:B------:R-:W0:Y:S02]  /*aec0*/  F2F.F64.F32 R4, R4 ;  /* 0x0000000400047310 */ /* 0x000e240000201800 */
[----:B0-----:R0:W-:Y:S01]  /*aed0*/  STG.E.128 [R2.64], R4 ;  /* 0x0000000402007986 */ /* 0x0011e2000c101d24 */
[----:B------:R-:W-:Y:S05]  /*aee0*/  BRA `(.L_x_12037) ;  /* 0x00000a0000007947 */ /* 0x000fea0003800000 */
.L_x_12045:
        /* <DEDUP_REMOVED lines=21> */
.L_x_12050:
[----:B------:R-:W-:Y:S05]  /*b040*/  BSYNC B0 ;  /* 0x0000000000007941 */ /* 0x000fea0003800000 */
.L_x_12049:
[----:B------:R-:W-:-:S05]  /*b050*/  LOP3.LUT R5, R0, R5, RZ, 0xfc, !PT ;  /* 0x0000000500057212 */ /* 0x000fca00078efcff */
[----:B------:R0:W-:Y:S01]  /*b060*/  STG.E.U8 [R2.64], R5 ;  /* 0x0000000502007986 */ /* 0x0001e2000c101124 */
[----:B------:R-:W-:Y:S05]  /*b070*/  BRA `(.L_x_12037) ;  /* 0x0000087000007947 */ /* 0x000fea0003800000 */
.L_x_12048:
        /* <DEDUP_REMOVED lines=13> */
.L_x_12052:
[----:B------:R-:W-:Y:S01]  /*b150*/  IMAD.MOV.U32 R0, RZ, RZ, 0x7f ;  /* 0x0000007fff007424 */ /* 0x000fe200078e00ff */
[----:B------:R-:W-:-:S04]  /*b160*/  ISETP.GT.U32.AND P0, PT, R4, 0x7f800000, PT ;  /* 0x7f8000000400780c */ /* 0x000fc80003f04070 */
[----:B------:R-:W-:-:S04]  /*b170*/  SEL R0, R0, 0x7c, P0 ;  /* 0x0000007c00007807 */ /* 0x000fc80000000000 */
.L_x_12053:
[----:B------:R-:W-:Y:S05]  /*b180*/  BSYNC B0 ;  /* 0x0000000000007941 */ /* 0x000fea0003800000 */
.L_x_12051:
[----:B------:R-:W-:-:S04]  /*b190*/  LOP3.LUT R4, R5, 0x80000000, RZ, 0xc0, !PT ;  /* 0x8000000005047812 */ /* 0x000fc800078ec0ff */
[----:B------:R-:W-:-:S04]  /*b1a0*/  SHF.R.U32.HI R5, RZ, 0x18, R4 ;  /* 0x00000018ff057819 */ /* 0x000fc80000011604 */
[----:B------:R-:W-:-:S05]  /*b1b0*/  LOP3.LUT R5, R0, R5, RZ, 0xfc, !PT ;  /* 0x0000000500057212 */ /* 0x000fca00078efcff */
[----:B------:R0:W-:Y:S01]  /*b1c0*/  STG.E.U8 [R2.64], R5 ;  /* 0x0000000502007986 */ /* 0x0001e2000c101124 */
[----:B------:R-:W-:Y:S05]  /*b1d0*/  BRA `(.L_x_12037) ;  /* 0x0000071000007947 */ /* 0x000fea0003800000 */
.L_x_12047:
[----:B------:R-:W-:-:S05]  /*b1e0*/  HADD2.F32 R0, -RZ, R18.H0_H0 ;  /* 0x20000012ff007230 */ /* 0x000fca0000004100 */
[----:B------:R-:W-:-:S05]  /*b1f0*/  F2FP.BF16.PACK_AB R0, RZ, R0 ;  /* 0x00000000ff00723e */ /* 0x000fca00000010ff */
[----:B------:R0:W-:Y:S01]  /*b200*/  STG.E.U16 [R2.64], R0 ;  /* 0x0000000002007986 */ /* 0x0001e2000c101524 */
[----:B------:R-:W-:Y:S05]  /*b210*/  BRA `(.L_x_12037) ;  /* 0x000006d000007947 */ /* 0x000fea0003800000 */
.L_x_12044:
        /* <DEDUP_REMOVED lines=12> */
.L_x_12056:
        /* <DEDUP_REMOVED lines=17> */
.L_x_12059:
[----:B------:R-:W-:-:S04]  /*b3f0*/  LOP3.LUT R0, R7, 0x80000000, RZ, 0xc0, !PT ;  /* 0x8000000007007812 */ /* 0x000fc800078ec0ff */
[----:B------:R-:W-:-:S04]  /*b400*/  SHF.R.U32.HI R5, RZ, 0x18, R0 ;  /* 0x00000018ff057819 */ /* 0x000fc80000011600 */
[----:B------:R-:W-:-:S04]  /*b410*/  LOP3.LUT R4, R4, R5, RZ, 0xfc, !PT ;  /* 0x0000000504047212 */ /* 0x000fc800078efcff */
[----:B------:R-:W-:Y:S02]  /*b420*/  PRMT R0, R4, 0x7610, R0 ;  /* 0x0000761004007816 */ /* 0x000fe40000000000 */
.L_x_12058:
[----:B------:R-:W-:Y:S05]  /*b430*/  BSYNC B0 ;  /* 0x0000000000007941 */ /* 0x000fea0003800000 */
.L_x_12057:
[----:B------:R0:W-:Y:S01]  /*b440*/  STG.E.U8 [R2.64], R0 ;  /* 0x0000000002007986 */ /* 0x0001e2000c101124 */
[----:B------:R-:W-:Y:S05]  /*b450*/  BRA `(.L_x_12037) ;  /* 0x0000049000007947 */ /* 0x000fea0003800000 */
.L_x_12055:
        /* <DEDUP_REMOVED lines=17> */
.L_x_12062:
[----:B------:R-:W-:-:S04]  /*b570*/  LOP3.LUT R0, R7, 0x80000000, RZ, 0xc0, !PT ;  /* 0x8000000007007812 */ /* 0x000fc800078ec0ff */
[----:B------:R-:W-:-:S04]  /*b580*/  SHF.R.U32.HI R5, RZ, 0x18, R0 ;  /* 0x00000018ff057819 */ /* 0x000fc80000011600 */
[----:B------:R-:W-:-:S04]  /*b590*/  LOP3.LUT R4, R4, R5, RZ, 0xfc, !PT ;  /* 0x0000000504047212 */ /* 0x000fc800078efcff */
[----:B------:R-:W-:Y:S02]  /*b5a0*/  PRMT R0, R4, 0x7610, R0 ;  /* 0x0000761004007816 */ /* 0x000fe40000000000 */
.L_x_12061:
[----:B------:R-:W-:Y:S05]  /*b5b0*/  BSYNC B0 ;  /* 0x0000000000007941 */ /* 0x000fea0003800000 */
.L_x_12060:
[----:B------:R0:W-:Y:S01]  /*b5c0*/  STG.E.U8 [R2.64], R0 ;  /* 0x0000000002007986 */ /* 0x0001e2000c101124 */
[----:B------:R-:W-:Y:S05]  /*b5d0*/  BRA `(.L_x_12037) ;  /* 0x0000031000007947 */ /* 0x000fea0003800000 */
.L_x_12054:
        /* <DEDUP_REMOVED lines=22> */
.L_x_12036:
        /* <DEDUP_REMOVED lines=20> */
.L_x_12064:
[----:B------:R-:W-:-:S06]  /*b880*/  HADD2.F32 R4, -RZ, R18.H0_H0 ;  /* 0x20000012ff047230 */ /* 0x000fcc0000004100 */
[----:B------:R-:W0:Y:S02]  /*b890*/  F2I.U64.TRUNC R4, R4 ;  /* 0x0000000400047311 */ /* 0x000e24000020d800 */
[----:B0-----:R0:W-:Y:S01]  /*b8a0*/  STG.E.64 [R2.64], R4 ;  /* 0x0000000402007986 */ /* 0x0011e2000c101b24 */
[----:B------:R-:W-:Y:S05]  /*b8b0*/  BRA `(.L_x_12037) ;  /* 0x0000003000007947 */ /* 0x000fea0003800000 */
.L_x_12063:
[----:B------:R-:W-:-:S04]  /*b8c0*/  HADD2.F32 R18, -RZ, R18.H0_H0 ;  /* 0x20000012ff127230 */ /* 0x000fc80000004100 */
[----:B------:R-:W0:Y:S02]  /*b8d0*/  F2I.FTZ.U32.TRUNC.NTZ R5, R18 ;  /* 0x0000001200057305 */ /* 0x000e24000021f000 */
[----:B0-----:R0:W-:Y:S02]  /*b8e0*/  STG.E [R2.64], R5 ;  /* 0x0000000502007986 */ /* 0x0011e4000c101924 */
.L_x_12037:
[----:B------:R-:W-:Y:S02]  /*b8f0*/  IADD3 R29, R29, 0x80, RZ ;  /* 0x000000801d1d7810 */ /* 0x000fe40007ffe0ff */
.L_x_11998:
[----:B------:R-:W-:Y:S05]  /*b900*/  BSYNC B6 ;  /* 0x0000000000067941 */ /* 0x000fea0003800000 */
.L_x_11997:
        /* <DEDUP_REMOVED lines=21> */
.L_x_12068:
[----:B------:R-:W-:-:S06]  /*ba60*/  HADD2.F32 R5, -RZ, R23.H0_H0 ;  /* 0x20000017ff057230 */ /* 0x000fcc0000004100 */
[----:B------:R-:W0:Y:S02]  /*ba70*/  F2I.S64.TRUNC R4, R5 ;  /* 0x0000000500047311 */ /* 0x000e24000020d900 */
[----:B0-----:R-:W-:Y:S01]  /*ba80*/  STG.E.U8 [R2.64], R4 ;  /* 0x0000000402007986 */ /* 0x001fe2000c101124 */
[----:B------:R-:W-:Y:S05]  /*ba90*/  EXIT ;  /* 0x000000000000794d */ /* 0x000fea0003800000 */
.L_x_12067:
        /* <DEDUP_REMOVED lines=10> */
.L_x_12071:
[----:B------:R-:W-:-:S06]  /*bb40*/  HADD2.F32 R23, -RZ, R23.H0_H0 ;  /* 0x20000017ff177230 */ /* 0x000fcc0000004100 */
[----:B------:R-:W0:Y:S02]  /*bb50*/  F2I.FTZ.TRUNC.NTZ R23, R23 ;  /* 0x0000001700177305 */ /* 0x000e24000021f100 */
[----:B0-----:R-:W-:Y:S01]  /*bb60*/  STG.E [R2.64], R23 ;  /* 0x0000001702007986 */ /* 0x001fe2000c101924 */
[----:B------:R-:W-:Y:S05]  /*bb70*/  EXIT ;  /* 0x000000000000794d */ /* 0x000fea0003800000 */
.L_x_12070:
[----:B------:R-:W-:-:S06]  /*bb80*/  HADD2.F32 R23, -RZ, R23.H0_H0 ;  /* 0x20000017ff177230 */ /* 0x000fcc0000004100 */
[----:B------:R-:W0:Y:S02]  /*bb90*/  F2I.FTZ.TRUNC.NTZ R23, R23 ;  /* 0x0000001700177305 */ /* 0x000e24000021f100 */
[----:B0-----:R-:W-:Y:S01]  /*bba0*/  STG.E.U16 [R2.64], R23 ;  /* 0x0000001702007986 */ /* 0x001fe2000c101524 */
[----:B------:R-:W-:Y:S05]  /*bbb0*/  EXIT ;  /* 0x000000000000794d */ /* 0x000fea0003800000 */
.L_x_12066:
        /* <DEDUP_REMOVED lines=9> */
.L_x_12073:
[----:B------:R-:W-:Y:S01]  /*bc50*/  STG.E.U16 [R2.64], R23 ;  /* 0x0000001702007986 */ /* 0x000fe2000c101524 */
[----:B------:R-:W-:Y:S05]  /*bc60*/  EXIT ;  /* 0x000000000000794d */ /* 0x000fea0003800000 */
.L_x_12072:
        /* <DEDUP_REMOVED lines=10> */
.L_x_12075:
[----:B------:R-:W-:-:S05]  /*bd10*/  HADD2.F32 R0, -RZ, R23.H0_H0 ;  /* 0x20000017ff007230 */ /* 0x000fca0000004100 */
[----:B------:R-:W-:-:S04]  /*bd20*/  F2FP.PACK_AB R0, RZ, R0 ;  /* 0x00000000ff00723e */ /* 0x000fc800000000ff */
[----:B------:R-:W-:-:S05]  /*bd30*/  PRMT R0, R0, 0x5410, RZ ;  /* 0x0000541000007816 */ /* 0x000fca00000000ff */
[----:B------:R-:W-:Y:S01]  /*bd40*/  STG.E [R2.64], R0 ;  /* 0x0000000002007986 */ /* 0x000fe2000c101924 */
[----:B------:R-:W-:Y:S05]  /*bd50*/  EXIT ;  /* 0x000000000000794d */ /* 0x000fea0003800000 */
.L_x_12074:
[----:B------:R-:W-:-:S05]  /*bd60*/  HADD2.F32 R4, -RZ, R23.H0_H0 ;  /* 0x20000017ff047230 */ /* 0x000fca0000004100 */
[----:B------:R-:W-:-:S06]  /*bd70*/  FMUL.FTZ R4, R4, 1 ;  /* 0x3f80000004047820 */ /* 0x000fcc0000410000 */
[----:B------:R-:W0:Y:S02]  /*bd80*/  F2F.F64.F32 R4, R4 ;  /* 0x0000000400047310 */ /* 0x000e240000201800 */
[----:B0-----:R-:W-:Y:S01]  /*bd90*/  STG.E.64 [R2.64], R4 ;  /* 0x0000000402007986 */ /* 0x001fe2000c101b24 */
[----:B------:R-:W-:Y:S05]  /*bda0*/  EXIT ;  /* 0x000000000000794d */ /* 0x000fea0003800000 */
.L_x_12065:
        /* <DEDUP_REMOVED lines=13> */
.L_x_12078:
[----:B------:R-:W-:Y:S01]  /*be80*/  HADD2.F32 R23, -RZ, R23.H0_H0 ;  /* 0x20000017ff177230 */ /* 0x000fe20000004100 */
[----:B------:R-:W-:-:S04]  /*be90*/  CS2R R6, SRZ ;  /* 0x0000000000067805 */ /* 0x000fc8000001ff00 */
[----:B------:R-:W-:-:S06]  /*bea0*/  FMUL.FTZ R4, R23, 1 ;  /* 0x3f80000017047820 */ /* 0x000fcc0000410000 */
[----:B------:R-:W0:Y:S02]  /*beb0*/  F2F.F64.F32 R4, R4 ;  /* 0x0000000400047310 */ /* 0x000e240000201800 */
[----:B0-----:R-:W-:Y:S01]  /*bec0*/  STG.E.128 [R2.64], R4 ;  /* 0x0000000402007986 */ /* 0x001fe2000c101d24 */
[----:B------:R-:W-:Y:S05]  /*bed0*/  EXIT ;  /* 0x000000000000794d */ /* 0x000fea0003800000 */
.L_x_12077:
        /* <DEDUP_REMOVED lines=21> */
.L_x_12082:
[----:B------:R-:W-:Y:S05]  /*c030*/  BSYNC B0 ;  /* 0x0000000000007941 */ /* 0x000fea0003800000 */
.L_x_12081:
[----:B------:R-:W-:-:S05]  /*c040*/  LOP3.LUT R5, R0, R5, RZ, 0xfc, !PT ;  /* 0x0000000500057212 */ /* 0x000fca00078efcff */
[----:B------:R-:W-:Y:S01]  /*c050*/  STG.E.U8 [R2.64], R5 ;  /* 0x0000000502007986 */ /* 0x000fe2000c101124 */
[----:B------:R-:W-:Y:S05]  /*c060*/  EXIT ;  /* 0x000000000000794d */ /* 0x000fea0003800000 */
.L_x_12080:
        /* <DEDUP_REMOVED lines=13> */
.L_x_12084:
[----:B------:R-:W-:Y:S01]  /*c140*/  IMAD.MOV.U32 R0, RZ, RZ, 0x7f ;  /* 0x0000007fff007424 */ /* 0x000fe200078e00ff */
[----:B------:R-:W-:-:S04]  /*c150*/  ISETP.GT.U32.AND P0, PT, R4, 0x7f800000, PT ;  /* 0x7f8000000400780c */ /* 0x000fc80003f04070 */
[----:B------:R-:W-:-:S04]  /*c160*/  SEL R0, R0, 0x7c, P0 ;  /* 0x0000007c00007807 */ /* 0x000fc80000000000 */
.L_x_12085:
[----:B------:R-:W-:Y:S05]  /*c170*/  BSYNC B0 ;  /* 0x0000000000007941 */ /* 0x000fea0003800000 */
.L_x_12083:
[----:B------:R-:W-:-:S04]  /*c180*/  LOP3.LUT R4, R23, 0x80000000, RZ, 0xc0, !PT ;  /* 0x8000000017047812 */ /* 0x000fc800078ec0ff */
[----:B------:R-:W-:-:S04]  /*c190*/  SHF.R.U32.HI R5, RZ, 0x18, R4 ;  /* 0x00000018ff057819 */ /* 0x000fc80000011604 */
[----:B------:R-:W-:-:S05]  /*c1a0*/  LOP3.LUT R5, R0, R5, RZ, 0xfc, !PT ;  /* 0x0000000500057212 */ /* 0x000fca00078efcff */
[----:B------:R-:W-:Y:S01]  /*c1b0*/  STG.E.U8 [R2.64], R5 ;  /* 0x0000000502007986 */ /* 0x000fe2000c101124 */
[----:B------:R-:W-:Y:S05]  /*c1c0*/  EXIT ;  /* 0x000000000000794d */ /* 0x000fea0003800000 */
.L_x_12079:
[----:B------:R-:W-:-:S05]  /*c1d0*/  HADD2.F32 R0, -RZ, R23.H0_H0 ;  /* 0x20000017ff007230 */ /* 0x000fca0000004100 */
[----:B------:R-:W-:-:S05]  /*c1e0*/  F2FP.BF16.PACK_AB R0, RZ, R0 ;  /* 0x00000000ff00723e */ /* 0x000fca00000010ff */
[----:B------:R-:W-:Y:S01]  /*c1f0*/  STG.E.U16 [R2.64], R0 ;  /* 0x0000000002007986 */ /* 0x000fe2000c101524 */
[----:B------:R-:W-:Y:S05]  /*c200*/  EXIT ;  /* 0x000000000000794d */ /* 0x000fea0003800000 */
.L_x_12076:
        /* <DEDUP_REMOVED lines=12> */
.L_x_12088:
        /* <DEDUP_REMOVED lines=17> */
.L_x_12091:
[----:B------:R-:W-:-:S04]  /*c3e0*/  LOP3.LUT R0, R23, 0x80000000, RZ, 0xc0, !PT ;  /* 0x8000000017007812 */ /* 0x000fc800078ec0ff */
[----:B------:R-:W-:-:S04]  /*c3f0*/  SHF.R.U32.HI R5, RZ, 0x18, R0 ;  /* 0x00000018ff057819 */ /* 0x000fc80000011600 */
[----:B------:R-:W-:-:S04]  /*c400*/  LOP3.LUT R4, R4, R5, RZ, 0xfc, !PT ;  /* 0x0000000504047212 */ /* 0x000fc800078efcff */
[----:B------:R-:W-:Y:S02]  /*c410*/  PRMT R0, R4, 0x7610, R0 ;  /* 0x0000761004007816 */ /* 0x000fe40000000000 */
.L_x_12090:
[----:B------:R-:W-:Y:S05]  /*c420*/  BSYNC B0 ;  /* 0x0000000000007941 */ /* 0x000fea0003800000 */
.L_x_12089:
[----:B------:R-:W-:Y:S01]  /*c430*/  STG.E.U8 [R2.64], R0 ;  /* 0x0000000002007986 */ /* 0x000fe2000c101124 */
[----:B------:R-:W-:Y:S05]  /*c440*/  EXIT ;  /* 0x000000000000794d */ /* 0x000fea0003800000 */
.L_x_12087:
        /* <DEDUP_REMOVED lines=17> */
.L_x_12094:
[----:B------:R-:W-:-:S04]  /*c560*/  LOP3.LUT R0, R23, 0x80000000, RZ, 0xc0, !PT ;  /* 0x8000000017007812 */ /* 0x000fc800078ec0ff */
[----:B------:R-:W-:-:S04]  /*c570*/  SHF.R.U32.HI R5, RZ, 0x18, R0 ;  /* 0x00000018ff057819 */ /* 0x000fc80000011600 */
[----:B------:R-:W-:-:S04]  /*c580*/  LOP3.LUT R4, R4, R5, RZ, 0xfc, !PT ;  /* 0x0000000504047212 */ /* 0x000fc800078efcff */
[----:B------:R-:W-:Y:S02]  /*c590*/  PRMT R0, R4, 0x7610, R0 ;  /* 0x0000761004007816 */ /* 0x000fe40000000000 */
.L_x_12093:
[----:B------:R-:W-:Y:S05]  /*c5a0*/  BSYNC B0 ;  /* 0x0000000000007941 */ /* 0x000fea0003800000 */
.L_x_12092:
[----:B------:R-:W-:Y:S01]  /*c5b0*/  STG.E.U8 [R2.64], R0 ;  /* 0x0000000002007986 */ /* 0x000fe2000c101124 */
[----:B------:R-:W-:Y:S05]  /*c5c0*/  EXIT ;  /* 0x000000000000794d */ /* 0x000fea0003800000 */
.L_x_12086:
        /* <DEDUP_REMOVED lines=22> */
.L_x_12069:
        /* <DEDUP_REMOVED lines=20> */
.L_x_12096:
[----:B------:R-:W-:-:S06]  /*c870*/  HADD2.F32 R4, -RZ, R23.H0_H0 ;  /* 0x20000017ff047230 */ /* 0x000fcc0000004100 */
[----:B------:R-:W0:Y:S02]  /*c880*/  F2I.U64.TRUNC R4, R4 ;  /* 0x0000000400047311 */ /* 0x000e24000020d800 */
[----:B0-----:R-:W-:Y:S01]  /*c890*/  STG.E.64 [R2.64], R4 ;  /* 0x0000000402007986 */ /* 0x001fe2000c101b24 */
[----:B------:R-:W-:Y:S05]  /*c8a0*/  EXIT ;  /* 0x000000000000794d */ /* 0x000fea0003800000 */
.L_x_12095:
[----:B------:R-:W-:-:S06]  /*c8b0*/  HADD2.F32 R23, -RZ, R23.H0_H0 ;  /* 0x20000017ff177230 */ /* 0x000fcc0000004100 */
[----:B------:R-:W0:Y:S02]  /*c8c0*/  F2I.FTZ.U32.TRUNC.NTZ R23, R23 ;  /* 0x0000001700177305 */ /* 0x000e24000021f000 */
[----:B0-----:R-:W-:Y:S01]  /*c8d0*/  STG.E [R2.64], R23 ;  /* 0x0000001702007986 */ /* 0x001fe2000c101924 */
[----:B------:R-:W-:Y:S05]  /*c8e0*/  EXIT ;  /* 0x000000000000794d */ /* 0x000fea0003800000 */
.L_x_12097:
        /* <DEDUP_REMOVED lines=9> */
.L_x_13834:


//--------------------- .text._ZN2at6native18elementwise_kernelILi128ELi4EZNS0_22gpu_kernel_impl_nocastIZZZNS0_28sigmoid_backward_kernel_cudaERNS_18TensorIteratorBaseEENKUlvE0_clEvENKUlvE1_clEvEUlN3c104HalfES8_E_EEvS4_RKT_EUliE_EEviT1_ --------------------------
	.section	.text._ZN2at6native18elementwise_kernelILi128ELi4EZNS0_22gpu_kernel_impl_nocastIZZZNS0_28sigmoid_backward_kernel_cudaERNS_18TensorIteratorBaseEENKUlvE0_clEvENKUlvE1_clEvEUlN3c104HalfES8_E_EEvS4_RKT_EUliE_EEviT1_,"ax",@progbits
	.sectioninfo	@"SHI_REGISTERS=12"
	.align	128
        .global         _ZN2at6native18elementwise_kernelILi128ELi4EZNS0_22gpu_kernel_impl_nocastIZZZNS0_28sigmoid_backward_kernel_cudaERNS_18TensorIteratorBaseEENKUlvE0_clEvENKUlvE1_clEvEUlN3c104HalfES8_E_EEvS4_RKT_EUliE_EEviT1_
        .type           _ZN2at6native18elementwise_kernelILi128ELi4EZNS0_22gpu_kernel_impl_nocastIZZZNS0_28sigmoid_backward_kernel_cudaERNS_18TensorIteratorBaseEENKUlvE0_clEvENKUlvE1_clEvEUlN3c104HalfES8_E_EEvS4_RKT_EUliE_EEviT1_,@function
        .size           _ZN2at6native18elementwise_kernelILi128ELi4EZNS0_22gpu_kernel_impl_nocastIZZZNS0_28sigmoid_backward_kernel_cudaERNS_18TensorIteratorBaseEENKUlvE0_clEvENKUlvE1_clEvEUlN3c104HalfES8_E_EEvS4_RKT_EUliE_EEviT1_,(.L_x_13835 - _ZN2at6native18elementwise_kernelILi128ELi4EZNS0_22gpu_kernel_impl_nocastIZZZNS0_28sigmoid_backward_kernel_cudaERNS_18TensorIteratorBaseEENKUlvE0_clEvENKUlvE1_clEvEUlN3c104HalfES8_E_EEvS4_RKT_EUliE_EEviT1_)
        .other          _ZN2at6native18elementwise_kernelILi128ELi4EZNS0_22gpu_kernel_impl_nocastIZZZNS0_28sigmoid_backward_kernel_cudaERNS_18TensorIteratorBaseEENKUlvE0_clEvENKUlvE1_clEvEUlN3c104HalfES8_E_EEvS4_RKT_EUliE_EEviT1_,@"STO_CUDA_ENTRY STV_DEFAULT"
_ZN2at6native18elementwise_kernelILi128ELi4EZNS0_22gpu_kernel_impl_nocastIZZZNS0_28sigmoid_backward_kernel_cudaERNS_18TensorIteratorBaseEENKUlvE0_clEvENKUlvE1_clEvEUlN3c104HalfES8_E_EEvS4_RKT_EUliE_EEviT1_:
.text._ZN2at6native18elementwise_kernelILi128ELi4EZNS0_22gpu_kernel_impl_nocastIZZZNS0_28sigmoid_backward_kernel_cudaERNS_18TensorIteratorBaseEENKUlvE0_clEvENKUlvE1_clEvEUlN3c104HalfES8_E_EEvS4_RKT_EUliE_EEviT1_:
        /* <DEDUP_REMOVED lines=261> */
.L_x_12100:
        /* <DEDUP_REMOVED lines=9> */
[----:B------:R-:W-:-:S05]  /*10e0*/  FADD.FTZ R8, -R3, 1 ;  /* 0x3f80000003087421 */ /* 0x000fca0000010100 */
[----:B------:R-:W-:Y:S01]  /*10f0*/  F2FP.PACK_AB R8, RZ, R8 ;  /* 0x00000008ff08723e */ /* 0x000fe200000000ff */
[----:B---3--:R-:W-:-:S04]  /*1100*/  HADD2.F32 R9, -RZ, R4.H0_H0 ;  /* 0x20000004ff097230 */ /* 0x008fc80000004100 */
[----:B------:R-:W-:-:S05]  /*1110*/  HADD2.F32 R8, -RZ, R8.H0_H0 ;  /* 0x20000008ff087230 */ /* 0x000fca0000004100 */
[----:B------:R-:W-:-:S05]  /*1120*/  FMUL.FTZ R8, R9, R8 ;  /* 0x0000000809087220 */ /* 0x000fca0000410000 */
[----:B------:R-:W-:-:S05]  /*1130*/  F2FP.PACK_AB R8, RZ, R8 ;  /* 0x00000008ff08723e */ /* 0x000fca00000000ff */
[----:B------:R-:W-:-:S05]  /*1140*/  HADD2.F32 R8, -RZ, R8.H0_H0 ;  /* 0x20000008ff087230 */ /* 0x000fca0000004100 */
[----:B------:R-:W-:Y:S01]  /*1150*/  FMUL.FTZ R8, R3, R8 ;  /* 0x0000000803087220 */ /* 0x000fe20000410000 */
[----:B------:R-:W-:-:S04]  /*1160*/  IADD3.X R3, RZ, c[0x0][0x3cc], RZ, P0, !PT ;  /* 0x0000f300ff037a10 */ /* 0x000fc800007fe4ff */
[----:B------:R-:W-:-:S05]  /*1170*/  F2FP.PACK_AB R8, RZ, R8 ;  /* 0x00000008ff08723e */ /* 0x000fca00000000ff */
[----:B------:R0:W-:Y:S02]  /*1180*/  STG.E.U16 [R2.64], R8 ;  /* 0x0000000802007986 */ /* 0x0001e4000c101504 */
.L_x_12099:
[----:B------:R-:W-:Y:S05]  /*1190*/  BSYNC B0 ;  /* 0x0000000000007941 */ /* 0x000fea0003800000 */
.L_x_12098:
[----:B------:R-:W-:Y:S01]  /*11a0*/  ISETP.GE.AND P0, PT, R0, c[0x0][0x160], PT ;  /* 0x0000580000007a0c */ /* 0x000fe20003f06270 */
[----:B------:R-:W-:-:S12]  /*11b0*/  BSSY B0, `(.L_x_12101) ;  /* 0x0000226000007945 */ /* 0x000fd80003800000 */
[----:B------:R-:W-:Y:S05]  /*11c0*/  @P0 BRA `(.L_x_12102) ;  /* 0x0000224000000947 */ /* 0x000fea0003800000 */
        /* <DEDUP_REMOVED lines=253> */
.L_x_12103:
        /* <DEDUP_REMOVED lines=17> */
[----:B------:R-:W-:Y:S02]  /*22b0*/  IADD3.X R3, RZ, c[0x0][0x3cc], RZ, P0, !PT ;  /* 0x0000f300ff037a10 */ /* 0x000fe400007fe4ff */
[----:B------:R-:W-:Y:S02]  /*22c0*/  ISETP.GE.AND P0, PT, R0, c[0x0][0x160], PT ;  /* 0x0000580000007a0c */ /* 0x000fe40003f06270 */
[----:B------:R-:W-:-:S05]  /*22d0*/  F2FP.PACK_AB R8, RZ, R8 ;  /* 0x00000008ff08723e */ /* 0x000fca00000000ff */
[----:B------:R0:W-:Y:S06]  /*22e0*/  STG.E.U16 [R2.64], R8 ;  /* 0x0000000802007986 */ /* 0x0001ec000c101504 */
        /* <DEDUP_REMOVED lines=254> */
.L_x_12104:
        /* <DEDUP_REMOVED lines=20> */
.L_x_12102:
[----:B------:R-:W-:Y:S05]  /*3410*/  BSYNC B0 ;  /* 0x0000000000007941 */ /* 0x000fea0003800000 */
.L_x_12101:
        /* <DEDUP_REMOVED lines=255> */
.L_x_12105:
        /* <DEDUP_REMOVED lines=15> */
[----:B------:R-:W-:-:S05]  /*4500*/  FMUL.FTZ R3, R0, R3 ;  /* 0x0000000300037220 */ /* 0x000fca0000410000 */
[----:B------:R-:W-:Y:S02]  /*4510*/  F2FP.PACK_AB R0, RZ, R3 ;  /* 0x00000003ff00723e */ /* 0x000fe400000000ff */
[----:B------:R-:W-:-:S05]  /*4520*/  IADD3.X R3, RZ, c[0x0][0x3cc], RZ, P0, !PT ;  /* 0x0000f300ff037a10 */ /* 0x000fca00007fe4ff */
[----:B------:R-:W-:Y:S01]  /*4530*/  STG.E.U16 [R2.64], R0 ;  /* 0x0000000002007986 */ /* 0x000fe2000c101504 */
[----:B------:R-:W-:Y:S05]  /*4540*/  EXIT ;  /* 0x000000000000794d */ /* 0x000fea0003800000 */
.L_x_12106:
        /* <DEDUP_REMOVED lines=11> */
.L_x_13835:


//--------------------- .text._ZN2at6native27unrolled_elementwise_kernelIZZZNS0_28sigmoid_backward_kernel_cudaERNS_18TensorIteratorBaseEENKUlvE0_clEvENKUlvE1_clEvEUlN3c104HalfES7_E_St5arrayIPcLm3EELi4E23TrivialOffsetCalculatorILi2EjESC_ILi1EjENS0_6memory15LoadWithoutCastENSF_16StoreWithoutCastEEEviT_T0_T2_T3_T4_T5_ --------------------------
	.section	.text._ZN2at6native27unrolled_elementwise_kernelIZZZNS0_28sigmoid_backward_kernel_cudaERNS_18TensorIteratorBaseEENKUlvE0_clEvENKUlvE1_clEvEUlN3c104HalfES7_E_St5arrayIPcLm3EELi4E23TrivialOffsetCalculatorILi2EjESC_ILi1EjENS0_6memory15LoadWithoutCastENSF_16StoreWithoutCastEEEviT_T0_T2_T3_T4_T5_,"ax",@progbits
	.sectioninfo	@"SHI_REGISTERS=30"
	.align	128
        .global         _ZN2at6native27unrolled_elementwise_kernelIZZZNS0_28sigmoid_backward_kernel_cudaERNS_18TensorIteratorBaseEENKUlvE0_clEvENKUlvE1_clEvEUlN3c104HalfES7_E_St5arrayIPcLm3EELi4E23TrivialOffsetCalculatorILi2EjESC_ILi1EjENS0_6memory15LoadWithoutCastENSF_16StoreWithoutCastEEEviT_T0_T2_T3_T4_T5_
        .type           _ZN2at6native27unrolled_elementwise_kernelIZZZNS0_28sigmoid_backward_kernel_cudaERNS_18TensorIteratorBaseEENKUlvE0_clEvENKUlvE1_clEvEUlN3c104HalfES7_E_St5arrayIPcLm3EELi4E23TrivialOffsetCalculatorILi2EjESC_ILi1EjENS0_6memory15LoadWithoutCastENSF_16StoreWithoutCastEEEviT_T0_T2_T3_T4_T5_,@function
        .size           _ZN2at6native27unrolled_elementwise_kernelIZZZNS0_28sigmoid_backward_kernel_cudaERNS_18TensorIteratorBaseEENKUlvE0_clEvENKUlvE1_clEvEUlN3c104HalfES7_E_St5arrayIPcLm3EELi4E23TrivialOffsetCalculatorILi2EjESC_ILi1EjENS0_6memory15LoadWithoutCastENSF_16StoreWithoutCastEEEviT_T0_T2_T3_T4_T5_,(.L_x_13836 - _ZN2at6native27unrolled_elementwise_kernelIZZZNS0_28sigmoid_backward_kernel_cudaERNS_18TensorIteratorBaseEENKUlvE0_clEvENKUlvE1_clEvEUlN3c104HalfES7_E_St5arrayIPcLm3EELi4E23TrivialOffsetCalculatorILi2EjESC_ILi1EjENS0_6memory15LoadWithoutCastENSF_16StoreWithoutCastEEEviT_T0_T2_T3_T4_T5_)
        .other          _ZN2at6native27unrolled_elementwise_kernelIZZZNS0_28sigmoid_backward_kernel_cudaERNS_18TensorIteratorBaseEENKUlvE0_clEvENKUlvE1_clEvEUlN3c104HalfES7_E_St5arrayIPcLm3EELi4E23TrivialOffsetCalculatorILi2EjESC_ILi1EjENS0_6memory15LoadWithoutCastENSF_16StoreWithoutCastEEEviT_T0_T2_T3_T4_T5_,@"STO_CUDA_ENTRY STV_DEFAULT"
_ZN2at6native27unrolled_elementwise_kernelIZZZNS0_28sigmoid_backward_kernel_cudaERNS_18TensorIteratorBaseEENKUlvE0_clEvENKUlvE1_clEvEUlN3c104HalfES7_E_St5arrayIPcLm3EELi4E23TrivialOffsetCalculatorILi2EjESC_ILi1EjENS0_6memory15LoadWithoutCastENSF_16StoreWithoutCastEEEviT_T0_T2_T3_T4_T5_:
.text._ZN2at6native27unrolled_elementwise_kernelIZZZNS0_28sigmoid_backward_kernel_cudaERNS_18TensorIteratorBaseEENKUlvE0_clEvENKUlvE1_clEvEUlN3c104HalfES7_E_St5arrayIPcLm3EELi4E23TrivialOffsetCalculatorILi2EjESC_ILi1EjENS0_6memory15LoadWithoutCastENSF_16StoreWithoutCastEEEviT_T0_T2_T3_T4_T5_:
        /* <DEDUP_REMOVED lines=70> */
.L_x_12108:
[----:B0-----:R-:W-:Y:S05]  /*0460*/  BSYNC B0 ;  /* 0x0000000000007941 */ /* 0x001fea0003800000 */
.L_x_12107:
        /* <DEDUP_REMOVED lines=12> */
.L_x_12110:
[----:B------:R-:W-:Y:S05]  /*0530*/  BSYNC B0 ;  /* 0x0000000000007941 */ /* 0x000fea0003800000 */
.L_x_12109:
        /* <DEDUP_REMOVED lines=12> */
.L_x_12112:
[----:B------:R-:W-:Y:S05]  /*0600*/  BSYNC B0 ;  /* 0x0000000000007941 */ /* 0x000fea0003800000 */
.L_x_12111:
        /* <DEDUP_REMOVED lines=12> */
.L_x_12114:
[----:B------:R-:W-:Y:S05]  /*06d0*/  BSYNC B0 ;  /* 0x0000000000007941 */ /* 0x000fea0003800000 */
.L_x_12113:
        /* <DEDUP_REMOVED lines=13> */
[----:B------:R0:W-:Y:S02]  /*07b0*/  @!P0 STG.E.U16 [R6.64], R9 ;  /* 0x0000000906008986 */ /* 0x0001e4000c101504 */
.L_x_12116:
[----:B------:R-:W-:Y:S05]  /*07c0*/  BSYNC B0 ;  /* 0x0000000000007941 */ /* 0x000fea0003800000 */
.L_x_12115:
[----:B------:R-:W-:-:S13]  /*07d0*/  ISETP.GE.AND P0, PT, R5, R12, PT ;  /* 0x0000000c0500720c */ /* 0x000fda0003f06270 */
[----:B------:R-:W-:Y:S05]  /*07e0*/  @P0 EXIT ;  /* 0x000000000000094d */ /* 0x000fea0003800000 */
[----:B0-----:R-:W-:Y:S02]  /*07f0*/  IMAD R2, R0, 0x200, R5 ;  /* 0x0000020000027824 */ /* 0x001fe400078e0205 */
[----:B------:R-:W-:-:S04]  /*0800*/  IMAD.MOV.U32 R3, RZ, RZ, 0x2 ;  /* 0x00000002ff037424 */ /* 0x000fc800078e00ff */
[----:B------:R-:W-:-:S05]  /*0810*/  IMAD.WIDE.U32 R2, R2, R3, c[0x0][0x168] ;  /* 0x00005a0002027625 */ /* 0x000fca00078e0003 */
[----:B------:R-:W-:Y:S01]  /*0820*/  STG.E.U16 [R2.64], R8 ;  /* 0x0000000802007986 */ /* 0x000fe2000c101504 */
[----:B------:R-:W-:Y:S05]  /*0830*/  EXIT ;  /* 0x000000000000794d */ /* 0x000fea0003800000 */
.L_x_12117:
        /* <DEDUP_REMOVED lines=12> */
.L_x_13836:


//--------------------- .text._ZN2at6native29vectorized_elementwise_kernelILi2EZZZNS0_28sigmoid_backward_kernel_cudaERNS_18TensorIteratorBaseEENKUlvE0_clEvENKUlvE1_clEvEUlN3c104HalfES7_E_St5arrayIPcLm3EEEEviT0_T1_ --------------------------
	.section	.text._ZN2at6native29vectorized_elementwise_kernelILi2EZZZNS0_28sigmoid_backward_kernel_cudaERNS_18TensorIteratorBaseEENKUlvE0_clEvENKUlvE1_clEvEUlN3c104HalfES7_E_St5arrayIPcLm3EEEEviT0_T1_,"ax",@progbits
	.sectioninfo	@"SHI_REGISTERS=32"
	.align	128
        .global         _ZN2at6native29vectorized_elementwise_kernelILi2EZZZNS0_28sigmoid_backward_kernel_cudaERNS_18TensorIteratorBaseEENKUlvE0_clEvENKUlvE1_clEvEUlN3c104HalfES7_E_St5arrayIPcLm3EEEEviT0_T1_
        .type           _ZN2at6native29vectorized_elementwise_kernelILi2EZZZNS0_28sigmoid_backward_kernel_cudaERNS_18TensorIteratorBaseEENKUlvE0_clEvENKUlvE1_clEvEUlN3c104HalfES7_E_St5arrayIPcLm3EEEEviT0_T1_,@function
        .size           _ZN2at6native29vectorized_elementwise_kernelILi2EZZZNS0_28sigmoid_backward_kernel_cudaERNS_18TensorIteratorBaseEENKUlvE0_clEvENKUlvE1_clEvEUlN3c104HalfES7_E_St5arrayIPcLm3EEEEviT0_T1_,(.L_x_13837 - _ZN2at6native29vectorized_elementwise_kernelILi2EZZZNS0_28sigmoid_backward_kernel_cudaERNS_18TensorIteratorBaseEENKUlvE0_clEvENKUlvE1_clEvEUlN3c104HalfES7_E_St5arrayIPcLm3EEEEviT0_T1_)
        .other          _ZN2at6native29vectorized_elementwise_kernelILi2EZZZNS0_28sigmoid_backward_kernel_cudaERNS_18TensorIteratorBaseEENKUlvE0_clEvENKUlvE1_clEvEUlN3c104HalfES7_E_St5arrayIPcLm3EEEEviT0_T1_,@"STO_CUDA_ENTRY STV_DEFAULT"
_ZN2at6native29vectorized_elementwise_kernelILi2EZZZNS0_28sigmoid_backward_kernel_cudaERNS_18TensorIteratorBaseEENKUlvE0_clEvENKUlvE1_clEvEUlN3c104HalfES7_E_St5arrayIPcLm3EEEEviT0_T1_:
.text._ZN2at6native29vectorized_elementwise_kernelILi2EZZZNS0_28sigmoid_backward_kernel_cudaERNS_18TensorIteratorBaseEENKUlvE0_clEvENKUlvE1_clEvEUlN3c104HalfES7_E_St5arrayIPcLm3EEEEviT0_T1_:
        /* <DEDUP_REMOVED lines=13> */
[----:B------:R-:W3:Y:S03]  /*00d0*/  LDG.E R20, [R16.64+0x200] ;  /* 0x0002000410147981 */ /* 0x000ee6000c1e1900 */
[----:B------:R-:W-:Y:S01]  /*00e0*/  IMAD.WIDE.U32 R14, R2, 0x4, R4 ;  /* 0x00000004020e7825 */ /* 0x000fe200078e0004 */
[----:B------:R0:W4:Y:S04]  /*00f0*/  LDG.E R7, [R16.64+0x400] ;  /* 0x0004000410077981 */ /* 0x000128000c1e1900 */
[----:B------:R-:W5:Y:S04]  /*0100*/  LDG.E R18, [R14.64] ;  /* 0x000000040e127981 */ /* 0x000f68000c1e1900 */
[----:B------:R1:W3:Y:S04]  /*0110*/  LDG.E R8, [R14.64+0x200] ;  /* 0x000200040e087981 */ /* 0x0002e8000c1e1900 */
[----:B------:R0:W4:Y:S04]  /*0120*/  LDG.E R6, [R16.64+0x600] ;  /* 0x0006000410067981 */ /* 0x000128000c1e1900 */
[----:B------:R1:W4:Y:S04]  /*0130*/  LDG.E R4, [R14.64+0x400] ;  /* 0x000400040e047981 */ /* 0x000328000c1e1900 */
[----:B------:R1:W4:Y:S01]  /*0140*/  LDG.E R5, [R14.64+0x600] ;  /* 0x000600040e057981 */ /* 0x000322000c1e1900 */
[----:B--2---:R-:W-:-:S02]  /*0150*/  HADD2.F32 R12, -RZ, R11.H0_H0 ;  /* 0x2000000bff0c7230 */ /* 0x004fc40000004100 */
[----:B------:R-:W-:-:S03]  /*0160*/  HADD2.F32 R11, -RZ, R11.H1_H1 ;  /* 0x3000000bff0b7230 */ /* 0x000fc60000004100 */
[----:B------:R-:W-:Y:S02]  /*0170*/  FADD.FTZ R9, -R12, 1 ;  /* 0x3f8000000c097421 */ /* 0x000fe40000010100 */
[----:B------:R-:W-:-:S03]  /*0180*/  FADD.FTZ R10, -R11, 1 ;  /* 0x3f8000000b0a7421 */ /* 0x000fc60000010100 */
[----:B------:R-:W-:Y:S02]  /*0190*/  F2FP.PACK_AB R9, RZ, R9 ;  /* 0x00000009ff09723e */ /* 0x000fe400000000ff */
[----:B------:R-:W-:-:S03]  /*01a0*/  F2FP.PACK_AB R10, RZ, R10 ;  /* 0x0000000aff0a723e */ /* 0x000fc600000000ff */
[----:B------:R-:W-:Y:S02]  /*01b0*/  HADD2.F32 R13, -RZ, R9.H0_H0 ;  /* 0x20000009ff0d7230 */ /* 0x000fe40000004100 */
[----:B---3--:R-:W-:Y:S02]  /*01c0*/  HADD2.F32 R9, -RZ, R20.H0_H0 ;  /* 0x20000014ff097230 */ /* 0x008fe40000004100 */
[----:B------:R-:W-:Y:S02]  /*01d0*/  HADD2.F32 R19, -RZ, R10.H0_H0 ;  /* 0x2000000aff137230 */ /* 0x000fe40000004100 */
[--C-:B-----5:R-:W-:Y:S01]  /*01e0*/  HADD2.F32 R10, -RZ, R18.reuse.H0_H0 ;  /* 0x20000012ff0a7230 */ /* 0x120fe20000004100 */
[----:B-1----:R-:W-:Y:S01]  /*01f0*/  FADD.FTZ R14, -R9, 1 ;  /* 0x3f800000090e7421 */ /* 0x002fe20000010100 */
[----:B0-----:R-:W-:-:S03]  /*0200*/  HADD2.F32 R16, -RZ, R18.H1_H1 ;  /* 0x30000012ff107230 */ /* 0x001fc60000004100 */
[----:B------:R-:W-:Y:S01]  /*0210*/  FMUL.FTZ R13, R10, R13 ;  /* 0x0000000d0a0d7220 */ /* 0x000fe20000410000 */
[----:B------:R-:W-:Y:S01]  /*0220*/  F2FP.PACK_AB R14, RZ, R14 ;  /* 0x0000000eff0e723e */ /* 0x000fe200000000ff */
[----:B------:R-:W-:Y:S01]  /*0230*/  FMUL.FTZ R16, R16, R19 ;  /* 0x0000001310107220 */ /* 0x000fe20000410000 */
[----:B------:R-:W-:Y:S02]  /*0240*/  HADD2.F32 R10, -RZ, R20.H1_H1 ;  /* 0x30000014ff0a7230 */ /* 0x000fe40000004100 */
[----:B------:R-:W-:Y:S01]  /*0250*/  F2FP.PACK_AB R13, RZ, R13 ;  /* 0x0000000dff0d723e */ /* 0x000fe200000000ff */
[----:B------:R-:W-:Y:S01]  /*0260*/  HADD2.F32 R15, -RZ, R14.H0_H0 ;  /* 0x2000000eff0f7230 */ /* 0x000fe20000004100 */
[----:B------:R-:W-:Y:S01]  /*0270*/  F2FP.PACK_AB R16, RZ, R16 ;  /* 0x00000010ff10723e */ /* 0x000fe200000000ff */
[----:B------:R-:W-:Y:S01]  /*0280*/  HADD2.F32 R14, -RZ, R8.H0_H0 ;  /* 0x20000008ff0e7230 */ /* 0x000fe20000004100 */
[----:B------:R-:W-:Y:S01]  /*0290*/  FADD.FTZ R17, -R10, 1 ;  /* 0x3f8000000a117421 */ /* 0x000fe20000010100 */
[----:B------:R-:W-:-:S02]  /*02a0*/  HADD2.F32 R13, -RZ, R13.H0_H0 ;  /* 0x2000000dff0d7230 */ /* 0x000fc40000004100 */
[----:B------:R-:W-:Y:S01]  /*02b0*/  HADD2.F32 R16, -RZ, R16.H0_H0 ;  /* 0x20000010ff107230 */ /* 0x000fe20000004100 */
[----:B------:R-:W-:Y:S01]  /*02c0*/  FMUL.FTZ R15, R14, R15 ;  /* 0x0000000f0e0f7220 */ /* 0x000fe20000410000 */
[----:B------:R-:W-:Y:S01]  /*02d0*/  F2FP.PACK_AB R17, RZ, R17 ;  /* 0x00000011ff11723e */ /* 0x000fe200000000ff */
[----:B------:R-:W-:Y:S01]  /*02e0*/  FMUL.FTZ R12, R12, R13 ;  /* 0x0000000d0c0c7220 */ /* 0x000fe20000410000 */
[----:B------:R-:W-:Y:S02]  /*02f0*/  HADD2.F32 R14, -RZ, R8.H1_H1 ;  /* 0x30000008ff0e7230 */ /* 0x000fe40000004100 */
[--C-:B----4-:R-:W-:Y:S02]  /*0300*/  HADD2.F32 R8, -RZ, R7.reuse.H0_H0 ;  /* 0x20000007ff087230 */ /* 0x110fe40000004100 */
[----:B------:R-:W-:Y:S02]  /*0310*/  HADD2.F32 R13, -RZ, R7.H1_H1 ;  /* 0x30000007ff0d7230 */ /* 0x000fe40000004100 */
[----:B------:R-:W-:-:S02]  /*0320*/  HADD2.F32 R7, -RZ, R6.H0_H0 ;  /* 0x20000006ff077230 */ /* 0x000fc40000004100 */
[----:B------:R-:W-:Y:S01]  /*0330*/  HADD2.F32 R6, -RZ, R6.H1_H1 ;  /* 0x30000006ff067230 */ /* 0x000fe20000004100 */
[----:B------:R-:W-:Y:S01]  /*0340*/  FMUL.FTZ R11, R11, R16 ;  /* 0x000000100b0b7220 */ /* 0x000fe20000410000 */
[----:B------:R-:W-:Y:S01]  /*0350*/  HADD2.F32 R17, -RZ, R17.H0_H0 ;  /* 0x20000011ff117230 */ /* 0x000fe20000004100 */
[----:B------:R-:W-:Y:S02]  /*0360*/  FADD.FTZ R16, -R8, 1 ;  /* 0x3f80000008107421 */ /* 0x000fe40000010100 */
[----:B------:R-:W-:Y:S02]  /*0370*/  FADD.FTZ R18, -R13, 1 ;  /* 0x3f8000000d127421 */ /* 0x000fe40000010100 */
[----:B------:R-:W-:Y:S02]  /*0380*/  FADD.FTZ R20, -R7, 1 ;  /* 0x3f80000007147421 */ /* 0x000fe40000010100 */
[----:B------:R-:W-:Y:S01]  /*0390*/  FADD.FTZ R21, -R6, 1 ;  /* 0x3f80000006157421 */ /* 0x000fe20000010100 */
[----:B------:R-:W-:Y:S01]  /*03a0*/  F2FP.PACK_AB R15, RZ, R15 ;  /* 0x0000000fff0f723e */ /* 0x000fe200000000ff */
[----:B------:R-:W-:Y:S01]  /*03b0*/  FMUL.FTZ R14, R14, R17 ;  /* 0x000000110e0e7220 */ /* 0x000fe20000410000 */
[----:B------:R-:W-:-:S02]  /*03c0*/  F2FP.PACK_AB R17, RZ, R16 ;  /* 0x00000010ff11723e */ /* 0x000fc400000000ff */
[----:B------:R-:W-:Y:S02]  /*03d0*/  F2FP.PACK_AB R19, RZ, R18 ;  /* 0x00000012ff13723e */ /* 0x000fe400000000ff */
[----:B------:R-:W-:Y:S02]  /*03e0*/  F2FP.PACK_AB R20, RZ, R20 ;  /* 0x00000014ff14723e */ /* 0x000fe400000000ff */
[----:B------:R-:W-:Y:S01]  /*03f0*/  F2FP.PACK_AB R21, RZ, R21 ;  /* 0x00000015ff15723e */ /* 0x000fe200000000ff */
[----:B------:R-:W-:Y:S02]  /*0400*/  HADD2.F32 R16, -RZ, R15.H0_H0 ;  /* 0x2000000fff107230 */ /* 0x000fe40000004100 */
[----:B------:R-:W-:Y:S02]  /*0410*/  HADD2.F32 R18, -RZ, R17.H0_H0 ;  /* 0x20000011ff127230 */ /* 0x000fe40000004100 */
[----:B------:R-:W-:Y:S02]  /*0420*/  HADD2.F32 R15, -RZ, R4.H0_H0 ;  /* 0x20000004ff0f7230 */ /* 0x000fe40000004100 */
[----:B------:R-:W-:-:S02]  /*0430*/  HADD2.F32 R19, -RZ, R19.H0_H0 ;  /* 0x20000013ff137230 */ /* 0x000fc40000004100 */
[----:B------:R-:W-:Y:S02]  /*0440*/  HADD2.F32 R4, -RZ, R4.H1_H1 ;  /* 0x30000004ff047230 */ /* 0x000fe40000004100 */
[----:B------:R-:W-:Y:S02]  /*0450*/  HADD2.F32 R17, -RZ, R5.H0_H0 ;  /* 0x20000005ff117230 */ /* 0x000fe40000004100 */
[----:B------:R-:W-:Y:S02]  /*0460*/  HADD2.F32 R20, -RZ, R20.H0_H0 ;  /* 0x20000014ff147230 */ /* 0x000fe40000004100 */
[----:B------:R-:W-:Y:S02]  /*0470*/  HADD2.F32 R22, -RZ, R21.H0_H0 ;  /* 0x20000015ff167230 */ /* 0x000fe40000004100 */
[----:B------:R-:W-:Y:S01]  /*0480*/  HADD2.F32 R5, -RZ, R5.H1_H1 ;  /* 0x30000005ff057230 */ /* 0x000fe20000004100 */
[----:B------:R-:W-:Y:S02]  /*0490*/  FMUL.FTZ R19, R4, R19 ;  /* 0x0000001304137220 */ /* 0x000fe40000410000 */
[----:B------:R-:W-:-:S02]  /*04a0*/  FMUL.FTZ R15, R15, R18 ;  /* 0x000000120f0f7220 */ /* 0x000fc40000410000 */
[----:B------:R-:W-:Y:S02]  /*04b0*/  FMUL.FTZ R17, R17, R20 ;  /* 0x0000001411117220 */ /* 0x000fe40000410000 */
[----:B------:R-:W-:Y:S01]  /*04c0*/  FMUL.FTZ R22, R5, R22 ;  /* 0x0000001605167220 */ /* 0x000fe20000410000 */
[----:B------:R-:W-:Y:S02]  /*04d0*/  F2FP.PACK_AB R14, RZ, R14 ;  /* 0x0000000eff0e723e */ /* 0x000fe400000000ff */
[----:B------:R-:W-:Y:S02]  /*04e0*/  F2FP.PACK_AB R19, RZ, R19 ;  /* 0x00000013ff13723e */ /* 0x000fe400000000ff */
[----:B------:R-:W-:Y:S02]  /*04f0*/  F2FP.PACK_AB R4, RZ, R15 ;  /* 0x0000000fff04723e */ /* 0x000fe400000000ff */
[----:B------:R-:W-:Y:S02]  /*0500*/  F2FP.PACK_AB R5, RZ, R17 ;  /* 0x00000011ff05723e */ /* 0x000fe400000000ff */
[----:B------:R-:W-:Y:S01]  /*0510*/  F2FP.PACK_AB R22, RZ, R22 ;  /* 0x00000016ff16723e */ /* 0x000fe200000000ff */
[----:B------:R-:W-:Y:S01]  /*0520*/  HADD2.F32 R15, -RZ, R14.H0_H0 ;  /* 0x2000000eff0f7230 */ /* 0x000fe20000004100 */
[----:B------:R-:W-:Y:S01]  /*0530*/  FMUL.FTZ R9, R9, R16 ;  /* 0x0000001009097220 */ /* 0x000fe20000410000 */
[----:B------:R-:W-:-:S02]  /*0540*/  HADD2.F32 R14, -RZ, R19.H0_H0 ;  /* 0x20000013ff0e7230 */ /* 0x000fc40000004100 */
        /* <DEDUP_REMOVED lines=14> */
[----:B------:R-:W-:Y:S04]  /*0630*/  STG.E [R4.64], R11 ;  /* 0x0000000b04007986 */ /* 0x000fe8000c101904 */
[----:B------:R-:W-:Y:S04]  /*0640*/  STG.E [R4.64+0x200], R9 ;  /* 0x0002000904007986 */ /* 0x000fe8000c101904 */
[----:B------:R-:W-:Y:S04]  /*0650*/  STG.E [R4.64+0x400], R17 ;  /* 0x0004001104007986 */ /* 0x000fe8000c101904 */
[----:B------:R-:W-:Y:S01]  /*0660*/  STG.E [R4.64+0x600], R19 ;  /* 0x0006001304007986 */ /* 0x000fe2000c101904 */
[----:B------:R-:W-:Y:S05]  /*0670*/  EXIT ;  /* 0x000000000000794d */ /* 0x000fea0003800000 */
.L_x_12118:
        /* <DEDUP_REMOVED lines=102> */
.L_x_12120:
[----:B0-----:R-:W-:Y:S05]  /*0ce0*/  BSYNC B0 ;  /* 0x0000000000007941 */ /* 0x001fea0003800000 */
.L_x_12119:
        /* <DEDUP_REMOVED lines=21> */
.L_x_12122:
[----:B------:R-:W-:Y:S05]  /*0e40*/  BSYNC B0 ;  /* 0x0000000000007941 */ /* 0x000fea0003800000 */
.L_x_12121:
[----:B------:R-:W-:Y:S01]  /*0e50*/  ISETP.NE.AND P6, PT, R7, RZ, PT ;  /* 0x000000ff0700720c */ /* 0x000fe20003fc5270 */
[----:B------:R-:W-:-:S12]  /*0e60*/  BSSY B0, `(.L_x_12123) ;  /* 0x000000c000007945 */ /* 0x000fd80003800000 */
        /* <DEDUP_REMOVED lines=11> */
.L_x_12124:
[----:B------:R-:W-:Y:S05]  /*0f20*/  BSYNC B0 ;  /* 0x0000000000007941 */ /* 0x000fea0003800000 */
.L_x_12123:
        /* <DEDUP_REMOVED lines=12> */
.L_x_12126:
[----:B------:R-:W-:Y:S05]  /*0ff0*/  BSYNC B0 ;  /* 0x0000000000007941 */ /* 0x000fea0003800000 */
.L_x_12125:
        /* <DEDUP_REMOVED lines=12> */
.L_x_12128:
[----:B------:R-:W-:Y:S05]  /*10c0*/  BSYNC B0 ;  /* 0x0000000000007941 */ /* 0x000fea0003800000 */
.L_x_12127:
        /* <DEDUP_REMOVED lines=12> */
.L_x_12130:
[----:B------:R-:W-:Y:S05]  /*1190*/  BSYNC B0 ;  /* 0x0000000000007941 */ /* 0x000fea0003800000 */
.L_x_12129:
        /* <DEDUP_REMOVED lines=12> */
.L_x_12132:
[----:B------:R-:W-:Y:S05]  /*1260*/  BSYNC B0 ;  /* 0x0000000000007941 */ /* 0x000fea0003800000 */
.L_x_12131:
        /* <DEDUP_REMOVED lines=12> */
.L_x_12134:
[----:B------:R-:W-:Y:S05]  /*1330*/  BSYNC B0 ;  /* 0x0000000000007941 */ /* 0x000fea0003800000 */
.L_x_12133:
        /* <DEDUP_REMOVED lines=18> */
.L_x_12137:
[----:B0-----:R-:W-:-:S13]  /*1460*/  ISETP.GE.AND P0, PT, R9, R8, PT ;  /* 0x000000080900720c */ /* 0x001fda0003f06270 */
[----:B------:R-:W-:Y:S05]  /*1470*/  @P0 BRA `(.L_x_12139) ;  /* 0x000000c000000947 */ /* 0x000fea0003800000 */
[----:B------:R-:W-:Y:S01]  /*1480*/  HFMA2.MMA R3, -RZ, RZ, 0, 1.1920928955078125e-07 ;  /* 0x00000002ff037435 */ /* 0x000fe200000001ff */
[----:B------:R-:W-:Y:S01]  /*1490*/  IMAD.IADD R2, R0, 0x1, R9 ;  /* 0x0000000100027824 */ /* 0x000fe200078e0209 */
[----:B------:R-:W-:-:S08]  /*14a0*/  IADD3 R9, R9, 0x80, RZ ;  /* 0x0000008009097810 */ /* 0x000fd00007ffe0ff */
[----:B------:R-:W-:-:S05]  /*14b0*/  IMAD.WIDE.U32 R2, R2, R3, c[0x0][0x168] ;  /* 0x00005a0002027625 */ /* 0x000fca00078e0003 */
[----:B-----5:R0:W-:Y:S02]  /*14c0*/  STG.E.U16 [R2.64], R10 ;  /* 0x0000000a02007986 */ /* 0x0201e4000c101504 */
.L_x_12138:
[----:B------:R-:W-:-:S13]  /*14d0*/  ISETP.GE.AND P0, PT, R9, R8, PT ;  /* 0x000000080900720c */ /* 0x000fda0003f06270 */
[----:B------:R-:W-:Y:S05]  /*14e0*/  @P0 BRA `(.L_x_12140) ;  /* 0x000000d000000947 */ /* 0x000fea0003800000 */
[----:B0-----:R-:W-:Y:S01]  /*14f0*/  IMAD.IADD R2, R0, 0x1, R9 ;  /* 0x0000000100027824 */ /* 0x001fe200078e0209 */
[----:B------:R-:W-:Y:S01]  /*1500*/  IADD3 R9, R9, 0x80, RZ ;  /* 0x0000008009097810 */ /* 0x000fe20007ffe0ff */
[----:B------:R-:W-:-:S04]  /*1510*/  IMAD.MOV.U32 R3, RZ, RZ, 0x2 ;  /* 0x00000002ff037424 */ /* 0x000fc800078e00ff */
[----:B------:R-:W-:-:S05]  /*1520*/  IMAD.WIDE.U32 R2, R2, R3, c[0x0][0x168] ;  /* 0x00005a0002027625 */ /* 0x000fca00078e0003 */
[----:B------:R0:W-:Y:S02]  /*1530*/  STG.E.U16 [R2.64], R11 ;  /* 0x0000000b02007986 */ /* 0x0001e4000c101504 */
.L_x_12139:
        /* <DEDUP_REMOVED lines=8> */
.L_x_12140:
[----:B------:R-:W-:Y:S05]  /*15c0*/  BSYNC B1 ;  /* 0x0000000000017941 */ /* 0x000fea0003800000 */
.L_x_12136:
[----:B------:R-:W-:-:S13]  /*15d0*/  ISETP.GE.AND P0, PT, R9, R8, PT ;  /* 0x000000080900720c */ /* 0x000fda0003f06270 */
[----:B0-----:R-:W-:Y:S01]  /*15e0*/  @!P0 IADD3 R2, R0, R9, RZ ;  /* 0x0000000900028210 */ /* 0x001fe20007ffe0ff */
[----:B------:R-:W-:Y:S01]  /*15f0*/  @!P0 IMAD.MOV.U32 R3, RZ, RZ, 0x2 ;  /* 0x00000002ff038424 */ /* 0x000fe200078e00ff */
[----:B------:R-:W-:-:S03]  /*1600*/  @!P0 IADD3 R9, R9, 0x80, RZ ;  /* 0x0000008009098810 */ /* 0x000fc60007ffe0ff */
[----:B------:R-:W-:-:S05]  /*1610*/  @!P0 IMAD.WIDE.U32 R2, R2, R3, c[0x0][0x168] ;  /* 0x00005a0002028625 */ /* 0x000fca00078e0003 */
[----:B------:R0:W-:Y:S02]  /*1620*/  @!P0 STG.E.U16 [R2.64], R13 ;  /* 0x0000000d02008986 */ /* 0x0001e4000c101504 */
.L_x_12141:
[----:B------:R-:W-:Y:S05]  /*1630*/  BSYNC B0 ;  /* 0x0000000000007941 */ /* 0x000fea0003800000 */
.L_x_12135:
        /* <DEDUP_REMOVED lines=8> */
.L_x_12142:
        /* <DEDUP_REMOVED lines=12> */
.L_x_13837:


//--------------------- .text._ZN2at6native29vectorized_elementwise_kernelILi4EZZZNS0_28sigmoid_backward_kernel_cudaERNS_18TensorIteratorBaseEENKUlvE0_clEvENKUlvE1_clEvEUlN3c104HalfES7_E_St5arrayIPcLm3EEEEviT0_T1_ --------------------------
	.section	.text._ZN2at6native29vectorized_elementwise_kernelILi4EZZZNS0_28sigmoid_backward_kernel_cudaERNS_18TensorIteratorBaseEENKUlvE0_clEvENKUlvE1_clEvEUlN3c104HalfES7_E_St5arrayIPcLm3EEEEviT0_T1_,"ax",@progbits
	.sectioninfo	@"SHI_REGISTERS=32"
	.align	128
        .global         _ZN2at6native29vectorized_elementwise_kernelILi4EZZZNS0_28sigmoid_backward_kernel_cudaERNS_18TensorIteratorBaseEENKUlvE0_clEvENKUlvE1_clEvEUlN3c104HalfES7_E_St5arrayIPcLm3EEEEviT0_T1_
        .type           _ZN2at6native29vectorized_elementwise_kernelILi4EZZZNS0_28sigmoid_backward_kernel_cudaERNS_18TensorIteratorBaseEENKUlvE0_clEvENKUlvE1_clEvEUlN3c104HalfES7_E_St5arrayIPcLm3EEEEviT0_T1_,@function
        .size           _ZN2at6native29vectorized_elementwise_kernelILi4EZZZNS0_28sigmoid_backward_kernel_cudaERNS_18TensorIteratorBaseEENKUlvE0_clEvENKUlvE1_clEvEUlN3c104HalfES7_E_St5arrayIPcLm3EEEEviT0_T1_,(.L_x_13838 - _ZN2at6native29vectorized_elementwise_kernelILi4EZZZNS0_28sigmoid_backward_kernel_cudaERNS_18TensorIteratorBaseEENKUlvE0_clEvENKUlvE1_clEvEUlN3c104HalfES7_E_St5arrayIPcLm3EEEEviT0_T1_)
        .other          _ZN2at6native29vectorized_elementwise_kernelILi4EZZZNS0_28sigmoid_backward_kernel_cudaERNS_18TensorIteratorBaseEENKUlvE0_clEvENKUlvE1_clEvEUlN3c104HalfES7_E_St5arrayIPcLm3EEEEviT0_T1_,@"STO_CUDA_ENTRY STV_DEFAULT"
_ZN2at6native29vectorized_elementwise_kernelILi4EZZZNS0_28sigmoid_backward_kernel_cudaERNS_18TensorIteratorBaseEENKUlvE0_clEvENKUlvE1_clEvEUlN3c104HalfES7_E_St5arrayIPcLm3EEEEviT0_T1_:
.text._ZN2at6native29vectorized_elementwise_kernelILi4EZZZNS0_28sigmoid_backward_kernel_cudaERNS_18TensorIteratorBaseEENKUlvE0_clEvENKUlvE1_clEvEUlN3c104HalfES7_E_St5arrayIPcLm3EEEEviT0_T1_:
        /* <DEDUP_REMOVED lines=16> */
[----:B------:R1:W5:Y:S01]  /*0100*/  LDG.E.64 R2, [R14.64+0x400] ;  /* 0x000400040e027981 */ /* 0x000362000c1e1b00 */
[--C-:B--2---:R-:W-:Y:S02]  /*0110*/  HADD2.F32 R13, -RZ, R10.reuse.H0_H0 ;  /* 0x2000000aff0d7230 */ /* 0x104fe40000004100 */
[----:B------:R-:W-:-:S03]  /*0120*/  HADD2.F32 R12, -RZ, R10.H1_H1 ;  /* 0x3000000aff0c7230 */ /* 0x000fc60000004100 */
[----:B------:R-:W-:Y:S02]  /*0130*/  FADD.FTZ R10, -R13, 1 ;  /* 0x3f8000000d0a7421 */ /* 0x000fe40000010100 */
[----:B------:R-:W-:-:S03]  /*0140*/  FADD.FTZ R18, -R12, 1 ;  /* 0x3f8000000c127421 */ /* 0x000fc60000010100 */
[----:B-1----:R-:W-:Y:S02]  /*0150*/  F2FP.PACK_AB R15, RZ, R10 ;  /* 0x0000000aff0f723e */ /* 0x002fe400000000ff */
[----:B------:R-:W-:Y:S01]  /*0160*/  F2FP.PACK_AB R18, RZ, R18 ;  /* 0x00000012ff12723e */ /* 0x000fe200000000ff */
[----:B----4-:R-:W-:Y:S02]  /*0170*/  HADD2.F32 R14, -RZ, R8.H0_H0 ;  /* 0x20000008ff0e7230 */ /* 0x010fe40000004100 */
[----:B------:R-:W-:Y:S02]  /*0180*/  HADD2.F32 R19, -RZ, R15.H0_H0 ;  /* 0x2000000fff137230 */ /* 0x000fe40000004100 */
[--C-:B------:R-:W-:Y:S02]  /*0190*/  HADD2.F32 R10, -RZ, R11.reuse.H0_H0 ;  /* 0x2000000bff0a7230 */ /* 0x100fe40000004100 */
[----:B------:R-:W-:Y:S01]  /*01a0*/  HADD2.F32 R11, -RZ, R11.H1_H1 ;  /* 0x3000000bff0b7230 */ /* 0x000fe20000004100 */
[----:B------:R-:W-:Y:S01]  /*01b0*/  FMUL.FTZ R14, R14, R19 ;  /* 0x000000130e0e7220 */ /* 0x000fe20000410000 */
[----:B0-----:R-:W-:-:S02]  /*01c0*/  HADD2.F32 R17, -RZ, R18.H0_H0 ;  /* 0x20000012ff117230 */ /* 0x001fc40000004100 */
[----:B------:R-:W-:Y:S01]  /*01d0*/  HADD2.F32 R8, -RZ, R8.H1_H1 ;  /* 0x30000008ff087230 */ /* 0x000fe20000004100 */
[----:B------:R-:W-:Y:S01]  /*01e0*/  FADD.FTZ R16, -R11, 1 ;  /* 0x3f8000000b107421 */ /* 0x000fe20000010100 */
[----:B------:R-:W-:-:S03]  /*01f0*/  F2FP.PACK_AB R14, RZ, R14 ;  /* 0x0000000eff0e723e */ /* 0x000fc600000000ff */
[----:B------:R-:W-:Y:S01]  /*0200*/  FMUL.FTZ R8, R8, R17 ;  /* 0x0000001108087220 */ /* 0x000fe20000410000 */
[----:B------:R-:W-:Y:S01]  /*0210*/  F2FP.PACK_AB R17, RZ, R16 ;  /* 0x00000010ff11723e */ /* 0x000fe200000000ff */
[----:B------:R-:W-:-:S03]  /*0220*/  HADD2.F32 R14, -RZ, R14.H0_H0 ;  /* 0x2000000eff0e7230 */ /* 0x000fc60000004100 */
[----:B------:R-:W-:Y:S01]  /*0230*/  F2FP.PACK_AB R8, RZ, R8 ;  /* 0x00000008ff08723e */ /* 0x000fe200000000ff */
[----:B------:R-:W-:Y:S01]  /*0240*/  HADD2.F32 R18, -RZ, R17.H0_H0 ;  /* 0x20000011ff127230 */ /* 0x000fe20000004100 */
[----:B------:R-:W-:Y:S01]  /*0250*/  FADD.FTZ R15, -R10, 1 ;  /* 0x3f8000000a0f7421 */ /* 0x000fe20000010100 */
[--C-:B------:R-:W-:Y:S01]  /*0260*/  HADD2.F32 R16, -RZ, R9.reuse.H0_H0 ;  /* 0x20000009ff107230 */ /* 0x100fe20000004100 */
[----:B------:R-:W-:Y:S01]  /*0270*/  FMUL.FTZ R13, R13, R14 ;  /* 0x0000000e0d0d7220 */ /* 0x000fe20000410000 */
[----:B------:R-:W-:Y:S02]  /*0280*/  HADD2.F32 R17, -RZ, R8.H0_H0 ;  /* 0x20000008ff117230 */ /* 0x000fe40000004100 */
[--C-:B---3--:R-:W-:Y:S02]  /*0290*/  HADD2.F32 R8, -RZ, R4.reuse.H0_H0 ;  /* 0x20000004ff087230 */ /* 0x108fe40000004100 */
[----:B------:R-:W-:Y:S02]  /*02a0*/  HADD2.F32 R14, -RZ, R4.H1_H1 ;  /* 0x30000004ff0e7230 */ /* 0x000fe40000004100 */
[----:B------:R-:W-:-:S02]  /*02b0*/  HADD2.F32 R9, -RZ, R9.H1_H1 ;  /* 0x30000009ff097230 */ /* 0x000fc40000004100 */
[--C-:B------:R-:W-:Y:S02]  /*02c0*/  HADD2.F32 R4, -RZ, R5.reuse.H0_H0 ;  /* 0x20000005ff047230 */ /* 0x100fe40000004100 */
[----:B------:R-:W-:Y:S01]  /*02d0*/  HADD2.F32 R5, -RZ, R5.H1_H1 ;  /* 0x30000005ff057230 */ /* 0x000fe20000004100 */
[----:B------:R-:W-:Y:S01]  /*02e0*/  F2FP.PACK_AB R15, RZ, R15 ;  /* 0x0000000fff0f723e */ /* 0x000fe200000000ff */
[----:B------:R-:W-:Y:S02]  /*02f0*/  FMUL.FTZ R9, R9, R18 ;  /* 0x0000001209097220 */ /* 0x000fe40000410000 */
[----:B------:R-:W-:Y:S02]  /*0300*/  FADD.FTZ R18, -R8, 1 ;  /* 0x3f80000008127421 */ /* 0x000fe40000010100 */
[----:B------:R-:W-:Y:S02]  /*0310*/  FADD.FTZ R19, -R14, 1 ;  /* 0x3f8000000e137421 */ /* 0x000fe40000010100 */
[----:B------:R-:W-:-:S02]  /*0320*/  FADD.FTZ R20, -R4, 1 ;  /* 0x3f80000004147421 */ /* 0x000fc40000010100 */
[----:B------:R-:W-:Y:S01]  /*0330*/  FADD.FTZ R21, -R5, 1 ;  /* 0x3f80000005157421 */ /* 0x000fe20000010100 */
[----:B------:R-:W-:Y:S01]  /*0340*/  HADD2.F32 R15, -RZ, R15.H0_H0 ;  /* 0x2000000fff0f7230 */ /* 0x000fe20000004100 */
[----:B------:R-:W-:Y:S02]  /*0350*/  F2FP.PACK_AB R18, RZ, R18 ;  /* 0x00000012ff12723e */ /* 0x000fe400000000ff */
[----:B------:R-:W-:Y:S02]  /*0360*/  F2FP.PACK_AB R19, RZ, R19 ;  /* 0x00000013ff13723e */ /* 0x000fe400000000ff */
[----:B------:R-:W-:Y:S02]  /*0370*/  F2FP.PACK_AB R20, RZ, R20 ;  /* 0x00000014ff14723e */ /* 0x000fe400000000ff */
[----:B------:R-:W-:Y:S01]  /*0380*/  F2FP.PACK_AB R22, RZ, R21 ;  /* 0x00000015ff16723e */ /* 0x000fe200000000ff */
[----:B------:R-:W-:Y:S01]  /*0390*/  FMUL.FTZ R15, R16, R15 ;  /* 0x0000000f100f7220 */ /* 0x000fe20000410000 */
[--C-:B-----5:R-:W-:Y:S01]  /*03a0*/  HADD2.F32 R16, -RZ, R2.reuse.H1_H1 ;  /* 0x30000002ff107230 */ /* 0x120fe20000004100 */
[----:B------:R-:W-:Y:S01]  /*03b0*/  FMUL.FTZ R12, R12, R17 ;  /* 0x000000110c0c7220 */ /* 0x000fe20000410000 */
[----:B------:R-:W-:-:S02]  /*03c0*/  HADD2.F32 R17, -RZ, R2.H0_H0 ;  /* 0x20000002ff117230 */ /* 0x000fc40000004100 */
[--C-:B------:R-:W-:Y:S02]  /*03d0*/  HADD2.F32 R2, -RZ, R3.reuse.H0_H0 ;  /* 0x20000003ff027230 */ /* 0x100fe40000004100 */
[----:B------:R-:W-:Y:S02]  /*03e0*/  HADD2.F32 R3, -RZ, R3.H1_H1 ;  /* 0x30000003ff037230 */ /* 0x000fe40000004100 */
[----:B------:R-:W-:Y:S02]  /*03f0*/  HADD2.F32 R18, -RZ, R18.H0_H0 ;  /* 0x20000012ff127230 */ /* 0x000fe40000004100 */
[----:B------:R-:W-:Y:S02]  /*0400*/  HADD2.F32 R19, -RZ, R19.H0_H0 ;  /* 0x20000013ff137230 */ /* 0x000fe40000004100 */
[----:B------:R-:W-:Y:S02]  /*0410*/  HADD2.F32 R21, -RZ, R20.H0_H0 ;  /* 0x20000014ff157230 */ /* 0x000fe40000004100 */
[----:B------:R-:W-:Y:S01]  /*0420*/  HADD2.F32 R22, -RZ, R22.H0_H0 ;  /* 0x20000016ff167230 */ /* 0x000fe20000004100 */
[----:B------:R-:W-:-:S02]  /*0430*/  FMUL.FTZ R17, R17, R18 ;  /* 0x0000001211117220 */ /* 0x000fc40000410000 */
[----:B------:R-:W-:Y:S02]  /*0440*/  FMUL.FTZ R16, R16, R19 ;  /* 0x0000001310107220 */ /* 0x000fe40000410000 */
[----:B------:R-:W-:Y:S02]  /*0450*/  FMUL.FTZ R21, R2, R21 ;  /* 0x0000001502157220 */ /* 0x000fe40000410000 */
[----:B------:R-:W-:Y:S01]  /*0460*/  FMUL.FTZ R3, R3, R22 ;  /* 0x0000001603037220 */ /* 0x000fe20000410000 */
[----:B------:R-:W-:Y:S02]  /*0470*/  F2FP.PACK_AB R9, RZ, R9 ;  /* 0x00000009ff09723e */ /* 0x000fe400000000ff */
        /* <DEDUP_REMOVED lines=9> */
[----:B------:R-:W-:-:S02]  /*0510*/  HADD2.F32 R21, -RZ, R21.H0_H0 ;  /* 0x20000015ff157230 */ /* 0x000fc40000004100 */
[----:B------:R-:W-:Y:S01]  /*0520*/  HADD2.F32 R18, -RZ, R3.H0_H0 ;  /* 0x20000003ff127230 */ /* 0x000fe20000004100 */
[----:B------:R-:W-:-:S04]  /*0530*/  IMAD.WIDE.U32 R2, R0, R7, c[0x0][0x168] ;  /* 0x00005a0000027625 */ /* 0x000fc800078e0007 */
[----:B------:R-:W-:Y:S02]  /*0540*/  FMUL.FTZ R10, R10, R15 ;  /* 0x0000000f0a0a7220 */ /* 0x000fe40000410000 */
        /* <DEDUP_REMOVED lines=13> */
.L_x_12143:
        /* <DEDUP_REMOVED lines=102> */
.L_x_12145:
[----:B0-----:R-:W-:Y:S05]  /*0c80*/  BSYNC B0 ;  /* 0x0000000000007941 */ /* 0x001fea0003800000 */
.L_x_12144:
        /* <DEDUP_REMOVED lines=21> */
.L_x_12147:
[----:B------:R-:W-:Y:S05]  /*0de0*/  BSYNC B0 ;  /* 0x0000000000007941 */ /* 0x000fea0003800000 */
.L_x_12146:
        /* <DEDUP_REMOVED lines=13> */
.L_x_12149:
[----:B------:R-:W-:Y:S05]  /*0ec0*/  BSYNC B0 ;  /* 0x0000000000007941 */ /* 0x000fea0003800000 */
.L_x_12148:
        /* <DEDUP_REMOVED lines=12> */
.L_x_12151:
[----:B------:R-:W-:Y:S05]  /*0f90*/  BSYNC B0 ;  /* 0x0000000000007941 */ /* 0x000fea0003800000 */
.L_x_12150:
        /* <DEDUP_REMOVED lines=12> */
.L_x_12153:
[----:B------:R-:W-:Y:S05]  /*1060*/  BSYNC B0 ;  /* 0x0000000000007941 */ /* 0x000fea0003800000 */
.L_x_12152:
        /* <DEDUP_REMOVED lines=12> */
.L_x_12155:
[----:B------:R-:W-:Y:S05]  /*1130*/  BSYNC B0 ;  /* 0x0000000000007941 */ /* 0x000fea0003800000 */
.L_x_12154:
        /* <DEDUP_REMOVED lines=12> */
.L_x_12157:
[----:B------:R-:W-:Y:S05]  /*1200*/  BSYNC B0 ;  /* 0x0000000000007941 */ /* 0x000fea0003800000 */
.L_x_12156:
        /* <DEDUP_REMOVED lines=12> */
.L_x_12159:
[----:B------:R-:W-:Y:S05]  /*12d0*/  BSYNC B0 ;  /* 0x0000000000007941 */ /* 0x000fea0003800000 */
.L_x_12158:
        /* <DEDUP_REMOVED lines=18> */
.L_x_12162:
[----:B0-----:R-:W-:-:S13]  /*1400*/  ISETP.GE.AND P0, PT, R9, R8, PT ;  /* 0x000000080900720c */ /* 0x001fda0003f06270 */
[----:B------:R-:W-:Y:S05]  /*1410*/  @P0 BRA `(.L_x_12164) ;  /* 0x000000c000000947 */ /* 0x000fea0003800000 */
[----:B------:R-:W-:Y:S01]  /*1420*/  HFMA2.MMA R3, -RZ, RZ, 0, 1.1920928955078125e-07 ;  /* 0x00000002ff037435 */ /* 0x000fe200000001ff */
[----:B------:R-:W-:Y:S01]  /*1430*/  IMAD.IADD R2, R0, 0x1, R9 ;  /* 0x0000000100027824 */ /* 0x000fe200078e0209 */
[----:B------:R-:W-:-:S08]  /*1440*/  IADD3 R9, R9, 0x80, RZ ;  /* 0x0000008009097810 */ /* 0x000fd00007ffe0ff */
[----:B------:R-:W-:-:S05]  /*1450*/  IMAD.WIDE.U32 R2, R2, R3, c[0x0][0x168] ;  /* 0x00005a0002027625 */ /* 0x000fca00078e0003 */
[----:B-----5:R0:W-:Y:S02]  /*1460*/  STG.E.U16 [R2.64], R10 ;  /* 0x0000000a02007986 */ /* 0x0201e4000c101504 */
.L_x_12163:
[----:B------:R-:W-:-:S13]  /*1470*/  ISETP.GE.AND P0, PT, R9, R8, PT ;  /* 0x000000080900720c */ /* 0x000fda0003f06270 */
[----:B------:R-:W-:Y:S05]  /*1480*/  @P0 BRA `(.L_x_12165) ;  /* 0x000000d000000947 */ /* 0x000fea0003800000 */
[----:B0-----:R-:W-:Y:S01]  /*1490*/  IMAD.IADD R2, R0, 0x1, R9 ;  /* 0x0000000100027824 */ /* 0x001fe200078e0209 */
[----:B------:R-:W-:Y:S01]  /*14a0*/  IADD3 R9, R9, 0x80, RZ ;  /* 0x0000008009097810 */ /* 0x000fe20007ffe0ff */
[----:B------:R-:W-:-:S04]  /*14b0*/  IMAD.MOV.U32 R3, RZ, RZ, 0x2 ;  /* 0x00000002ff037424 */ /* 0x000fc800078e00ff */
[----:B------:R-:W-:-:S05]  /*14c0*/  IMAD.WIDE.U32 R2, R2, R3, c[0x0][0x168] ;  /* 0x00005a0002027625 */ /* 0x000fca00078e0003 */
[----:B------:R0:W-:Y:S02]  /*14d0*/  STG.E.U16 [R2.64], R11 ;  /* 0x0000000b02007986 */ /* 0x0001e4000c101504 */
.L_x_12164:
        /* <DEDUP_REMOVED lines=8> */
.L_x_12165:
[----:B------:R-:W-:Y:S05]  /*1560*/  BSYNC B1 ;  /* 0x0000000000017941 */ /* 0x000fea0003800000 */
.L_x_12161:
[----:B------:R-:W-:-:S13]  /*1570*/  ISETP.GE.AND P0, PT, R9, R8, PT ;  /* 0x000000080900720c */ /* 0x000fda0003f06270 */
[----:B0-----:R-:W-:Y:S01]  /*1580*/  @!P0 IADD3 R2, R0, R9, RZ ;  /* 0x0000000900028210 */ /* 0x001fe20007ffe0ff */
[----:B------:R-:W-:Y:S01]  /*1590*/  @!P0 IMAD.MOV.U32 R3, RZ, RZ, 0x2 ;  /* 0x00000002ff038424 */ /* 0x000fe200078e00ff */
[----:B------:R-:W-:-:S03]  /*15a0*/  @!P0 IADD3 R9, R9, 0x80, RZ ;  /* 0x0000008009098810 */ /* 0x000fc60007ffe0ff */
[----:B------:R-:W-:-:S05]  /*15b0*/  @!P0 IMAD.WIDE.U32 R2, R2, R3, c[0x0][0x168] ;  /* 0x00005a0002028625 */ /* 0x000fca00078e0003 */
[----:B------:R0:W-:Y:S02]  /*15c0*/  @!P0 STG.E.U16 [R2.64], R13 ;  /* 0x0000000d02008986 */ /* 0x0001e4000c101504 */
.L_x_12166:
[----:B------:R-:W-:Y:S05]  /*15d0*/  BSYNC B0 ;  /* 0x0000000000007941 */ /* 0x000fea0003800000 */
.L_x_12160:
        /* <DEDUP_REMOVED lines=8> */
.L_x_12167:
        /* <DEDUP_REMOVED lines=10> */
.L_x_13838:


//--------------------- .text._ZN2at6native29vectorized_elementwise_kernelILi8EZZZNS0_28sigmoid_backward_kernel_cudaERNS_18TensorIteratorBaseEENKUlvE0_clEvENKUlvE1_clEvEUlN3c104HalfES7_E_St5arrayIPcLm3EEEEviT0_T1_ --------------------------
	.section	.text._ZN2at6native29vectorized_elementwise_kernelILi8EZZZNS0_28sigmoid_backward_kernel_cudaERNS_18TensorIteratorBaseEENKUlvE0_clEvENKUlvE1_clEvEUlN3c104HalfES7_E_St5arrayIPcLm3EEEEviT0_T1_,"ax",@progbits
	.sectioninfo	@"SHI_REGISTERS=4"
	.align	128
        .global         _ZN2at6native29vectorized_elementwise_kernelILi8EZZZNS0_28sigmoid_backward_kernel_cudaERNS_18TensorIteratorBaseEENKUlvE0_clEvENKUlvE1_clEvEUlN3c104HalfES7_E_St5arrayIPcLm3EEEEviT0_T1_
        .type           _ZN2at6native29vectorized_elementwise_kernelILi8EZZZNS0_28sigmoid_backward_kernel_cudaERNS_18TensorIteratorBaseEENKUlvE0_clEvENKUlvE1_clEvEUlN3c104HalfES7_E_St5arrayIPcLm3EEEEviT0_T1_,@function
        .size           _ZN2at6native29vectorized_elementwise_kernelILi8EZZZNS0_28sigmoid_backward_kernel_cudaERNS_18TensorIteratorBaseEENKUlvE0_clEvENKUlvE1_clEvEUlN3c104HalfES7_E_St5arrayIPcLm3EEEEviT0_T1_,(.L_x_13839 - _ZN2at6native29vectorized_elementwise_kernelILi8EZZZNS0_28sigmoid_backward_kernel_cudaERNS_18TensorIteratorBaseEENKUlvE0_clEvENKUlvE1_clEvEUlN3c104HalfES7_E_St5arrayIPcLm3EEEEviT0_T1_)
        .other          _ZN2at6native29vectorized_elementwise_kernelILi8EZZZNS0_28sigmoid_backward_kernel_cudaERNS_18TensorIteratorBaseEENKUlvE0_clEvENKUlvE1_clEvEUlN3c104HalfES7_E_St5arrayIPcLm3EEEEviT0_T1_,@"STO_CUDA_ENTRY STV_DEFAULT"
_ZN2at6native29vectorized_elementwise_kernelILi8EZZZNS0_28sigmoid_backward_kernel_cudaERNS_18TensorIteratorBaseEENKUlvE0_clEvENKUlvE1_clEvEUlN3c104HalfES7_E_St5arrayIPcLm3EEEEviT0_T1_:
.text._ZN2at6native29vectorized_elementwise_kernelILi8EZZZNS0_28sigmoid_backward_kernel_cudaERNS_18TensorIteratorBaseEENKUlvE0_clEvENKUlvE1_clEvEUlN3c104HalfES7_E_St5arrayIPcLm3EEEEviT0_T1_:
[----:B------:R-:W-:Y:S02]  /*0000*/  MOV R1, c[0x0][0x28] ;  /* 0x00000a0000017a02 */ /* 0x000fe40000000f00 */
[----:B------:R-:W-:Y:S05]  /*0010*/  EXIT ;  /* 0x000000000000794d */ /* 0x000fea0003800000 */
.L_x_12168:
        /* <DEDUP_REMOVED lines=14> */
.L_x_13839:


//--------------------- .text._ZN2at6native18elementwise_kernelILi128ELi4EZNS0_15gpu_kernel_implIZZZNS0_28sigmoid_backward_kernel_cudaERNS_18TensorIteratorBaseEENKUlvE0_clEvENKUlvE0_clEvEUlffE_EEvS4_RKT_EUliE_EEviT1_ --------------------------
	.section	.text._ZN2at6native18elementwise_kernelILi128ELi4EZNS0_15gpu_kernel_implIZZZNS0_28sigmoid_backward_kernel_cudaERNS_18TensorIteratorBaseEENKUlvE0_clEvENKUlvE0_clEvEUlffE_EEvS4_RKT_EUliE_EEviT1_,"ax",@progbits
	.sectioninfo	@"SHI_REGISTERS=26"
	.align	128
        .global         _ZN2at6native18elementwise_kernelILi128ELi4EZNS0_15gpu_kernel_implIZZZNS0_28sigmoid_backward_kernel_cudaERNS_18TensorIteratorBaseEENKUlvE0_clEvENKUlvE0_clEvEUlffE_EEvS4_RKT_EUliE_EEviT1_
        .type           _ZN2at6native18elementwise_kernelILi128ELi4EZNS0_15gpu_kernel_implIZZZNS0_28sigmoid_backward_kernel_cudaERNS_18TensorIteratorBaseEENKUlvE0_clEvENKUlvE0_clEvEUlffE_EEvS4_RKT_EUliE_EEviT1_,@function
        .size           _ZN2at6native18elementwise_kernelILi128ELi4EZNS0_15gpu_kernel_implIZZZNS0_28sigmoid_backward_kernel_cudaERNS_18TensorIteratorBaseEENKUlvE0_clEvENKUlvE0_clEvEUlffE_EEvS4_RKT_EUliE_EEviT1_,(.L_x_13840 - _ZN2at6native18elementwise_kernelILi128ELi4EZNS0_15gpu_kernel_implIZZZNS0_28sigmoid_backward_kernel_cudaERNS_18TensorIteratorBaseEENKUlvE0_clEvENKUlvE0_clEvEUlffE_EEvS4_RKT_EUliE_EEviT1_)
        .other          _ZN2at6native18elementwise_kernelILi128ELi4EZNS0_15gpu_kernel_implIZZZNS0_28sigmoid_backward_kernel_cudaERNS_18TensorIteratorBaseEENKUlvE0_clEvENKUlvE0_clEvEUlffE_EEvS4_RKT_EUliE_EEviT1_,@"STO_CUDA_ENTRY STV_DEFAULT"
_ZN2at6native18elementwise_kernelILi128ELi4EZNS0_15gpu_kernel_implIZZZNS0_28sigmoid_backward_kernel_cudaERNS_18TensorIteratorBaseEENKUlvE0_clEvENKUlvE0_clEvEUlffE_EEvS4_RKT_EUliE_EEviT1_:
.text._ZN2at6native18elementwise_kernelILi128ELi4EZNS0_15gpu_kernel_implIZZZNS0_28sigmoid_backward_kernel_cudaERNS_18TensorIteratorBaseEENKUlvE0_clEvENKUlvE0_clEvEUlffE_EEvS4_RKT_EUliE_EEviT1_:
        /* <DEDUP_REMOVED lines=263> */
.L_x_12171:
        /* <DEDUP_REMOVED lines=20> */
.L_x_12176:
[----:B------:R-:W2:Y:S02]  /*11b0*/  LDG.E.U8 R2, [R2.64] ;  /* 0x0000002402027981 */ /* 0x000ea4000c1e1100 */
[----:B--2---:R0:W1:Y:S01]  /*11c0*/  I2F.U16 R23, R2 ;  /* 0x0000000200177306 */ /* 0x0040620000101000 */
[----:B------:R-:W-:Y:S05]  /*11d0*/  BRA `(.L_x_12178) ;  /* 0x00000ca000007947 */ /* 0x000fea0003800000 */
.L_x_12175:
        /* <DEDUP_REMOVED lines=9> */
.L_x_12180:
[----:B------:R-:W2:Y:S02]  /*1270*/  LDG.E R2, [R2.64] ;  /* 0x0000002402027981 */ /* 0x000ea4000c1e1900 */
[----:B--2---:R0:W1:Y:S01]  /*1280*/  I2F R23, R2 ;  /* 0x0000000200177306 */ /* 0x0040620000201400 */
[----:B------:R-:W-:Y:S05]  /*1290*/  BRA `(.L_x_12178) ;  /* 0x00000be000007947 */ /* 0x000fea0003800000 */
.L_x_12179:
[----:B------:R-:W2:Y:S02]  /*12a0*/  LDG.E.U16 R2, [R2.64] ;  /* 0x0000002402027981 */ /* 0x000ea4000c1e1500 */
[----:B--2---:R0:W1:Y:S01]  /*12b0*/  I2F.S16 R23, R2 ;  /* 0x0000000200177306 */ /* 0x0040620000101400 */
[----:B------:R-:W-:Y:S05]  /*12c0*/  BRA `(.L_x_12178) ;  /* 0x00000bb000007947 */ /* 0x000fea0003800000 */
.L_x_12174:
        /* <DEDUP_REMOVED lines=8> */
.L_x_12182:
[----:B------:R-:W2:Y:S02]  /*1350*/  LDG.E.U16 R2, [R2.64] ;  /* 0x0000002402027981 */ /* 0x000ea4000c1e1500 */
[----:B--2---:R-:W-:Y:S01]  /*1360*/  HADD2.F32 R23, -RZ, R2.H0_H0 ;  /* 0x20000002ff177230 */ /* 0x004fe20000004100 */
[----:B------:R-:W-:Y:S05]  /*1370*/  BRA `(.L_x_12178) ;  /* 0x00000b0000007947 */ /* 0x000fea0003800000 */
.L_x_12181:
        /* <DEDUP_REMOVED lines=8> */
.L_x_12184:
[----:B------:R-:W2:Y:S02]  /*1400*/  LDG.E.U16 R2, [R2.64] ;  /* 0x0000002402027981 */ /* 0x000ea4000c1e1500 */
[----:B--2---:R-:W-:Y:S01]  /*1410*/  HADD2.F32 R23, -RZ, R2.H0_H0 ;  /* 0x20000002ff177230 */ /* 0x004fe20000004100 */
[----:B------:R-:W-:Y:S05]  /*1420*/  BRA `(.L_x_12178) ;  /* 0x00000a5000007947 */ /* 0x000fea0003800000 */
.L_x_12183:
[----:B------:R-:W2:Y:S02]  /*1430*/  LDG.E.64 R2, [R2.64] ;  /* 0x0000002402027981 */ /* 0x000ea4000c1e1b00 */
[----:B--2---:R-:W0:Y:S01]  /*1440*/  F2F.F32.F64 R23, R2 ;  /* 0x0000000200177310 */ /* 0x004e220000301000 */
[----:B------:R-:W0:-:S14]  /*1450*/  DSETP.GEU.AND P0, PT, |R2|, c[0x2][0x0], PT ;  /* 0x008000000200762a */ /* 0x000e1c0003f0e200 */
[----:B0-----:R-:W-:Y:S01]  /*1460*/  @!P0 FMUL R23, R23, 1.175494350822287508e-38 ;  /* 0x0080000017178820 */ /* 0x001fe20000400000 */
[----:B------:R-:W-:Y:S05]  /*1470*/  BRA `(.L_x_12178) ;  /* 0x00000a0000007947 */ /* 0x000fea0003800000 */
.L_x_12173:
        /* <DEDUP_REMOVED lines=12> */
.L_x_12187:
[----:B------:R-:W2:Y:S02]  /*1540*/  LDG.E.64 R2, [R2.64] ;  /* 0x0000002402027981 */ /* 0x000ea4000c1e1b00 */
[----:B--2---:R-:W0:Y:S01]  /*1550*/  F2F.F32.F64 R23, R2 ;  /* 0x0000000200177310 */ /* 0x004e220000301000 */
[----:B------:R-:W0:-:S14]  /*1560*/  DSETP.GEU.AND P0, PT, |R2|, c[0x2][0x0], PT ;  /* 0x008000000200762a */ /* 0x000e1c0003f0e200 */
[----:B0-----:R-:W-:Y:S01]  /*1570*/  @!P0 FMUL R23, R23, 1.175494350822287508e-38 ;  /* 0x0080000017178820 */ /* 0x001fe20000400000 */
[----:B------:R-:W-:Y:S05]  /*1580*/  BRA `(.L_x_12178) ;  /* 0x000008f000007947 */ /* 0x000fea0003800000 */
.L_x_12186:
        /* <DEDUP_REMOVED lines=26> */
.L_x_12189:
        /* <DEDUP_REMOVED lines=13> */
.L_x_12188:
[----:B------:R-:W2:Y:S02]  /*1800*/  LDG.E.U16 R2, [R2.64] ;  /* 0x0000002402027981 */ /* 0x000ea4000c1e1500 */
[----:B--2---:R-:W-:Y:S01]  /*1810*/  PRMT R23, RZ, 0x5410, R2 ;  /* 0x00005410ff177816 */ /* 0x004fe20000000002 */
[----:B------:R-:W-:Y:S05]  /*1820*/  BRA `(.L_x_12178) ;  /* 0x0000065000007947 */ /* 0x000fea0003800000 */
.L_x_12185:
        /* <DEDUP_REMOVED lines=11> */
.L_x_12192:
        /* <DEDUP_REMOVED lines=20> */
.L_x_12194:
[----:B------:R-:W-:Y:S05]  /*1a20*/  BSYNC B0 ;  /* 0x0000000000007941 */ /* 0x000fea0003800000 */
.L_x_12193:
[----:B------:R-:W-:Y:S01]  /*1a30*/  IMAD.SHL.U32 R2, R2, 0x100000, RZ ;  /* 0x0010000002027824 */ /* 0x000fe200078e00ff */
[----:B------:R-:W-:-:S04]  /*1a40*/  LEA R0, R0, 0x3b800000, 0x17 ;  /* 0x3b80000000007811 */ /* 0x000fc800078eb8ff */
[----:B------:R-:W-:Y:S01]  /*1a50*/  LOP3.LUT R23, R0, R2, R23, 0xfe, !PT ;  /* 0x0000000200177212 */ /* 0x000fe200078efe17 */
[----:B------:R-:W-:Y:S05]  /*1a60*/  BRA `(.L_x_12178) ;  /* 0x0000041000007947 */ /* 0x000fea0003800000 */
.L_x_12191:
        /* <DEDUP_REMOVED lines=20> */
.L_x_12196:
[----:B------:R-:W-:Y:S05]  /*1bb0*/  BSYNC B0 ;  /* 0x0000000000007941 */ /* 0x000fea0003800000 */
.L_x_12195:
[----:B------:R-:W-:Y:S01]  /*1bc0*/  IMAD.SHL.U32 R2, R2, 0x200000, RZ ;  /* 0x0020000002027824 */ /* 0x000fe200078e00ff */
[----:B------:R-:W-:-:S04]  /*1bd0*/  LEA R0, R0, 0x37800000, 0x17 ;  /* 0x3780000000007811 */ /* 0x000fc800078eb8ff */
[----:B------:R-:W-:Y:S01]  /*1be0*/  LOP3.LUT R23, R0, R2, R23, 0xfe, !PT ;  /* 0x0000000200177212 */ /* 0x000fe200078efe17 */
[----:B------:R-:W-:Y:S05]  /*1bf0*/  BRA `(.L_x_12178) ;  /* 0x0000028000007947 */ /* 0x000fea0003800000 */
.L_x_12190:
        /* <DEDUP_REMOVED lines=14> */
.L_x_12177:
        /* <DEDUP_REMOVED lines=21> */
.L_x_12198:
[----:B------:R-:W2:Y:S02]  /*1e30*/  LDG.E.64 R2, [R2.64] ;  /* 0x0000002402027981 */ /* 0x000ea4000c1e1b00 */
[----:B--2---:R0:W1:Y:S01]  /*1e40*/  I2F.U64 R23, R2 ;  /* 0x0000000200177312 */ /* 0x0040620000301000 */
[----:B------:R-:W-:Y:S05]  /*1e50*/  BRA `(.L_x_12178) ;  /* 0x0000002000007947 */ /* 0x000fea0003800000 */
.L_x_12197:
[----:B------:R-:W2:Y:S02]  /*1e60*/  LDG.E R2, [R2.64] ;  /* 0x0000002402027981 */ /* 0x000ea4000c1e1900 */
[----:B--2---:R0:W1:Y:S02]  /*1e70*/  I2F.U32 R23, R2 ;  /* 0x0000000200177306 */ /* 0x0040640000201000 */
.L_x_12178:
[----:B------:R-:W-:Y:S05]  /*1e80*/  BSYNC B6 ;  /* 0x0000000000067941 */ /* 0x000fea0003800000 */
.L_x_12172:
        /* <DEDUP_REMOVED lines=18> */
.L_x_12203:
[----:B------:R-:W2:Y:S02]  /*1fb0*/  LDG.E.U8 R0, [R2.64] ;  /* 0x0000002402007981 */ /* 0x000ea4000c1e1100 */
[----:B--2---:R-:W0:Y:S01]  /*1fc0*/  I2F.U16 R0, R0 ;  /* 0x0000000000007306 */ /* 0x004e220000101000 */
[----:B------:R-:W-:Y:S05]  /*1fd0*/  BRA `(.L_x_12205) ;  /* 0x00000ca000007947 */ /* 0x000fea0003800000 */
.L_x_12202:
        /* <DEDUP_REMOVED lines=9> */
.L_x_12207:
[----:B------:R-:W2:Y:S02]  /*2070*/  LDG.E R0, [R2.64] ;  /* 0x0000002402007981 */ /* 0x000ea4000c1e1900 */
[----:B--2---:R-:W0:Y:S01]  /*2080*/  I2F R0, R0 ;  /* 0x0000000000007306 */ /* 0x004e220000201400 */
[----:B------:R-:W-:Y:S05]  /*2090*/  BRA `(.L_x_12205) ;  /* 0x00000be000007947 */ /* 0x000fea0003800000 */
.L_x_12206:
[----:B------:R-:W2:Y:S02]  /*20a0*/  LDG.E.U16 R0, [R2.64] ;  /* 0x0000002402007981 */ /* 0x000ea4000c1e1500 */
[----:B--2---:R-:W0:Y:S01]  /*20b0*/  I2F.S16 R0, R0 ;  /* 0x0000000000007306 */ /* 0x004e220000101400 */
[----:B------:R-:W-:Y:S05]  /*20c0*/  BRA `(.L_x_12205) ;  /* 0x00000bb000007947 */ /* 0x000fea0003800000 */
.L_x_12201:
        /* <DEDUP_REMOVED lines=8> */
.L_x_12209:
[----:B------:R-:W2:Y:S02]  /*2150*/  LDG.E.U16 R0, [R2.64] ;  /* 0x0000002402007981 */ /* 0x000ea4000c1e1500 */
[----:B--2---:R-:W-:Y:S01]  /*2160*/  HADD2.F32 R0, -RZ, R0.H0_H0 ;  /* 0x20000000ff007230 */ /* 0x004fe20000004100 */
[----:B------:R-:W-:Y:S05]  /*2170*/  BRA `(.L_x_12205) ;  /* 0x00000b0000007947 */ /* 0x000fea0003800000 */
.L_x_12208:
        /* <DEDUP_REMOVED lines=8> */
.L_x_12211:
[----:B------:R-:W2:Y:S02]  /*2200*/  LDG.E.U16 R0, [R2.64] ;  /* 0x0000002402007981 */ /* 0x000ea4000c1e1500 */
[----:B--2---:R-:W-:Y:S01]  /*2210*/  HADD2.F32 R0, -RZ, R0.H0_H0 ;  /* 0x20000000ff007230 */ /* 0x004fe20000004100 */
[----:B------:R-:W-:Y:S05]  /*2220*/  BRA `(.L_x_12205) ;  /* 0x00000a5000007947 */ /* 0x000fea0003800000 */
.L_x_12210:
[----:B------:R-:W2:Y:S02]  /*2230*/  LDG.E.64 R2, [R2.64] ;  /* 0x0000002402027981 */ /* 0x000ea4000c1e1b00 */
[----:B--2---:R-:W0:Y:S01]  /*2240*/  F2F.F32.F64 R0, R2 ;  /* 0x0000000200007310 */ /* 0x004e220000301000 */
[----:B------:R-:W0:-:S14]  /*2250*/  DSETP.GEU.AND P0, PT, |R2|, c[0x2][0x0], PT ;  /* 0x008000000200762a */ /* 0x000e1c0003f0e200 */
[----:B0-----:R-:W-:Y:S01]  /*2260*/  @!P0 FMUL R0, R0, 1.175494350822287508e-38 ;  /* 0x0080000000008820 */ /* 0x001fe20000400000 */
[----:B------:R-:W-:Y:S05]  /*2270*/  BRA `(.L_x_12205) ;  /* 0x00000a0000007947 */ /* 0x000fea0003800000 */
.L_x_12200:
        /* <DEDUP_REMOVED lines=12> */
.L_x_12214:
[----:B------:R-:W2:Y:S02]  /*2340*/  LDG.E.64 R2, [R2.64] ;  /* 0x0000002402027981 */ /* 0x000ea4000c1e1b00 */
[----:B--2---:R-:W0:Y:S01]  /*2350*/  F2F.F32.F64 R0, R2 ;  /* 0x0000000200007310 */ /* 0x004e220000301000 */
[----:B------:R-:W0:-:S14]  /*2360*/  DSETP.GEU.AND P0, PT, |R2|, c[0x2][0x0], PT ;  /* 0x008000000200762a */ /* 0x000e1c0003f0e200 */
[----:B0-----:R-:W-:Y:S01]  /*2370*/  @!P0 FMUL R0, R0, 1.175494350822287508e-38 ;  /* 0x0080000000008820 */ /* 0x001fe20000400000 */
[----:B------:R-:W-:Y:S05]  /*2380*/  BRA `(.L_x_12205) ;  /* 0x000008f000007947 */ /* 0x000fea0003800000 */
.L_x_12213:
        /* <DEDUP_REMOVED lines=26> */
.L_x_12216:
        /* <DEDUP_REMOVED lines=13> */
.L_x_12215:
[----:B------:R-:W2:Y:S02]  /*2600*/  LDG.E.U16 R0, [R2.64] ;  /* 0x0000002402007981 */ /* 0x000ea4000c1e1500 */
[----:B--2---:R-:W-:Y:S01]  /*2610*/  PRMT R0, RZ, 0x5410, R0 ;  /* 0x00005410ff007816 */ /* 0x004fe20000000000 */
[----:B------:R-:W-:Y:S05]  /*2620*/  BRA `(.L_x_12205) ;  /* 0x0000065000007947 */ /* 0x000fea0003800000 */
.L_x_12212:
        /* <DEDUP_REMOVED lines=11> */
.L_x_12219:
        /* <DEDUP_REMOVED lines=20> */
.L_x_12221:
[----:B------:R-:W-:Y:S05]  /*2820*/  BSYNC B0 ;  /* 0x0000000000007941 */ /* 0x000fea0003800000 */
.L_x_12220:
[----:B------:R-:W-:Y:S01]  /*2830*/  LEA R3, R0, 0x3b800000, 0x17 ;  /* 0x3b80000000037811 */ /* 0x000fe200078eb8ff */
[----:B------:R-:W-:-:S05]  /*2840*/  IMAD.SHL.U32 R0, R2, 0x100000, RZ ;  /* 0x0010000002007824 */ /* 0x000fca00078e00ff */
[----:B------:R-:W-:Y:S01]  /*2850*/  LOP3.LUT R0, R3, R0, R4, 0xfe, !PT ;  /* 0x0000000003007212 */ /* 0x000fe200078efe04 */
[----:B------:R-:W-:Y:S05]  /*2860*/  BRA `(.L_x_12205) ;  /* 0x0000041000007947 */ /* 0x000fea0003800000 */
.L_x_12218:
        /* <DEDUP_REMOVED lines=20> */
.L_x_12223:
[----:B------:R-:W-:Y:S05]  /*29b0*/  BSYNC B0 ;  /* 0x0000000000007941 */ /* 0x000fea0003800000 */
.L_x_12222:
[----:B------:R-:W-:Y:S01]  /*29c0*/  LEA R3, R0, 0x37800000, 0x17 ;  /* 0x3780000000037811 */ /* 0x000fe200078eb8ff */
[----:B------:R-:W-:-:S05]  /*29d0*/  IMAD.SHL.U32 R0, R2, 0x200000, RZ ;  /* 0x0020000002007824 */ /* 0x000fca00078e00ff */
[----:B------:R-:W-:Y:S01]  /*29e0*/  LOP3.LUT R0, R3, R0, R4, 0xfe, !PT ;  /* 0x0000000003007212 */ /* 0x000fe200078efe04 */
[----:B------:R-:W-:Y:S05]  /*29f0*/  BRA `(.L_x_12205) ;  /* 0x0000028000007947 */ /* 0x000fea0003800000 */
.L_x_12217:
        /* <DEDUP_REMOVED lines=14> */
.L_x_12204:
        /* <DEDUP_REMOVED lines=21> */
.L_x_12225:
[----:B------:R-:W2:Y:S02]  /*2c30*/  LDG.E.64 R2, [R2.64] ;  /* 0x0000002402027981 */ /* 0x000ea4000c1e1b00 */
[----:B--2---:R0:W2:Y:S01]  /*2c40*/  I2F.U64 R0, R2 ;  /* 0x0000000200007312 */ /* 0x0040a20000301000 */
[----:B------:R-:W-:Y:S05]  /*2c50*/  BRA `(.L_x_12205) ;  /* 0x0000002000007947 */ /* 0x000fea0003800000 */
.L_x_12224:
[----:B------:R-:W2:Y:S02]  /*2c60*/  LDG.E R0, [R2.64] ;  /* 0x0000002402007981 */ /* 0x000ea4000c1e1900 */
[----:B--2---:R-:W0:Y:S02]  /*2c70*/  I2F.U32 R0, R0 ;  /* 0x0000000000007306 */ /* 0x004e240000201000 */
.L_x_12205:
[----:B------:R-:W-:Y:S05]  /*2c80*/  BSYNC B6 ;  /* 0x0000000000067941 */ /* 0x000fea0003800000 */
.L_x_12199:
[----:B------:R-:W3:Y:S01]  /*2c90*/  LDC.U8 R4, c[0x0][0x3e1] ;  /* 0x0000f840ff047b82 */ /* 0x000ee20000000000 */
[----:B0-2--5:R-:W-:-:S04]  /*2ca0*/  FADD.FTZ R2, -R0, 1 ;  /* 0x3f80000000027421 */ /* 0x025fc80000010100 */
[----:B-1----:R-:W-:-:S04]  /*2cb0*/  FMUL.FTZ R23, R2, R23 ;  /* 0x0000001702177220 */ /* 0x002fc80000410000 */
[----:B------:R-:W-:Y:S01]  /*2cc0*/  FMUL.FTZ R2, R23, R0 ;  /* 0x0000000017027220 */ /* 0x000fe20000410000 */
        /* <DEDUP_REMOVED lines=14> */
.L_x_12229:
[----:B------:R-:W0:Y:S02]  /*2db0*/  F2I.S64.TRUNC R2, R2 ;  /* 0x0000000200027311 */ /* 0x000e24000020d900 */
[----:B0-----:R-:W-:-:S05]  /*2dc0*/  IMAD.MOV.U32 R5, RZ, RZ, R2 ;  /* 0x000000ffff057224 */ /* 0x001fca00078e0002 */
[----:B------:R0:W-:Y:S01]  /*2dd0*/  STG.E.U8 [R16.64], R5 ;  /* 0x0000000510007986 */ /* 0x0001e2000c101124 */
[----:B------:R-:W-:Y:S05]  /*2de0*/  BRA `(.L_x_12231) ;  /* 0x00000d3000007947 */ /* 0x000fea0003800000 */
.L_x_12228:
        /* <DEDUP_REMOVED lines=9> */
.L_x_12233:
[----:B------:R-:W0:Y:S02]  /*2e80*/  F2I.FTZ.TRUNC.NTZ R3, R2 ;  /* 0x0000000200037305 */ /* 0x000e24000021f100 */
[----:B0-----:R0:W-:Y:S01]  /*2e90*/  STG.E [R16.64], R3 ;  /* 0x0000000310007986 */ /* 0x0011e2000c101924 */
[----:B------:R-:W-:Y:S05]  /*2ea0*/  BRA `(.L_x_12231) ;  /* 0x00000c7000007947 */ /* 0x000fea0003800000 */
.L_x_12232:
[----:B------:R-:W0:Y:S02]  /*2eb0*/  F2I.FTZ.TRUNC.NTZ R3, R2 ;  /* 0x0000000200037305 */ /* 0x000e24000021f100 */
[----:B0-----:R0:W-:Y:S01]  /*2ec0*/  STG.E.U16 [R16.64], R3 ;  /* 0x0000000310007986 */ /* 0x0011e2000c101524 */
[----:B------:R-:W-:Y:S05]  /*2ed0*/  BRA `(.L_x_12231) ;  /* 0x00000c4000007947 */ /* 0x000fea0003800000 */
.L_x_12227:
        /* <DEDUP_REMOVED lines=8> */
.L_x_12235:
[----:B------:R-:W-:-:S05]  /*2f60*/  F2FP.PACK_AB R2, RZ, R2 ;  /* 0x00000002ff02723e */ /* 0x000fca00000000ff */
[----:B------:R0:W-:Y:S01]  /*2f70*/  STG.E.U16 [R16.64], R2 ;  /* 0x0000000210007986 */ /* 0x0001e2000c101524 */
[----:B------:R-:W-:Y:S05]  /*2f80*/  BRA `(.L_x_12231) ;  /* 0x00000b9000007947 */ /* 0x000fea0003800000 */
.L_x_12234:
        /* <DEDUP_REMOVED lines=9> */
.L_x_12237:
[----:B------:R-:W-:-:S04]  /*3020*/  F2FP.PACK_AB R3, RZ, R2 ;  /* 0x00000002ff03723e */ /* 0x000fc800000000ff */
[----:B------:R-:W-:-:S05]  /*3030*/  PRMT R3, R3, 0x5410, RZ ;  /* 0x0000541003037816 */ /* 0x000fca00000000ff */
[----:B------:R0:W-:Y:S01]  /*3040*/  STG.E [R16.64], R3 ;  /* 0x0000000310007986 */ /* 0x0001e2000c101924 */
[----:B------:R-:W-:Y:S05]  /*3050*/  BRA `(.L_x_12231) ;  /* 0x00000ac000007947 */ /* 0x000fea0003800000 */
.L_x_12236:
[----:B------:R-:W-:-:S06]  /*3060*/  FMUL.FTZ R2, R2, 1 ;  /* 0x3f80000002027820 */ /* 0x000fcc0000410000 */
[----:B------:R-:W0:Y:S02]  /*3070*/  F2F.F64.F32 R2, R2 ;  /* 0x0000000200027310 */ /* 0x000e240000201800 */
[----:B0-----:R0:W-:Y:S01]  /*3080*/  STG.E.64 [R16.64], R2 ;  /* 0x0000000210007986 */ /* 0x0011e2000c101b24 */
[----:B------:R-:W-:Y:S05]  /*3090*/  BRA `(.L_x_12231) ;  /* 0x00000a8000007947 */ /* 0x000fea0003800000 */
.L_x_12226:
        /* <DEDUP_REMOVED lines=12> */
.L_x_12240:
[----:B------:R-:W-:Y:S01]  /*3160*/  FMUL.FTZ R4, R2, 1 ;  /* 0x3f80000002047820 */ /* 0x000fe20000410000 */
[----:B------:R-:W-:-:S05]  /*3170*/  CS2R R6, SRZ ;  /* 0x0000000000067805 */ /* 0x000fca000001ff00 */
[----:B------:R-:W0:Y:S02]  /*3180*/  F2F.F64.F32 R4, R4 ;  /* 0x0000000400047310 */ /* 0x000e240000201800 */
[----:B0-----:R0:W-:Y:S01]  /*3190*/  STG.E.128 [R16.64], R4 ;  /* 0x0000000410007986 */ /* 0x0011e2000c101d24 */
[----:B------:R-:W-:Y:S05]  /*31a0*/  BRA `(.L_x_12231) ;  /* 0x0000097000007947 */ /* 0x000fea0003800000 */
.L_x_12239:
        /* <DEDUP_REMOVED lines=20> */
.L_x_12244:
[----:B------:R-:W-:Y:S05]  /*32f0*/  BSYNC B0 ;  /* 0x0000000000007941 */ /* 0x000fea0003800000 */
.L_x_12243:
[----:B------:R-:W-:-:S05]  /*3300*/  LOP3.LUT R5, R0, R5, RZ, 0xfc, !PT ;  /* 0x0000000500057212 */ /* 0x000fca00078efcff */
[----:B------:R0:W-:Y:S01]  /*3310*/  STG.E.U8 [R16.64], R5 ;  /* 0x0000000510007986 */ /* 0x0001e2000c101124 */
[----:B------:R-:W-:Y:S05]  /*3320*/  BRA `(.L_x_12231) ;  /* 0x000007f000007947 */ /* 0x000fea0003800000 */
.L_x_12242:
        /* <DEDUP_REMOVED lines=12> */
.L_x_12246:
[----:B------:R-:W-:Y:S01]  /*33f0*/  IMAD.MOV.U32 R0, RZ, RZ, 0x7f ;  /* 0x0000007fff007424 */ /* 0x000fe200078e00ff */
[----:B------:R-:W-:-:S04]  /*3400*/  ISETP.GT.U32.AND P0, PT, R4, 0x7f800000, PT ;  /* 0x7f8000000400780c */ /* 0x000fc80003f04070 */
[----:B------:R-:W-:-:S04]  /*3410*/  SEL R0, R0, 0x7c, P0 ;  /* 0x0000007c00007807 */ /* 0x000fc80000000000 */
.L_x_12247:
[----:B------:R-:W-:Y:S05]  /*3420*/  BSYNC B0 ;  /* 0x0000000000007941 */ /* 0x000fea0003800000 */
.L_x_12245:
[----:B------:R-:W-:-:S04]  /*3430*/  LOP3.LUT R2, R2, 0x80000000, RZ, 0xc0, !PT ;  /* 0x8000000002027812 */ /* 0x000fc800078ec0ff */
[----:B------:R-:W-:-:S04]  /*3440*/  SHF.R.U32.HI R3, RZ, 0x18, R2 ;  /* 0x00000018ff037819 */ /* 0x000fc80000011602 */
[----:B------:R-:W-:-:S05]  /*3450*/  LOP3.LUT R3, R0, R3, RZ, 0xfc, !PT ;  /* 0x0000000300037212 */ /* 0x000fca00078efcff */
[----:B------:R0:W-:Y:S01]  /*3460*/  STG.E.U8 [R16.64], R3 ;  /* 0x0000000310007986 */ /* 0x0001e2000c101124 */
[----:B------:R-:W-:Y:S05]  /*3470*/  BRA `(.L_x_12231) ;  /* 0x000006a000007947 */ /* 0x000fea0003800000 */
.L_x_12241:
[----:B------:R-:W-:-:S05]  /*3480*/  F2FP.BF16.PACK_AB R2, RZ, R2 ;  /* 0x00000002ff02723e */ /* 0x000fca00000010ff */
[----:B------:R0:W-:Y:S01]  /*3490*/  STG.E.U16 [R16.64], R2 ;  /* 0x0000000210007986 */ /* 0x0001e2000c101524 */
[----:B------:R-:W-:Y:S05]  /*34a0*/  BRA `(.L_x_12231) ;  /* 0x0000067000007947 */ /* 0x000fea0003800000 */
.L_x_12238:
        /* <DEDUP_REMOVED lines=11> */
.L_x_12250:
        /* <DEDUP_REMOVED lines=16> */
.L_x_12253:
[----:B------:R-:W-:-:S04]  /*3660*/  LOP3.LUT R2, R2, 0x80000000, RZ, 0xc0, !PT ;  /* 0x8000000002027812 */ /* 0x000fc800078ec0ff */
[----:B------:R-:W-:-:S04]  /*3670*/  SHF.R.U32.HI R3, RZ, 0x18, R2 ;  /* 0x00000018ff037819 */ /* 0x000fc80000011602 */
[----:B------:R-:W-:-:S04]  /*3680*/  LOP3.LUT R0, R0, R3, RZ, 0xfc, !PT ;  /* 0x0000000300007212 */ /* 0x000fc800078efcff */
[----:B------:R-:W-:Y:S02]  /*3690*/  PRMT R8, R0, 0x7610, R8 ;  /* 0x0000761000087816 */ /* 0x000fe40000000008 */
.L_x_12252:
[----:B------:R-:W-:Y:S05]  /*36a0*/  BSYNC B0 ;  /* 0x0000000000007941 */ /* 0x000fea0003800000 */
.L_x_12251:
[----:B------:R0:W-:Y:S01]  /*36b0*/  STG.E.U8 [R16.64], R8 ;  /* 0x0000000810007986 */ /* 0x0001e2000c101124 */
[----:B------:R-:W-:Y:S05]  /*36c0*/  BRA `(.L_x_12231) ;  /* 0x0000045000007947 */ /* 0x000fea0003800000 */
.L_x_12249:
        /* <DEDUP_REMOVED lines=16> */
.L_x_12256:
[----:B------:R-:W-:-:S04]  /*37d0*/  LOP3.LUT R2, R2, 0x80000000, RZ, 0xc0, !PT ;  /* 0x8000000002027812 */ /* 0x000fc800078ec0ff */
[----:B------:R-:W-:-:S04]  /*37e0*/  SHF.R.U32.HI R3, RZ, 0x18, R2 ;  /* 0x00000018ff037819 */ /* 0x000fc80000011602 */
[----:B------:R-:W-:-:S04]  /*37f0*/  LOP3.LUT R0, R0, R3, RZ, 0xfc, !PT ;  /* 0x0000000300007212 */ /* 0x000fc800078efcff */
[----:B------:R-:W-:Y:S02]  /*3800*/  PRMT R8, R0, 0x7610, R8 ;  /* 0x0000761000087816 */ /* 0x000fe40000000008 */
.L_x_12255:
[----:B------:R-:W-:Y:S05]  /*3810*/  BSYNC B0 ;  /* 0x0000000000007941 */ /* 0x000fea0003800000 */
.L_x_12254:
[----:B------:R0:W-:Y:S01]  /*3820*/  STG.E.U8 [R16.64], R8 ;  /* 0x0000000810007986 */ /* 0x0001e2000c101124 */
[----:B------:R-:W-:Y:S05]  /*3830*/  BRA `(.L_x_12231) ;  /* 0x000002e000007947 */ /* 0x000fea0003800000 */
.L_x_12248:
        /* <DEDUP_REMOVED lines=21> */
.L_x_12230:
        /* <DEDUP_REMOVED lines=20> */
.L_x_12258:
[----:B------:R-:W0:Y:S02]  /*3ad0*/  F2I.U64.TRUNC R2, R2 ;  /* 0x0000000200027311 */ /* 0x000e24000020d800 */
[----:B0-----:R0:W-:Y:S01]  /*3ae0*/  STG.E.64 [R16.64], R2 ;  /* 0x0000000210007986 */ /* 0x0011e2000c101b24 */
[----:B------:R-:W-:Y:S05]  /*3af0*/  BRA `(.L_x_12231) ;  /* 0x0000002000007947 */ /* 0x000fea0003800000 */
.L_x_12257:
[----:B------:R-:W0:Y:S02]  /*3b00*/  F2I.FTZ.U32.TRUNC.NTZ R3, R2 ;  /* 0x0000000200037305 */ /* 0x000e24000021f000 */
[----:B0-----:R0:W-:Y:S02]  /*3b10*/  STG.E [R16.64], R3 ;  /* 0x0000000310007986 */ /* 0x0011e4000c101924 */
.L_x_12231:
[----:B------:R-:W-:-:S05]  /*3b20*/  IMAD R18, R19, 0x200, R18 ;  /* 0x0000020013127824 */ /* 0x000fca00078e0212 */
[----:B------:R-:W-:Y:S02]  /*3b30*/  IADD3 R23, R18, 0x80, RZ ;  /* 0x0000008012177810 */ /* 0x000fe40007ffe0ff */
.L_x_12170:
[----:B------:R-:W-:Y:S05]  /*3b40*/  BSYNC B7 ;  /* 0x0000000000077941 */ /* 0x000fea0003800000 */
.L_x_12169:
        /* <DEDUP_REMOVED lines=258> */
.L_x_12261:
        /* <DEDUP_REMOVED lines=20> */
.L_x_12266:
[----:B------:R-:W2:Y:S02]  /*4cb0*/  LDG.E.U8 R2, [R2.64] ;  /* 0x0000002402027981 */ /* 0x000ea4000c1e1100 */
[----:B--2---:R0:W1:Y:S01]  /*4cc0*/  I2F.U16 R19, R2 ;  /* 0x0000000200137306 */ /* 0x0040620000101000 */
[----:B------:R-:W-:Y:S05]  /*4cd0*/  BRA `(.L_x_12268) ;  /* 0x00000ca000007947 */ /* 0x000fea0003800000 */
.L_x_12265:
        /* <DEDUP_REMOVED lines=9> */
.L_x_12270:
[----:B------:R-:W2:Y:S02]  /*4d70*/  LDG.E R2, [R2.64] ;  /* 0x0000002402027981 */ /* 0x000ea4000c1e1900 */
[----:B--2---:R0:W1:Y:S01]  /*4d80*/  I2F R19, R2 ;  /* 0x0000000200137306 */ /* 0x0040620000201400 */
[----:B------:R-:W-:Y:S05]  /*4d90*/  BRA `(.L_x_12268) ;  /* 0x00000be000007947 */ /* 0x000fea0003800000 */
.L_x_12269:
[----:B------:R-:W2:Y:S02]  /*4da0*/  LDG.E.U16 R2, [R2.64] ;  /* 0x0000002402027981 */ /* 0x000ea4000c1e1500 */
[----:B--2---:R0:W1:Y:S01]  /*4db0*/  I2F.S16 R19, R2 ;  /* 0x0000000200137306 */ /* 0x0040620000101400 */
[----:B------:R-:W-:Y:S05]  /*4dc0*/  BRA `(.L_x_12268) ;  /* 0x00000bb000007947 */ /* 0x000fea0003800000 */
.L_x_12264:
        /* <DEDUP_REMOVED lines=8> */
.L_x_12272:
[----:B------:R-:W2:Y:S02]  /*4e50*/  LDG.E.U16 R2, [R2.64] ;  /* 0x0000002402027981 */ /* 0x000ea4000c1e1500 */
[----:B--2---:R-:W-:Y:S01]  /*4e60*/  HADD2.F32 R19, -RZ, R2.H0_H0 ;  /* 0x20000002ff137230 */ /* 0x004fe20000004100 */
[----:B------:R-:W-:Y:S05]  /*4e70*/  BRA `(.L_x_12268) ;  /* 0x00000b0000007947 */ /* 0x000fea0003800000 */
.L_x_12271:
        /* <DEDUP_REMOVED lines=8> */
.L_x_12274:
[----:B------:R-:W2:Y:S02]  /*4f00*/  LDG.E.U16 R2, [R2.64] ;  /* 0x0000002402027981 */ /* 0x000ea4000c1e1500 */
[----:B--2---:R-:W-:Y:S01]  /*4f10*/  HADD2.F32 R19, -RZ, R2.H0_H0 ;  /* 0x20000002ff137230 */ /* 0x004fe20000004100 */
[----:B------:R-:W-:Y:S05]  /*4f20*/  BRA `(.L_x_12268) ;  /* 0x00000a5000007947 */ /* 0x000fea0003800000 */
.L_x_12273:
[----:B------:R-:W2:Y:S02]  /*4f30*/  LDG.E.64 R2, [R2.64] ;  /* 0x0000002402027981 */ /* 0x000ea4000c1e1b00 */
[----:B--2---:R-:W0:Y:S01]  /*4f40*/  F2F.F32.F64 R19, R2 ;  /* 0x0000000200137310 */ /* 0x004e220000301000 */
[----:B------:R-:W0:-:S14]  /*4f50*/  DSETP.GEU.AND P0, PT, |R2|, c[0x2][0x0], PT ;  /* 0x008000000200762a */ /* 0x000e1c0003f0e200 */
[----:B0-----:R-:W-:Y:S01]  /*4f60*/  @!P0 FMUL R19, R19, 1.175494350822287508e-38 ;  /* 0x0080000013138820 */ /* 0x001fe20000400000 */
[----:B------:R-:W-:Y:S05]  /*4f70*/  BRA `(.L_x_12268) ;  /* 0x00000a0000007947 */ /* 0x000fea0003800000 */
.L_x_12263:
        /* <DEDUP_REMOVED lines=12> */
.L_x_12277:
[----:B------:R-:W2:Y:S02]  /*5040*/  LDG.E.64 R2, [R2.64] ;  /* 0x0000002402027981 */ /* 0x000ea4000c1e1b00 */
[----:B--2---:R-:W0:Y:S01]  /*5050*/  F2F.F32.F64 R19, R2 ;  /* 0x0000000200137310 */ /* 0x004e220000301000 */
[----:B------:R-:W0:-:S14]  /*5060*/  DSETP.GEU.AND P0, PT, |R2|, c[0x2][0x0], PT ;  /* 0x008000000200762a */ /* 0x000e1c0003f0e200 */
[----:B0-----:R-:W-:Y:S01]  /*5070*/  @!P0 FMUL R19, R19, 1.175494350822287508e-38 ;  /* 0x0080000013138820 */ /* 0x001fe20000400000 */
[----:B------:R-:W-:Y:S05]  /*5080*/  BRA `(.L_x_12268) ;  /* 0x000008f000007947 */ /* 0x000fea0003800000 */
.L_x_12276:
        /* <DEDUP_REMOVED lines=26> */
.L_x_12279:
        /* <DEDUP_REMOVED lines=13> */
.L_x_12278:
[----:B------:R-:W2:Y:S02]  /*5300*/  LDG.E.U16 R2, [R2.64] ;  /* 0x0000002402027981 */ /* 0x000ea4000c1e1500 */
[----:B--2---:R-:W-:Y:S01]  /*5310*/  PRMT R19, RZ, 0x5410, R2 ;  /* 0x00005410ff137816 */ /* 0x004fe20000000002 */
[----:B------:R-:W-:Y:S05]  /*5320*/  BRA `(.L_x_12268) ;  /* 0x0000065000007947 */ /* 0x000fea0003800000 */
.L_x_12275:
        /* <DEDUP_REMOVED lines=11> */
.L_x_12282:
        /* <DEDUP_REMOVED lines=20> */
.L_x_12284:
[----:B------:R-:W-:Y:S05]  /*5520*/  BSYNC B0 ;  /* 0x0000000000007941 */ /* 0x000fea0003800000 */
.L_x_12283:
[----:B------:R-:W-:Y:S01]  /*5530*/  IMAD.SHL.U32 R2, R2, 0x100000, RZ ;  /* 0x0010000002027824 */ /* 0x000fe200078e00ff */
[----:B------:R-:W-:-:S04]  /*5540*/  LEA R0, R0, 0x3b800000, 0x17 ;  /* 0x3b80000000007811 */ /* 0x000fc800078eb8ff */
[----:B------:R-:W-:Y:S01]  /*5550*/  LOP3.LUT R19, R0, R2, R19, 0xfe, !PT ;  /* 0x0000000200137212 */ /* 0x000fe200078efe13 */
[----:B------:R-:W-:Y:S05]  /*5560*/  BRA `(.L_x_12268) ;  /* 0x0000041000007947 */ /* 0x000fea0003800000 */
.L_x_12281:
        /* <DEDUP_REMOVED lines=20> */
.L_x_12286:
[----:B------:R-:W-:Y:S05]  /*56b0*/  BSYNC B0 ;  /* 0x0000000000007941 */ /* 0x000fea0003800000 */
.L_x_12285:
[----:B------:R-:W-:Y:S01]  /*56c0*/  IMAD.SHL.U32 R2, R2, 0x200000, RZ ;  /* 0x0020000002027824 */ /* 0x000fe200078e00ff */
[----:B------:R-:W-:-:S04]  /*56d0*/  LEA R0, R0, 0x37800000, 0x17 ;  /* 0x3780000000007811 */ /* 0x000fc800078eb8ff */
[----:B------:R-:W-:Y:S01]  /*56e0*/  LOP3.LUT R19, R0, R2, R19, 0xfe, !PT ;  /* 0x0000000200137212 */ /* 0x000fe200078efe13 */
[----:B------:R-:W-:Y:S05]  /*56f0*/  BRA `(.L_x_12268) ;  /* 0x0000028000007947 */ /* 0x000fea0003800000 */
.L_x_12280:
        /* <DEDUP_REMOVED lines=14> */
.L_x_12267:
        /* <DEDUP_REMOVED lines=21> */
.L_x_12288:
[----:B------:R-:W2:Y:S02]  /*5930*/  LDG.E.64 R2, [R2.64] ;  /* 0x0000002402027981 */ /* 0x000ea4000c1e1b00 */
[----:B--2---:R0:W1:Y:S01]  /*5940*/  I2F.U64 R19, R2 ;  /* 0x0000000200137312 */ /* 0x0040620000301000 */
[----:B------:R-:W-:Y:S05]  /*5950*/  BRA `(.L_x_12268) ;  /* 0x0000002000007947 */ /* 0x000fea0003800000 */
.L_x_12287:
[----:B------:R-:W2:Y:S02]  /*5960*/  LDG.E R2, [R2.64] ;  /* 0x0000002402027981 */ /* 0x000ea4000c1e1900 */
[----:B--2---:R0:W1:Y:S02]  /*5970*/  I2F.U32 R19, R2 ;  /* 0x0000000200137306 */ /* 0x0040640000201000 */
.L_x_12268:
[----:B------:R-:W-:Y:S05]  /*5980*/  BSYNC B6 ;  /* 0x0000000000067941 */ /* 0x000fea0003800000 */
.L_x_12262:
        /* <DEDUP_REMOVED lines=18> */
.L_x_12293:
[----:B------:R-:W2:Y:S02]  /*5ab0*/  LDG.E.U8 R0, [R2.64] ;  /* 0x0000002402007981 */ /* 0x000ea4000c1e1100 */
[----:B--2---:R-:W0:Y:S01]  /*5ac0*/  I2F.U16 R0, R0 ;  /* 0x0000000000007306 */ /* 0x004e220000101000 */
[----:B------:R-:W-:Y:S05]  /*5ad0*/  BRA `(.L_x_12295) ;  /* 0x00000ca000007947 */ /* 0x000fea0003800000 */
.L_x_12292:
        /* <DEDUP_REMOVED lines=9> */
.L_x_12297:
[----:B------:R-:W2:Y:S02]  /*5b70*/  LDG.E R0, [R2.64] ;  /* 0x0000002402007981 */ /* 0x000ea4000c1e1900 */
[----:B--2---:R-:W0:Y:S01]  /*5b80*/  I2F R0, R0 ;  /* 0x0000000000007306 */ /* 0x004e220000201400 */
[----:B------:R-:W-:Y:S05]  /*5b90*/  BRA `(.L_x_12295) ;  /* 0x00000be000007947 */ /* 0x000fea0003800000 */
.L_x_12296:
[----:B------:R-:W2:Y:S02]  /*5ba0*/  LDG.E.U16 R0, [R2.64] ;  /* 0x0000002402007981 */ /* 0x000ea4000c1e1500 */
[----:B--2---:R-:W0:Y:S01]  /*5bb0*/  I2F.S16 R0, R0 ;  /* 0x0000000000007306 */ /* 0x004e220000101400 */
[----:B------:R-:W-:Y:S05]  /*5bc0*/  BRA `(.L_x_12295) ;  /* 0x00000bb000007947 */ /* 0x000fea0003800000 */
.L_x_12291:
        /* <DEDUP_REMOVED lines=8> */
.L_x_12299:
[----:B------:R-:W2:Y:S02]  /*5c50*/  LDG.E.U16 R0, [R2.64] ;  /* 0x0000002402007981 */ /* 0x000ea4000c1e1500 */
[----:B--2---:R-:W-:Y:S01]  /*5c60*/  HADD2.F32 R0, -RZ, R0.H0_H0 ;  /* 0x20000000ff007230 */ /* 0x004fe20000004100 */
[----:B------:R-:W-:Y:S05]  /*5c70*/  BRA `(.L_x_12295) ;  /* 0x00000b0000007947 */ /* 0x000fea0003800000 */
.L_x_12298:
        /* <DEDUP_REMOVED lines=8> */
.L_x_12301:
[----:B------:R-:W2:Y:S02]  /*5d00*/  LDG.E.U16 R0, [R2.64] ;  /* 0x0000002402007981 */ /* 0x000ea4000c1e1500 */
[----:B--2---:R-:W-:Y:S01]  /*5d10*/  HADD2.F32 R0, -RZ, R0.H0_H0 ;  /* 0x20000000ff007230 */ /* 0x004fe20000004100 */
[----:B------:R-:W-:Y:S05]  /*5d20*/  BRA `(.L_x_12295) ;  /* 0x00000a5000007947 */ /* 0x000fea0003800000 */
.L_x_12300:
[----:B------:R-:W2:Y:S02]  /*5d30*/  LDG.E.64 R2, [R2.64] ;  /* 0x0000002402027981 */ /* 0x000ea4000c1e1b00 */
[----:B--2---:R-:W0:Y:S01]  /*5d40*/  F2F.F32.F64 R0, R2 ;  /* 0x0000000200007310 */ /* 0x004e220000301000 */
[----:B------:R-:W0:-:S14]  /*5d50*/  DSETP.GEU.AND P0, PT, |R2|, c[0x2][0x0], PT ;  /* 0x008000000200762a */ /* 0x000e1c0003f0e200 */
[----:B0-----:R-:W-:Y:S01]  /*5d60*/  @!P0 FMUL R0, R0, 1.175494350822287508e-38 ;  /* 0x0080000000008820 */ /* 0x001fe20000400000 */
[----:B------:R-:W-:Y:S05]  /*5d70*/  BRA `(.L_x_12295) ;  /* 0x00000a0000007947 */ /* 0x000fea0003800000 */
.L_x_12290:
        /* <DEDUP_REMOVED lines=12> */
.L_x_12304:
[----:B------:R-:W2:Y:S02]  /*5e40*/  LDG.E.64 R2, [R2.64] ;  /* 0x0000002402027981 */ /* 0x000ea4000c1e1b00 */
[----:B--2---:R-:W0:Y:S01]  /*5e50*/  F2F.F32.F64 R0, R2 ;  /* 0x0000000200007310 */ /* 0x004e220000301000 */
[----:B------:R-:W0:-:S14]  /*5e60*/  DSETP.GEU.AND P0, PT, |R2|, c[0x2][0x0], PT ;  /* 0x008000000200762a */ /* 0x000e1c0003f0e200 */
[----:B0-----:R-:W-:Y:S01]  /*5e70*/  @!P0 FMUL R0, R0, 1.175494350822287508e-38 ;  /* 0x0080000000008820 */ /* 0x001fe20000400000 */
[----:B------:R-:W-:Y:S05]  /*5e80*/  BRA `(.L_x_12295) ;  /* 0x000008f000007947 */ /* 0x000fea0003800000 */
.L_x_12303:
        /* <DEDUP_REMOVED lines=26> */
.L_x_12306:
        /* <DEDUP_REMOVED lines=13> */
.L_x_12305:
[----:B------:R-:W2:Y:S02]  /*6100*/  LDG.E.U16 R0, [R2.64] ;  /* 0x0000002402007981 */ /* 0x000ea4000c1e1500 */
[----:B--2---:R-:W-:Y:S01]  /*6110*/  PRMT R0, RZ, 0x5410, R0 ;  /* 0x00005410ff007816 */ /* 0x004fe20000000000 */
[----:B------:R-:W-:Y:S05]  /*6120*/  BRA `(.L_x_12295) ;  /* 0x0000065000007947 */ /* 0x000fea0003800000 */
.L_x_12302:
        /* <DEDUP_REMOVED lines=11> */
.L_x_12309:
        /* <DEDUP_REMOVED lines=20> */
.L_x_12311:
[----:B------:R-:W-:Y:S05]  /*6320*/  BSYNC B0 ;  /* 0x0000000000007941 */ /* 0x000fea0003800000 */
.L_x_12310:
[----:B------:R-:W-:Y:S01]  /*6330*/  LEA R3, R0, 0x3b800000, 0x17 ;  /* 0x3b80000000037811 */ /* 0x000fe200078eb8ff */
[----:B------:R-:W-:-:S05]  /*6340*/  IMAD.SHL.U32 R0, R2, 0x100000, RZ ;  /* 0x0010000002007824 */ /* 0x000fca00078e00ff */
[----:B------:R-:W-:Y:S01]  /*6350*/  LOP3.LUT R0, R3, R0, R4, 0xfe, !PT ;  /* 0x0000000003007212 */ /* 0x000fe200078efe04 */
[----:B------:R-:W-:Y:S05]  /*6360*/  BRA `(.L_x_12295) ;  /* 0x0000041000007947 */ /* 0x000fea0003800000 */
.L_x_12308:
        /* <DEDUP_REMOVED lines=20> */
.L_x_12313:
[----:B------:R-:W-:Y:S05]  /*64b0*/  BSYNC B0 ;  /* 0x0000000000007941 */ /* 0x000fea0003800000 */
.L_x_12312:
[----:B------:R-:W-:Y:S01]  /*64c0*/  LEA R3, R0, 0x37800000, 0x17 ;  /* 0x3780000000037811 */ /* 0x000fe200078eb8ff */
[----:B------:R-:W-:-:S05]  /*64d0*/  IMAD.SHL.U32 R0, R2, 0x200000, RZ ;  /* 0x0020000002007824 */ /* 0x000fca00078e00ff */
[----:B------:R-:W-:Y:S01]  /*64e0*/  LOP3.LUT R0, R3, R0, R4, 0xfe, !PT ;  /* 0x0000000003007212 */ /* 0x000fe200078efe04 */
[----:B------:R-:W-:Y:S05]  /*64f0*/  BRA `(.L_x_12295) ;  /* 0x0000028000007947 */ /* 0x000fea0003800000 */
.L_x_12307:
        /* <DEDUP_REMOVED lines=14> */
.L_x_12294:
        /* <DEDUP_REMOVED lines=21> */
.L_x_12315:
[----:B------:R-:W2:Y:S02]  /*6730*/  LDG.E.64 R2, [R2.64] ;  /* 0x0000002402027981 */ /* 0x000ea4000c1e1b00 */
[----:B--2---:R0:W2:Y:S01]  /*6740*/  I2F.U64 R0, R2 ;  /* 0x0000000200007312 */ /* 0x0040a20000301000 */
[----:B------:R-:W-:Y:S05]  /*6750*/  BRA `(.L_x_12295) ;  /* 0x0000002000007947 */ /* 0x000fea0003800000 */
.L_x_12314:
[----:B------:R-:W2:Y:S02]  /*6760*/  LDG.E R0, [R2.64] ;  /* 0x0000002402007981 */ /* 0x000ea4000c1e1900 */
[----:B--2---:R-:W0:Y:S02]  /*6770*/  I2F.U32 R0, R0 ;  /* 0x0000000000007306 */ /* 0x004e240000201000 */
.L_x_12295:
[----:B------:R-:W-:Y:S05]  /*6780*/  BSYNC B6 ;  /* 0x0000000000067941 */ /* 0x000fea0003800000 */
.L_x_12289:
        /* <DEDUP_REMOVED lines=18> */
.L_x_12319:
[----:B------:R-:W0:Y:S02]  /*68b0*/  F2I.S64.TRUNC R2, R2 ;  /* 0x0000000200027311 */ /* 0x000e24000020d900 */
[----:B0-----:R-:W-:-:S05]  /*68c0*/  IMAD.MOV.U32 R5, RZ, RZ, R2 ;  /* 0x000000ffff057224 */ /* 0x001fca00078e0002 */
[----:B------:R0:W-:Y:S01]  /*68d0*/  STG.E.U8 [R16.64], R5 ;  /* 0x0000000510007986 */ /* 0x0001e2000c101124 */
[----:B------:R-:W-:Y:S05]  /*68e0*/  BRA `(.L_x_12321) ;  /* 0x00000d3000007947 */ /* 0x000fea0003800000 */
.L_x_12318:
        /* <DEDUP_REMOVED lines=9> */
.L_x_12323:
[----:B------:R-:W0:Y:S02]  /*6980*/  F2I.FTZ.TRUNC.NTZ R3, R2 ;  /* 0x0000000200037305 */ /* 0x000e24000021f100 */
[----:B0-----:R0:W-:Y:S01]  /*6990*/  STG.E [R16.64], R3 ;  /* 0x0000000310007986 */ /* 0x0011e2000c101924 */
[----:B------:R-:W-:Y:S05]  /*69a0*/  BRA `(.L_x_12321) ;  /* 0x00000c7000007947 */ /* 0x000fea0003800000 */
.L_x_12322:
[----:B------:R-:W0:Y:S02]  /*69b0*/  F2I.FTZ.TRUNC.NTZ R3, R2 ;  /* 0x0000000200037305 */ /* 0x000e24000021f100 */
[----:B0-----:R0:W-:Y:S01]  /*69c0*/  STG.E.U16 [R16.64], R3 ;  /* 0x0000000310007986 */ /* 0x0011e2000c101524 */
[----:B------:R-:W-:Y:S05]  /*69d0*/  BRA `(.L_x_12321) ;  /* 0x00000c4000007947 */ /* 0x000fea0003800000 */
.L_x_12317:
        /* <DEDUP_REMOVED lines=8> */
.L_x_12325:
[----:B------:R-:W-:-:S05]  /*6a60*/  F2FP.PACK_AB R2, RZ, R2 ;  /* 0x00000002ff02723e */ /* 0x000fca00000000ff */
[----:B------:R0:W-:Y:S01]  /*6a70*/  STG.E.U16 [R16.64], R2 ;  /* 0x0000000210007986 */ /* 0x0001e2000c101524 */
[----:B------:R-:W-:Y:S05]  /*6a80*/  BRA `(.L_x_12321) ;  /* 0x00000b9000007947 */ /* 0x000fea0003800000 */
.L_x_12324:
        /* <DEDUP_REMOVED lines=9> */
.L_x_12327:
[----:B------:R-:W-:-:S04]  /*6b20*/  F2FP.PACK_AB R3, RZ, R2 ;  /* 0x00000002ff03723e */ /* 0x000fc800000000ff */
[----:B------:R-:W-:-:S05]  /*6b30*/  PRMT R3, R3, 0x5410, RZ ;  /* 0x0000541003037816 */ /* 0x000fca00000000ff */
[----:B------:R0:W-:Y:S01]  /*6b40*/  STG.E [R16.64], R3 ;  /* 0x0000000310007986 */ /* 0x0001e2000c101924 */
[----:B------:R-:W-:Y:S05]  /*6b50*/  BRA `(.L_x_12321) ;  /* 0x00000ac000007947 */ /* 0x000fea0003800000 */
.L_x_12326:
[----:B------:R-:W-:-:S06]  /*6b60*/  FMUL.FTZ R2, R2, 1 ;  /* 0x3f80000002027820 */ /* 0x000fcc0000410000 */
[----:B------:R-:W0:Y:S02]  /*6b70*/  F2F.F64.F32 R2, R2 ;  /* 0x0000000200027310 */ /* 0x000e240000201800 */
[----:B0-----:R0:W-:Y:S01]  /*6b80*/  STG.E.64 [R16.64], R2 ;  /* 0x0000000210007986 */ /* 0x0011e2000c101b24 */
[----:B------:R-:W-:Y:S05]  /*6b90*/  BRA `(.L_x_12321) ;  /* 0x00000a8000007947 */ /* 0x000fea0003800000 */
.L_x_12316:
        /* <DEDUP_REMOVED lines=12> */
.L_x_12330:
[----:B------:R-:W-:Y:S01]  /*6c60*/  FMUL.FTZ R4, R2, 1 ;  /* 0x3f80000002047820 */ /* 0x000fe20000410000 */
[----:B------:R-:W-:-:S05]  /*6c70*/  CS2R R6, SRZ ;  /* 0x0000000000067805 */ /* 0x000fca000001ff00 */
[----:B------:R-:W0:Y:S02]  /*6c80*/  F2F.F64.F32 R4, R4 ;  /* 0x0000000400047310 */ /* 0x000e240000201800 */
[----:B0-----:R0:W-:Y:S01]  /*6c90*/  STG.E.128 [R16.64], R4 ;  /* 0x0000000410007986 */ /* 0x0011e2000c101d24 */
[----:B------:R-:W-:Y:S05]  /*6ca0*/  BRA `(.L_x_12321) ;  /* 0x0000097000007947 */ /* 0x000fea0003800000 */
.L_x_12329:
        /* <DEDUP_REMOVED lines=20> */
.L_x_12334:
[----:B------:R-:W-:Y:S05]  /*6df0*/  BSYNC B0 ;  /* 0x0000000000007941 */ /* 0x000fea0003800000 */
.L_x_12333:
[----:B------:R-:W-:-:S05]  /*6e00*/  LOP3.LUT R5, R0, R5, RZ, 0xfc, !PT ;  /* 0x0000000500057212 */ /* 0x000fca00078efcff */
[----:B------:R0:W-:Y:S01]  /*6e10*/  STG.E.U8 [R16.64], R5 ;  /* 0x0000000510007986 */ /* 0x0001e2000c101124 */
[----:B------:R-:W-:Y:S05]  /*6e20*/  BRA `(.L_x_12321) ;  /* 0x000007f000007947 */ /* 0x000fea0003800000 */
.L_x_12332:
        /* <DEDUP_REMOVED lines=12> */
.L_x_12336:
[----:B------:R-:W-:Y:S01]  /*6ef0*/  IMAD.MOV.U32 R0, RZ, RZ, 0x7f ;  /* 0x0000007fff007424 */ /* 0x000fe200078e00ff */
[----:B------:R-:W-:-:S04]  /*6f00*/  ISETP.GT.U32.AND P0, PT, R4, 0x7f800000, PT ;  /* 0x7f8000000400780c */ /* 0x000fc80003f04070 */
[----:B------:R-:W-:-:S04]  /*6f10*/  SEL R0, R0, 0x7c, P0 ;  /* 0x0000007c00007807 */ /* 0x000fc80000000000 */
.L_x_12337:
[----:B------:R-:W-:Y:S05]  /*6f20*/  BSYNC B0 ;  /* 0x0000000000007941 */ /* 0x000fea0003800000 */
.L_x_12335:
[----:B------:R-:W-:-:S04]  /*6f30*/  LOP3.LUT R2, R2, 0x80000000, RZ, 0xc0, !PT ;  /* 0x8000000002027812 */ /* 0x000fc800078ec0ff */
[----:B------:R-:W-:-:S04]  /*6f40*/  SHF.R.U32.HI R3, RZ, 0x18, R2 ;  /* 0x00000018ff037819 */ /* 0x000fc80000011602 */
[----:B------:R-:W-:-:S05]  /*6f50*/  LOP3.LUT R3, R0, R3, RZ, 0xfc, !PT ;  /* 0x0000000300037212 */ /* 0x000fca00078efcff */
[----:B------:R0:W-:Y:S01]  /*6f60*/  STG.E.U8 [R16.64], R3 ;  /* 0x0000000310007986 */ /* 0x0001e2000c101124 */
[----:B------:R-:W-:Y:S05]  /*6f70*/  BRA `(.L_x_12321) ;  /* 0x000006a000007947 */ /* 0x000fea0003800000 */
.L_x_12331:
[----:B------:R-:W-:-:S05]  /*6f80*/  F2FP.BF16.PACK_AB R2, RZ, R2 ;  /* 0x00000002ff02723e */ /* 0x000fca00000010ff */
[----:B------:R0:W-:Y:S01]  /*6f90*/  STG.E.U16 [R16.64], R2 ;  /* 0x0000000210007986 */ /* 0x0001e2000c101524 */
[----:B------:R-:W-:Y:S05]  /*6fa0*/  BRA `(.L_x_12321) ;  /* 0x0000067000007947 */ /* 0x000fea0003800000 */
.L_x_12328:
        /* <DEDUP_REMOVED lines=11> */
.L_x_12340:
        /* <DEDUP_REMOVED lines=16> */
.L_x_12343:
[----:B------:R-:W-:-:S04]  /*7160*/  LOP3.LUT R2, R2, 0x80000000, RZ, 0xc0, !PT ;  /* 0x8000000002027812 */ /* 0x000fc800078ec0ff */
[----:B------:R-:W-:-:S04]  /*7170*/  SHF.R.U32.HI R3, RZ, 0x18, R2 ;  /* 0x00000018ff037819 */ /* 0x000fc80000011602 */
[----:B------:R-:W-:-:S04]  /*7180*/  LOP3.LUT R0, R0, R3, RZ, 0xfc, !PT ;  /* 0x0000000300007212 */ /* 0x000fc800078efcff */
[----:B------:R-:W-:Y:S02]  /*7190*/  PRMT R8, R0, 0x7610, R8 ;  /* 0x0000761000087816 */ /* 0x000fe40000000008 */
.L_x_12342:
[----:B------:R-:W-:Y:S05]  /*71a0*/  BSYNC B0 ;  /* 0x0000000000007941 */ /* 0x000fea0003800000 */
.L_x_12341:
[----:B------:R0:W-:Y:S01]  /*71b0*/  STG.E.U8 [R16.64], R8 ;  /* 0x0000000810007986 */ /* 0x0001e2000c101124 */
[----:B------:R-:W-:Y:S05]  /*71c0*/  BRA `(.L_x_12321) ;  /* 0x0000045000007947 */ /* 0x000fea0003800000 */
.L_x_12339:
        /* <DEDUP_REMOVED lines=16> */
.L_x_12346:
[----:B------:R-:W-:-:S04]  /*72d0*/  LOP3.LUT R2, R2, 0x80000000, RZ, 0xc0, !PT ;  /* 0x8000000002027812 */ /* 0x000fc800078ec0ff */
[----:B------:R-:W-:-:S04]  /*72e0*/  SHF.R.U32.HI R3, RZ, 0x18, R2 ;  /* 0x00000018ff037819 */ /* 0x000fc80000011602 */
[----:B------:R-:W-:-:S04]  /*72f0*/  LOP3.LUT R0, R0, R3, RZ, 0xfc, !PT ;  /* 0x0000000300007212 */ /* 0x000fc800078efcff */
[----:B------:R-:W-:Y:S02]  /*7300*/  PRMT R8, R0, 0x7610, R8 ;  /* 0x0000761000087816 */ /* 0x000fe40000000008 */
.L_x_12345:
[----:B------:R-:W-:Y:S05]  /*7310*/  BSYNC B0 ;  /* 0x0000000000007941 */ /* 0x000fea0003800000 */
.L_x_12344:
[----:B------:R0:W-:Y:S01]  /*7320*/  STG.E.U8 [R16.64], R8 ;  /* 0x0000000810007986 */ /* 0x0001e2000c101124 */
[----:B------:R-:W-:Y:S05]  /*7330*/  BRA `(.L_x_12321) ;  /* 0x000002e000007947 */ /* 0x000fea0003800000 */
.L_x_12338:
        /* <DEDUP_REMOVED lines=21> */
.L_x_12320:
        /* <DEDUP_REMOVED lines=20> */
.L_x_12348:
[----:B------:R-:W0:Y:S02]  /*75d0*/  F2I.U64.TRUNC R2, R2 ;  /* 0x0000000200027311 */ /* 0x000e24000020d800 */
[----:B0-----:R0:W-:Y:S01]  /*75e0*/  STG.E.64 [R16.64], R2 ;  /* 0x0000000210007986 */ /* 0x0011e2000c101b24 */
[----:B------:R-:W-:Y:S05]  /*75f0*/  BRA `(.L_x_12321) ;  /* 0x0000002000007947 */ /* 0x000fea0003800000 */
.L_x_12347:
[----:B------:R-:W0:Y:S02]  /*7600*/  F2I.FTZ.U32.TRUNC.NTZ R3, R2 ;  /* 0x0000000200037305 */ /* 0x000e24000021f000 */
[----:B0-----:R0:W-:Y:S02]  /*7610*/  STG.E [R16.64], R3 ;  /* 0x0000000310007986 */ /* 0x0011e4000c101924 */
.L_x_12321:
        /* <DEDUP_REMOVED lines=258> */
.L_x_12349:
        /* <DEDUP_REMOVED lines=20> */
.L_x_12354:
[----:B------:R-:W2:Y:S02]  /*8780*/  LDG.E.U8 R2, [R2.64] ;  /* 0x0000002402027981 */ /* 0x000ea4000c1e1100 */
[----:B--2---:R0:W1:Y:S01]  /*8790*/  I2F.U16 R19, R2 ;  /* 0x0000000200137306 */ /* 0x0040620000101000 */
[----:B------:R-:W-:Y:S05]  /*87a0*/  BRA `(.L_x_12356) ;  /* 0x00000ca000007947 */ /* 0x000fea0003800000 */
.L_x_12353:
        /* <DEDUP_REMOVED lines=9> */
.L_x_12358:
[----:B------:R-:W2:Y:S02]  /*8840*/  LDG.E R2, [R2.64] ;  /* 0x0000002402027981 */ /* 0x000ea4000c1e1900 */
[----:B--2---:R0:W1:Y:S01]  /*8850*/  I2F R19, R2 ;  /* 0x0000000200137306 */ /* 0x0040620000201400 */
[----:B------:R-:W-:Y:S05]  /*8860*/  BRA `(.L_x_12356) ;  /* 0x00000be000007947 */ /* 0x000fea0003800000 */
.L_x_12357:
[----:B------:R-:W2:Y:S02]  /*8870*/  LDG.E.U16 R2, [R2.64] ;  /* 0x0000002402027981 */ /* 0x000ea4000c1e1500 */
[----:B--2---:R0:W1:Y:S01]  /*8880*/  I2F.S16 R19, R2 ;  /* 0x0000000200137306 */ /* 0x0040620000101400 */
[----:B------:R-:W-:Y:S05]  /*8890*/  BRA `(.L_x_12356) ;  /* 0x00000bb000007947 */ /* 0x000fea0003800000 */
.L_x_12352:
        /* <DEDUP_REMOVED lines=8> */
.L_x_12360:
[----:B------:R-:W2:Y:S02]  /*8920*/  LDG.E.U16 R2, [R2.64] ;  /* 0x0000002402027981 */ /* 0x000ea4000c1e1500 */
[----:B--2---:R-:W-:Y:S01]  /*8930*/  HADD2.F32 R19, -RZ, R2.H0_H0 ;  /* 0x20000002ff137230 */ /* 0x004fe20000004100 */
[----:B------:R-:W-:Y:S05]  /*8940*/  BRA `(.L_x_12356) ;  /* 0x00000b0000007947 */ /* 0x000fea0003800000 */
.L_x_12359:
        /* <DEDUP_REMOVED lines=8> */
.L_x_12362:
[----:B------:R-:W2:Y:S02]  /*89d0*/  LDG.E.U16 R2, [R2.64] ;  /* 0x0000002402027981 */ /* 0x000ea4000c1e1500 */
[----:B--2---:R-:W-:Y:S01]  /*89e0*/  HADD2.F32 R19, -RZ, R2.H0_H0 ;  /* 0x20000002ff137230 */ /* 0x004fe20000004100 */
[----:B------:R-:W-:Y:S05]  /*89f0*/  BRA `(.L_x_12356) ;  /* 0x00000a5000007947 */ /* 0x000fea0003800000 */
.L_x_12361:
[----:B------:R-:W2:Y:S02]  /*8a00*/  LDG.E.64 R2, [R2.64] ;  /* 0x0000002402027981 */ /* 0x000ea4000c1e1b00 */
[----:B--2---:R-:W0:Y:S01]  /*8a10*/  F2F.F32.F64 R19, R2 ;  /* 0x0000000200137310 */ /* 0x004e220000301000 */
[----:B------:R-:W0:-:S14]  /*8a20*/  DSETP.GEU.AND P0, PT, |R2|, c[0x2][0x0], PT ;  /* 0x008000000200762a */ /* 0x000e1c0003f0e200 */
[----:B0-----:R-:W-:Y:S01]  /*8a30*/  @!P0 FMUL R19, R19, 1.175494350822287508e-38 ;  /* 0x0080000013138820 */ /* 0x001fe20000400000 */
[----:B------:R-:W-:Y:S05]  /*8a40*/  BRA `(.L_x_12356) ;  /* 0x00000a0000007947 */ /* 0x000fea0003800000 */
.L_x_12351:
        /* <DEDUP_REMOVED lines=12> */
.L_x_12365:
[----:B------:R-:W2:Y:S02]  /*8b10*/  LDG.E.64 R2, [R2.64] ;  /* 0x0000002402027981 */ /* 0x000ea4000c1e1b00 */
[----:B--2---:R-:W0:Y:S01]  /*8b20*/  F2F.F32.F64 R19, R2 ;  /* 0x0000000200137310 */ /* 0x004e220000301000 */
[----:B------:R-:W0:-:S14]  /*8b30*/  DSETP.GEU.AND P0, PT, |R2|, c[0x2][0x0], PT ;  /* 0x008000000200762a */ /* 0x000e1c0003f0e200 */
[----:B0-----:R-:W-:Y:S01]  /*8b40*/  @!P0 FMUL R19, R19, 1.175494350822287508e-38 ;  /* 0x0080000013138820 */ /* 0x001fe20000400000 */
[----:B------:R-:W-:Y:S05]  /*8b50*/  BRA `(.L_x_12356) ;  /* 0x000008f000007947 */ /* 0x000fea0003800000 */
.L_x_12364:
        /* <DEDUP_REMOVED lines=26> */
.L_x_12367:
        /* <DEDUP_REMOVED lines=13> */
.L_x_12366:
[----:B------:R-:W2:Y:S02]  /*8dd0*/  LDG.E.U16 R2, [R2.64] ;  /* 0x0000002402027981 */ /* 0x000ea4000c1e1500 */
[----:B--2---:R-:W-:Y:S01]  /*8de0*/  PRMT R19, RZ, 0x5410, R2 ;  /* 0x00005410ff137816 */ /* 0x004fe20000000002 */
[----:B------:R-:W-:Y:S05]  /*8df0*/  BRA `(.L_x_12356) ;  /* 0x0000065000007947 */ /* 0x000fea0003800000 */
.L_x_12363:
        /* <DEDUP_REMOVED lines=11> */
.L_x_12370:
        /* <DEDUP_REMOVED lines=20> */
.L_x_12372:
[----:B------:R-:W-:Y:S05]  /*8ff0*/  BSYNC B0 ;  /* 0x0000000000007941 */ /* 0x000fea0003800000 */
.L_x_12371:
[----:B------:R-:W-:Y:S01]  /*9000*/  IMAD.SHL.U32 R2, R2, 0x100000, RZ ;  /* 0x0010000002027824 */ /* 0x000fe200078e00ff */
[----:B------:R-:W-:-:S04]  /*9010*/  LEA R0, R0, 0x3b800000, 0x17 ;  /* 0x3b80000000007811 */ /* 0x000fc800078eb8ff */
[----:B------:R-:W-:Y:S01]  /*9020*/  LOP3.LUT R19, R0, R2, R19, 0xfe, !PT ;  /* 0x0000000200137212 */ /* 0x000fe200078efe13 */
[----:B------:R-:W-:Y:S05]  /*9030*/  BRA `(.L_x_12356) ;  /* 0x0000041000007947 */ /* 0x000fea0003800000 */
.L_x_12369:
        /* <DEDUP_REMOVED lines=20> */
.L_x_12374:
[----:B------:R-:W-:Y:S05]  /*9180*/  BSYNC B0 ;  /* 0x0000000000007941 */ /* 0x000fea0003800000 */
.L_x_12373:
[----:B------:R-:W-:Y:S01]  /*9190*/  IMAD.SHL.U32 R2, R2, 0x200000, RZ ;  /* 0x0020000002027824 */ /* 0x000fe200078e00ff */
[----:B------:R-:W-:-:S04]  /*91a0*/  LEA R0, R0, 0x37800000, 0x17 ;  /* 0x3780000000007811 */ /* 0x000fc800078eb8ff */
[----:B------:R-:W-:Y:S01]  /*91b0*/  LOP3.LUT R19, R0, R2, R19, 0xfe, !PT ;  /* 0x0000000200137212 */ /* 0x000fe200078efe13 */
[----:B------:R-:W-:Y:S05]  /*91c0*/  BRA `(.L_x_12356) ;  /* 0x0000028000007947 */ /* 0x000fea0003800000 */
.L_x_12368:
        /* <DEDUP_REMOVED lines=14> */
.L_x_12355:
        /* <DEDUP_REMOVED lines=21> */
.L_x_12376:
[----:B------:R-:W2:Y:S02]  /*9400*/  LDG.E.64 R2, [R2.64] ;  /* 0x0000002402027981 */ /* 0x000ea4000c1e1b00 */
[----:B--2---:R0:W1:Y:S01]  /*9410*/  I2F.U64 R19, R2 ;  /* 0x0000000200137312 */ /* 0x0040620000301000 */
[----:B------:R-:W-:Y:S05]  /*9420*/  BRA `(.L_x_12356) ;  /* 0x0000002000007947 */ /* 0x000fea0003800000 */
.L_x_12375:
[----:B------:R-:W2:Y:S02]  /*9430*/  LDG.E R2, [R2.64] ;  /* 0x0000002402027981 */ /* 0x000ea4000c1e1900 */
[----:B--2---:R0:W1:Y:S02]  /*9440*/  I2F.U32 R19, R2 ;  /* 0x0000000200137306 */ /* 0x0040640000201000 */
.L_x_12356:
[----:B------:R-:W-:Y:S05]  /*9450*/  BSYNC B6 ;  /* 0x0000000000067941 */ /* 0x000fea0003800000 */
.L_x_12350:
        /* <DEDUP_REMOVED lines=18> */
.L_x_12381:
[----:B------:R-:W2:Y:S02]  /*9580*/  LDG.E.U8 R0, [R2.64] ;  /* 0x0000002402007981 */ /* 0x000ea4000c1e1100 */
[----:B--2---:R-:W0:Y:S01]  /*9590*/  I2F.U16 R0, R0 ;  /* 0x0000000000007306 */ /* 0x004e220000101000 */
[----:B------:R-:W-:Y:S05]  /*95a0*/  BRA `(.L_x_12383) ;  /* 0x00000ca000007947 */ /* 0x000fea0003800000 */
.L_x_12380:
        /* <DEDUP_REMOVED lines=9> */
.L_x_12385:
[----:B------:R-:W2:Y:S02]  /*9640*/  LDG.E R0, [R2.64] ;  /* 0x0000002402007981 */ /* 0x000ea4000c1e1900 */
[----:B--2---:R-:W0:Y:S01]  /*9650*/  I2F R0, R0 ;  /* 0x0000000000007306 */ /* 0x004e220000201400 */
[----:B------:R-:W-:Y:S05]  /*9660*/  BRA `(.L_x_12383) ;  /* 0x00000be000007947 */ /* 0x000fea0003800000 */
.L_x_12384:
[----:B------:R-:W2:Y:S02]  /*9670*/  LDG.E.U16 R0, [R2.64] ;  /* 0x0000002402007981 */ /* 0x000ea4000c1e1500 */
[----:B--2---:R-:W0:Y:S01]  /*9680*/  I2F.S16 R0, R0 ;  /* 0x0000000000007306 */ /* 0x004e220000101400 */
[----:B------:R-:W-:Y:S05]  /*9690*/  BRA `(.L_x_12383) ;  /* 0x00000bb000007947 */ /* 0x000fea0003800000 */
.L_x_12379:
        /* <DEDUP_REMOVED lines=8> */
.L_x_12387:
[----:B------:R-:W2:Y:S02]  /*9720*/  LDG.E.U16 R0, [R2.64] ;  /* 0x0000002402007981 */ /* 0x000ea4000c1e1500 */
[----:B--2---:R-:W-:Y:S01]  /*9730*/  HADD2.F32 R0, -RZ, R0.H0_H0 ;  /* 0x20000000ff007230 */ /* 0x004fe20000004100 */
[----:B------:R-:W-:Y:S05]  /*9740*/  BRA `(.L_x_12383) ;  /* 0x00000b0000007947 */ /* 0x000fea0003800000 */
.L_x_12386:
        /* <DEDUP_REMOVED lines=8> */
.L_x_12389:
[----:B------:R-:W2:Y:S02]  /*97d0*/  LDG.E.U16 R0, [R2.64] ;  /* 0x0000002402007981 */ /* 0x000ea4000c1e1500 */
[----:B--2---:R-:W-:Y:S01]  /*97e0*/  HADD2.F32 R0, -RZ, R0.H0_H0 ;  /* 0x20000000ff007230 */ /* 0x004fe20000004100 */
[----:B------:R-:W-:Y:S05]  /*97f0*/  BRA `(.L_x_12383) ;  /* 0x00000a5000007947 */ /* 0x000fea0003800000 */
.L_x_12388:
[----:B------:R-:W2:Y:S02]  /*9800*/  LDG.E.64 R2, [R2.64] ;  /* 0x0000002402027981 */ /* 0x000ea4000c1e1b00 */
[----:B--2---:R-:W0:Y:S01]  /*9810*/  F2F.F32.F64 R0, R2 ;  /* 0x0000000200007310 */ /* 0x004e220000301000 */
[----:B------:R-:W0:-:S14]  /*9820*/  DSETP.GEU.AND P0, PT, |R2|, c[0x2][0x0], PT ;  /* 0x008000000200762a */ /* 0x000e1c0003f0e200 */
[----:B0-----:R-:W-:Y:S01]  /*9830*/  @!P0 FMUL R0, R0, 1.175494350822287508e-38 ;  /* 0x0080000000008820 */ /* 0x001fe20000400000 */
[----:B------:R-:W-:Y:S05]  /*9840*/  BRA `(.L_x_12383) ;  /* 0x00000a0000007947 */ /* 0x000fea0003800000 */
.L_x_12378:
        /* <DEDUP_REMOVED lines=12> */
.L_x_12392:
[----:B------:R-:W2:Y:S02]  /*9910*/  LDG.E.64 R2, [R2.64] ;  /* 0x0000002402027981 */ /* 0x000ea4000c1e1b00 */
[----:B--2---:R-:W0:Y:S01]  /*9920*/  F2F.F32.F64 R0, R2 ;  /* 0x0000000200007310 */ /* 0x004e220000301000 */
[----:B------:R-:W0:-:S14]  /*9930*/  DSETP.GEU.AND P0, PT, |R2|, c[0x2][0x0], PT ;  /* 0x008000000200762a */ /* 0x000e1c0003f0e200 */
[----:B0-----:R-:W-:Y:S01]  /*9940*/  @!P0 FMUL R0, R0, 1.175494350822287508e-38 ;  /* 0x0080000000008820 */ /* 0x001fe20000400000 */
[----:B------:R-:W-:Y:S05]  /*9950*/  BRA `(.L_x_12383) ;  /* 0x000008f000007947 */ /* 0x000fea0003800000 */
.L_x_12391:
        /* <DEDUP_REMOVED lines=26> */
.L_x_12394:
        /* <DEDUP_REMOVED lines=13> */
.L_x_12393:
[----:B------:R-:W2:Y:S02]  /*9bd0*/  LDG.E.U16 R0, [R2.64] ;  /* 0x0000002402007981 */ /* 0x000ea4000c1e1500 */
[----:B--2---:R-:W-:Y:S01]  /*9be0*/  PRMT R0, RZ, 0x5410, R0 ;  /* 0x00005410ff007816 */ /* 0x004fe20000000000 */
[----:B------:R-:W-:Y:S05]  /*9bf0*/  BRA `(.L_x_12383) ;  /* 0x0000065000007947 */ /* 0x000fea0003800000 */
.L_x_12390:
        /* <DEDUP_REMOVED lines=11> */
.L_x_12397:
        /* <DEDUP_REMOVED lines=20> */
.L_x_12399:
[----:B------:R-:W-:Y:S05]  /*9df0*/  BSYNC B0 ;  /* 0x0000000000007941 */ /* 0x000fea0003800000 */
.L_x_12398:
[----:B------:R-:W-:Y:S01]  /*9e00*/  LEA R3, R0, 0x3b800000, 0x17 ;  /* 0x3b80000000037811 */ /* 0x000fe200078eb8ff */
[----:B------:R-:W-:-:S05]  /*9e10*/  IMAD.SHL.U32 R0, R2, 0x100000, RZ ;  /* 0x0010000002007824 */ /* 0x000fca00078e00ff */
[----:B------:R-:W-:Y:S01]  /*9e20*/  LOP3.LUT R0, R3, R0, R4, 0xfe, !PT ;  /* 0x0000000003007212 */ /* 0x000fe200078efe04 */
[----:B------:R-:W-:Y:S05]  /*9e30*/  BRA `(.L_x_12383) ;  /* 0x0000041000007947 */ /* 0x000fea0003800000 */
.L_x_12396:
        /* <DEDUP_REMOVED lines=20> */
.L_x_12401:
[----:B------:R-:W-:Y:S05]  /*9f80*/  BSYNC B0 ;  /* 0x0000000000007941 */ /* 0x000fea0003800000 */
.L_x_12400:
[----:B------:R-:W-:Y:S01]  /*9f90*/  LEA R3, R0, 0x37800000, 0x17 ;  /* 0x3780000000037811 */ /* 0x000fe200078eb8ff */
[----:B------:R-:W-:-:S05]  /*9fa0*/  IMAD.SHL.U32 R0, R2, 0x200000, RZ ;  /* 0x0020000002007824 */ /* 0x000fca00078e00ff */
[----:B------:R-:W-:Y:S01]  /*9fb0*/  LOP3.LUT R0, R3, R0, R4, 0xfe, !PT ;  /* 0x0000000003007212 */ /* 0x000fe200078efe04 */
[----:B------:R-:W-:Y:S05]  /*9fc0*/  BRA `(.L_x_12383) ;  /* 0x0000028000007947 */ /* 0x000fea0003800000 */
.L_x_12395:
        /* <DEDUP_REMOVED lines=14> */
.L_x_12382:
        /* <DEDUP_REMOVED lines=21> */
.L_x_12403:
[----:B------:R-:W2:Y:S02]  /*a200*/  LDG.E.64 R2, [R2.64] ;  /* 0x0000002402027981 */ /* 0x000ea4000c1e1b00 */
[----:B--2---:R0:W2:Y:S01]  /*a210*/  I2F.U64 R0, R2 ;  /* 0x0000000200007312 */ /* 0x0040a20000301000 */
[----:B------:R-:W-:Y:S05]  /*a220*/  BRA `(.L_x_12383) ;  /* 0x0000002000007947 */ /* 0x000fea0003800000 */
.L_x_12402:
[----:B------:R-:W2:Y:S02]  /*a230*/  LDG.E R0, [R2.64] ;  /* 0x0000002402007981 */ /* 0x000ea4000c1e1900 */
[----:B--2---:R-:W0:Y:S02]  /*a240*/  I2F.U32 R0, R0 ;  /* 0x0000000000007306 */ /* 0x004e240000201000 */
.L_x_12383:
[----:B------:R-:W-:Y:S05]  /*a250*/  BSYNC B6 ;  /* 0x0000000000067941 */ /* 0x000fea0003800000 */
.L_x_12377:
        /* <DEDUP_REMOVED lines=18> */
.L_x_12407:
[----:B------:R-:W0:Y:S02]  /*a380*/  F2I.S64.TRUNC R2, R2 ;  /* 0x0000000200027311 */ /* 0x000e24000020d900 */
[----:B0-----:R-:W-:-:S05]  /*a390*/  IMAD.MOV.U32 R5, RZ, RZ, R2 ;  /* 0x000000ffff057224 */ /* 0x001fca00078e0002 */
[----:B------:R0:W-:Y:S01]  /*a3a0*/  STG.E.U8 [R16.64], R5 ;  /* 0x0000000510007986 */ /* 0x0001e2000c101124 */
[----:B------:R-:W-:Y:S05]  /*a3b0*/  BRA `(.L_x_12409) ;  /* 0x00000d3000007947 */ /* 0x000fea0003800000 */
.L_x_12406:
        /* <DEDUP_REMOVED lines=9> */
.L_x_12411:
[----:B------:R-:W0:Y:S02]  /*a450*/  F2I.FTZ.TRUNC.NTZ R3, R2 ;  /* 0x0000000200037305 */ /* 0x000e24000021f100 */
[----:B0-----:R0:W-:Y:S01]  /*a460*/  STG.E [R16.64], R3 ;  /* 0x0000000310007986 */ /* 0x0011e2000c101924 */
[----:B------:R-:W-:Y:S05]  /*a470*/  BRA `(.L_x_12409) ;  /* 0x00000c7000007947 */ /* 0x000fea0003800000 */
.L_x_12410:
[----:B------:R-:W0:Y:S02]  /*a480*/  F2I.FTZ.TRUNC.NTZ R3, R2 ;  /* 0x0000000200037305 */ /* 0x000e24000021f100 */
[----:B0-----:R0:W-:Y:S01]  /*a490*/  STG.E.U16 [R16.64], R3 ;  /* 0x0000000310007986 */ /* 0x0011e2000c101524 */
[----:B------:R-:W-:Y:S05]  /*a4a0*/  BRA `(.L_x_12409) ;  /* 0x00000c4000007947 */ /* 0x000fea0003800000 */
.L_x_12405:
        /* <DEDUP_REMOVED lines=8> */
.L_x_12413:
[----:B------:R-:W-:-:S05]  /*a530*/  F2FP.PACK_AB R2, RZ, R2 ;  /* 0x00000002ff02723e */ /* 0x000fca00000000ff */
[----:B------:R0:W-:Y:S01]  /*a540*/  STG.E.U16 [R16.64], R2 ;  /* 0x0000000210007986 */ /* 0x0001e2000c101524 */
[----:B------:R-:W-:Y:S05]  /*a550*/  BRA `(.L_x_12409) ;  /* 0x00000b9000007947 */ /* 0x000fea0003800000 */
.L_x_12412:
        /* <DEDUP_REMOVED lines=9> */
.L_x_12415:
[----:B------:R-:W-:-:S04]  /*a5f0*/  F2FP.PACK_AB R3, RZ, R2 ;  /* 0x00000002ff03723e */ /* 0x000fc800000000ff */
[----:B------:R-:W-:-:S05]  /*a600*/  PRMT R3, R3, 0x5410, RZ ;  /* 0x0000541003037816 */ /* 0x000fca00000000ff */
[----:B------:R0:W-:Y:S01]  /*a610*/  STG.E [R16.64], R3 ;  /* 0x0000000310007986 */ /* 0x0001e2000c101924 */
[----:B------:R-:W-:Y:S05]  /*a620*/  BRA `(.L_x_12409) ;  /* 0x00000ac000007947 */ /* 0x000fea0003800000 */
.L_x_12414:
[----:B------:R-:W-:-:S06]  /*a630*/  FMUL.FTZ R2, R2, 1 ;  /* 0x3f80000002027820 */ /* 0x000fcc0000410000 */
[----:B------:R-:W0:Y:S02]  /*a640*/  F2F.F64.F32 R2, R2 ;  /* 0x0000000200027310 */ /* 0x000e240000201800 */
[----:B0-----:R0:W-:Y:S01]  /*a650*/  STG.E.64 [R16.64], R2 ;  /* 0x0000000210007986 */ /* 0x0011e2000c101b24 */
[----:B------:R-:W-:Y:S05]  /*a660*/  BRA `(.L_x_12409) ;  /* 0x00000a8000007947 */ /* 0x000fea0003800000 */
.L_x_12404:
        /* <DEDUP_REMOVED lines=12> */
.L_x_12418:
[----:B------:R-:W-:Y:S01]  /*a730*/  FMUL.FTZ R4, R2, 1 ;  /* 0x3f80000002047820 */ /* 0x000fe20000410000 */
[----:B------:R-:W-:-:S05]  /*a740*/  CS2R R6, SRZ ;  /* 0x0000000000067805 */ /* 0x000fca000001ff00 */
[----:B------:R-:W0:Y:S02]  /*a750*/  F2F.F64.F32 R4, R4 ;  /* 0x0000000400047310 */ /* 0x000e240000201800 */
[----:B0-----:R0:W-:Y:S01]  /*a760*/  STG.E.128 [R16.64], R4 ;  /* 0x0000000410007986 */ /* 0x0011e2000c101d24 */
[----:B------:R-:W-:Y:S05]  /*a770*/  BRA `(.L_x_12409) ;  /* 0x0000097000007947 */ /* 0x000fea0003800000 */
.L_x_12417:
        /* <DEDUP_REMOVED lines=20> */
.L_x_12422:
[----:B------:R-:W-:Y:S05]  /*a8c0*/  BSYNC B0 ;  /* 0x0000000000007941 */ /* 0x000fea0003800000 */
.L_x_12421:
[----:B------:R-:W-:-:S05]  /*a8d0*/  LOP3.LUT R5, R0, R5, RZ, 0xfc, !PT ;  /* 0x0000000500057212 */ /* 0x000fca00078efcff */
[----:B------:R0:W-:Y:S01]  /*a8e0*/  STG.E.U8 [R16.64], R5 ;  /* 0x0000000510007986 */ /* 0x0001e2000c101124 */
[----:B------:R-:W-:Y:S05]  /*a8f0*/  BRA `(.L_x_12409) ;  /* 0x000007f000007947 */ /* 0x000fea0003800000 */
.L_x_12420:
        /* <DEDUP_REMOVED lines=12> */
.L_x_12424:
[----:B------:R-:W-:Y:S01]  /*a9c0*/  IMAD.MOV.U32 R0, RZ, RZ, 0x7f ;  /* 0x0000007fff007424 */ /* 0x000fe200078e00ff */
[----:B------:R-:W-:-:S04]  /*a9d0*/  ISETP.GT.U32.AND P0, PT, R4, 0x7f800000, PT ;  /* 0x7f8000000400780c */ /* 0x000fc80003f04070 */
[----:B------:R-:W-:-:S04]  /*a9e0*/  SEL R0, R0, 0x7c, P0 ;  /* 0x0000007c00007807 */ /* 0x000fc80000000000 */
.L_x_12425:
[----:B------:R-:W-:Y:S05]  /*a9f0*/  BSYNC B0 ;  /* 0x0000000000007941 */ /* 0x000fea0003800000 */
.L_x_12423:
[----:B------:R-:W-:-:S04]  /*aa00*/  LOP3.LUT R2, R2, 0x80000000, RZ, 0xc0, !PT ;  /* 0x8000000002027812 */ /* 0x000fc800078ec0ff */
[----:B------:R-:W-:-:S04]  /*aa10*/  SHF.R.U32.HI R3, RZ, 0x18, R2 ;  /* 0x00000018ff037819 */ /* 0x000fc80000011602 */
[----:B------:R-:W-:-:S05]  /*aa20*/  LOP3.LUT R3, R0, R3, RZ, 0xfc, !PT ;  /* 0x0000000300037212 */ /* 0x000fca00078efcff */
[----:B------:R0:W-:Y:S01]  /*aa30*/  STG.E.U8 [R16.64], R3 ;  /* 0x0000000310007986 */ /* 0x0001e2000c101124 */
[----:B------:R-:W-:Y:S05]  /*aa40*/  BRA `(.L_x_12409) ;  /* 0x000006a000007947 */ /* 0x000fea0003800000 */
.L_x_12419:
[----:B------:R-:W-:-:S05]  /*aa50*/  F2FP.BF16.PACK_AB R2, RZ, R2 ;  /* 0x00000002ff02723e */ /* 0x000fca00000010ff */
[----:B------:R0:W-:Y:S01]  /*aa60*/  STG.E.U16 [R16.64], R2 ;  /* 0x0000000210007986 */ /* 0x0001e2000c101524 */
[----:B------:R-:W-:Y:S05]  /*aa70*/  BRA `(.L_x_12409) ;  /* 0x0000067000007947 */ /* 0x000fea0003800000 */
.L_x_12416:
        /* <DEDUP_REMOVED lines=11> */
.L_x_12428:
        /* <DEDUP_REMOVED lines=16> */
.L_x_12431:
[----:B------:R-:W-:-:S04]  /*ac30*/  LOP3.LUT R2, R2, 0x80000000, RZ, 0xc0, !PT ;  /* 0x8000000002027812 */ /* 0x000fc800078ec0ff */
[----:B------:R-:W-:-:S04]  /*ac40*/  SHF.R.U32.HI R3, RZ, 0x18, R2 ;  /* 0x00000018ff037819 */ /* 0x000fc80000011602 */
[----:B------:R-:W-:-:S04]  /*ac50*/  LOP3.LUT R0, R0, R3, RZ, 0xfc, !PT ;  /* 0x0000000300007212 */ /* 0x000fc800078efcff */
[----:B------:R-:W-:Y:S02]  /*ac60*/  PRMT R8, R0, 0x7610, R8 ;  /* 0x0000761000087816 */ /* 0x000fe40000000008 */
.L_x_12430:
[----:B------:R-:W-:Y:S05]  /*ac70*/  BSYNC B0 ;  /* 0x0000000000007941 */ /* 0x000fea0003800000 */
.L_x_12429:
[----:B------:R0:W-:Y:S01]  /*ac80*/  STG.E.U8 [R16.64], R8 ;  /* 0x0000000810007986 */ /* 0x0001e2000c101124 */
[----:B------:R-:W-:Y:S05]  /*ac90*/  BRA `(.L_x_12409) ;  /* 0x0000045000007947 */ /* 0x000fea0003800000 */
.L_x_12427:
        /* <DEDUP_REMOVED lines=16> */
.L_x_12434:
[----:B------:R-:W-:-:S04]  /*ada0*/  LOP3.LUT R2, R2, 0x80000000, RZ, 0xc0, !PT ;  /* 0x8000000002027812 */ /* 0x000fc800078ec0ff */
[----:B------:R-:W-:-:S04]  /*adb0*/  SHF.R.U32.HI R3, RZ, 0x18, R2 ;  /* 0x00000018ff037819 */ /* 0x000fc80000011602 */
[----:B------:R-:W-:-:S04]  /*adc0*/  LOP3.LUT R0, R0, R3, RZ, 0xfc, !PT ;  /* 0x0000000300007212 */ /* 0x000fc800078efcff */
[----:B------:R-:W-:Y:S02]  /*add0*/  PRMT R8, R0, 0x7610, R8 ;  /* 0x0000761000087816 */ /* 0x000fe40000000008 */
.L_x_12433:
[----:B------:R-:W-:Y:S05]  /*ade0*/  BSYNC B0 ;  /* 0x0000000000007941 */ /* 0x000fea0003800000 */
.L_x_12432:
[----:B------:R0:W-:Y:S01]  /*adf0*/  STG.E.U8 [R16.64], R8 ;  /* 0x0000000810007986 */ /* 0x0001e2000c101124 */
[----:B------:R-:W-:Y:S05]  /*ae00*/  BRA `(.L_x_12409) ;  /* 0x000002e000007947 */ /* 0x000fea0003800000 */
.L_x_12426:
        /* <DEDUP_REMOVED lines=21> */
.L_x_12408:
        /* <DEDUP_REMOVED lines=20> */
.L_x_12436:
[----:B------:R-:W0:Y:S02]  /*b0a0*/  F2I.U64.TRUNC R2, R2 ;  /* 0x0000000200027311 */ /* 0x000e24000020d800 */
[----:B0-----:R0:W-:Y:S01]  /*b0b0*/  STG.E.64 [R16.64], R2 ;  /* 0x0000000210007986 */ /* 0x0011e2000c101b24 */
[----:B------:R-:W-:Y:S05]  /*b0c0*/  BRA `(.L_x_12409) ;  /* 0x0000002000007947 */ /* 0x000fea0003800000 */
.L_x_12435:
[----:B------:R-:W0:Y:S02]  /*b0d0*/  F2I.FTZ.U32.TRUNC.NTZ R3, R2 ;  /* 0x0000000200037305 */ /* 0x000e24000021f000 */
[----:B0-----:R0:W-:Y:S02]  /*b0e0*/  STG.E [R16.64], R3 ;  /* 0x0000000310007986 */ /* 0x0011e4000c101924 */
.L_x_12409:
[----:B------:R-:W-:Y:S02]  /*b0f0*/  IADD3 R23, R23, 0x80, RZ ;  /* 0x0000008017177810 */ /* 0x000fe40007ffe0ff */
.L_x_12260:
[----:B------:R-:W-:Y:S05]  /*b100*/  BSYNC B7 ;  /* 0x0000000000077941 */ /* 0x000fea0003800000 */
.L_x_12259:
        /* <DEDUP_REMOVED lines=257> */
.L_x_12437:
        /* <DEDUP_REMOVED lines=20> */
.L_x_12442:
[----:B------:R-:W2:Y:S02]  /*c260*/  LDG.E.U8 R2, [R2.64] ;  /* 0x0000002402027981 */ /* 0x000ea4000c1e1100 */
[----:B--2---:R0:W1:Y:S01]  /*c270*/  I2F.U16 R19, R2 ;  /* 0x0000000200137306 */ /* 0x0040620000101000 */
[----:B------:R-:W-:Y:S05]  /*c280*/  BRA `(.L_x_12444) ;  /* 0x00000ca000007947 */ /* 0x000fea0003800000 */
.L_x_12441:
        /* <DEDUP_REMOVED lines=9> */
.L_x_12446:
[----:B------:R-:W2:Y:S02]  /*c320*/  LDG.E R2, [R2.64] ;  /* 0x0000002402027981 */ /* 0x000ea4000c1e1900 */
[----:B--2---:R0:W1:Y:S01]  /*c330*/  I2F R19, R2 ;  /* 0x0000000200137306 */ /* 0x0040620000201400 */
[----:B------:R-:W-:Y:S05]  /*c340*/  BRA `(.L_x_12444) ;  /* 0x00000be000007947 */ /* 0x000fea0003800000 */
.L_x_12445:
[----:B------:R-:W2:Y:S02]  /*c350*/  LDG.E.U16 R2, [R2.64] ;  /* 0x0000002402027981 */ /* 0x000ea4000c1e1500 */
[----:B--2---:R0:W1:Y:S01]  /*c360*/  I2F.S16 R19, R2 ;  /* 0x0000000200137306 */ /* 0x0040620000101400 */
[----:B------:R-:W-:Y:S05]  /*c370*/  BRA `(.L_x_12444) ;  /* 0x00000bb000007947 */ /* 0x000fea0003800000 */
.L_x_12440:
        /* <DEDUP_REMOVED lines=8> */
.L_x_12448:
[----:B------:R-:W2:Y:S02]  /*c400*/  LDG.E.U16 R2, [R2.64] ;  /* 0x0000002402027981 */ /* 0x000ea4000c1e1500 */
[----:B--2---:R-:W-:Y:S01]  /*c410*/  HADD2.F32 R19, -RZ, R2.H0_H0 ;  /* 0x20000002ff137230 */ /* 0x004fe20000004100 */
[----:B------:R-:W-:Y:S05]  /*c420*/  BRA `(.L_x_12444) ;  /* 0x00000b0000007947 */ /* 0x000fea0003800000 */
.L_x_12447:
        /* <DEDUP_REMOVED lines=8> */
.L_x_12450:
[----:B------:R-:W2:Y:S02]  /*c4b0*/  LDG.E.U16 R2, [R2.64] ;  /* 0x0000002402027981 */ /* 0x000ea4000c1e1500 */
[----:B--2---:R-:W-:Y:S01]  /*c4c0*/  HADD2.F32 R19, -RZ, R2.H0_H0 ;  /* 0x20000002ff137230 */ /* 0x004fe20000004100 */
[----:B------:R-:W-:Y:S05]  /*c4d0*/  BRA `(.L_x_12444) ;  /* 0x00000a5000007947 */ /* 0x000fea0003800000 */
.L_x_12449:
[----:B------:R-:W2:Y:S02]  /*c4e0*/  LDG.E.64 R2, [R2.64] ;  /* 0x0000002402027981 */ /* 0x000ea4000c1e1b00 */
[----:B--2---:R-:W0:Y:S01]  /*c4f0*/  F2F.F32.F64 R19, R2 ;  /* 0x0000000200137310 */ /* 0x004e220000301000 */
[----:B------:R-:W0:-:S14]  /*c500*/  DSETP.GEU.AND P0, PT, |R2|, c[0x2][0x0], PT ;  /* 0x008000000200762a */ /* 0x000e1c0003f0e200 */
[----:B0-----:R-:W-:Y:S01]  /*c510*/  @!P0 FMUL R19, R19, 1.175494350822287508e-38 ;  /* 0x0080000013138820 */ /* 0x001fe20000400000 */
[----:B------:R-:W-:Y:S05]  /*c520*/  BRA `(.L_x_12444) ;  /* 0x00000a0000007947 */ /* 0x000fea0003800000 */
.L_x_12439:
        /* <DEDUP_REMOVED lines=12> */
.L_x_12453:
[----:B------:R-:W2:Y:S02]  /*c5f0*/  LDG.E.64 R2, [R2.64] ;  /* 0x0000002402027981 */ /* 0x000ea4000c1e1b00 */
[----:B--2---:R-:W0:Y:S01]  /*c600*/  F2F.F32.F64 R19, R2 ;  /* 0x0000000200137310 */ /* 0x004e220000301000 */
[----:B------:R-:W0:-:S14]  /*c610*/  DSETP.GEU.AND P0, PT, |R2|, c[0x2][0x0], PT ;  /* 0x008000000200762a */ /* 0x000e1c0003f0e200 */
[----:B0-----:R-:W-:Y:S01]  /*c620*/  @!P0 FMUL R19, R19, 1.175494350822287508e-38 ;  /* 0x0080000013138820 */ /* 0x001fe20000400000 */
[----:B------:R-:W-:Y:S05]  /*c630*/  BRA `(.L_x_12444) ;  /* 0x000008f000007947 */ /* 0x000fea0003800000 */
.L_x_12452:
        /* <DEDUP_REMOVED lines=26> */
.L_x_12455:
        /* <DEDUP_REMOVED lines=13> */
.L_x_12454:
[----:B------:R-:W2:Y:S02]  /*c8b0*/  LDG.E.U16 R2, [R2.64] ;  /* 0x0000002402027981 */ /* 0x000ea4000c1e1500 */
[----:B--2---:R-:W-:Y:S01]  /*c8c0*/  PRMT R19, RZ, 0x5410, R2 ;  /* 0x00005410ff137816 */ /* 0x004fe20000000002 */
[----:B------:R-:W-:Y:S05]  /*c8d0*/  BRA `(.L_x_12444) ;  /* 0x0000065000007947 */ /* 0x000fea0003800000 */
.L_x_12451:
        /* <DEDUP_REMOVED lines=11> */
.L_x_12458:
        /* <DEDUP_REMOVED lines=20> */
.L_x_12460:
[----:B------:R-:W-:Y:S05]  /*cad0*/  BSYNC B0 ;  /* 0x0000000000007941 */ /* 0x000fea0003800000 */
.L_x_12459:
[----:B------:R-:W-:Y:S01]  /*cae0*/  IMAD.SHL.U32 R2, R2, 0x100000, RZ ;  /* 0x0010000002027824 */ /* 0x000fe200078e00ff */
[----:B------:R-:W-:-:S04]  /*caf0*/  LEA R0, R0, 0x3b800000, 0x17 ;  /* 0x3b80000000007811 */ /* 0x000fc800078eb8ff */
[----:B------:R-:W-:Y:S01]  /*cb00*/  LOP3.LUT R19, R0, R2, R19, 0xfe, !PT ;  /* 0x0000000200137212 */ /* 0x000fe200078efe13 */
[----:B------:R-:W-:Y:S05]  /*cb10*/  BRA `(.L_x_12444) ;  /* 0x0000041000007947 */ /* 0x000fea0003800000 */
.L_x_12457:
        /* <DEDUP_REMOVED lines=20> */
.L_x_12462:
[----:B------:R-:W-:Y:S05]  /*cc60*/  BSYNC B0 ;  /* 0x0000000000007941 */ /* 0x000fea0003800000 */
.L_x_12461:
[----:B------:R-:W-:Y:S01]  /*cc70*/  IMAD.SHL.U32 R2, R2, 0x200000, RZ ;  /* 0x0020000002027824 */ /* 0x000fe200078e00ff */
[----:B------:R-:W-:-:S04]  /*cc80*/  LEA R0, R0, 0x37800000, 0x17 ;  /* 0x3780000000007811 */ /* 0x000fc800078eb8ff */
[----:B------:R-:W-:Y:S01]  /*cc90*/  LOP3.LUT R19, R0, R2, R19, 0xfe, !PT ;  /* 0x0000000200137212 */ /* 0x000fe200078efe13 */
[----:B------:R-:W-:Y:S05]  /*cca0*/  BRA `(.L_x_12444) ;  /* 0x0000028000007947 */ /* 0x000fea0003800000 */
.L_x_12456:
        /* <DEDUP_REMOVED lines=14> */
.L_x_12443:
        /* <DEDUP_REMOVED lines=21> */
.L_x_12464:
[----:B------:R-:W2:Y:S02]  /*cee0*/  LDG.E.64 R2, [R2.64] ;  /* 0x0000002402027981 */ /* 0x000ea4000c1e1b00 */
[----:B--2---:R0:W1:Y:S01]  /*cef0*/  I2F.U64 R19, R2 ;  /* 0x0000000200137312 */ /* 0x0040620000301000 */
[----:B------:R-:W-:Y:S05]  /*cf00*/  BRA `(.L_x_12444) ;  /* 0x0000002000007947 */ /* 0x000fea0003800000 */
.L_x_12463:
[----:B------:R-:W2:Y:S02]  /*cf10*/  LDG.E R2, [R2.64] ;  /* 0x0000002402027981 */ /* 0x000ea4000c1e1900 */
[----:B--2---:R0:W1:Y:S02]  /*cf20*/  I2F.U32 R19, R2 ;  /* 0x0000000200137306 */ /* 0x0040640000201000 */
.L_x_12444:
[----:B------:R-:W-:Y:S05]  /*cf30*/  BSYNC B6 ;  /* 0x0000000000067941 */ /* 0x000fea0003800000 */
.L_x_12438:
        /* <DEDUP_REMOVED lines=18> */
.L_x_12469:
[----:B------:R-:W2:Y:S02]  /*d060*/  LDG.E.U8 R0, [R2.64] ;  /* 0x0000002402007981 */ /* 0x000ea4000c1e1100 */
[----:B--2---:R-:W0:Y:S01]  /*d070*/  I2F.U16 R0, R0 ;  /* 0x0000000000007306 */ /* 0x004e220000101000 */
[----:B------:R-:W-:Y:S05]  /*d080*/  BRA `(.L_x_12471) ;  /* 0x00000ca000007947 */ /* 0x000fea0003800000 */
.L_x_12468:
        /* <DEDUP_REMOVED lines=9> */
.L_x_12473:
[----:B------:R-:W2:Y:S02]  /*d120*/  LDG.E R0, [R2.64] ;  /* 0x0000002402007981 */ /* 0x000ea4000c1e1900 */
[----:B--2---:R-:W0:Y:S01]  /*d130*/  I2F R0, R0 ;  /* 0x0000000000007306 */ /* 0x004e220000201400 */
[----:B------:R-:W-:Y:S05]  /*d140*/  BRA `(.L_x_12471) ;  /* 0x00000be000007947 */ /* 0x000fea0003800000 */
.L_x_12472:
[----:B------:R-:W2:Y:S02]  /*d150*/  LDG.E.U16 R0, [R2.64] ;  /* 0x0000002402007981 */ /* 0x000ea4000c1e1500 */
[----:B--2---:R-:W0:Y:S01]  /*d160*/  I2F.S16 R0, R0 ;  /* 0x0000000000007306 */ /* 0x004e220000101400 */
[----:B------:R-:W-:Y:S05]  /*d170*/  BRA `(.L_x_12471) ;  /* 0x00000bb000007947 */ /* 0x000fea0003800000 */
.L_x_12467:
        /* <DEDUP_REMOVED lines=8> */
.L_x_12475:
[----:B------:R-:W2:Y:S02]  /*d200*/  LDG.E.U16 R0, [R2.64] ;  /* 0x0000002402007981 */ /* 0x000ea4000c1e1500 */
[----:B--2---:R-:W-:Y:S01]  /*d210*/  HADD2.F32 R0, -RZ, R0.H0_H0 ;  /* 0x20000000ff007230 */ /* 0x004fe20000004100 */
[----:B------:R-:W-:Y:S05]  /*d220*/  BRA `(.L_x_12471) ;  /* 0x00000b0000007947 */ /* 0x000fea0003800000 */
.L_x_12474:
        /* <DEDUP_REMOVED lines=8> */
.L_x_12477:
[----:B------:R-:W2:Y:S02]  /*d2b0*/  LDG.E.U16 R0, [R2.64] ;  /* 0x0000002402007981 */ /* 0x000ea4000c1e1500 */
[----:B--2---:R-:W-:Y:S01]  /*d2c0*/  HADD2.F32 R0, -RZ, R0.H0_H0 ;  /* 0x20000000ff007230 */ /* 0x004fe20000004100 */
[----:B------:R-:W-:Y:S05]  /*d2d0*/  BRA `(.L_x_12471) ;  /* 0x00000a5000007947 */ /* 0x000fea0003800000 */
.L_x_12476:
[----:B------:R-:W2:Y:S02]  /*d2e0*/  LDG.E.64 R2, [R2.64] ;  /* 0x0000002402027981 */ /* 0x000ea4000c1e1b00 */
[----:B--2---:R-:W0:Y:S01]  /*d2f0*/  F2F.F32.F64 R0, R2 ;  /* 0x0000000200007310 */ /* 0x004e220000301000 */
[----:B------:R-:W0:-:S14]  /*d300*/  DSETP.GEU.AND P0, PT, |R2|, c[0x2][0x0], PT ;  /* 0x008000000200762a */ /* 0x000e1c0003f0e200 */
[----:B0-----:R-:W-:Y:S01]  /*d310*/  @!P0 FMUL R0, R0, 1.175494350822287508e-38 ;  /* 0x0080000000008820 */ /* 0x001fe20000400000 */
[----:B------:R-:W-:Y:S05]  /*d320*/  BRA `(.L_x_12471) ;  /* 0x00000a0000007947 */ /* 0x000fea0003800000 */
.L_x_12466:
        /* <DEDUP_REMOVED lines=12> */
.L_x_12480:
[----:B------:R-:W2:Y:S02]  /*d3f0*/  LDG.E.64 R2, [R2.64] ;  /* 0x0000002402027981 */ /* 0x000ea4000c1e1b00 */
[----:B--2---:R-:W0:Y:S01]  /*d400*/  F2F.F32.F64 R0, R2 ;  /* 0x0000000200007310 */ /* 0x004e220000301000 */
[----:B------:R-:W0:-:S14]  /*d410*/  DSETP.GEU.AND P0, PT, |R2|, c[0x2][0x0], PT ;  /* 0x008000000200762a */ /* 0x000e1c0003f0e200 */
[----:B0-----:R-:W-:Y:S01]  /*d420*/  @!P0 FMUL R0, R0, 1.175494350822287508e-38 ;  /* 0x0080000000008820 */ /* 0x001fe20000400000 */
[----:B------:R-:W-:Y:S05]  /*d430*/  BRA `(.L_x_12471) ;  /* 0x000008f000007947 */ /* 0x000fea0003800000 */
.L_x_12479:
        /* <DEDUP_REMOVED lines=26> */
.L_x_12482:
        /* <DEDUP_REMOVED lines=13> */
.L_x_12481:
[----:B------:R-:W2:Y:S02]  /*d6b0*/  LDG.E.U16 R0, [R2.64] ;  /* 0x0000002402007981 */ /* 0x000ea4000c1e1500 */
[----:B--2---:R-:W-:Y:S01]  /*d6c0*/  PRMT R0, RZ, 0x5410, R0 ;  /* 0x00005410ff007816 */ /* 0x004fe20000000000 */
[----:B------:R-:W-:Y:S05]  /*d6d0*/  BRA `(.L_x_12471) ;  /* 0x0000065000007947 */ /* 0x000fea0003800000 */
.L_x_12478:
        /* <DEDUP_REMOVED lines=11> */
.L_x_12485:
        /* <DEDUP_REMOVED lines=20> */
.L_x_12487:
[----:B------:R-:W-:Y:S05]  /*d8d0*/  BSYNC B0 ;  /* 0x0000000000007941 */ /* 0x000fea0003800000 */
.L_x_12486:
[----:B------:R-:W-:Y:S01]  /*d8e0*/  LEA R3, R0, 0x3b800000, 0x17 ;  /* 0x3b80000000037811 */ /* 0x000fe200078eb8ff */
[----:B------:R-:W-:-:S05]  /*d8f0*/  IMAD.SHL.U32 R0, R2, 0x100000, RZ ;  /* 0x0010000002007824 */ /* 0x000fca00078e00ff */
[----:B------:R-:W-:Y:S01]  /*d900*/  LOP3.LUT R0, R3, R0, R4, 0xfe, !PT ;  /* 0x0000000003007212 */ /* 0x000fe200078efe04 */
[----:B------:R-:W-:Y:S05]  /*d910*/  BRA `(.L_x_12471) ;  /* 0x0000041000007947 */ /* 0x000fea0003800000 */
.L_x_12484:
        /* <DEDUP_REMOVED lines=20> */
.L_x_12489:
[----:B------:R-:W-:Y:S05]  /*da60*/  BSYNC B0 ;  /* 0x0000000000007941 */ /* 0x000fea0003800000 */
.L_x_12488:
[----:B------:R-:W-:Y:S01]  /*da70*/  LEA R3, R0, 0x37800000, 0x17 ;  /* 0x3780000000037811 */ /* 0x000fe200078eb8ff */
[----:B------:R-:W-:-:S05]  /*da80*/  IMAD.SHL.U32 R0, R2, 0x200000, RZ ;  /* 0x0020000002007824 */ /* 0x000fca00078e00ff */
[----:B------:R-:W-:Y:S01]  /*da90*/  LOP3.LUT R0, R3, R0, R4, 0xfe, !PT ;  /* 0x0000000003007212 */ /* 0x000fe200078efe04 */
[----:B------:R-:W-:Y:S05]  /*daa0*/  BRA `(.L_x_12471) ;  /* 0x0000028000007947 */ /* 0x000fea0003800000 */
.L_x_12483:
        /* <DEDUP_REMOVED lines=14> */
.L_x_12470:
        /* <DEDUP_REMOVED lines=21> */
.L_x_12491:
[----:B------:R-:W2:Y:S02]  /*dce0*/  LDG.E.64 R2, [R2.64] ;  /* 0x0000002402027981 */ /* 0x000ea4000c1e1b00 */
[----:B--2---:R0:W2:Y:S01]  /*dcf0*/  I2F.U64 R0, R2 ;  /* 0x0000000200007312 */ /* 0x0040a20000301000 */
[----:B------:R-:W-:Y:S05]  /*dd00*/  BRA `(.L_x_12471) ;  /* 0x0000002000007947 */ /* 0x000fea0003800000 */
.L_x_12490:
[----:B------:R-:W2:Y:S02]  /*dd10*/  LDG.E R0, [R2.64] ;  /* 0x0000002402007981 */ /* 0x000ea4000c1e1900 */
[----:B--2---:R-:W0:Y:S02]  /*dd20*/  I2F.U32 R0, R0 ;  /* 0x0000000000007306 */ /* 0x004e240000201000 */
.L_x_12471:
[----:B------:R-:W-:Y:S05]  /*dd30*/  BSYNC B6 ;  /* 0x0000000000067941 */ /* 0x000fea0003800000 */
.L_x_12465:
        /* <DEDUP_REMOVED lines=18> */
.L_x_12495:
[----:B------:R-:W0:Y:S02]  /*de60*/  F2I.S64.TRUNC R2, R2 ;  /* 0x0000000200027311 */ /* 0x000e24000020d900 */
[----:B0-----:R-:W-:-:S05]  /*de70*/  IMAD.MOV.U32 R5, RZ, RZ, R2 ;  /* 0x000000ffff057224 */ /* 0x001fca00078e0002 */
[----:B------:R-:W-:Y:S01]  /*de80*/  STG.E.U8 [R16.64], R5 ;  /* 0x0000000510007986 */ /* 0x000fe2000c101124 */
[----:B------:R-:W-:Y:S05]  /*de90*/  EXIT ;  /* 0x000000000000794d */ /* 0x000fea0003800000 */
.L_x_12494:
        /* <DEDUP_REMOVED lines=9> */
.L_x_12498:
[----:B------:R-:W0:Y:S02]  /*df30*/  F2I.FTZ.TRUNC.NTZ R3, R2 ;  /* 0x0000000200037305 */ /* 0x000e24000021f100 */
[----:B0-----:R-:W-:Y:S01]  /*df40*/  STG.E [R16.64], R3 ;  /* 0x0000000310007986 */ /* 0x001fe2000c101924 */
[----:B------:R-:W-:Y:S05]  /*df50*/  EXIT ;  /* 0x000000000000794d */ /* 0x000fea0003800000 */
.L_x_12497:
[----:B------:R-:W0:Y:S02]  /*df60*/  F2I.FTZ.TRUNC.NTZ R3, R2 ;  /* 0x0000000200037305 */ /* 0x000e24000021f100 */
[----:B0-----:R-:W-:Y:S01]  /*df70*/  STG.E.U16 [R16.64], R3 ;  /* 0x0000000310007986 */ /* 0x001fe2000c101524 */
[----:B------:R-:W-:Y:S05]  /*df80*/  EXIT ;  /* 0x000000000000794d */ /* 0x000fea0003800000 */
.L_x_12493:
        /* <DEDUP_REMOVED lines=8> */
.L_x_12500:
[----:B------:R-:W-:-:S05]  /*e010*/  F2FP.PACK_AB R2, RZ, R2 ;  /* 0x00000002ff02723e */ /* 0x000fca00000000ff */
[----:B------:R-:W-:Y:S01]  /*e020*/  STG.E.U16 [R16.64], R2 ;  /* 0x0000000210007986 */ /* 0x000fe2000c101524 */
[----:B------:R-:W-:Y:S05]  /*e030*/  EXIT ;  /* 0x000000000000794d */ /* 0x000fea0003800000 */
.L_x_12499:
        /* <DEDUP_REMOVED lines=9> */
.L_x_12502:
[----:B------:R-:W-:-:S04]  /*e0d0*/  F2FP.PACK_AB R3, RZ, R2 ;  /* 0x00000002ff03723e */ /* 0x000fc800000000ff */
[----:B------:R-:W-:-:S05]  /*e0e0*/  PRMT R3, R3, 0x5410, RZ ;  /* 0x0000541003037816 */ /* 0x000fca00000000ff */
[----:B------:R-:W-:Y:S01]  /*e0f0*/  STG.E [R16.64], R3 ;  /* 0x0000000310007986 */ /* 0x000fe2000c101924 */
[----:B------:R-:W-:Y:S05]  /*e100*/  EXIT ;  /* 0x000000000000794d */ /* 0x000fea0003800000 */
.L_x_12501:
[----:B------:R-:W-:-:S06]  /*e110*/  FMUL.FTZ R2, R2, 1 ;  /* 0x3f80000002027820 */ /* 0x000fcc0000410000 */
[----:B------:R-:W0:Y:S02]  /*e120*/  F2F.F64.F32 R2, R2 ;  /* 0x0000000200027310 */ /* 0x000e240000201800 */
[----:B0-----:R-:W-:Y:S01]  /*e130*/  STG.E.64 [R16.64], R2 ;  /* 0x0000000210007986 */ /* 0x001fe2000c101b24 */
[----:B------:R-:W-:Y:S05]  /*e140*/  EXIT ;  /* 0x000000000000794d */ /* 0x000fea0003800000 */
.L_x_12492:
        /* <DEDUP_REMOVED lines=12> */
.L_x_12505:
[----:B------:R-:W-:Y:S01]  /*e210*/  FMUL.FTZ R4, R2, 1 ;  /* 0x3f80000002047820 */ /* 0x000fe20000410000 */
[----:B------:R-:W-:-:S05]  /*e220*/  CS2R R6, SRZ ;  /* 0x0000000000067805 */ /* 0x000fca000001ff00 */
[----:B------:R-:W0:Y:S02]  /*e230*/  F2F.F64.F32 R4, R4 ;  /* 0x0000000400047310 */ /* 0x000e240000201800 */
[----:B0-----:R-:W-:Y:S01]  /*e240*/  STG.E.128 [R16.64], R4 ;  /* 0x0000000410007986 */ /* 0x001fe2000c101d24 */
[----:B------:R-:W-:Y:S05]  /*e250*/  EXIT ;  /* 0x000000000000794d */ /* 0x000fea0003800000 */
.L_x_12504:
        /* <DEDUP_REMOVED lines=20> */
.L_x_12509:
[----:B------:R-:W-:Y:S05]  /*e3a0*/  BSYNC B0 ;  /* 0x0000000000007941 */ /* 0x000fea0003800000 */
.L_x_12508:
[----:B------:R-:W-:-:S05]  /*e3b0*/  LOP3.LUT R5, R0, R5, RZ, 0xfc, !PT ;  /* 0x0000000500057212 */ /* 0x000fca00078efcff */
[----:B------:R-:W-:Y:S01]  /*e3c0*/  STG.E.U8 [R16.64], R5 ;  /* 0x0000000510007986 */ /* 0x000fe2000c101124 */
[----:B------:R-:W-:Y:S05]  /*e3d0*/  EXIT ;  /* 0x000000000000794d */ /* 0x000fea0003800000 */
.L_x_12507:
        /* <DEDUP_REMOVED lines=12> */
.L_x_12511:
[----:B------:R-:W-:Y:S01]  /*e4a0*/  IMAD.MOV.U32 R0, RZ, RZ, 0x7f ;  /* 0x0000007fff007424 */ /* 0x000fe200078e00ff */
[----:B------:R-:W-:-:S04]  /*e4b0*/  ISETP.GT.U32.AND P0, PT, R4, 0x7f800000, PT ;  /* 0x7f8000000400780c */ /* 0x000fc80003f04070 */
[----:B------:R-:W-:-:S04]  /*e4c0*/  SEL R0, R0, 0x7c, P0 ;  /* 0x0000007c00007807 */ /* 0x000fc80000000000 */
.L_x_12512:
[----:B------:R-:W-:Y:S05]  /*e4d0*/  BSYNC B0 ;  /* 0x0000000000007941 */ /* 0x000fea0003800000 */
.L_x_12510:
[----:B------:R-:W-:-:S04]  /*e4e0*/  LOP3.LUT R2, R2, 0x80000000, RZ, 0xc0, !PT ;  /* 0x8000000002027812 */ /* 0x000fc800078ec0ff */
[----:B------:R-:W-:-:S04]  /*e4f0*/  SHF.R.U32.HI R3, RZ, 0x18, R2 ;  /* 0x00000018ff037819 */ /* 0x000fc80000011602 */
[----:B------:R-:W-:-:S05]  /*e500*/  LOP3.LUT R3, R0, R3, RZ, 0xfc, !PT ;  /* 0x0000000300037212 */ /* 0x000fca00078efcff */
[----:B------:R-:W-:Y:S01]  /*e510*/  STG.E.U8 [R16.64], R3 ;  /* 0x0000000310007986 */ /* 0x000fe2000c101124 */
[----:B------:R-:W-:Y:S05]  /*e520*/  EXIT ;  /* 0x000000000000794d */ /* 0x000fea0003800000 */
.L_x_12506:
[----:B------:R-:W-:-:S05]  /*e530*/  F2FP.BF16.PACK_AB R2, RZ, R2 ;  /* 0x00000002ff02723e */ /* 0x000fca00000010ff */
[----:B------:R-:W-:Y:S01]  /*e540*/  STG.E.U16 [R16.64], R2 ;  /* 0x0000000210007986 */ /* 0x000fe2000c101524 */
[----:B------:R-:W-:Y:S05]  /*e550*/  EXIT ;  /* 0x000000000000794d */ /* 0x000fea0003800000 */
.L_x_12503:
        /* <DEDUP_REMOVED lines=11> */
.L_x_12515:
        /* <DEDUP_REMOVED lines=16> */
.L_x_12518:
[----:B------:R-:W-:-:S04]  /*e710*/  LOP3.LUT R2, R2, 0x80000000, RZ, 0xc0, !PT ;  /* 0x8000000002027812 */ /* 0x000fc800078ec0ff */
[----:B------:R-:W-:-:S04]  /*e720*/  SHF.R.U32.HI R3, RZ, 0x18, R2 ;  /* 0x00000018ff037819 */ /* 0x000fc80000011602 */
[----:B------:R-:W-:-:S04]  /*e730*/  LOP3.LUT R0, R0, R3, RZ, 0xfc, !PT ;  /* 0x0000000300007212 */ /* 0x000fc800078efcff */
[----:B------:R-:W-:Y:S02]  /*e740*/  PRMT R8, R0, 0x7610, R8 ;  /* 0x0000761000087816 */ /* 0x000fe40000000008 */
.L_x_12517:
[----:B------:R-:W-:Y:S05]  /*e750*/  BSYNC B0 ;  /* 0x0000000000007941 */ /* 0x000fea0003800000 */
.L_x_12516:
[----:B------:R-:W-:Y:S01]  /*e760*/  STG.E.U8 [R16.64], R8 ;  /* 0x0000000810007986 */ /* 0x000fe2000c101124 */
[----:B------:R-:W-:Y:S05]  /*e770*/  EXIT ;  /* 0x000000000000794d */ /* 0x000fea0003800000 */
.L_x_12514:
        /* <DEDUP_REMOVED lines=16> */
.L_x_12521:
[----:B------:R-:W-:-:S04]  /*e880*/  LOP3.LUT R2, R2, 0x80000000, RZ, 0xc0, !PT ;  /* 0x8000000002027812 */ /* 0x000fc800078ec0ff */
[----:B------:R-:W-:-:S04]  /*e890*/  SHF.R.U32.HI R3, RZ, 0x18, R2 ;  /* 0x00000018ff037819 */ /* 0x000fc80000011602 */
[----:B------:R-:W-:-:S04]  /*e8a0*/  LOP3.LUT R0, R0, R3, RZ, 0xfc, !PT ;  /* 0x0000000300007212 */ /* 0x000fc800078efcff */
[----:B------:R-:W-:Y:S02]  /*e8b0*/  PRMT R8, R0, 0x7610, R8 ;  /* 0x0000761000087816 */ /* 0x000fe40000000008 */
.L_x_12520:
[----:B------:R-:W-:Y:S05]  /*e8c0*/  BSYNC B0 ;  /* 0x0000000000007941 */ /* 0x000fea0003800000 */
.L_x_12519:
[----:B------:R-:W-:Y:S01]  /*e8d0*/  STG.E.U8 [R16.64], R8 ;  /* 0x0000000810007986 */ /* 0x000fe2000c101124 */
[----:B------:R-:W-:Y:S05]  /*e8e0*/  EXIT ;  /* 0x000000000000794d */ /* 0x000fea0003800000 */
.L_x_12513:
        /* <DEDUP_REMOVED lines=21> */
.L_x_12496:
        /* <DEDUP_REMOVED lines=20> */
.L_x_12523:
[----:B------:R-:W0:Y:S02]  /*eb80*/  F2I.U64.TRUNC R2, R2 ;  /* 0x0000000200027311 */ /* 0x000e24000020d800 */
[----:B0-----:R-:W-:Y:S01]  /*eb90*/  STG.E.64 [R16.64], R2 ;  /* 0x0000000210007986 */ /* 0x001fe2000c101b24 */
[----:B------:R-:W-:Y:S05]  /*eba0*/  EXIT ;  /* 0x000000000000794d */ /* 0x000fea0003800000 */
.L_x_12522:
[----:B------:R-:W0:Y:S02]  /*ebb0*/  F2I.FTZ.U32.TRUNC.NTZ R3, R2 ;  /* 0x0000000200037305 */ /* 0x000e24000021f000 */
[----:B0-----:R-:W-:Y:S01]  /*ebc0*/  STG.E [R16.64], R3 ;  /* 0x0000000310007986 */ /* 0x001fe2000c101924 */
[----:B------:R-:W-:Y:S05]  /*ebd0*/  EXIT ;  /* 0x000000000000794d */ /* 0x000fea0003800000 */
.L_x_12524:
        /* <DEDUP_REMOVED lines=10> */
.L_x_13840:


//--------------------- .text._ZN2at6native27unrolled_elementwise_kernelIZZZNS0_28sigmoid_backward_kernel_cudaERNS_18TensorIteratorBaseEENKUlvE0_clEvENKUlvE0_clEvEUlffE_St5arrayIPcLm3EELi4E23TrivialOffsetCalculatorILi2EjESA_ILi1EjENS0_6memory12LoadWithCastILi2EEENSD_13StoreWithCastILi1EEEEEviT_T0_T2_T3_T4_T5_ --------------------------
	.section	.text._ZN2at6native27unrolled_elementwise_kernelIZZZNS0_28sigmoid_backward_kernel_cudaERNS_18TensorIteratorBaseEENKUlvE0_clEvENKUlvE0_clEvEUlffE_St5arrayIPcLm3EELi4E23TrivialOffsetCalculatorILi2EjESA_ILi1EjENS0_6memory12LoadWithCastILi2EEENSD_13StoreWithCastILi1EEEEEviT_T0_T2_T3_T4_T5_,"ax",@progbits
	.sectioninfo	@"SHI_REGISTERS=32"
	.align	128
        .global         _ZN2at6native27unrolled_elementwise_kernelIZZZNS0_28sigmoid_backward_kernel_cudaERNS_18TensorIteratorBaseEENKUlvE0_clEvENKUlvE0_clEvEUlffE_St5arrayIPcLm3EELi4E23TrivialOffsetCalculatorILi2EjESA_ILi1EjENS0_6memory12LoadWithCastILi2EEENSD_13StoreWithCastILi1EEEEEviT_T0_T2_T3_T4_T5_
        .type           _ZN2at6native27unrolled_elementwise_kernelIZZZNS0_28sigmoid_backward_kernel_cudaERNS_18TensorIteratorBaseEENKUlvE0_clEvENKUlvE0_clEvEUlffE_St5arrayIPcLm3EELi4E23TrivialOffsetCalculatorILi2EjESA_ILi1EjENS0_6memory12LoadWithCastILi2EEENSD_13StoreWithCastILi1EEEEEviT_T0_T2_T3_T4_T5_,@function
        .size           _ZN2at6native27unrolled_elementwise_kernelIZZZNS0_28sigmoid_backward_kernel_cudaERNS_18TensorIteratorBaseEENKUlvE0_clEvENKUlvE0_clEvEUlffE_St5arrayIPcLm3EELi4E23TrivialOffsetCalculatorILi2EjESA_ILi1EjENS0_6memory12LoadWithCastILi2EEENSD_13StoreWithCastILi1EEEEEviT_T0_T2_T3_T4_T5_,(.L_x_13841 - _ZN2at6native27unrolled_elementwise_kernelIZZZNS0_28sigmoid_backward_kernel_cudaERNS_18TensorIteratorBaseEENKUlvE0_clEvENKUlvE0_clEvEUlffE_St5arrayIPcLm3EELi4E23TrivialOffsetCalculatorILi2EjESA_ILi1EjENS0_6memory12LoadWithCastILi2EEENSD_13StoreWithCastILi1EEEEEviT_T0_T2_T3_T4_T5_)
        .other          _ZN2at6native27unrolled_elementwise_kernelIZZZNS0_28sigmoid_backward_kernel_cudaERNS_18TensorIteratorBaseEENKUlvE0_clEvENKUlvE0_clEvEUlffE_St5arrayIPcLm3EELi4E23TrivialOffsetCalculatorILi2EjESA_ILi1EjENS0_6memory12LoadWithCastILi2EEENSD_13StoreWithCastILi1EEEEEviT_T0_T2_T3_T4_T5_,@"STO_CUDA_ENTRY STV_DEFAULT"
_ZN2at6native27unrolled_elementwise_kernelIZZZNS0_28sigmoid_backward_kernel_cudaERNS_18TensorIteratorBaseEENKUlvE0_clEvENKUlvE0_clEvEUlffE_St5arrayIPcLm3EELi4E23TrivialOffsetCalculatorILi2EjESA_ILi1EjENS0_6memory12LoadWithCastILi2EEENSD_13StoreWithCastILi1EEEEEviT_T0_T2_T3_T4_T5_:
.text._ZN2at6native27unrolled_elementwise_kernelIZZZNS0_28sigmoid_backward_kernel_cudaERNS_18TensorIteratorBaseEENKUlvE0_clEvENKUlvE0_clEvEUlffE_St5arrayIPcLm3EELi4E23TrivialOffsetCalculatorILi2EjESA_ILi1EjENS0_6memory12LoadWithCastILi2EEENSD_13StoreWithCastILi1EEEEEviT_T0_T2_T3_T4_T5_:
        /* <DEDUP_REMOVED lines=32> */
.L_x_12531:
[----:B------:R-:W2:Y:S02]  /*0200*/  LDG.E.U8 R4, [R4.64] ;  /* 0x0000002404047981 */ /* 0x000ea4000c1e1100 */
[----:B--2---:R0:W1:Y:S01]  /*0210*/  I2F.U16 R23, R4 ;  /* 0x0000000400177306 */ /* 0x0040620000101000 */
[----:B------:R-:W-:Y:S05]  /*0220*/  BRA `(.L_x_12533) ;  /* 0x00000cb000007947 */ /* 0x000fea0003800000 */
.L_x_12530:
        /* <DEDUP_REMOVED lines=9> */
.L_x_12535:
[----:B------:R-:W2:Y:S02]  /*02c0*/  LDG.E R4, [R4.64] ;  /* 0x0000002404047981 */ /* 0x000ea4000c1e1900 */
[----:B--2---:R0:W1:Y:S01]  /*02d0*/  I2F R23, R4 ;  /* 0x0000000400177306 */ /* 0x0040620000201400 */
[----:B------:R-:W-:Y:S05]  /*02e0*/  BRA `(.L_x_12533) ;  /* 0x00000bf000007947 */ /* 0x000fea0003800000 */
.L_x_12534:
[----:B------:R-:W2:Y:S02]  /*02f0*/  LDG.E.U16 R4, [R4.64] ;  /* 0x0000002404047981 */ /* 0x000ea4000c1e1500 */
[----:B--2---:R0:W1:Y:S01]  /*0300*/  I2F.S16 R23, R4 ;  /* 0x0000000400177306 */ /* 0x0040620000101400 */
[----:B------:R-:W-:Y:S05]  /*0310*/  BRA `(.L_x_12533) ;  /* 0x00000bc000007947 */ /* 0x000fea0003800000 */
.L_x_12529:
        /* <DEDUP_REMOVED lines=8> */
.L_x_12537:
[----:B------:R-:W2:Y:S02]  /*03a0*/  LDG.E.U16 R4, [R4.64] ;  /* 0x0000002404047981 */ /* 0x000ea4000c1e1500 */
[----:B--2---:R-:W-:Y:S01]  /*03b0*/  HADD2.F32 R23, -RZ, R4.H0_H0 ;  /* 0x20000004ff177230 */ /* 0x004fe20000004100 */
[----:B------:R-:W-:Y:S05]  /*03c0*/  BRA `(.L_x_12533) ;  /* 0x00000b1000007947 */ /* 0x000fea0003800000 */
.L_x_12536:
        /* <DEDUP_REMOVED lines=8> */
.L_x_12539:
[----:B------:R-:W2:Y:S02]  /*0450*/  LDG.E.U16 R4, [R4.64] ;  /* 0x0000002404047981 */ /* 0x000ea4000c1e1500 */
[----:B--2---:R-:W-:Y:S01]  /*0460*/  HADD2.F32 R23, -RZ, R4.H0_H0 ;  /* 0x20000004ff177230 */ /* 0x004fe20000004100 */
[----:B------:R-:W-:Y:S05]  /*0470*/  BRA `(.L_x_12533) ;  /* 0x00000a6000007947 */ /* 0x000fea0003800000 */
.L_x_12538:
[----:B------:R-:W2:Y:S02]  /*0480*/  LDG.E.64 R4, [R4.64] ;  /* 0x0000002404047981 */ /* 0x000ea4000c1e1b00 */
[----:B--2---:R-:W0:Y:S01]  /*0490*/  F2F.F32.F64 R23, R4 ;  /* 0x0000000400177310 */ /* 0x004e220000301000 */
[----:B------:R-:W0:-:S14]  /*04a0*/  DSETP.GEU.AND P0, PT, |R4|, c[0x2][0x0], PT ;  /* 0x008000000400762a */ /* 0x000e1c0003f0e200 */
[----:B0-----:R-:W-:Y:S01]  /*04b0*/  @!P0 FMUL R23, R23, 1.175494350822287508e-38 ;  /* 0x0080000017178820 */ /* 0x001fe20000400000 */
[----:B------:R-:W-:Y:S05]  /*04c0*/  BRA `(.L_x_12533) ;  /* 0x00000a1000007947 */ /* 0x000fea0003800000 */
.L_x_12528:
        /* <DEDUP_REMOVED lines=12> */
.L_x_12542:
[----:B------:R-:W2:Y:S02]  /*0590*/  LDG.E.64 R4, [R4.64] ;  /* 0x0000002404047981 */ /* 0x000ea4000c1e1b00 */
[----:B--2---:R-:W0:Y:S01]  /*05a0*/  F2F.F32.F64 R23, R4 ;  /* 0x0000000400177310 */ /* 0x004e220000301000 */
[----:B------:R-:W0:-:S14]  /*05b0*/  DSETP.GEU.AND P0, PT, |R4|, c[0x2][0x0], PT ;  /* 0x008000000400762a */ /* 0x000e1c0003f0e200 */
[----:B0-----:R-:W-:Y:S01]  /*05c0*/  @!P0 FMUL R23, R23, 1.175494350822287508e-38 ;  /* 0x0080000017178820 */ /* 0x001fe20000400000 */
[----:B------:R-:W-:Y:S05]  /*05d0*/  BRA `(.L_x_12533) ;  /* 0x0000090000007947 */ /* 0x000fea0003800000 */
.L_x_12541:
        /* <DEDUP_REMOVED lines=26> */
.L_x_12544:
        /* <DEDUP_REMOVED lines=14> */
.L_x_12543:
[----:B------:R-:W2:Y:S02]  /*0860*/  LDG.E.U16 R4, [R4.64] ;  /* 0x0000002404047981 */ /* 0x000ea4000c1e1500 */
[----:B--2---:R-:W-:Y:S01]  /*0870*/  PRMT R23, RZ, 0x5410, R4 ;  /* 0x00005410ff177816 */ /* 0x004fe20000000004 */
[----:B------:R-:W-:Y:S05]  /*0880*/  BRA `(.L_x_12533) ;  /* 0x0000065000007947 */ /* 0x000fea0003800000 */
.L_x_12540:
        /* <DEDUP_REMOVED lines=11> */
.L_x_12547:
        /* <DEDUP_REMOVED lines=20> */
.L_x_12549:
[----:B------:R-:W-:Y:S05]  /*0a80*/  BSYNC B0 ;  /* 0x0000000000007941 */ /* 0x000fea0003800000 */
.L_x_12548:
[----:B------:R-:W-:Y:S01]  /*0a90*/  IMAD.SHL.U32 R3, R3, 0x100000, RZ ;  /* 0x0010000003037824 */ /* 0x000fe200078e00ff */
[----:B------:R-:W-:-:S04]  /*0aa0*/  LEA R0, R0, 0x3b800000, 0x17 ;  /* 0x3b80000000007811 */ /* 0x000fc800078eb8ff */
[----:B------:R-:W-:Y:S01]  /*0ab0*/  LOP3.LUT R23, R0, R3, R23, 0xfe, !PT ;  /* 0x0000000300177212 */ /* 0x000fe200078efe17 */
[----:B------:R-:W-:Y:S05]  /*0ac0*/  BRA `(.L_x_12533) ;  /* 0x0000041000007947 */ /* 0x000fea0003800000 */
.L_x_12546:
        /* <DEDUP_REMOVED lines=20> */
.L_x_12551:
[----:B------:R-:W-:Y:S05]  /*0c10*/  BSYNC B0 ;  /* 0x0000000000007941 */ /* 0x000fea0003800000 */
.L_x_12550:
[----:B------:R-:W-:Y:S01]  /*0c20*/  IMAD.SHL.U32 R3, R3, 0x200000, RZ ;  /* 0x0020000003037824 */ /* 0x000fe200078e00ff */
[----:B------:R-:W-:-:S04]  /*0c30*/  LEA R0, R0, 0x37800000, 0x17 ;  /* 0x3780000000007811 */ /* 0x000fc800078eb8ff */
[----:B------:R-:W-:Y:S01]  /*0c40*/  LOP3.LUT R23, R0, R3, R23, 0xfe, !PT ;  /* 0x0000000300177212 */ /* 0x000fe200078efe17 */
[----:B------:R-:W-:Y:S05]  /*0c50*/  BRA `(.L_x_12533) ;  /* 0x0000028000007947 */ /* 0x000fea0003800000 */
.L_x_12545:
        /* <DEDUP_REMOVED lines=14> */
.L_x_12532:
        /* <DEDUP_REMOVED lines=21> */
.L_x_12553:
[----:B------:R-:W2:Y:S02]  /*0e90*/  LDG.E.64 R4, [R4.64] ;  /* 0x0000002404047981 */ /* 0x000ea4000c1e1b00 */
[----:B--2---:R0:W1:Y:S01]  /*0ea0*/  I2F.U64 R23, R4 ;  /* 0x0000000400177312 */ /* 0x0040620000301000 */
[----:B------:R-:W-:Y:S05]  /*0eb0*/  BRA `(.L_x_12533) ;  /* 0x0000002000007947 */ /* 0x000fea0003800000 */
.L_x_12552:
[----:B------:R-:W2:Y:S02]  /*0ec0*/  LDG.E R4, [R4.64] ;  /* 0x0000002404047981 */ /* 0x000ea4000c1e1900 */
[----:B--2---:R0:W1:Y:S02]  /*0ed0*/  I2F.U32 R23, R4 ;  /* 0x0000000400177306 */ /* 0x0040640000201000 */
.L_x_12533:
[----:B------:R-:W-:Y:S05]  /*0ee0*/  BSYNC B6 ;  /* 0x0000000000067941 */ /* 0x000fea0003800000 */
.L_x_12527:
        /* <DEDUP_REMOVED lines=18> */
.L_x_12558:
[----:B------:R-:W2:Y:S02]  /*1010*/  LDG.E.U8 R4, [R4.64] ;  /* 0x0000002404047981 */ /* 0x000ea4000c1e1100 */
[----:B--2---:R0:W2:Y:S01]  /*1020*/  I2F.U16 R25, R4 ;  /* 0x0000000400197306 */ /* 0x0040a20000101000 */
[----:B------:R-:W-:Y:S05]  /*1030*/  BRA `(.L_x_12560) ;  /* 0x00000ca000007947 */ /* 0x000fea0003800000 */
.L_x_12557:
        /* <DEDUP_REMOVED lines=9> */
.L_x_12562:
[----:B------:R-:W2:Y:S02]  /*10d0*/  LDG.E R4, [R4.64] ;  /* 0x0000002404047981 */ /* 0x000ea4000c1e1900 */
[----:B--2---:R0:W2:Y:S01]  /*10e0*/  I2F R25, R4 ;  /* 0x0000000400197306 */ /* 0x0040a20000201400 */
[----:B------:R-:W-:Y:S05]  /*10f0*/  BRA `(.L_x_12560) ;  /* 0x00000be000007947 */ /* 0x000fea0003800000 */
.L_x_12561:
[----:B------:R-:W2:Y:S02]  /*1100*/  LDG.E.U16 R4, [R4.64] ;  /* 0x0000002404047981 */ /* 0x000ea4000c1e1500 */
[----:B--2---:R0:W2:Y:S01]  /*1110*/  I2F.S16 R25, R4 ;  /* 0x0000000400197306 */ /* 0x0040a20000101400 */
[----:B------:R-:W-:Y:S05]  /*1120*/  BRA `(.L_x_12560) ;  /* 0x00000bb000007947 */ /* 0x000fea0003800000 */
.L_x_12556:
        /* <DEDUP_REMOVED lines=8> */
.L_x_12564:
[----:B------:R-:W2:Y:S02]  /*11b0*/  LDG.E.U16 R4, [R4.64] ;  /* 0x0000002404047981 */ /* 0x000ea4000c1e1500 */
[----:B--2---:R-:W-:Y:S01]  /*11c0*/  HADD2.F32 R25, -RZ, R4.H0_H0 ;  /* 0x20000004ff197230 */ /* 0x004fe20000004100 */
[----:B------:R-:W-:Y:S05]  /*11d0*/  BRA `(.L_x_12560) ;  /* 0x00000b0000007947 */ /* 0x000fea0003800000 */
.L_x_12563:
        /* <DEDUP_REMOVED lines=8> */
.L_x_12566:
[----:B------:R-:W2:Y:S02]  /*1260*/  LDG.E.U16 R4, [R4.64] ;  /* 0x0000002404047981 */ /* 0x000ea4000c1e1500 */
[----:B--2---:R-:W-:Y:S01]  /*1270*/  HADD2.F32 R25, -RZ, R4.H0_H0 ;  /* 0x20000004ff197230 */ /* 0x004fe20000004100 */
[----:B------:R-:W-:Y:S05]  /*1280*/  BRA `(.L_x_12560) ;  /* 0x00000a5000007947 */ /* 0x000fea0003800000 */
.L_x_12565:
[----:B------:R-:W2:Y:S02]  /*1290*/  LDG.E.64 R4, [R4.64] ;  /* 0x0000002404047981 */ /* 0x000ea4000c1e1b00 */
[----:B--2---:R-:W0:Y:S01]  /*12a0*/  F2F.F32.F64 R25, R4 ;  /* 0x0000000400197310 */ /* 0x004e220000301000 */
[----:B------:R-:W0:-:S14]  /*12b0*/  DSETP.GEU.AND P0, PT, |R4|, c[0x2][0x0], PT ;  /* 0x008000000400762a */ /* 0x000e1c0003f0e200 */
[----:B0-----:R-:W-:Y:S01]  /*12c0*/  @!P0 FMUL R25, R25, 1.175494350822287508e-38 ;  /* 0x0080000019198820 */ /* 0x001fe20000400000 */
[----:B------:R-:W-:Y:S05]  /*12d0*/  BRA `(.L_x_12560) ;  /* 0x00000a0000007947 */ /* 0x000fea0003800000 */
.L_x_12555:
        /* <DEDUP_REMOVED lines=12> */
.L_x_12569:
[----:B------:R-:W2:Y:S02]  /*13a0*/  LDG.E.64 R4, [R4.64] ;  /* 0x0000002404047981 */ /* 0x000ea4000c1e1b00 */
[----:B--2---:R-:W0:Y:S01]  /*13b0*/  F2F.F32.F64 R25, R4 ;  /* 0x0000000400197310 */ /* 0x004e220000301000 */
[----:B------:R-:W0:-:S14]  /*13c0*/  DSETP.GEU.AND P0, PT, |R4|, c[0x2][0x0], PT ;  /* 0x008000000400762a */ /* 0x000e1c0003f0e200 */
[----:B0-----:R-:W-:Y:S01]  /*13d0*/  @!P0 FMUL R25, R25, 1.175494350822287508e-38 ;  /* 0x0080000019198820 */ /* 0x001fe20000400000 */
[----:B------:R-:W-:Y:S05]  /*13e0*/  BRA `(.L_x_12560) ;  /* 0x000008f000007947 */ /* 0x000fea0003800000 */
.L_x_12568:
        /* <DEDUP_REMOVED lines=26> */
.L_x_12571:
        /* <DEDUP_REMOVED lines=13> */
.L_x_12570:
[----:B------:R-:W2:Y:S02]  /*1660*/  LDG.E.U16 R4, [R4.64] ;  /* 0x0000002404047981 */ /* 0x000ea4000c1e1500 */
[----:B--2---:R-:W-:Y:S01]  /*1670*/  PRMT R25, RZ, 0x5410, R4 ;  /* 0x00005410ff197816 */ /* 0x004fe20000000004 */
[----:B------:R-:W-:Y:S05]  /*1680*/  BRA `(.L_x_12560) ;  /* 0x0000065000007947 */ /* 0x000fea0003800000 */
.L_x_12567:
        /* <DEDUP_REMOVED lines=11> */
.L_x_12574:
        /* <DEDUP_REMOVED lines=20> */
.L_x_12576:
[----:B------:R-:W-:Y:S05]  /*1880*/  BSYNC B0 ;  /* 0x0000000000007941 */ /* 0x000fea0003800000 */
.L_x_12575:
[----:B------:R-:W-:Y:S01]  /*1890*/  IMAD.SHL.U32 R3, R3, 0x100000, RZ ;  /* 0x0010000003037824 */ /* 0x000fe200078e00ff */
[----:B------:R-:W-:-:S04]  /*18a0*/  LEA R0, R0, 0x3b800000, 0x17 ;  /* 0x3b80000000007811 */ /* 0x000fc800078eb8ff */
[----:B------:R-:W-:Y:S01]  /*18b0*/  LOP3.LUT R25, R0, R3, R25, 0xfe, !PT ;  /* 0x0000000300197212 */ /* 0x000fe200078efe19 */
[----:B------:R-:W-:Y:S05]  /*18c0*/  BRA `(.L_x_12560) ;  /* 0x0000041000007947 */ /* 0x000fea0003800000 */
.L_x_12573:
        /* <DEDUP_REMOVED lines=20> */
.L_x_12578:
[----:B------:R-:W-:Y:S05]  /*1a10*/  BSYNC B0 ;  /* 0x0000000000007941 */ /* 0x000fea0003800000 */
.L_x_12577:
[----:B------:R-:W-:Y:S01]  /*1a20*/  IMAD.SHL.U32 R3, R3, 0x200000, RZ ;  /* 0x0020000003037824 */ /* 0x000fe200078e00ff */
[----:B------:R-:W-:-:S04]  /*1a30*/  LEA R0, R0, 0x37800000, 0x17 ;  /* 0x3780000000007811 */ /* 0x000fc800078eb8ff */
[----:B------:R-:W-:Y:S01]  /*1a40*/  LOP3.LUT R25, R0, R3, R25, 0xfe, !PT ;  /* 0x0000000300197212 */ /* 0x000fe200078efe19 */
[----:B------:R-:W-:Y:S05]  /*1a50*/  BRA `(.L_x_12560) ;  /* 0x0000028000007947 */ /* 0x000fea0003800000 */
.L_x_12572:
        /* <DEDUP_REMOVED lines=14> */
.L_x_12559:
        /* <DEDUP_REMOVED lines=21> */
.L_x_12580:
[----:B------:R-:W2:Y:S02]  /*1c90*/  LDG.E.64 R4, [R4.64] ;  /* 0x0000002404047981 */ /* 0x000ea4000c1e1b00 */
[----:B--2---:R0:W2:Y:S01]  /*1ca0*/  I2F.U64 R25, R4 ;  /* 0x0000000400197312 */ /* 0x0040a20000301000 */
[----:B------:R-:W-:Y:S05]  /*1cb0*/  BRA `(.L_x_12560) ;  /* 0x0000002000007947 */ /* 0x000fea0003800000 */
.L_x_12579:
[----:B------:R-:W2:Y:S02]  /*1cc0*/  LDG.E R4, [R4.64] ;  /* 0x0000002404047981 */ /* 0x000ea4000c1e1900 */
[----:B--2---:R0:W2:Y:S02]  /*1cd0*/  I2F.U32 R25, R4 ;  /* 0x0000000400197306 */ /* 0x0040a40000201000 */
.L_x_12560:
[----:B------:R-:W-:Y:S05]  /*1ce0*/  BSYNC B6 ;  /* 0x0000000000067941 */ /* 0x000fea0003800000 */
.L_x_12554:
[----:B------:R-:W3:Y:S02]  /*1cf0*/  S2R R17, SR_TID.X ;  /* 0x0000000000117919 */ /* 0x000ee40000002100 */
[----:B---3--:R-:W-:Y:S02]  /*1d00*/  IADD3 R17, R17, 0x80, RZ ;  /* 0x0000008011117810 */ /* 0x008fe40007ffe0ff */
.L_x_12526:
[----:B-1-3--:R-:W-:Y:S05]  /*1d10*/  BSYNC B7 ;  /* 0x0000000000077941 */ /* 0x00afea0003800000 */
.L_x_12525:
        /* <DEDUP_REMOVED lines=23> */
.L_x_12587:
[----:B------:R-:W3:Y:S02]  /*1e90*/  LDG.E.U8 R4, [R4.64] ;  /* 0x0000002404047981 */ /* 0x000ee4000c1e1100 */
[----:B---3--:R0:W1:Y:S01]  /*1ea0*/  I2F.U16 R22, R4 ;  /* 0x0000000400167306 */ /* 0x0080620000101000 */
[----:B------:R-:W-:Y:S05]  /*1eb0*/  BRA `(.L_x_12589) ;  /* 0x00000ca000007947 */ /* 0x000fea0003800000 */
.L_x_12586:
        /* <DEDUP_REMOVED lines=9> */
.L_x_12591:
[----:B------:R-:W3:Y:S02]  /*1f50*/  LDG.E R4, [R4.64] ;  /* 0x0000002404047981 */ /* 0x000ee4000c1e1900 */
[----:B---3--:R0:W1:Y:S01]  /*1f60*/  I2F R22, R4 ;  /* 0x0000000400167306 */ /* 0x0080620000201400 */
[----:B------:R-:W-:Y:S05]  /*1f70*/  BRA `(.L_x_12589) ;  /* 0x00000be000007947 */ /* 0x000fea0003800000 */
.L_x_12590:
[----:B------:R-:W3:Y:S02]  /*1f80*/  LDG.E.U16 R4, [R4.64] ;  /* 0x0000002404047981 */ /* 0x000ee4000c1e1500 */
[----:B---3--:R0:W1:Y:S01]  /*1f90*/  I2F.S16 R22, R4 ;  /* 0x0000000400167306 */ /* 0x0080620000101400 */
[----:B------:R-:W-:Y:S05]  /*1fa0*/  BRA `(.L_x_12589) ;  /* 0x00000bb000007947 */ /* 0x000fea0003800000 */
.L_x_12585:
        /* <DEDUP_REMOVED lines=8> */
.L_x_12593:
[----:B------:R-:W3:Y:S02]  /*2030*/  LDG.E.U16 R4, [R4.64] ;  /* 0x0000002404047981 */ /* 0x000ee4000c1e1500 */
[----:B---3--:R-:W-:Y:S01]  /*2040*/  HADD2.F32 R22, -RZ, R4.H0_H0 ;  /* 0x20000004ff167230 */ /* 0x008fe20000004100 */
[----:B------:R-:W-:Y:S05]  /*2050*/  BRA `(.L_x_12589) ;  /* 0x00000b0000007947 */ /* 0x000fea0003800000 */
.L_x_12592:
        /* <DEDUP_REMOVED lines=8> */
.L_x_12595:
[----:B------:R-:W3:Y:S02]  /*20e0*/  LDG.E.U16 R4, [R4.64] ;  /* 0x0000002404047981 */ /* 0x000ee4000c1e1500 */
[----:B---3--:R-:W-:Y:S01]  /*20f0*/  HADD2.F32 R22, -RZ, R4.H0_H0 ;  /* 0x20000004ff167230 */ /* 0x008fe20000004100 */
[----:B------:R-:W-:Y:S05]  /*2100*/  BRA `(.L_x_12589) ;  /* 0x00000a5000007947 */ /* 0x000fea0003800000 */
.L_x_12594:
[----:B------:R-:W3:Y:S02]  /*2110*/  LDG.E.64 R4, [R4.64] ;  /* 0x0000002404047981 */ /* 0x000ee4000c1e1b00 */
[----:B---3--:R-:W0:Y:S01]  /*2120*/  F2F.F32.F64 R22, R4 ;  /* 0x0000000400167310 */ /* 0x008e220000301000 */
[----:B------:R-:W0:-:S14]  /*2130*/  DSETP.GEU.AND P0, PT, |R4|, c[0x2][0x0], PT ;  /* 0x008000000400762a */ /* 0x000e1c0003f0e200 */
[----:B0-----:R-:W-:Y:S01]  /*2140*/  @!P0 FMUL R22, R22, 1.175494350822287508e-38 ;  /* 0x0080000016168820 */ /* 0x001fe20000400000 */
[----:B------:R-:W-:Y:S05]  /*2150*/  BRA `(.L_x_12589) ;  /* 0x00000a0000007947 */ /* 0x000fea0003800000 */
.L_x_12584:
        /* <DEDUP_REMOVED lines=12> */
.L_x_12598:
[----:B------:R-:W3:Y:S02]  /*2220*/  LDG.E.64 R4, [R4.64] ;  /* 0x0000002404047981 */ /* 0x000ee4000c1e1b00 */
[----:B---3--:R-:W0:Y:S01]  /*2230*/  F2F.F32.F64 R22, R4 ;  /* 0x0000000400167310 */ /* 0x008e220000301000 */
[----:B------:R-:W0:-:S14]  /*2240*/  DSETP.GEU.AND P0, PT, |R4|, c[0x2][0x0], PT ;  /* 0x008000000400762a */ /* 0x000e1c0003f0e200 */
[----:B0-----:R-:W-:Y:S01]  /*2250*/  @!P0 FMUL R22, R22, 1.175494350822287508e-38 ;  /* 0x0080000016168820 */ /* 0x001fe20000400000 */
[----:B------:R-:W-:Y:S05]  /*2260*/  BRA `(.L_x_12589) ;  /* 0x000008f000007947 */ /* 0x000fea0003800000 */
.L_x_12597:
        /* <DEDUP_REMOVED lines=26> */
.L_x_12600:
        /* <DEDUP_REMOVED lines=13> */
.L_x_12599:
[----:B------:R-:W3:Y:S02]  /*24e0*/  LDG.E.U16 R4, [R4.64] ;  /* 0x0000002404047981 */ /* 0x000ee4000c1e1500 */
[----:B---3--:R-:W-:Y:S01]  /*24f0*/  PRMT R22, RZ, 0x5410, R4 ;  /* 0x00005410ff167816 */ /* 0x008fe20000000004 */
[----:B------:R-:W-:Y:S05]  /*2500*/  BRA `(.L_x_12589) ;  /* 0x0000065000007947 */ /* 0x000fea0003800000 */
.L_x_12596:
        /* <DEDUP_REMOVED lines=11> */
.L_x_12603:
        /* <DEDUP_REMOVED lines=20> */
.L_x_12605:
[----:B------:R-:W-:Y:S05]  /*2700*/  BSYNC B0 ;  /* 0x0000000000007941 */ /* 0x000fea0003800000 */
.L_x_12604:
[----:B------:R-:W-:Y:S01]  /*2710*/  IMAD.SHL.U32 R3, R3, 0x100000, RZ ;  /* 0x0010000003037824 */ /* 0x000fe200078e00ff */
[----:B------:R-:W-:-:S04]  /*2720*/  LEA R5, R0, 0x3b800000, 0x17 ;  /* 0x3b80000000057811 */ /* 0x000fc800078eb8ff */
[----:B------:R-:W-:Y:S01]  /*2730*/  LOP3.LUT R22, R5, R3, R22, 0xfe, !PT ;  /* 0x0000000305167212 */ /* 0x000fe200078efe16 */
[----:B------:R-:W-:Y:S05]  /*2740*/  BRA `(.L_x_12589) ;  /* 0x0000041000007947 */ /* 0x000fea0003800000 */
.L_x_12602:
        /* <DEDUP_REMOVED lines=20> */
.L_x_12607:
[----:B------:R-:W-:Y:S05]  /*2890*/  BSYNC B0 ;  /* 0x0000000000007941 */ /* 0x000fea0003800000 */
.L_x_12606:
[----:B------:R-:W-:Y:S01]  /*28a0*/  IMAD.SHL.U32 R3, R3, 0x200000, RZ ;  /* 0x0020000003037824 */ /* 0x000fe200078e00ff */
[----:B------:R-:W-:-:S04]  /*28b0*/  LEA R5, R0, 0x37800000, 0x17 ;  /* 0x3780000000057811 */ /* 0x000fc800078eb8ff */
[----:B------:R-:W-:Y:S01]  /*28c0*/  LOP3.LUT R22, R5, R3, R22, 0xfe, !PT ;  /* 0x0000000305167212 */ /* 0x000fe200078efe16 */
[----:B------:R-:W-:Y:S05]  /*28d0*/  BRA `(.L_x_12589) ;  /* 0x0000028000007947 */ /* 0x000fea0003800000 */
.L_x_12601:
        /* <DEDUP_REMOVED lines=14> */
.L_x_12588:
        /* <DEDUP_REMOVED lines=21> */
.L_x_12609:
[----:B------:R-:W3:Y:S02]  /*2b10*/  LDG.E.64 R4, [R4.64] ;  /* 0x0000002404047981 */ /* 0x000ee4000c1e1b00 */
[----:B---3--:R0:W1:Y:S01]  /*2b20*/  I2F.U64 R22, R4 ;  /* 0x0000000400167312 */ /* 0x0080620000301000 */
[----:B------:R-:W-:Y:S05]  /*2b30*/  BRA `(.L_x_12589) ;  /* 0x0000002000007947 */ /* 0x000fea0003800000 */
.L_x_12608:
[----:B------:R-:W3:Y:S02]  /*2b40*/  LDG.E R4, [R4.64] ;  /* 0x0000002404047981 */ /* 0x000ee4000c1e1900 */
[----:B---3--:R0:W1:Y:S02]  /*2b50*/  I2F.U32 R22, R4 ;  /* 0x0000000400167306 */ /* 0x0080640000201000 */
.L_x_12589:
[----:B------:R-:W-:Y:S05]  /*2b60*/  BSYNC B6 ;  /* 0x0000000000067941 */ /* 0x000fea0003800000 */
.L_x_12583:
        /* <DEDUP_REMOVED lines=18> */
.L_x_12614:
[----:B------:R-:W3:Y:S02]  /*2c90*/  LDG.E.U8 R4, [R4.64] ;  /* 0x0000002404047981 */ /* 0x000ee4000c1e1100 */
[----:B---3--:R0:W3:Y:S01]  /*2ca0*/  I2F.U16 R26, R4 ;  /* 0x00000004001a7306 */ /* 0x0080e20000101000 */
[----:B------:R-:W-:Y:S05]  /*2cb0*/  BRA `(.L_x_12616) ;  /* 0x00000ca000007947 */ /* 0x000fea0003800000 */
.L_x_12613:
        /* <DEDUP_REMOVED lines=9> */
.L_x_12618:
[----:B------:R-:W3:Y:S02]  /*2d50*/  LDG.E R4, [R4.64] ;  /* 0x0000002404047981 */ /* 0x000ee4000c1e1900 */
[----:B---3--:R0:W3:Y:S01]  /*2d60*/  I2F R26, R4 ;  /* 0x00000004001a7306 */ /* 0x0080e20000201400 */
[----:B------:R-:W-:Y:S05]  /*2d70*/  BRA `(.L_x_12616) ;  /* 0x00000be000007947 */ /* 0x000fea0003800000 */
.L_x_12617:
[----:B------:R-:W3:Y:S02]  /*2d80*/  LDG.E.U16 R4, [R4.64] ;  /* 0x0000002404047981 */ /* 0x000ee4000c1e1500 */
[----:B---3--:R0:W3:Y:S01]  /*2d90*/  I2F.S16 R26, R4 ;  /* 0x00000004001a7306 */ /* 0x0080e20000101400 */
[----:B------:R-:W-:Y:S05]  /*2da0*/  BRA `(.L_x_12616) ;  /* 0x00000bb000007947 */ /* 0x000fea0003800000 */
.L_x_12612:
        /* <DEDUP_REMOVED lines=8> */
.L_x_12620:
[----:B------:R-:W3:Y:S02]  /*2e30*/  LDG.E.U16 R4, [R4.64] ;  /* 0x0000002404047981 */ /* 0x000ee4000c1e1500 */
[----:B---3--:R-:W-:Y:S01]  /*2e40*/  HADD2.F32 R26, -RZ, R4.H0_H0 ;  /* 0x20000004ff1a7230 */ /* 0x008fe20000004100 */
[----:B------:R-:W-:Y:S05]  /*2e50*/  BRA `(.L_x_12616) ;  /* 0x00000b0000007947 */ /* 0x000fea0003800000 */
.L_x_12619:
        /* <DEDUP_REMOVED lines=8> */
.L_x_12622:
[----:B------:R-:W3:Y:S02]  /*2ee0*/  LDG.E.U16 R4, [R4.64] ;  /* 0x0000002404047981 */ /* 0x000ee4000c1e1500 */
[----:B---3--:R-:W-:Y:S01]  /*2ef0*/  HADD2.F32 R26, -RZ, R4.H0_H0 ;  /* 0x20000004ff1a7230 */ /* 0x008fe20000004100 */
[----:B------:R-:W-:Y:S05]  /*2f00*/  BRA `(.L_x_12616) ;  /* 0x00000a5000007947 */ /* 0x000fea0003800000 */
.L_x_12621:
[----:B------:R-:W3:Y:S02]  /*2f10*/  LDG.E.64 R4, [R4.64] ;  /* 0x0000002404047981 */ /* 0x000ee4000c1e1b00 */
[----:B---3--:R-:W0:Y:S01]  /*2f20*/  F2F.F32.F64 R26, R4 ;  /* 0x00000004001a7310 */ /* 0x008e220000301000 */
[----:B------:R-:W0:-:S14]  /*2f30*/  DSETP.GEU.AND P0, PT, |R4|, c[0x2][0x0], PT ;  /* 0x008000000400762a */ /* 0x000e1c0003f0e200 */
[----:B0-----:R-:W-:Y:S01]  /*2f40*/  @!P0 FMUL R26, R26, 1.175494350822287508e-38 ;  /* 0x008000001a1a8820 */ /* 0x001fe20000400000 */
[----:B------:R-:W-:Y:S05]  /*2f50*/  BRA `(.L_x_12616) ;  /* 0x00000a0000007947 */ /* 0x000fea0003800000 */
.L_x_12611:
        /* <DEDUP_REMOVED lines=12> */
.L_x_12625:
[----:B------:R-:W3:Y:S02]  /*3020*/  LDG.E.64 R4, [R4.64] ;  /* 0x0000002404047981 */ /* 0x000ee4000c1e1b00 */
[----:B---3--:R-:W0:Y:S01]  /*3030*/  F2F.F32.F64 R26, R4 ;  /* 0x00000004001a7310 */ /* 0x008e220000301000 */
[----:B------:R-:W0:-:S14]  /*3040*/  DSETP.GEU.AND P0, PT, |R4|, c[0x2][0x0], PT ;  /* 0x008000000400762a */ /* 0x000e1c0003f0e200 */
[----:B0-----:R-:W-:Y:S01]  /*3050*/  @!P0 FMUL R26, R26, 1.175494350822287508e-38 ;  /* 0x008000001a1a8820 */ /* 0x001fe20000400000 */
[----:B------:R-:W-:Y:S05]  /*3060*/  BRA `(.L_x_12616) ;  /* 0x000008f000007947 */ /* 0x000fea0003800000 */
.L_x_12624:
        /* <DEDUP_REMOVED lines=26> */
.L_x_12627:
        /* <DEDUP_REMOVED lines=13> */
.L_x_12626:
[----:B------:R-:W3:Y:S02]  /*32e0*/  LDG.E.U16 R4, [R4.64] ;  /* 0x0000002404047981 */ /* 0x000ee4000c1e1500 */
[----:B---3--:R-:W-:Y:S01]  /*32f0*/  PRMT R26, RZ, 0x5410, R4 ;  /* 0x00005410ff1a7816 */ /* 0x008fe20000000004 */
[----:B------:R-:W-:Y:S05]  /*3300*/  BRA `(.L_x_12616) ;  /* 0x0000065000007947 */ /* 0x000fea0003800000 */
.L_x_12623:
        /* <DEDUP_REMOVED lines=11> */
.L_x_12630:
        /* <DEDUP_REMOVED lines=20> */
.L_x_12632:
[----:B------:R-:W-:Y:S05]  /*3500*/  BSYNC B0 ;  /* 0x0000000000007941 */ /* 0x000fea0003800000 */
.L_x_12631:
[----:B------:R-:W-:Y:S01]  /*3510*/  IMAD.SHL.U32 R3, R3, 0x100000, RZ ;  /* 0x0010000003037824 */ /* 0x000fe200078e00ff */
[----:B------:R-:W-:-:S04]  /*3520*/  LEA R5, R0, 0x3b800000, 0x17 ;  /* 0x3b80000000057811 */ /* 0x000fc800078eb8ff */
[----:B------:R-:W-:Y:S01]  /*3530*/  LOP3.LUT R26, R5, R3, R26, 0xfe, !PT ;  /* 0x00000003051a7212 */ /* 0x000fe200078efe1a */
[----:B------:R-:W-:Y:S05]  /*3540*/  BRA `(.L_x_12616) ;  /* 0x0000041000007947 */ /* 0x000fea0003800000 */
.L_x_12629:
        /* <DEDUP_REMOVED lines=20> */
.L_x_12634:
[----:B------:R-:W-:Y:S05]  /*3690*/  BSYNC B0 ;  /* 0x0000000000007941 */ /* 0x000fea0003800000 */
.L_x_12633:
[----:B------:R-:W-:Y:S01]  /*36a0*/  IMAD.SHL.U32 R3, R3, 0x200000, RZ ;  /* 0x0020000003037824 */ /* 0x000fe200078e00ff */
[----:B------:R-:W-:-:S04]  /*36b0*/  LEA R5, R0, 0x37800000, 0x17 ;  /* 0x3780000000057811 */ /* 0x000fc800078eb8ff */
[----:B------:R-:W-:Y:S01]  /*36c0*/  LOP3.LUT R26, R5, R3, R26, 0xfe, !PT ;  /* 0x00000003051a7212 */ /* 0x000fe200078efe1a */
[----:B------:R-:W-:Y:S05]  /*36d0*/  BRA `(.L_x_12616) ;  /* 0x0000028000007947 */ /* 0x000fea0003800000 */
.L_x_12628:
        /* <DEDUP_REMOVED lines=14> */
.L_x_12615:
        /* <DEDUP_REMOVED lines=21> */
.L_x_12636:
[----:B------:R-:W3:Y:S02]  /*3910*/  LDG.E.64 R26, [R4.64] ;  /* 0x00000024041a7981 */ /* 0x000ee4000c1e1b00 */
[----:B---3--:R0:W3:Y:S01]  /*3920*/  I2F.U64 R26, R26 ;  /* 0x0000001a001a7312 */ /* 0x0080e20000301000 */
[----:B------:R-:W-:Y:S05]  /*3930*/  BRA `(.L_x_12616) ;  /* 0x0000002000007947 */ /* 0x000fea0003800000 */
.L_x_12635:
[----:B------:R-:W3:Y:S02]  /*3940*/  LDG.E R4, [R4.64] ;  /* 0x0000002404047981 */ /* 0x000ee4000c1e1900 */
[----:B---3--:R0:W3:Y:S02]  /*3950*/  I2F.U32 R26, R4 ;  /* 0x00000004001a7306 */ /* 0x0080e40000201000 */
.L_x_12616:
[----:B------:R-:W-:Y:S05]  /*3960*/  BSYNC B6 ;  /* 0x0000000000067941 */ /* 0x000fea0003800000 */
.L_x_12610:
[----:B------:R-:W-:Y:S02]  /*3970*/  IADD3 R17, R17, 0x80, RZ ;  /* 0x0000008011117810 */ /* 0x000fe40007ffe0ff */
.L_x_12582:
[----:B------:R-:W-:Y:S05]  /*3980*/  BSYNC B7 ;  /* 0x0000000000077941 */ /* 0x000fea0003800000 */
.L_x_12581:
[----:B------:R-:W-:Y:S01]  /*3990*/  ISETP.GE.AND P0, PT, R17, R16, PT ;  /* 0x000000101100720c */ /* 0x000fe20003f06270 */
[----:B------:R-:W-:Y:S01]  /*39a0*/  BSSY B7, `(.L_x_12637) ;  /* 0x00001c7000077945 */ /* 0x000fe20003800000 */
[----:B------:R-:W-:Y:S02]  /*39b0*/  IMAD.MOV.U32 R18, RZ, RZ, RZ ;  /* 0x000000ffff127224 */ /* 0x000fe400078e00ff */
[----:B0-----:R-:W-:-:S02]  /*39c0*/  IMAD.MOV.U32 R27, RZ, RZ, RZ ;  /* 0x000000ffff1b7224 */ /* 0x001fc400078e00ff */
        /* <DEDUP_REMOVED lines=21> */
.L_x_12643:
[----:B------:R-:W4:Y:S02]  /*3b20*/  LDG.E.U8 R4, [R4.64] ;  /* 0x0000002404047981 */ /* 0x000f24000c1e1100 */
[----:B----4-:R0:W4:Y:S01]  /*3b30*/  I2F.U16 R27, R4 ;  /* 0x00000004001b7306 */ /* 0x0101220000101000 */
[----:B------:R-:W-:Y:S05]  /*3b40*/  BRA `(.L_x_12645) ;  /* 0x00000ca000007947 */ /* 0x000fea0003800000 */
.L_x_12642:
        /* <DEDUP_REMOVED lines=9> */
.L_x_12647:
[----:B------:R-:W4:Y:S02]  /*3be0*/  LDG.E R4, [R4.64] ;  /* 0x0000002404047981 */ /* 0x000f24000c1e1900 */
[----:B----4-:R0:W4:Y:S01]  /*3bf0*/  I2F R27, R4 ;  /* 0x00000004001b7306 */ /* 0x0101220000201400 */
[----:B------:R-:W-:Y:S05]  /*3c00*/  BRA `(.L_x_12645) ;  /* 0x00000be000007947 */ /* 0x000fea0003800000 */
.L_x_12646:
[----:B------:R-:W4:Y:S02]  /*3c10*/  LDG.E.U16 R4, [R4.64] ;  /* 0x0000002404047981 */ /* 0x000f24000c1e1500 */
[----:B----4-:R0:W4:Y:S01]  /*3c20*/  I2F.S16 R27, R4 ;  /* 0x00000004001b7306 */ /* 0x0101220000101400 */
[----:B------:R-:W-:Y:S05]  /*3c30*/  BRA `(.L_x_12645) ;  /* 0x00000bb000007947 */ /* 0x000fea0003800000 */
.L_x_12641:
        /* <DEDUP_REMOVED lines=8> */
.L_x_12649:
[----:B------:R-:W4:Y:S02]  /*3cc0*/  LDG.E.U16 R4, [R4.64] ;  /* 0x0000002404047981 */ /* 0x000f24000c1e1500 */
[----:B----4-:R-:W-:Y:S01]  /*3cd0*/  HADD2.F32 R27, -RZ, R4.H0_H0 ;  /* 0x20000004ff1b7230 */ /* 0x010fe20000004100 */
[----:B------:R-:W-:Y:S05]  /*3ce0*/  BRA `(.L_x_12645) ;  /* 0x00000b0000007947 */ /* 0x000fea0003800000 */
.L_x_12648:
        /* <DEDUP_REMOVED lines=8> */
.L_x_12651:
[----:B------:R-:W4:Y:S02]  /*3d70*/  LDG.E.U16 R4, [R4.64] ;  /* 0x0000002404047981 */ /* 0x000f24000c1e1500 */
[----:B----4-:R-:W-:Y:S01]  /*3d80*/  HADD2.F32 R27, -RZ, R4.H0_H0 ;  /* 0x20000004ff1b7230 */ /* 0x010fe20000004100 */
[----:B------:R-:W-:Y:S05]  /*3d90*/  BRA `(.L_x_12645) ;  /* 0x00000a5000007947 */ /* 0x000fea0003800000 */
.L_x_12650:
[----:B------:R-:W4:Y:S02]  /*3da0*/  LDG.E.64 R4, [R4.64] ;  /* 0x0000002404047981 */ /* 0x000f24000c1e1b00 */
[----:B----4-:R-:W0:Y:S01]  /*3db0*/  F2F.F32.F64 R27, R4 ;  /* 0x00000004001b7310 */ /* 0x010e220000301000 */
[----:B------:R-:W0:-:S14]  /*3dc0*/  DSETP.GEU.AND P0, PT, |R4|, c[0x2][0x0], PT ;  /* 0x008000000400762a */ /* 0x000e1c0003f0e200 */
[----:B0-----:R-:W-:Y:S01]  /*3dd0*/  @!P0 FMUL R27, R27, 1.175494350822287508e-38 ;  /* 0x008000001b1b8820 */ /* 0x001fe20000400000 */
[----:B------:R-:W-:Y:S05]  /*3de0*/  BRA `(.L_x_12645) ;  /* 0x00000a0000007947 */ /* 0x000fea0003800000 */
.L_x_12640:
        /* <DEDUP_REMOVED lines=12> */
.L_x_12654:
[----:B------:R-:W4:Y:S02]  /*3eb0*/  LDG.E.64 R4, [R4.64] ;  /* 0x0000002404047981 */ /* 0x000f24000c1e1b00 */
[----:B----4-:R-:W0:Y:S01]  /*3ec0*/  F2F.F32.F64 R27, R4 ;  /* 0x00000004001b7310 */ /* 0x010e220000301000 */
[----:B------:R-:W0:-:S14]  /*3ed0*/  DSETP.GEU.AND P0, PT, |R4|, c[0x2][0x0], PT ;  /* 0x008000000400762a */ /* 0x000e1c0003f0e200 */
[----:B0-----:R-:W-:Y:S01]  /*3ee0*/  @!P0 FMUL R27, R27, 1.175494350822287508e-38 ;  /* 0x008000001b1b8820 */ /* 0x001fe20000400000 */
[----:B------:R-:W-:Y:S05]  /*3ef0*/  BRA `(.L_x_12645) ;  /* 0x000008f000007947 */ /* 0x000fea0003800000 */
.L_x_12653:
        /* <DEDUP_REMOVED lines=26> */
.L_x_12656:
        /* <DEDUP_REMOVED lines=13> */
.L_x_12655:
[----:B------:R-:W4:Y:S02]  /*4170*/  LDG.E.U16 R4, [R4.64] ;  /* 0x0000002404047981 */ /* 0x000f24000c1e1500 */
[----:B----4-:R-:W-:Y:S01]  /*4180*/  PRMT R27, RZ, 0x5410, R4 ;  /* 0x00005410ff1b7816 */ /* 0x010fe20000000004 */
[----:B------:R-:W-:Y:S05]  /*4190*/  BRA `(.L_x_12645) ;  /* 0x0000065000007947 */ /* 0x000fea0003800000 */
.L_x_12652:
        /* <DEDUP_REMOVED lines=11> */
.L_x_12659:
        /* <DEDUP_REMOVED lines=20> */
.L_x_12661:
[----:B------:R-:W-:Y:S05]  /*4390*/  BSYNC B0 ;  /* 0x0000000000007941 */ /* 0x000fea0003800000 */
.L_x_12660:
[----:B------:R-:W-:Y:S01]  /*43a0*/  IMAD.SHL.U32 R3, R3, 0x100000, RZ ;  /* 0x0010000003037824 */ /* 0x000fe200078e00ff */
[----:B------:R-:W-:-:S04]  /*43b0*/  LEA R0, R0, 0x3b800000, 0x17 ;  /* 0x3b80000000007811 */ /* 0x000fc800078eb8ff */
[----:B------:R-:W-:Y:S01]  /*43c0*/  LOP3.LUT R27, R0, R3, R27, 0xfe, !PT ;  /* 0x00000003001b7212 */ /* 0x000fe200078efe1b */
[----:B------:R-:W-:Y:S05]  /*43d0*/  BRA `(.L_x_12645) ;  /* 0x0000041000007947 */ /* 0x000fea0003800000 */
.L_x_12658:
        /* <DEDUP_REMOVED lines=20> */
.L_x_12663:
[----:B------:R-:W-:Y:S05]  /*4520*/  BSYNC B0 ;  /* 0x0000000000007941 */ /* 0x000fea0003800000 */
.L_x_12662:
[----:B------:R-:W-:Y:S01]  /*4530*/  IMAD.SHL.U32 R3, R3, 0x200000, RZ ;  /* 0x0020000003037824 */ /* 0x000fe200078e00ff */
[----:B------:R-:W-:-:S04]  /*4540*/  LEA R0, R0, 0x37800000, 0x17 ;  /* 0x3780000000007811 */ /* 0x000fc800078eb8ff */
[----:B------:R-:W-:Y:S01]  /*4550*/  LOP3.LUT R27, R0, R3, R27, 0xfe, !PT ;  /* 0x00000003001b7212 */ /* 0x000fe200078efe1b */
[----:B------:R-:W-:Y:S05]  /*4560*/  BRA `(.L_x_12645) ;  /* 0x0000028000007947 */ /* 0x000fea0003800000 */
.L_x_12657:
        /* <DEDUP_REMOVED lines=14> */
.L_x_12644:
        /* <DEDUP_REMOVED lines=21> */
.L_x_12665:
[----:B------:R-:W4:Y:S02]  /*47a0*/  LDG.E.64 R4, [R4.64] ;  /* 0x0000002404047981 */ /* 0x000f24000c1e1b00 */
[----:B----4-:R0:W4:Y:S01]  /*47b0*/  I2F.U64 R27, R4 ;  /* 0x00000004001b7312 */ /* 0x0101220000301000 */
[----:B------:R-:W-:Y:S05]  /*47c0*/  BRA `(.L_x_12645) ;  /* 0x0000002000007947 */ /* 0x000fea0003800000 */
.L_x_12664:
[----:B------:R-:W4:Y:S02]  /*47d0*/  LDG.E R4, [R4.64] ;  /* 0x0000002404047981 */ /* 0x000f24000c1e1900 */
[----:B----4-:R0:W4:Y:S02]  /*47e0*/  I2F.U32 R27, R4 ;  /* 0x00000004001b7306 */ /* 0x0101240000201000 */
.L_x_12645:
[----:B------:R-:W-:Y:S05]  /*47f0*/  BSYNC B6 ;  /* 0x0000000000067941 */ /* 0x000fea0003800000 */
.L_x_12639:
        /* <DEDUP_REMOVED lines=18> */
.L_x_12670:
[----:B----4-:R-:W4:Y:S02]  /*4920*/  LDG.E.U8 R4, [R4.64] ;  /* 0x0000002404047981 */ /* 0x010f24000c1e1100 */
[----:B----4-:R0:W4:Y:S01]  /*4930*/  I2F.U16 R24, R4 ;  /* 0x0000000400187306 */ /* 0x0101220000101000 */
[----:B------:R-:W-:Y:S05]  /*4940*/  BRA `(.L_x_12672) ;  /* 0x00000ca000007947 */ /* 0x000fea0003800000 */
.L_x_12669:
        /* <DEDUP_REMOVED lines=9> */
.L_x_12674:
[----:B----4-:R-:W4:Y:S02]  /*49e0*/  LDG.E R4, [R4.64] ;  /* 0x0000002404047981 */ /* 0x010f24000c1e1900 */
[----:B----4-:R0:W4:Y:S01]  /*49f0*/  I2F R24, R4 ;  /* 0x0000000400187306 */ /* 0x0101220000201400 */
[----:B------:R-:W-:Y:S05]  /*4a00*/  BRA `(.L_x_12672) ;  /* 0x00000be000007947 */ /* 0x000fea0003800000 */
.L_x_12673:
[----:B----4-:R-:W4:Y:S02]  /*4a10*/  LDG.E.U16 R4, [R4.64] ;  /* 0x0000002404047981 */ /* 0x010f24000c1e1500 */
[----:B----4-:R0:W4:Y:S01]  /*4a20*/  I2F.S16 R24, R4 ;  /* 0x0000000400187306 */ /* 0x0101220000101400 */
[----:B------:R-:W-:Y:S05]  /*4a30*/  BRA `(.L_x_12672) ;  /* 0x00000bb000007947 */ /* 0x000fea0003800000 */
.L_x_12668:
        /* <DEDUP_REMOVED lines=8> */
.L_x_12676:
[----:B----4-:R-:W4:Y:S02]  /*4ac0*/  LDG.E.U16 R4, [R4.64] ;  /* 0x0000002404047981 */ /* 0x010f24000c1e1500 */
[----:B----4-:R-:W-:Y:S01]  /*4ad0*/  HADD2.F32 R24, -RZ, R4.H0_H0 ;  /* 0x20000004ff187230 */ /* 0x010fe20000004100 */
[----:B------:R-:W-:Y:S05]  /*4ae0*/  BRA `(.L_x_12672) ;  /* 0x00000b0000007947 */ /* 0x000fea0003800000 */
.L_x_12675:
        /* <DEDUP_REMOVED lines=8> */
.L_x_12678:
[----:B----4-:R-:W4:Y:S02]  /*4b70*/  LDG.E.U16 R4, [R4.64] ;  /* 0x0000002404047981 */ /* 0x010f24000c1e1500 */
[----:B----4-:R-:W-:Y:S01]  /*4b80*/  HADD2.F32 R24, -RZ, R4.H0_H0 ;  /* 0x20000004ff187230 */ /* 0x010fe20000004100 */
[----:B------:R-:W-:Y:S05]  /*4b90*/  BRA `(.L_x_12672) ;  /* 0x00000a5000007947 */ /* 0x000fea0003800000 */
.L_x_12677:
[----:B----4-:R-:W4:Y:S02]  /*4ba0*/  LDG.E.64 R4, [R4.64] ;  /* 0x0000002404047981 */ /* 0x010f24000c1e1b00 */
[----:B----4-:R-:W0:Y:S01]  /*4bb0*/  F2F.F32.F64 R24, R4 ;  /* 0x0000000400187310 */ /* 0x010e220000301000 */
[----:B------:R-:W0:-:S14]  /*4bc0*/  DSETP.GEU.AND P0, PT, |R4|, c[0x2][0x0], PT ;  /* 0x008000000400762a */ /* 0x000e1c0003f0e200 */
[----:B0-----:R-:W-:Y:S01]  /*4bd0*/  @!P0 FMUL R24, R24, 1.175494350822287508e-38 ;  /* 0x0080000018188820 */ /* 0x001fe20000400000 */
[----:B------:R-:W-:Y:S05]  /*4be0*/  BRA `(.L_x_12672) ;  /* 0x00000a0000007947 */ /* 0x000fea0003800000 */
.L_x_12667:
        /* <DEDUP_REMOVED lines=12> */
.L_x_12681:
[----:B----4-:R-:W4:Y:S02]  /*4cb0*/  LDG.E.64 R4, [R4.64] ;  /* 0x0000002404047981 */ /* 0x010f24000c1e1b00 */
[----:B----4-:R-:W0:Y:S01]  /*4cc0*/  F2F.F32.F64 R24, R4 ;  /* 0x0000000400187310 */ /* 0x010e220000301000 */
[----:B------:R-:W0:-:S14]  /*4cd0*/  DSETP.GEU.AND P0, PT, |R4|, c[0x2][0x0], PT ;  /* 0x008000000400762a */ /* 0x000e1c0003f0e200 */
[----:B0-----:R-:W-:Y:S01]  /*4ce0*/  @!P0 FMUL R24, R24, 1.175494350822287508e-38 ;  /* 0x0080000018188820 */ /* 0x001fe20000400000 */
[----:B------:R-:W-:Y:S05]  /*4cf0*/  BRA `(.L_x_12672) ;  /* 0x000008f000007947 */ /* 0x000fea0003800000 */
.L_x_12680:
        /* <DEDUP_REMOVED lines=26> */
.L_x_12683:
        /* <DEDUP_REMOVED lines=13> */
.L_x_12682:
[----:B----4-:R-:W4:Y:S02]  /*4f70*/  LDG.E.U16 R4, [R4.64] ;  /* 0x0000002404047981 */ /* 0x010f24000c1e1500 */
[----:B----4-:R-:W-:Y:S01]  /*4f80*/  PRMT R24, RZ, 0x5410, R4 ;  /* 0x00005410ff187816 */ /* 0x010fe20000000004 */
[----:B------:R-:W-:Y:S05]  /*4f90*/  BRA `(.L_x_12672) ;  /* 0x0000065000007947 */ /* 0x000fea0003800000 */
.L_x_12679:
        /* <DEDUP_REMOVED lines=11> */
.L_x_12686:
        /* <DEDUP_REMOVED lines=20> */
.L_x_12688:
[----:B------:R-:W-:Y:S05]  /*5190*/  BSYNC B0 ;  /* 0x0000000000007941 */ /* 0x000fea0003800000 */
.L_x_12687:
[----:B------:R-:W-:Y:S01]  /*51a0*/  IMAD.SHL.U32 R3, R3, 0x100000, RZ ;  /* 0x0010000003037824 */ /* 0x000fe200078e00ff */
[----:B------:R-:W-:-:S04]  /*51b0*/  LEA R5, R0, 0x3b800000, 0x17 ;  /* 0x3b80000000057811 */ /* 0x000fc800078eb8ff */
[----:B------:R-:W-:Y:S01]  /*51c0*/  LOP3.LUT R24, R5, R3, R24, 0xfe, !PT ;  /* 0x0000000305187212 */ /* 0x000fe200078efe18 */
[----:B------:R-:W-:Y:S05]  /*51d0*/  BRA `(.L_x_12672) ;  /* 0x0000041000007947 */ /* 0x000fea0003800000 */
.L_x_12685:
        /* <DEDUP_REMOVED lines=20> */
.L_x_12690:
[----:B------:R-:W-:Y:S05]  /*5320*/  BSYNC B0 ;  /* 0x0000000000007941 */ /* 0x000fea0003800000 */
.L_x_12689:
[----:B------:R-:W-:Y:S01]  /*5330*/  IMAD.SHL.U32 R3, R3, 0x200000, RZ ;  /* 0x0020000003037824 */ /* 0x000fe200078e00ff */
[----:B------:R-:W-:-:S04]  /*5340*/  LEA R5, R0, 0x37800000, 0x17 ;  /* 0x3780000000057811 */ /* 0x000fc800078eb8ff */
[----:B------:R-:W-:Y:S01]  /*5350*/  LOP3.LUT R24, R5, R3, R24, 0xfe, !PT ;  /* 0x0000000305187212 */ /* 0x000fe200078efe18 */
[----:B------:R-:W-:Y:S05]  /*5360*/  BRA `(.L_x_12672) ;  /* 0x0000028000007947 */ /* 0x000fea0003800000 */
.L_x_12684:
        /* <DEDUP_REMOVED lines=14> */
.L_x_12671:
        /* <DEDUP_REMOVED lines=21> */
.L_x_12692:
[----:B----4-:R-:W4:Y:S02]  /*55a0*/  LDG.E.64 R4, [R4.64] ;  /* 0x0000002404047981 */ /* 0x010f24000c1e1b00 */
[----:B----4-:R0:W4:Y:S01]  /*55b0*/  I2F.U64 R24, R4 ;  /* 0x0000000400187312 */ /* 0x0101220000301000 */
[----:B------:R-:W-:Y:S05]  /*55c0*/  BRA `(.L_x_12672) ;  /* 0x0000002000007947 */ /* 0x000fea0003800000 */
.L_x_12691:
[----:B----4-:R-:W4:Y:S02]  /*55d0*/  LDG.E R4, [R4.64] ;  /* 0x0000002404047981 */ /* 0x010f24000c1e1900 */
[----:B----4-:R0:W4:Y:S02]  /*55e0*/  I2F.U32 R24, R4 ;  /* 0x0000000400187306 */ /* 0x0101240000201000 */
.L_x_12672:
[----:B------:R-:W-:Y:S05]  /*55f0*/  BSYNC B6 ;  /* 0x0000000000067941 */ /* 0x000fea0003800000 */
.L_x_12666:
[----:B------:R-:W-:Y:S02]  /*5600*/  IADD3 R17, R17, 0x80, RZ ;  /* 0x0000008011117810 */ /* 0x000fe40007ffe0ff */
.L_x_12638:
[----:B------:R-:W-:Y:S05]  /*5610*/  BSYNC B7 ;  /* 0x0000000000077941 */ /* 0x000fea0003800000 */
.L_x_12637:
        /* <DEDUP_REMOVED lines=23> */
.L_x_12699:
[----:B----4-:R-:W4:Y:S02]  /*5790*/  LDG.E.U8 R4, [R4.64] ;  /* 0x0000002404047981 */ /* 0x010f24000c1e1100 */
[----:B----4-:R0:W4:Y:S01]  /*57a0*/  I2F.U16 R28, R4 ;  /* 0x00000004001c7306 */ /* 0x0101220000101000 */
[----:B------:R-:W-:Y:S05]  /*57b0*/  BRA `(.L_x_12701) ;  /* 0x00000ca000007947 */ /* 0x000fea0003800000 */
.L_x_12698:
        /* <DEDUP_REMOVED lines=9> */
.L_x_12703:
[----:B----4-:R-:W4:Y:S02]  /*5850*/  LDG.E R4, [R4.64] ;  /* 0x0000002404047981 */ /* 0x010f24000c1e1900 */
[----:B----4-:R0:W4:Y:S01]  /*5860*/  I2F R28, R4 ;  /* 0x00000004001c7306 */ /* 0x0101220000201400 */
[----:B------:R-:W-:Y:S05]  /*5870*/  BRA `(.L_x_12701) ;  /* 0x00000be000007947 */ /* 0x000fea0003800000 */
.L_x_12702:
[----:B----4-:R-:W4:Y:S02]  /*5880*/  LDG.E.U16 R4, [R4.64] ;  /* 0x0000002404047981 */ /* 0x010f24000c1e1500 */
[----:B----4-:R0:W4:Y:S01]  /*5890*/  I2F.S16 R28, R4 ;  /* 0x00000004001c7306 */ /* 0x0101220000101400 */
[----:B------:R-:W-:Y:S05]  /*58a0*/  BRA `(.L_x_12701) ;  /* 0x00000bb000007947 */ /* 0x000fea0003800000 */
.L_x_12697:
        /* <DEDUP_REMOVED lines=8> */
.L_x_12705:
[----:B----4-:R-:W4:Y:S02]  /*5930*/  LDG.E.U16 R4, [R4.64] ;  /* 0x0000002404047981 */ /* 0x010f24000c1e1500 */
[----:B----4-:R-:W-:Y:S01]  /*5940*/  HADD2.F32 R28, -RZ, R4.H0_H0 ;  /* 0x20000004ff1c7230 */ /* 0x010fe20000004100 */
[----:B------:R-:W-:Y:S05]  /*5950*/  BRA `(.L_x_12701) ;  /* 0x00000b0000007947 */ /* 0x000fea0003800000 */
.L_x_12704:
        /* <DEDUP_REMOVED lines=8> */
.L_x_12707:
[----:B----4-:R-:W4:Y:S02]  /*59e0*/  LDG.E.U16 R4, [R4.64] ;  /* 0x0000002404047981 */ /* 0x010f24000c1e1500 */
[----:B----4-:R-:W-:Y:S01]  /*59f0*/  HADD2.F32 R28, -RZ, R4.H0_H0 ;  /* 0x20000004ff1c7230 */ /* 0x010fe20000004100 */
[----:B------:R-:W-:Y:S05]  /*5a00*/  BRA `(.L_x_12701) ;  /* 0x00000a5000007947 */ /* 0x000fea0003800000 */
.L_x_12706:
[----:B----4-:R-:W4:Y:S02]  /*5a10*/  LDG.E.64 R4, [R4.64] ;  /* 0x0000002404047981 */ /* 0x010f24000c1e1b00 */
[----:B----4-:R-:W0:Y:S01]  /*5a20*/  F2F.F32.F64 R28, R4 ;  /* 0x00000004001c7310 */ /* 0x010e220000301000 */
[----:B------:R-:W0:-:S14]  /*5a30*/  DSETP.GEU.AND P0, PT, |R4|, c[0x2][0x0], PT ;  /* 0x008000000400762a */ /* 0x000e1c0003f0e200 */
[----:B0-----:R-:W-:Y:S01]  /*5a40*/  @!P0 FMUL R28, R28, 1.175494350822287508e-38 ;  /* 0x008000001c1c8820 */ /* 0x001fe20000400000 */
[----:B------:R-:W-:Y:S05]  /*5a50*/  BRA `(.L_x_12701) ;  /* 0x00000a0000007947 */ /* 0x000fea0003800000 */
.L_x_12696:
        /* <DEDUP_REMOVED lines=12> */
.L_x_12710:
[----:B----4-:R-:W4:Y:S02]  /*5b20*/  LDG.E.64 R4, [R4.64] ;  /* 0x0000002404047981 */ /* 0x010f24000c1e1b00 */
[----:B----4-:R-:W0:Y:S01]  /*5b30*/  F2F.F32.F64 R28, R4 ;  /* 0x00000004001c7310 */ /* 0x010e220000301000 */
[----:B------:R-:W0:-:S14]  /*5b40*/  DSETP.GEU.AND P0, PT, |R4|, c[0x2][0x0], PT ;  /* 0x008000000400762a */ /* 0x000e1c0003f0e200 */
[----:B0-----:R-:W-:Y:S01]  /*5b50*/  @!P0 FMUL R28, R28, 1.175494350822287508e-38 ;  /* 0x008000001c1c8820 */ /* 0x001fe20000400000 */
[----:B------:R-:W-:Y:S05]  /*5b60*/  BRA `(.L_x_12701) ;  /* 0x000008f000007947 */ /* 0x000fea0003800000 */
.L_x_12709:
        /* <DEDUP_REMOVED lines=26> */
.L_x_12712:
        /* <DEDUP_REMOVED lines=13> */
.L_x_12711:
[----:B----4-:R-:W4:Y:S02]  /*5de0*/  LDG.E.U16 R4, [R4.64] ;  /* 0x0000002404047981 */ /* 0x010f24000c1e1500 */
[----:B----4-:R-:W-:Y:S01]  /*5df0*/  PRMT R28, RZ, 0x5410, R4 ;  /* 0x00005410ff1c7816 */ /* 0x010fe20000000004 */
[----:B------:R-:W-:Y:S05]  /*5e00*/  BRA `(.L_x_12701) ;  /* 0x0000065000007947 */ /* 0x000fea0003800000 */
.L_x_12708:
        /* <DEDUP_REMOVED lines=11> */
.L_x_12715:
        /* <DEDUP_REMOVED lines=20> */
.L_x_12717:
[----:B------:R-:W-:Y:S05]  /*6000*/  BSYNC B0 ;  /* 0x0000000000007941 */ /* 0x000fea0003800000 */
.L_x_12716:
[----:B------:R-:W-:Y:S01]  /*6010*/  IMAD.SHL.U32 R3, R3, 0x100000, RZ ;  /* 0x0010000003037824 */ /* 0x000fe200078e00ff */
[----:B------:R-:W-:-:S04]  /*6020*/  LEA R5, R0, 0x3b800000, 0x17 ;  /* 0x3b80000000057811 */ /* 0x000fc800078eb8ff */
[----:B------:R-:W-:Y:S01]  /*6030*/  LOP3.LUT R28, R5, R3, R28, 0xfe, !PT ;  /* 0x00000003051c7212 */ /* 0x000fe200078efe1c */
[----:B------:R-:W-:Y:S05]  /*6040*/  BRA `(.L_x_12701) ;  /* 0x0000041000007947 */ /* 0x000fea0003800000 */
.L_x_12714:
        /* <DEDUP_REMOVED lines=20> */
.L_x_12719:
[----:B------:R-:W-:Y:S05]  /*6190*/  BSYNC B0 ;  /* 0x0000000000007941 */ /* 0x000fea0003800000 */
.L_x_12718:
[----:B------:R-:W-:Y:S01]  /*61a0*/  IMAD.SHL.U32 R3, R3, 0x200000, RZ ;  /* 0x0020000003037824 */ /* 0x000fe200078e00ff */
[----:B------:R-:W-:-:S04]  /*61b0*/  LEA R5, R0, 0x37800000, 0x17 ;  /* 0x3780000000057811 */ /* 0x000fc800078eb8ff */
[----:B------:R-:W-:Y:S01]  /*61c0*/  LOP3.LUT R28, R5, R3, R28, 0xfe, !PT ;  /* 0x00000003051c7212 */ /* 0x000fe200078efe1c */
[----:B------:R-:W-:Y:S05]  /*61d0*/  BRA `(.L_x_12701) ;  /* 0x0000028000007947 */ /* 0x000fea0003800000 */
.L_x_12713:
        /* <DEDUP_REMOVED lines=14> */
.L_x_12700:
        /* <DEDUP_REMOVED lines=21> */
.L_x_12721:
[----:B----4-:R-:W4:Y:S02]  /*6410*/  LDG.E.64 R28, [R4.64] ;  /* 0x00000024041c7981 */ /* 0x010f24000c1e1b00 */
[----:B----4-:R0:W4:Y:S01]  /*6420*/  I2F.U64 R28, R28 ;  /* 0x0000001c001c7312 */ /* 0x0101220000301000 */
[----:B------:R-:W-:Y:S05]  /*6430*/  BRA `(.L_x_12701) ;  /* 0x0000002000007947 */ /* 0x000fea0003800000 */
.L_x_12720:
[----:B----4-:R-:W4:Y:S02]  /*6440*/  LDG.E R4, [R4.64] ;  /* 0x0000002404047981 */ /* 0x010f24000c1e1900 */
[----:B----4-:R0:W4:Y:S02]  /*6450*/  I2F.U32 R28, R4 ;  /* 0x00000004001c7306 */ /* 0x0101240000201000 */
.L_x_12701:
[----:B------:R-:W-:Y:S05]  /*6460*/  BSYNC B6 ;  /* 0x0000000000067941 */ /* 0x000fea0003800000 */
.L_x_12695:
        /* <DEDUP_REMOVED lines=17> */
.L_x_12725:
[----:B----4-:R-:W4:Y:S02]  /*6580*/  LDG.E.U8 R4, [R4.64] ;  /* 0x0000002404047981 */ /* 0x010f24000c1e1100 */
[----:B----4-:R0:W4:Y:S01]  /*6590*/  I2F.U16 R18, R4 ;  /* 0x0000000400127306 */ /* 0x0101220000101000 */
[----:B------:R-:W-:Y:S05]  /*65a0*/  BRA `(.L_x_12694) ;  /* 0x00000c7000007947 */ /* 0x000fea0003800000 */
.L_x_12724:
        /* <DEDUP_REMOVED lines=9> */
.L_x_12728:
[----:B----4-:R-:W4:Y:S02]  /*6640*/  LDG.E R4, [R4.64] ;  /* 0x0000002404047981 */ /* 0x010f24000c1e1900 */
[----:B----4-:R0:W4:Y:S01]  /*6650*/  I2F R18, R4 ;  /* 0x0000000400127306 */ /* 0x0101220000201400 */
[----:B------:R-:W-:Y:S05]  /*6660*/  BRA `(.L_x_12694) ;  /* 0x00000bb000007947 */ /* 0x000fea0003800000 */
.L_x_12727:
[----:B----4-:R-:W4:Y:S02]  /*6670*/  LDG.E.U16 R4, [R4.64] ;  /* 0x0000002404047981 */ /* 0x010f24000c1e1500 */
[----:B----4-:R0:W4:Y:S01]  /*6680*/  I2F.S16 R18, R4 ;  /* 0x0000000400127306 */ /* 0x0101220000101400 */
[----:B------:R-:W-:Y:S05]  /*6690*/  BRA `(.L_x_12694) ;  /* 0x00000b8000007947 */ /* 0x000fea0003800000 */
.L_x_12723:
        /* <DEDUP_REMOVED lines=8> */
.L_x_12730:
[----:B----4-:R-:W4:Y:S02]  /*6720*/  LDG.E.U16 R4, [R4.64] ;  /* 0x0000002404047981 */ /* 0x010f24000c1e1500 */
[----:B----4-:R-:W-:Y:S01]  /*6730*/  HADD2.F32 R18, -RZ, R4.H0_H0 ;  /* 0x20000004ff127230 */ /* 0x010fe20000004100 */
[----:B------:R-:W-:Y:S05]  /*6740*/  BRA `(.L_x_12694) ;  /* 0x00000ad000007947 */ /* 0x000fea0003800000 */
.L_x_12729:
        /* <DEDUP_REMOVED lines=8> */
.L_x_12732:
[----:B----4-:R-:W4:Y:S02]  /*67d0*/  LDG.E.U16 R4, [R4.64] ;  /* 0x0000002404047981 */ /* 0x010f24000c1e1500 */
[----:B----4-:R-:W-:Y:S01]  /*67e0*/  HADD2.F32 R18, -RZ, R4.H0_H0 ;  /* 0x20000004ff127230 */ /* 0x010fe20000004100 */
[----:B------:R-:W-:Y:S05]  /*67f0*/  BRA `(.L_x_12694) ;  /* 0x00000a2000007947 */ /* 0x000fea0003800000 */
.L_x_12731:
[----:B----4-:R-:W4:Y:S02]  /*6800*/  LDG.E.64 R4, [R4.64] ;  /* 0x0000002404047981 */ /* 0x010f24000c1e1b00 */
[----:B----4-:R-:W0:Y:S01]  /*6810*/  F2F.F32.F64 R18, R4 ;  /* 0x0000000400127310 */ /* 0x010e220000301000 */
[----:B------:R-:W0:-:S14]  /*6820*/  DSETP.GEU.AND P0, PT, |R4|, c[0x2][0x0], PT ;  /* 0x008000000400762a */ /* 0x000e1c0003f0e200 */
[----:B0-----:R-:W-:Y:S01]  /*6830*/  @!P0 FMUL R18, R18, 1.175494350822287508e-38 ;  /* 0x0080000012128820 */ /* 0x001fe20000400000 */
[----:B------:R-:W-:Y:S05]  /*6840*/  BRA `(.L_x_12694) ;  /* 0x000009d000007947 */ /* 0x000fea0003800000 */
.L_x_12722:
        /* <DEDUP_REMOVED lines=12> */
.L_x_12735:
[----:B----4-:R-:W4:Y:S02]  /*6910*/  LDG.E.64 R4, [R4.64] ;  /* 0x0000002404047981 */ /* 0x010f24000c1e1b00 */
[----:B----4-:R-:W0:Y:S01]  /*6920*/  F2F.F32.F64 R18, R4 ;  /* 0x0000000400127310 */ /* 0x010e220000301000 */
[----:B------:R-:W0:-:S14]  /*6930*/  DSETP.GEU.AND P0, PT, |R4|, c[0x2][0x0], PT ;  /* 0x008000000400762a */ /* 0x000e1c0003f0e200 */
[----:B0-----:R-:W-:Y:S01]  /*6940*/  @!P0 FMUL R18, R18, 1.175494350822287508e-38 ;  /* 0x0080000012128820 */ /* 0x001fe20000400000 */
[----:B------:R-:W-:Y:S05]  /*6950*/  BRA `(.L_x_12694) ;  /* 0x000008c000007947 */ /* 0x000fea0003800000 */
.L_x_12734:
        /* <DEDUP_REMOVED lines=26> */
.L_x_12737:
        /* <DEDUP_REMOVED lines=13> */
.L_x_12736:
[----:B----4-:R-:W4:Y:S02]  /*6bd0*/  LDG.E.U16 R4, [R4.64] ;  /* 0x0000002404047981 */ /* 0x010f24000c1e1500 */
[----:B----4-:R-:W-:Y:S01]  /*6be0*/  PRMT R18, RZ, 0x5410, R4 ;  /* 0x00005410ff127816 */ /* 0x010fe20000000004 */
[----:B------:R-:W-:Y:S05]  /*6bf0*/  BRA `(.L_x_12694) ;  /* 0x0000062000007947 */ /* 0x000fea0003800000 */
.L_x_12733:
        /* <DEDUP_REMOVED lines=11> */
.L_x_12740:
        /* <DEDUP_REMOVED lines=19> */
.L_x_12742:
[----:B------:R-:W-:Y:S05]  /*6de0*/  BSYNC B0 ;  /* 0x0000000000007941 */ /* 0x000fea0003800000 */
.L_x_12741:
[----:B------:R-:W-:Y:S01]  /*6df0*/  IMAD.SHL.U32 R3, R3, 0x100000, RZ ;  /* 0x0010000003037824 */ /* 0x000fe200078e00ff */
[----:B------:R-:W-:-:S04]  /*6e00*/  LEA R5, R0, 0x3b800000, 0x17 ;  /* 0x3b80000000057811 */ /* 0x000fc800078eb8ff */
[----:B------:R-:W-:Y:S01]  /*6e10*/  LOP3.LUT R18, R5, R3, R18, 0xfe, !PT ;  /* 0x0000000305127212 */ /* 0x000fe200078efe12 */
[----:B------:R-:W-:Y:S05]  /*6e20*/  BRA `(.L_x_12694) ;  /* 0x000003f000007947 */ /* 0x000fea0003800000 */
.L_x_12739:
        /* <DEDUP_REMOVED lines=19> */
.L_x_12744:
[----:B------:R-:W-:Y:S05]  /*6f60*/  BSYNC B0 ;  /* 0x0000000000007941 */ /* 0x000fea0003800000 */
.L_x_12743:
[----:B------:R-:W-:Y:S01]  /*6f70*/  IMAD.SHL.U32 R3, R3, 0x200000, RZ ;  /* 0x0020000003037824 */ /* 0x000fe200078e00ff */
[----:B------:R-:W-:-:S04]  /*6f80*/  LEA R5, R0, 0x37800000, 0x17 ;  /* 0x3780000000057811 */ /* 0x000fc800078eb8ff */
[----:B------:R-:W-:Y:S01]  /*6f90*/  LOP3.LUT R18, R5, R3, R18, 0xfe, !PT ;  /* 0x0000000305127212 */ /* 0x000fe200078efe12 */
[----:B------:R-:W-:Y:S05]  /*6fa0*/  BRA `(.L_x_12694) ;  /* 0x0000027000007947 */ /* 0x000fea0003800000 */
.L_x_12738:
        /* <DEDUP_REMOVED lines=14> */
.L_x_12726:
        /* <DEDUP_REMOVED lines=20> */
.L_x_12746:
[----:B----4-:R-:W4:Y:S02]  /*71d0*/  LDG.E.64 R18, [R4.64] ;  /* 0x0000002404127981 */ /* 0x010f24000c1e1b00 */
[----:B----4-:R0:W4:Y:S01]  /*71e0*/  I2F.U64 R18, R18 ;  /* 0x0000001200127312 */ /* 0x0101220000301000 */
[----:B------:R-:W-:Y:S05]  /*71f0*/  BRA `(.L_x_12694) ;  /* 0x0000002000007947 */ /* 0x000fea0003800000 */
.L_x_12745:
[----:B----4-:R-:W4:Y:S02]  /*7200*/  LDG.E R4, [R4.64] ;  /* 0x0000002404047981 */ /* 0x010f24000c1e1900 */
[----:B----4-:R0:W4:Y:S02]  /*7210*/  I2F.U32 R18, R4 ;  /* 0x0000000400127306 */ /* 0x0101240000201000 */
.L_x_12694:
[----:B------:R-:W-:Y:S05]  /*7220*/  BSYNC B7 ;  /* 0x0000000000077941 */ /* 0x000fea0003800000 */
.L_x_12693:
[----:B0-----:R-:W0:Y:S01]  /*7230*/  S2R R19, SR_TID.X ;  /* 0x0000000000137919 */ /* 0x001e220000002100 */
[----:B------:R-:W4:Y:S01]  /*7240*/  LDC.U8 R17, c[0x0][0x190] ;  /* 0x00006400ff117b82 */ /* 0x000f220000000000 */
[----:B--2--5:R-:W-:Y:S01]  /*7250*/  FADD.FTZ R0, -R25, 1 ;  /* 0x3f80000019007421 */ /* 0x024fe20000010100 */
[----:B------:R-:W-:Y:S01]  /*7260*/  BSSY B6, `(.L_x_12747) ;  /* 0x00000f9000067945 */ /* 0x000fe20003800000 */
[----:B---3--:R-:W-:Y:S02]  /*7270*/  FADD.FTZ R3, -R26, 1 ;  /* 0x3f8000001a037421 */ /* 0x008fe40000010100 */
[----:B----4-:R-:W-:-:S02]  /*7280*/  FADD.FTZ R4, -R24, 1 ;  /* 0x3f80000018047421 */ /* 0x010fc40000010100 */
[----:B------:R-:W-:Y:S02]  /*7290*/  FADD.FTZ R5, -R18, 1 ;  /* 0x3f80000012057421 */ /* 0x000fe40000010100 */
[----:B------:R-:W-:Y:S02]  /*72a0*/  FMUL.FTZ R0, R0, R23 ;  /* 0x0000001700007220 */ /* 0x000fe40000410000 */
[----:B-1----:R-:W-:Y:S02]  /*72b0*/  FMUL.FTZ R3, R3, R22 ;  /* 0x0000001603037220 */ /* 0x002fe40000410000 */
[----:B------:R-:W-:Y:S02]  /*72c0*/  FMUL.FTZ R27, R4, R27 ;  /* 0x0000001b041b7220 */ /* 0x000fe40000410000 */
[----:B------:R-:W-:Y:S02]  /*72d0*/  FMUL.FTZ R5, R5, R28 ;  /* 0x0000001c05057220 */ /* 0x000fe40000410000 */
[----:B------:R-:W-:-:S02]  /*72e0*/  FMUL.FTZ R4, R0, R25 ;  /* 0x0000001900047220 */ /* 0x000fc40000410000 */
[----:B------:R-:W-:Y:S02]  /*72f0*/  FMUL.FTZ R22, R3, R26 ;  /* 0x0000001a03167220 */ /* 0x000fe40000410000 */
[----:B------:R-:W-:Y:S01]  /*7300*/  FMUL.FTZ R24, R27, R24 ;  /* 0x000000181b187220 */ /* 0x000fe20000410000 */
[----:B0-----:R-:W-:Y:S01]  /*7310*/  ISETP.GE.AND P0, PT, R19, R16, PT ;  /* 0x000000101300720c */ /* 0x001fe20003f06270 */
[----:B------:R-:W-:-:S12]  /*7320*/  FMUL.FTZ R18, R5, R18 ;  /* 0x0000001205127220 */ /* 0x000fd80000410000 */
        /* <DEDUP_REMOVED lines=21> */
.L_x_12752:
[----:B------:R-:W0:Y:S02]  /*7480*/  F2I.S64.TRUNC R4, R4 ;  /* 0x0000000400047311 */ /* 0x000e24000020d900 */
[----:B0-----:R-:W-:-:S05]  /*7490*/  IMAD.MOV.U32 R3, RZ, RZ, R4 ;  /* 0x000000ffff037224 */ /* 0x001fca00078e0004 */
[----:B------:R0:W-:Y:S01]  /*74a0*/  STG.E.U8 [R8.64], R3 ;  /* 0x0000000308007986 */ /* 0x0001e2000c101124 */
[----:B------:R-:W-:Y:S05]  /*74b0*/  BRA `(.L_x_12748) ;  /* 0x00000d3000007947 */ /* 0x000fea0003800000 */
.L_x_12751:
        /* <DEDUP_REMOVED lines=9> */
.L_x_12755:
[----:B------:R-:W0:Y:S02]  /*7550*/  F2I.FTZ.TRUNC.NTZ R3, R4 ;  /* 0x0000000400037305 */ /* 0x000e24000021f100 */
[----:B0-----:R0:W-:Y:S01]  /*7560*/  STG.E [R8.64], R3 ;  /* 0x0000000308007986 */ /* 0x0011e2000c101924 */
[----:B------:R-:W-:Y:S05]  /*7570*/  BRA `(.L_x_12748) ;  /* 0x00000c7000007947 */ /* 0x000fea0003800000 */
.L_x_12754:
[----:B------:R-:W0:Y:S02]  /*7580*/  F2I.FTZ.TRUNC.NTZ R3, R4 ;  /* 0x0000000400037305 */ /* 0x000e24000021f100 */
[----:B0-----:R0:W-:Y:S01]  /*7590*/  STG.E.U16 [R8.64], R3 ;  /* 0x0000000308007986 */ /* 0x0011e2000c101524 */
[----:B------:R-:W-:Y:S05]  /*75a0*/  BRA `(.L_x_12748) ;  /* 0x00000c4000007947 */ /* 0x000fea0003800000 */
.L_x_12750:
        /* <DEDUP_REMOVED lines=8> */
.L_x_12757:
[----:B------:R-:W-:-:S05]  /*7630*/  F2FP.PACK_AB R4, RZ, R4 ;  /* 0x00000004ff04723e */ /* 0x000fca00000000ff */
[----:B------:R0:W-:Y:S01]  /*7640*/  STG.E.U16 [R8.64], R4 ;  /* 0x0000000408007986 */ /* 0x0001e2000c101524 */
[----:B------:R-:W-:Y:S05]  /*7650*/  BRA `(.L_x_12748) ;  /* 0x00000b9000007947 */ /* 0x000fea0003800000 */
.L_x_12756:
        /* <DEDUP_REMOVED lines=9> */
.L_x_12759:
[----:B------:R-:W-:-:S04]  /*76f0*/  F2FP.PACK_AB R3, RZ, R4 ;  /* 0x00000004ff03723e */ /* 0x000fc800000000ff */
[----:B------:R-:W-:-:S05]  /*7700*/  PRMT R3, R3, 0x5410, RZ ;  /* 0x0000541003037816 */ /* 0x000fca00000000ff */
[----:B------:R0:W-:Y:S01]  /*7710*/  STG.E [R8.64], R3 ;  /* 0x0000000308007986 */ /* 0x0001e2000c101924 */
[----:B------:R-:W-:Y:S05]  /*7720*/  BRA `(.L_x_12748) ;  /* 0x00000ac000007947 */ /* 0x000fea0003800000 */
.L_x_12758:
[----:B------:R-:W-:-:S06]  /*7730*/  FMUL.FTZ R4, R4, 1 ;  /* 0x3f80000004047820 */ /* 0x000fcc0000410000 */
[----:B------:R-:W0:Y:S02]  /*7740*/  F2F.F64.F32 R4, R4 ;  /* 0x0000000400047310 */ /* 0x000e240000201800 */
[----:B0-----:R0:W-:Y:S01]  /*7750*/  STG.E.64 [R8.64], R4 ;  /* 0x0000000408007986 */ /* 0x0011e2000c101b24 */
[----:B------:R-:W-:Y:S05]  /*7760*/  BRA `(.L_x_12748) ;  /* 0x00000a8000007947 */ /* 0x000fea0003800000 */
.L_x_12749:
        /* <DEDUP_REMOVED lines=12> */
.L_x_12762:
[----:B------:R-:W-:Y:S01]  /*7830*/  FMUL.FTZ R4, R4, 1 ;  /* 0x3f80000004047820 */ /* 0x000fe20000410000 */
[----:B------:R-:W-:-:S05]  /*7840*/  CS2R R6, SRZ ;  /* 0x0000000000067805 */ /* 0x000fca000001ff00 */
[----:B------:R-:W0:Y:S02]  /*7850*/  F2F.F64.F32 R4, R4 ;  /* 0x0000000400047310 */ /* 0x000e240000201800 */
[----:B0-----:R0:W-:Y:S01]  /*7860*/  STG.E.128 [R8.64], R4 ;  /* 0x0000000408007986 */ /* 0x0011e2000c101d24 */
[----:B------:R-:W-:Y:S05]  /*7870*/  BRA `(.L_x_12748) ;  /* 0x0000097000007947 */ /* 0x000fea0003800000 */
.L_x_12761:
        /* <DEDUP_REMOVED lines=20> */
.L_x_12766:
[----:B------:R-:W-:Y:S05]  /*79c0*/  BSYNC B0 ;  /* 0x0000000000007941 */ /* 0x000fea0003800000 */
.L_x_12765:
[----:B------:R-:W-:-:S05]  /*79d0*/  LOP3.LUT R5, R0, R5, RZ, 0xfc, !PT ;  /* 0x0000000500057212 */ /* 0x000fca00078efcff */
[----:B------:R0:W-:Y:S01]  /*79e0*/  STG.E.U8 [R8.64], R5 ;  /* 0x0000000508007986 */ /* 0x0001e2000c101124 */
[----:B------:R-:W-:Y:S05]  /*79f0*/  BRA `(.L_x_12748) ;  /* 0x000007f000007947 */ /* 0x000fea0003800000 */
.L_x_12764:
        /* <DEDUP_REMOVED lines=12> */
.L_x_12768:
[----:B------:R-:W-:Y:S01]  /*7ac0*/  IMAD.MOV.U32 R0, RZ, RZ, 0x7f ;  /* 0x0000007fff007424 */ /* 0x000fe200078e00ff */
[----:B------:R-:W-:-:S04]  /*7ad0*/  ISETP.GT.U32.AND P0, PT, R5, 0x7f800000, PT ;  /* 0x7f8000000500780c */ /* 0x000fc80003f04070 */
[----:B------:R-:W-:-:S04]  /*7ae0*/  SEL R0, R0, 0x7c, P0 ;  /* 0x0000007c00007807 */ /* 0x000fc80000000000 */
.L_x_12769:
[----:B------:R-:W-:Y:S05]  /*7af0*/  BSYNC B0 ;  /* 0x0000000000007941 */ /* 0x000fea0003800000 */
.L_x_12767:
[----:B------:R-:W-:-:S04]  /*7b00*/  LOP3.LUT R4, R4, 0x80000000, RZ, 0xc0, !PT ;  /* 0x8000000004047812 */ /* 0x000fc800078ec0ff */
[----:B------:R-:W-:-:S04]  /*7b10*/  SHF.R.U32.HI R3, RZ, 0x18, R4 ;  /* 0x00000018ff037819 */ /* 0x000fc80000011604 */
[----:B------:R-:W-:-:S05]  /*7b20*/  LOP3.LUT R3, R0, R3, RZ, 0xfc, !PT ;  /* 0x0000000300037212 */ /* 0x000fca00078efcff */
[----:B------:R0:W-:Y:S01]  /*7b30*/  STG.E.U8 [R8.64], R3 ;  /* 0x0000000308007986 */ /* 0x0001e2000c101124 */
[----:B------:R-:W-:Y:S05]  /*7b40*/  BRA `(.L_x_12748) ;  /* 0x000006a000007947 */ /* 0x000fea0003800000 */
.L_x_12763:
[----:B------:R-:W-:-:S05]  /*7b50*/  F2FP.BF16.PACK_AB R4, RZ, R4 ;  /* 0x00000004ff04723e */ /* 0x000fca00000010ff */
[----:B------:R0:W-:Y:S01]  /*7b60*/  STG.E.U16 [R8.64], R4 ;  /* 0x0000000408007986 */ /* 0x0001e2000c101524 */
[----:B------:R-:W-:Y:S05]  /*7b70*/  BRA `(.L_x_12748) ;  /* 0x0000067000007947 */ /* 0x000fea0003800000 */
.L_x_12760:
        /* <DEDUP_REMOVED lines=11> */
.L_x_12772:
        /* <DEDUP_REMOVED lines=16> */
.L_x_12775:
[----:B------:R-:W-:-:S04]  /*7d30*/  LOP3.LUT R4, R4, 0x80000000, RZ, 0xc0, !PT ;  /* 0x8000000004047812 */ /* 0x000fc800078ec0ff */
[----:B------:R-:W-:-:S04]  /*7d40*/  SHF.R.U32.HI R4, RZ, 0x18, R4 ;  /* 0x00000018ff047819 */ /* 0x000fc80000011604 */
[----:B------:R-:W-:-:S04]  /*7d50*/  LOP3.LUT R3, R3, R4, RZ, 0xfc, !PT ;  /* 0x0000000403037212 */ /* 0x000fc800078efcff */
[----:B------:R-:W-:Y:S02]  /*7d60*/  PRMT R0, R3, 0x7610, R0 ;  /* 0x0000761003007816 */ /* 0x000fe40000000000 */
.L_x_12774:
[----:B------:R-:W-:Y:S05]  /*7d70*/  BSYNC B0 ;  /* 0x0000000000007941 */ /* 0x000fea0003800000 */
.L_x_12773:
[----:B------:R0:W-:Y:S01]  /*7d80*/  STG.E.U8 [R8.64], R0 ;  /* 0x0000000008007986 */ /* 0x0001e2000c101124 */
[----:B------:R-:W-:Y:S05]  /*7d90*/  BRA `(.L_x_12748) ;  /* 0x0000045000007947 */ /* 0x000fea0003800000 */
.L_x_12771:
        /* <DEDUP_REMOVED lines=16> */
.L_x_12778:
[----:B------:R-:W-:-:S04]  /*7ea0*/  LOP3.LUT R4, R4, 0x80000000, RZ, 0xc0, !PT ;  /* 0x8000000004047812 */ /* 0x000fc800078ec0ff */
[----:B------:R-:W-:-:S04]  /*7eb0*/  SHF.R.U32.HI R4, RZ, 0x18, R4 ;  /* 0x00000018ff047819 */ /* 0x000fc80000011604 */
[----:B------:R-:W-:-:S04]  /*7ec0*/  LOP3.LUT R3, R3, R4, RZ, 0xfc, !PT ;  /* 0x0000000403037212 */ /* 0x000fc800078efcff */
[----:B------:R-:W-:Y:S02]  /*7ed0*/  PRMT R0, R3, 0x7610, R0 ;  /* 0x0000761003007816 */ /* 0x000fe40000000000 */
.L_x_12777:
[----:B------:R-:W-:Y:S05]  /*7ee0*/  BSYNC B0 ;  /* 0x0000000000007941 */ /* 0x000fea0003800000 */
.L_x_12776:
[----:B------:R0:W-:Y:S01]  /*7ef0*/  STG.E.U8 [R8.64], R0 ;  /* 0x0000000008007986 */ /* 0x0001e2000c101124 */
[----:B------:R-:W-:Y:S05]  /*7f00*/  BRA `(.L_x_12748) ;  /* 0x000002e000007947 */ /* 0x000fea0003800000 */
.L_x_12770:
        /* <DEDUP_REMOVED lines=21> */
.L_x_12753:
        /* <DEDUP_REMOVED lines=20> */
.L_x_12780:
[----:B------:R-:W0:Y:S02]  /*81a0*/  F2I.U64.TRUNC R4, R4 ;  /* 0x0000000400047311 */ /* 0x000e24000020d800 */
[----:B0-----:R0:W-:Y:S01]  /*81b0*/  STG.E.64 [R8.64], R4 ;  /* 0x0000000408007986 */ /* 0x0011e2000c101b24 */
[----:B------:R-:W-:Y:S05]  /*81c0*/  BRA `(.L_x_12748) ;  /* 0x0000002000007947 */ /* 0x000fea0003800000 */
.L_x_12779:
[----:B------:R-:W0:Y:S02]  /*81d0*/  F2I.FTZ.U32.TRUNC.NTZ R3, R4 ;  /* 0x0000000400037305 */ /* 0x000e24000021f000 */
[----:B0-----:R0:W-:Y:S02]  /*81e0*/  STG.E [R8.64], R3 ;  /* 0x0000000308007986 */ /* 0x0011e4000c101924 */
.L_x_12748:
[----:B------:R-:W-:Y:S05]  /*81f0*/  BSYNC B6 ;  /* 0x0000000000067941 */ /* 0x000fea0003800000 */
.L_x_12747:
        /* <DEDUP_REMOVED lines=22> */
.L_x_12786:
[----:B------:R-:W0:Y:S02]  /*8360*/  F2I.S64.TRUNC R22, R22 ;  /* 0x0000001600167311 */ /* 0x000e24000020d900 */
[----:B0-----:R-:W-:-:S05]  /*8370*/  IMAD.MOV.U32 R3, RZ, RZ, R22 ;  /* 0x000000ffff037224 */ /* 0x001fca00078e0016 */
[----:B------:R0:W-:Y:S01]  /*8380*/  STG.E.U8 [R8.64], R3 ;  /* 0x0000000308007986 */ /* 0x0001e2000c101124 */
[----:B------:R-:W-:Y:S05]  /*8390*/  BRA `(.L_x_12788) ;  /* 0x00000d3000007947 */ /* 0x000fea0003800000 */
.L_x_12785:
        /* <DEDUP_REMOVED lines=9> */
.L_x_12790:
[----:B------:R-:W0:Y:S02]  /*8430*/  F2I.FTZ.TRUNC.NTZ R3, R22 ;  /* 0x0000001600037305 */ /* 0x000e24000021f100 */
[----:B0-----:R0:W-:Y:S01]  /*8440*/  STG.E [R8.64], R3 ;  /* 0x0000000308007986 */ /* 0x0011e2000c101924 */
[----:B------:R-:W-:Y:S05]  /*8450*/  BRA `(.L_x_12788) ;  /* 0x00000c7000007947 */ /* 0x000fea0003800000 */
.L_x_12789:
[----:B------:R-:W0:Y:S02]  /*8460*/  F2I.FTZ.TRUNC.NTZ R3, R22 ;  /* 0x0000001600037305 */ /* 0x000e24000021f100 */
[----:B0-----:R0:W-:Y:S01]  /*8470*/  STG.E.U16 [R8.64], R3 ;  /* 0x0000000308007986 */ /* 0x0011e2000c101524 */
[----:B------:R-:W-:Y:S05]  /*8480*/  BRA `(.L_x_12788) ;  /* 0x00000c4000007947 */ /* 0x000fea0003800000 */
.L_x_12784:
        /* <DEDUP_REMOVED lines=8> */
.L_x_12792:
[----:B------:R-:W-:-:S05]  /*8510*/  F2FP.PACK_AB R22, RZ, R22 ;  /* 0x00000016ff16723e */ /* 0x000fca00000000ff */
[----:B------:R0:W-:Y:S01]  /*8520*/  STG.E.U16 [R8.64], R22 ;  /* 0x0000001608007986 */ /* 0x0001e2000c101524 */
[----:B------:R-:W-:Y:S05]  /*8530*/  BRA `(.L_x_12788) ;  /* 0x00000b9000007947 */ /* 0x000fea0003800000 */
.L_x_12791:
        /* <DEDUP_REMOVED lines=9> */
.L_x_12794:
[----:B------:R-:W-:-:S04]  /*85d0*/  F2FP.PACK_AB R3, RZ, R22 ;  /* 0x00000016ff03723e */ /* 0x000fc800000000ff */
[----:B------:R-:W-:-:S05]  /*85e0*/  PRMT R3, R3, 0x5410, RZ ;  /* 0x0000541003037816 */ /* 0x000fca00000000ff */
[----:B------:R0:W-:Y:S01]  /*85f0*/  STG.E [R8.64], R3 ;  /* 0x0000000308007986 */ /* 0x0001e2000c101924 */
[----:B------:R-:W-:Y:S05]  /*8600*/  BRA `(.L_x_12788) ;  /* 0x00000ac000007947 */ /* 0x000fea0003800000 */
.L_x_12793:
[----:B------:R-:W-:-:S06]  /*8610*/  FMUL.FTZ R4, R22, 1 ;  /* 0x3f80000016047820 */ /* 0x000fcc0000410000 */
[----:B------:R-:W0:Y:S02]  /*8620*/  F2F.F64.F32 R4, R4 ;  /* 0x0000000400047310 */ /* 0x000e240000201800 */
[----:B0-----:R0:W-:Y:S01]  /*8630*/  STG.E.64 [R8.64], R4 ;  /* 0x0000000408007986 */ /* 0x0011e2000c101b24 */
[----:B------:R-:W-:Y:S05]  /*8640*/  BRA `(.L_x_12788) ;  /* 0x00000a8000007947 */ /* 0x000fea0003800000 */
.L_x_12783:
        /* <DEDUP_REMOVED lines=12> */
.L_x_12797:
[----:B------:R-:W-:Y:S01]  /*8710*/  FMUL.FTZ R4, R22, 1 ;  /* 0x3f80000016047820 */ /* 0x000fe20000410000 */
[----:B------:R-:W-:-:S05]  /*8720*/  CS2R R6, SRZ ;  /* 0x0000000000067805 */ /* 0x000fca000001ff00 */
[----:B------:R-:W0:Y:S02]  /*8730*/  F2F.F64.F32 R4, R4 ;  /* 0x0000000400047310 */ /* 0x000e240000201800 */
[----:B0-----:R0:W-:Y:S01]  /*8740*/  STG.E.128 [R8.64], R4 ;  /* 0x0000000408007986 */ /* 0x0011e2000c101d24 */
[----:B------:R-:W-:Y:S05]  /*8750*/  BRA `(.L_x_12788) ;  /* 0x0000097000007947 */ /* 0x000fea0003800000 */
.L_x_12796:
        /* <DEDUP_REMOVED lines=20> */
.L_x_12801:
[----:B------:R-:W-:Y:S05]  /*88a0*/  BSYNC B0 ;  /* 0x0000000000007941 */ /* 0x000fea0003800000 */
.L_x_12800:
[----:B------:R-:W-:-:S05]  /*88b0*/  LOP3.LUT R5, R0, R5, RZ, 0xfc, !PT ;  /* 0x0000000500057212 */ /* 0x000fca00078efcff */
[----:B------:R0:W-:Y:S01]  /*88c0*/  STG.E.U8 [R8.64], R5 ;  /* 0x0000000508007986 */ /* 0x0001e2000c101124 */
[----:B------:R-:W-:Y:S05]  /*88d0*/  BRA `(.L_x_12788) ;  /* 0x000007f000007947 */ /* 0x000fea0003800000 */
.L_x_12799:
        /* <DEDUP_REMOVED lines=12> */
.L_x_12803:
[----:B------:R-:W-:Y:S01]  /*89a0*/  IMAD.MOV.U32 R0, RZ, RZ, 0x7f ;  /* 0x0000007fff007424 */ /* 0x000fe200078e00ff */
[----:B------:R-:W-:-:S04]  /*89b0*/  ISETP.GT.U32.AND P0, PT, R4, 0x7f800000, PT ;  /* 0x7f8000000400780c */ /* 0x000fc80003f04070 */
[----:B------:R-:W-:-:S04]  /*89c0*/  SEL R0, R0, 0x7c, P0 ;  /* 0x0000007c00007807 */ /* 0x000fc80000000000 */
.L_x_12804:
[----:B------:R-:W-:Y:S05]  /*89d0*/  BSYNC B0 ;  /* 0x0000000000007941 */ /* 0x000fea0003800000 */
.L_x_12802:
[----:B------:R-:W-:-:S04]  /*89e0*/  LOP3.LUT R22, R22, 0x80000000, RZ, 0xc0, !PT ;  /* 0x8000000016167812 */ /* 0x000fc800078ec0ff */
[----:B------:R-:W-:-:S04]  /*89f0*/  SHF.R.U32.HI R3, RZ, 0x18, R22 ;  /* 0x00000018ff037819 */ /* 0x000fc80000011616 */
[----:B------:R-:W-:-:S05]  /*8a00*/  LOP3.LUT R3, R0, R3, RZ, 0xfc, !PT ;  /* 0x0000000300037212 */ /* 0x000fca00078efcff */
[----:B------:R0:W-:Y:S01]  /*8a10*/  STG.E.U8 [R8.64], R3 ;  /* 0x0000000308007986 */ /* 0x0001e2000c101124 */
[----:B------:R-:W-:Y:S05]  /*8a20*/  BRA `(.L_x_12788) ;  /* 0x000006a000007947 */ /* 0x000fea0003800000 */
.L_x_12798:
[----:B------:R-:W-:-:S05]  /*8a30*/  F2FP.BF16.PACK_AB R22, RZ, R22 ;  /* 0x00000016ff16723e */ /* 0x000fca00000010ff */
[----:B------:R0:W-:Y:S01]  /*8a40*/  STG.E.U16 [R8.64], R22 ;  /* 0x0000001608007986 */ /* 0x0001e2000c101524 */
[----:B------:R-:W-:Y:S05]  /*8a50*/  BRA `(.L_x_12788) ;  /* 0x0000067000007947 */ /* 0x000fea0003800000 */
.L_x_12795:
        /* <DEDUP_REMOVED lines=11> */
.L_x_12807:
        /* <DEDUP_REMOVED lines=16> */
.L_x_12810:
[----:B------:R-:W-:-:S04]  /*8c10*/  LOP3.LUT R22, R22, 0x80000000, RZ, 0xc0, !PT ;  /* 0x8000000016167812 */ /* 0x000fc800078ec0ff */
[----:B------:R-:W-:-:S04]  /*8c20*/  SHF.R.U32.HI R3, RZ, 0x18, R22 ;  /* 0x00000018ff037819 */ /* 0x000fc80000011616 */
[----:B------:R-:W-:-:S04]  /*8c30*/  LOP3.LUT R0, R0, R3, RZ, 0xfc, !PT ;  /* 0x0000000300007212 */ /* 0x000fc800078efcff */
[----:B------:R-:W-:Y:S02]  /*8c40*/  PRMT R4, R0, 0x7610, R4 ;  /* 0x0000761000047816 */ /* 0x000fe40000000004 */
.L_x_12809:
[----:B------:R-:W-:Y:S05]  /*8c50*/  BSYNC B0 ;  /* 0x0000000000007941 */ /* 0x000fea0003800000 */
.L_x_12808:
[----:B------:R0:W-:Y:S01]  /*8c60*/  STG.E.U8 [R8.64], R4 ;  /* 0x0000000408007986 */ /* 0x0001e2000c101124 */
[----:B------:R-:W-:Y:S05]  /*8c70*/  BRA `(.L_x_12788) ;  /* 0x0000045000007947 */ /* 0x000fea0003800000 */
.L_x_12806:
        /* <DEDUP_REMOVED lines=16> */
.L_x_12813:
[----:B------:R-:W-:-:S04]  /*8d80*/  LOP3.LUT R22, R22, 0x80000000, RZ, 0xc0, !PT ;  /* 0x8000000016167812 */ /* 0x000fc800078ec0ff */
[----:B------:R-:W-:-:S04]  /*8d90*/  SHF.R.U32.HI R3, RZ, 0x18, R22 ;  /* 0x00000018ff037819 */ /* 0x000fc80000011616 */
[----:B------:R-:W-:-:S04]  /*8da0*/  LOP3.LUT R0, R0, R3, RZ, 0xfc, !PT ;  /* 0x0000000300007212 */ /* 0x000fc800078efcff */
[----:B------:R-:W-:Y:S02]  /*8db0*/  PRMT R4, R0, 0x7610, R4 ;  /* 0x0000761000047816 */ /* 0x000fe40000000004 */
.L_x_12812:
[----:B------:R-:W-:Y:S05]  /*8dc0*/  BSYNC B0 ;  /* 0x0000000000007941 */ /* 0x000fea0003800000 */
.L_x_12811:
[----:B------:R0:W-:Y:S01]  /*8dd0*/  STG.E.U8 [R8.64], R4 ;  /* 0x0000000408007986 */ /* 0x0001e2000c101124 */
[----:B------:R-:W-:Y:S05]  /*8de0*/  BRA `(.L_x_12788) ;  /* 0x000002e000007947 */ /* 0x000fea0003800000 */
.L_x_12805:
        /* <DEDUP_REMOVED lines=21> */
.L_x_12787:
        /* <DEDUP_REMOVED lines=20> */
.L_x_12815:
[----:B------:R-:W0:Y:S02]  /*9080*/  F2I.U64.TRUNC R22, R22 ;  /* 0x0000001600167311 */ /* 0x000e24000020d800 */
[----:B0-----:R0:W-:Y:S01]  /*9090*/  STG.E.64 [R8.64], R22 ;  /* 0x0000001608007986 */ /* 0x0011e2000c101b24 */
[----:B------:R-:W-:Y:S05]  /*90a0*/  BRA `(.L_x_12788) ;  /* 0x0000002000007947 */ /* 0x000fea0003800000 */
.L_x_12814:
[----:B------:R-:W0:Y:S02]  /*90b0*/  F2I.FTZ.U32.TRUNC.NTZ R3, R22 ;  /* 0x0000001600037305 */ /* 0x000e24000021f000 */
[----:B0-----:R0:W-:Y:S02]  /*90c0*/  STG.E [R8.64], R3 ;  /* 0x0000000308007986 */ /* 0x0011e4000c101924 */
.L_x_12788:
        /* <DEDUP_REMOVED lines=22> */
.L_x_12819:
[----:B------:R-:W0:Y:S02]  /*9230*/  F2I.S64.TRUNC R24, R24 ;  /* 0x0000001800187311 */ /* 0x000e24000020d900 */
[----:B0-----:R-:W-:-:S05]  /*9240*/  IMAD.MOV.U32 R3, RZ, RZ, R24 ;  /* 0x000000ffff037224 */ /* 0x001fca00078e0018 */
[----:B------:R0:W-:Y:S01]  /*9250*/  STG.E.U8 [R8.64], R3 ;  /* 0x0000000308007986 */ /* 0x0001e2000c101124 */
[----:B------:R-:W-:Y:S05]  /*9260*/  BRA `(.L_x_12821) ;  /* 0x00000d3000007947 */ /* 0x000fea0003800000 */
.L_x_12818:
        /* <DEDUP_REMOVED lines=9> */
.L_x_12823:
[----:B------:R-:W0:Y:S02]  /*9300*/  F2I.FTZ.TRUNC.NTZ R3, R24 ;  /* 0x0000001800037305 */ /* 0x000e24000021f100 */
[----:B0-----:R0:W-:Y:S01]  /*9310*/  STG.E [R8.64], R3 ;  /* 0x0000000308007986 */ /* 0x0011e2000c101924 */
[----:B------:R-:W-:Y:S05]  /*9320*/  BRA `(.L_x_12821) ;  /* 0x00000c7000007947 */ /* 0x000fea0003800000 */
.L_x_12822:
[----:B------:R-:W0:Y:S02]  /*9330*/  F2I.FTZ.TRUNC.NTZ R3, R24 ;  /* 0x0000001800037305 */ /* 0x000e24000021f100 */
[----:B0-----:R0:W-:Y:S01]  /*9340*/  STG.E.U16 [R8.64], R3 ;  /* 0x0000000308007986 */ /* 0x0011e2000c101524 */
[----:B------:R-:W-:Y:S05]  /*9350*/  BRA `(.L_x_12821) ;  /* 0x00000c4000007947 */ /* 0x000fea0003800000 */
.L_x_12817:
        /* <DEDUP_REMOVED lines=8> */
.L_x_12825:
[----:B------:R-:W-:-:S05]  /*93e0*/  F2FP.PACK_AB R24, RZ, R24 ;  /* 0x00000018ff18723e */ /* 0x000fca00000000ff */
[----:B------:R0:W-:Y:S01]  /*93f0*/  STG.E.U16 [R8.64], R24 ;  /* 0x0000001808007986 */ /* 0x0001e2000c101524 */
[----:B------:R-:W-:Y:S05]  /*9400*/  BRA `(.L_x_12821) ;  /* 0x00000b9000007947 */ /* 0x000fea0003800000 */
.L_x_12824:
        /* <DEDUP_REMOVED lines=9> */
.L_x_12827:
[----:B------:R-:W-:-:S04]  /*94a0*/  F2FP.PACK_AB R3, RZ, R24 ;  /* 0x00000018ff03723e */ /* 0x000fc800000000ff */
[----:B------:R-:W-:-:S05]  /*94b0*/  PRMT R3, R3, 0x5410, RZ ;  /* 0x0000541003037816 */ /* 0x000fca00000000ff */
[----:B------:R0:W-:Y:S01]  /*94c0*/  STG.E [R8.64], R3 ;  /* 0x0000000308007986 */ /* 0x0001e2000c101924 */
[----:B------:R-:W-:Y:S05]  /*94d0*/  BRA `(.L_x_12821) ;  /* 0x00000ac000007947 */ /* 0x000fea0003800000 */
.L_x_12826:
[----:B------:R-:W-:-:S06]  /*94e0*/  FMUL.FTZ R4, R24, 1 ;  /* 0x3f80000018047820 */ /* 0x000fcc0000410000 */
[----:B------:R-:W0:Y:S02]  /*94f0*/  F2F.F64.F32 R4, R4 ;  /* 0x0000000400047310 */ /* 0x000e240000201800 */
[----:B0-----:R0:W-:Y:S01]  /*9500*/  STG.E.64 [R8.64], R4 ;  /* 0x0000000408007986 */ /* 0x0011e2000c101b24 */
[----:B------:R-:W-:Y:S05]  /*9510*/  BRA `(.L_x_12821) ;  /* 0x00000a8000007947 */ /* 0x000fea0003800000 */
.L_x_12816:
        /* <DEDUP_REMOVED lines=12> */
.L_x_12830:
[----:B------:R-:W-:Y:S01]  /*95e0*/  FMUL.FTZ R4, R24, 1 ;  /* 0x3f80000018047820 */ /* 0x000fe20000410000 */
[----:B------:R-:W-:-:S05]  /*95f0*/  CS2R R6, SRZ ;  /* 0x0000000000067805 */ /* 0x000fca000001ff00 */
[----:B------:R-:W0:Y:S02]  /*9600*/  F2F.F64.F32 R4, R4 ;  /* 0x0000000400047310 */ /* 0x000e240000201800 */
[----:B0-----:R0:W-:Y:S01]  /*9610*/  STG.E.128 [R8.64], R4 ;  /* 0x0000000408007986 */ /* 0x0011e2000c101d24 */
[----:B------:R-:W-:Y:S05]  /*9620*/  BRA `(.L_x_12821) ;  /* 0x0000097000007947 */ /* 0x000fea0003800000 */
.L_x_12829:
        /* <DEDUP_REMOVED lines=20> */
.L_x_12834:
[----:B------:R-:W-:Y:S05]  /*9770*/  BSYNC B0 ;  /* 0x0000000000007941 */ /* 0x000fea0003800000 */
.L_x_12833:
[----:B------:R-:W-:-:S05]  /*9780*/  LOP3.LUT R5, R0, R5, RZ, 0xfc, !PT ;  /* 0x0000000500057212 */ /* 0x000fca00078efcff */
[----:B------:R0:W-:Y:S01]  /*9790*/  STG.E.U8 [R8.64], R5 ;  /* 0x0000000508007986 */ /* 0x0001e2000c101124 */
[----:B------:R-:W-:Y:S05]  /*97a0*/  BRA `(.L_x_12821) ;  /* 0x000007f000007947 */ /* 0x000fea0003800000 */
.L_x_12832:
        /* <DEDUP_REMOVED lines=12> */
.L_x_12836:
[----:B------:R-:W-:Y:S01]  /*9870*/  IMAD.MOV.U32 R0, RZ, RZ, 0x7f ;  /* 0x0000007fff007424 */ /* 0x000fe200078e00ff */
[----:B------:R-:W-:-:S04]  /*9880*/  ISETP.GT.U32.AND P0, PT, R4, 0x7f800000, PT ;  /* 0x7f8000000400780c */ /* 0x000fc80003f04070 */
[----:B------:R-:W-:-:S04]  /*9890*/  SEL R0, R0, 0x7c, P0 ;  /* 0x0000007c00007807 */ /* 0x000fc80000000000 */
.L_x_12837:
[----:B------:R-:W-:Y:S05]  /*98a0*/  BSYNC B0 ;  /* 0x0000000000007941 */ /* 0x000fea0003800000 */
.L_x_12835:
[----:B------:R-:W-:-:S04]  /*98b0*/  LOP3.LUT R24, R24, 0x80000000, RZ, 0xc0, !PT ;  /* 0x8000000018187812 */ /* 0x000fc800078ec0ff */
[----:B------:R-:W-:-:S04]  /*98c0*/  SHF.R.U32.HI R3, RZ, 0x18, R24 ;  /* 0x00000018ff037819 */ /* 0x000fc80000011618 */
[----:B------:R-:W-:-:S05]  /*98d0*/  LOP3.LUT R3, R0, R3, RZ, 0xfc, !PT ;  /* 0x0000000300037212 */ /* 0x000fca00078efcff */
[----:B------:R0:W-:Y:S01]  /*98e0*/  STG.E.U8 [R8.64], R3 ;  /* 0x0000000308007986 */ /* 0x0001e2000c101124 */
[----:B------:R-:W-:Y:S05]  /*98f0*/  BRA `(.L_x_12821) ;  /* 0x000006a000007947 */ /* 0x000fea0003800000 */
.L_x_12831:
[----:B------:R-:W-:-:S05]  /*9900*/  F2FP.BF16.PACK_AB R24, RZ, R24 ;  /* 0x00000018ff18723e */ /* 0x000fca00000010ff */
[----:B------:R0:W-:Y:S01]  /*9910*/  STG.E.U16 [R8.64], R24 ;  /* 0x0000001808007986 */ /* 0x0001e2000c101524 */
[----:B------:R-:W-:Y:S05]  /*9920*/  BRA `(.L_x_12821) ;  /* 0x0000067000007947 */ /* 0x000fea0003800000 */
.L_x_12828:
        /* <DEDUP_REMOVED lines=11> */
.L_x_12840:
        /* <DEDUP_REMOVED lines=16> */
.L_x_12843:
[----:B------:R-:W-:-:S04]  /*9ae0*/  LOP3.LUT R24, R24, 0x80000000, RZ, 0xc0, !PT ;  /* 0x8000000018187812 */ /* 0x000fc800078ec0ff */
[----:B------:R-:W-:-:S04]  /*9af0*/  SHF.R.U32.HI R3, RZ, 0x18, R24 ;  /* 0x00000018ff037819 */ /* 0x000fc80000011618 */
[----:B------:R-:W-:-:S04]  /*9b00*/  LOP3.LUT R0, R0, R3, RZ, 0xfc, !PT ;  /* 0x0000000300007212 */ /* 0x000fc800078efcff */
[----:B------:R-:W-:Y:S02]  /*9b10*/  PRMT R4, R0, 0x7610, R4 ;  /* 0x0000761000047816 */ /* 0x000fe40000000004 */
.L_x_12842:
[----:B------:R-:W-:Y:S05]  /*9b20*/  BSYNC B0 ;  /* 0x0000000000007941 */ /* 0x000fea0003800000 */
.L_x_12841:
[----:B------:R0:W-:Y:S01]  /*9b30*/  STG.E.U8 [R8.64], R4 ;  /* 0x0000000408007986 */ /* 0x0001e2000c101124 */
[----:B------:R-:W-:Y:S05]  /*9b40*/  BRA `(.L_x_12821) ;  /* 0x0000045000007947 */ /* 0x000fea0003800000 */
.L_x_12839:
        /* <DEDUP_REMOVED lines=16> */
.L_x_12846:
[----:B------:R-:W-:-:S04]  /*9c50*/  LOP3.LUT R24, R24, 0x80000000, RZ, 0xc0, !PT ;  /* 0x8000000018187812 */ /* 0x000fc800078ec0ff */
[----:B------:R-:W-:-:S04]  /*9c60*/  SHF.R.U32.HI R3, RZ, 0x18, R24 ;  /* 0x00000018ff037819 */ /* 0x000fc80000011618 */
[----:B------:R-:W-:-:S04]  /*9c70*/  LOP3.LUT R0, R0, R3, RZ, 0xfc, !PT ;  /* 0x0000000300007212 */ /* 0x000fc800078efcff */
[----:B------:R-:W-:Y:S02]  /*9c80*/  PRMT R4, R0, 0x7610, R4 ;  /* 0x0000761000047816 */ /* 0x000fe40000000004 */
.L_x_12845:
[----:B------:R-:W-:Y:S05]  /*9c90*/  BSYNC B0 ;  /* 0x0000000000007941 */ /* 0x000fea0003800000 */
.L_x_12844:
[----:B------:R0:W-:Y:S01]  /*9ca0*/  STG.E.U8 [R8.64], R4 ;  /* 0x0000000408007986 */ /* 0x0001e2000c101124 */
[----:B------:R-:W-:Y:S05]  /*9cb0*/  BRA `(.L_x_12821) ;  /* 0x000002e000007947 */ /* 0x000fea0003800000 */
.L_x_12838:
        /* <DEDUP_REMOVED lines=21> */
.L_x_12820:
        /* <DEDUP_REMOVED lines=20> */
.L_x_12848:
[----:B------:R-:W0:Y:S02]  /*9f50*/  F2I.U64.TRUNC R24, R24 ;  /* 0x0000001800187311 */ /* 0x000e24000020d800 */
[----:B0-----:R0:W-:Y:S01]  /*9f60*/  STG.E.64 [R8.64], R24 ;  /* 0x0000001808007986 */ /* 0x0011e2000c101b24 */
[----:B------:R-:W-:Y:S05]  /*9f70*/  BRA `(.L_x_12821) ;  /* 0x0000002000007947 */ /* 0x000fea0003800000 */
.L_x_12847:
[----:B------:R-:W0:Y:S02]  /*9f80*/  F2I.FTZ.U32.TRUNC.NTZ R3, R24 ;  /* 0x0000001800037305 */ /* 0x000e24000021f000 */
[----:B0-----:R0:W-:Y:S02]  /*9f90*/  STG.E [R8.64], R3 ;  /* 0x0000000308007986 */ /* 0x0011e4000c101924 */
.L_x_12821:
[----:B------:R-:W-:Y:S02]  /*9fa0*/  IADD3 R19, R19, 0x80, RZ ;  /* 0x0000008013137810 */ /* 0x000fe40007ffe0ff */
.L_x_12782:
[----:B------:R-:W-:Y:S05]  /*9fb0*/  BSYNC B6 ;  /* 0x0000000000067941 */ /* 0x000fea0003800000 */
.L_x_12781:
        /* <DEDUP_REMOVED lines=20> */
.L_x_12852:
[----:B------:R-:W0:Y:S02]  /*a100*/  F2I.S64.TRUNC R18, R18 ;  /* 0x0000001200127311 */ /* 0x000e24000020d900 */
[----:B0-----:R-:W-:-:S05]  /*a110*/  IMAD.MOV.U32 R5, RZ, RZ, R18 ;  /* 0x000000ffff057224 */ /* 0x001fca00078e0012 */
[----:B------:R-:W-:Y:S01]  /*a120*/  STG.E.U8 [R2.64], R5 ;  /* 0x0000000502007986 */ /* 0x000fe2000c101124 */
[----:B------:R-:W-:Y:S05]  /*a130*/  EXIT ;  /* 0x000000000000794d */ /* 0x000fea0003800000 */
.L_x_12851:
        /* <DEDUP_REMOVED lines=9> */
.L_x_12855:
[----:B------:R-:W0:Y:S02]  /*a1d0*/  F2I.FTZ.TRUNC.NTZ R5, R18 ;  /* 0x0000001200057305 */ /* 0x000e24000021f100 */
[----:B0-----:R-:W-:Y:S01]  /*a1e0*/  STG.E [R2.64], R5 ;  /* 0x0000000502007986 */ /* 0x001fe2000c101924 */
[----:B------:R-:W-:Y:S05]  /*a1f0*/  EXIT ;  /* 0x000000000000794d */ /* 0x000fea0003800000 */
.L_x_12854:
[----:B------:R-:W0:Y:S02]  /*a200*/  F2I.FTZ.TRUNC.NTZ R5, R18 ;  /* 0x0000001200057305 */ /* 0x000e24000021f100 */
[----:B0-----:R-:W-:Y:S01]  /*a210*/  STG.E.U16 [R2.64], R5 ;  /* 0x0000000502007986 */ /* 0x001fe2000c101524 */
[----:B------:R-:W-:Y:S05]  /*a220*/  EXIT ;  /* 0x000000000000794d */ /* 0x000fea0003800000 */
.L_x_12850:
        /* <DEDUP_REMOVED lines=8> */
.L_x_12857:
[----:B------:R-:W-:-:S05]  /*a2b0*/  F2FP.PACK_AB R18, RZ, R18 ;  /* 0x00000012ff12723e */ /* 0x000fca00000000ff */
[----:B------:R-:W-:Y:S01]  /*a2c0*/  STG.E.U16 [R2.64], R18 ;  /* 0x0000001202007986 */ /* 0x000fe2000c101524 */
[----:B------:R-:W-:Y:S05]  /*a2d0*/  EXIT ;  /* 0x000000000000794d */ /* 0x000fea0003800000 */
.L_x_12856:
        /* <DEDUP_REMOVED lines=9> */
.L_x_12859:
[----:B------:R-:W-:-:S04]  /*a370*/  F2FP.PACK_AB R5, RZ, R18 ;  /* 0x00000012ff05723e */ /* 0x000fc800000000ff */
[----:B------:R-:W-:-:S05]  /*a380*/  PRMT R5, R5, 0x5410, RZ ;  /* 0x0000541005057816 */ /* 0x000fca00000000ff */
[----:B------:R-:W-:Y:S01]  /*a390*/  STG.E [R2.64], R5 ;  /* 0x0000000502007986 */ /* 0x000fe2000c101924 */
[----:B------:R-:W-:Y:S05]  /*a3a0*/  EXIT ;  /* 0x000000000000794d */ /* 0x000fea0003800000 */
.L_x_12858:
[----:B------:R-:W-:-:S06]  /*a3b0*/  FMUL.FTZ R4, R18, 1 ;  /* 0x3f80000012047820 */ /* 0x000fcc0000410000 */
[----:B------:R-:W0:Y:S02]  /*a3c0*/  F2F.F64.F32 R4, R4 ;  /* 0x0000000400047310 */ /* 0x000e240000201800 */
[----:B0-----:R-:W-:Y:S01]  /*a3d0*/  STG.E.64 [R2.64], R4 ;  /* 0x0000000402007986 */ /* 0x001fe2000c101b24 */
[----:B------:R-:W-:Y:S05]  /*a3e0*/  EXIT ;  /* 0x000000000000794d */ /* 0x000fea0003800000 */
.L_x_12849:
        /* <DEDUP_REMOVED lines=12> */
.L_x_12862:
[----:B------:R-:W-:Y:S01]  /*a4b0*/  FMUL.FTZ R4, R18, 1 ;  /* 0x3f80000012047820 */ /* 0x000fe20000410000 */
[----:B------:R-:W-:-:S05]  /*a4c0*/  CS2R R6, SRZ ;  /* 0x0000000000067805 */ /* 0x000fca000001ff00 */
[----:B------:R-:W0:Y:S02]  /*a4d0*/  F2F.F64.F32 R4, R4 ;  /* 0x0000000400047310 */ /* 0x000e240000201800 */
[----:B0-----:R-:W-:Y:S01]  /*a4e0*/  STG.E.128 [R2.64], R4 ;  /* 0x0000000402007986 */ /* 0x001fe2000c101d24 */
[----:B------:R-:W-:Y:S05]  /*a4f0*/  EXIT ;  /* 0x000000000000794d */ /* 0x000fea0003800000 */
.L_x_12861:
        /* <DEDUP_REMOVED lines=20> */
.L_x_12866:
[----:B------:R-:W-:Y:S05]  /*a640*/  BSYNC B0 ;  /* 0x0000000000007941 */ /* 0x000fea0003800000 */
.L_x_12865:
[----:B------:R-:W-:-:S05]  /*a650*/  LOP3.LUT R7, R0, R7, RZ, 0xfc, !PT ;  /* 0x0000000700077212 */ /* 0x000fca00078efcff */
[----:B------:R-:W-:Y:S01]  /*a660*/  STG.E.U8 [R2.64], R7 ;  /* 0x0000000702007986 */ /* 0x000fe2000c101124 */
[----:B------:R-:W-:Y:S05]  /*a670*/  EXIT ;  /* 0x000000000000794d */ /* 0x000fea0003800000 */
.L_x_12864:
        /* <DEDUP_REMOVED lines=12> */
.L_x_12868:
[----:B------:R-:W-:Y:S01]  /*a740*/  IMAD.MOV.U32 R0, RZ, RZ, 0x7f ;  /* 0x0000007fff007424 */ /* 0x000fe200078e00ff */
[----:B------:R-:W-:-:S04]  /*a750*/  ISETP.GT.U32.AND P0, PT, R4, 0x7f800000, PT ;  /* 0x7f8000000400780c */ /* 0x000fc80003f04070 */
[----:B------:R-:W-:-:S04]  /*a760*/  SEL R0, R0, 0x7c, P0 ;  /* 0x0000007c00007807 */ /* 0x000fc80000000000 */
.L_x_12869:
[----:B------:R-:W-:Y:S05]  /*a770*/  BSYNC B0 ;  /* 0x0000000000007941 */ /* 0x000fea0003800000 */
.L_x_12867:
[----:B------:R-:W-:-:S04]  /*a780*/  LOP3.LUT R18, R18, 0x80000000, RZ, 0xc0, !PT ;  /* 0x8000000012127812 */ /* 0x000fc800078ec0ff */
[----:B------:R-:W-:-:S04]  /*a790*/  SHF.R.U32.HI R5, RZ, 0x18, R18 ;  /* 0x00000018ff057819 */ /* 0x000fc80000011612 */
[----:B------:R-:W-:-:S05]  /*a7a0*/  LOP3.LUT R5, R0, R5, RZ, 0xfc, !PT ;  /* 0x0000000500057212 */ /* 0x000fca00078efcff */
[----:B------:R-:W-:Y:S01]  /*a7b0*/  STG.E.U8 [R2.64], R5 ;  /* 0x0000000502007986 */ /* 0x000fe2000c101124 */
[----:B------:R-:W-:Y:S05]  /*a7c0*/  EXIT ;  /* 0x000000000000794d */ /* 0x000fea0003800000 */
.L_x_12863:
[----:B------:R-:W-:-:S05]  /*a7d0*/  F2FP.BF16.PACK_AB R18, RZ, R18 ;  /* 0x00000012ff12723e */ /* 0x000fca00000010ff */
[----:B------:R-:W-:Y:S01]  /*a7e0*/  STG.E.U16 [R2.64], R18 ;  /* 0x0000001202007986 */ /* 0x000fe2000c101524 */
[----:B------:R-:W-:Y:S05]  /*a7f0*/  EXIT ;  /* 0x000000000000794d */ /* 0x000fea0003800000 */
.L_x_12860:
        /* <DEDUP_REMOVED lines=11> */
.L_x_12872:
        /* <DEDUP_REMOVED lines=16> */
.L_x_12875:
[----:B------:R-:W-:-:S04]  /*a9b0*/  LOP3.LUT R18, R18, 0x80000000, RZ, 0xc0, !PT ;  /* 0x8000000012127812 */ /* 0x000fc800078ec0ff */
[----:B------:R-:W-:-:S04]  /*a9c0*/  SHF.R.U32.HI R5, RZ, 0x18, R18 ;  /* 0x00000018ff057819 */ /* 0x000fc80000011612 */
[----:B------:R-:W-:-:S04]  /*a9d0*/  LOP3.LUT R4, R4, R5, RZ, 0xfc, !PT ;  /* 0x0000000504047212 */ /* 0x000fc800078efcff */
[----:B------:R-:W-:Y:S02]  /*a9e0*/  PRMT R0, R4, 0x7610, R0 ;  /* 0x0000761004007816 */ /* 0x000fe40000000000 */
.L_x_12874:
[----:B------:R-:W-:Y:S05]  /*a9f0*/  BSYNC B0 ;  /* 0x0000000000007941 */ /* 0x000fea0003800000 */
.L_x_12873:
[----:B------:R-:W-:Y:S01]  /*aa00*/  STG.E.U8 [R2.64], R0 ;  /* 0x0000000002007986 */ /* 0x000fe2000c101124 */
[----:B------:R-:W-:Y:S05]  /*aa10*/  EXIT ;  /* 0x000000000000794d */ /* 0x000fea0003800000 */
.L_x_12871:
        /* <DEDUP_REMOVED lines=16> */
.L_x_12878:
[----:B------:R-:W-:-:S04]  /*ab20*/  LOP3.LUT R18, R18, 0x80000000, RZ, 0xc0, !PT ;  /* 0x8000000012127812 */ /* 0x000fc800078ec0ff */
[----:B------:R-:W-:-:S04]  /*ab30*/  SHF.R.U32.HI R5, RZ, 0x18, R18 ;  /* 0x00000018ff057819 */ /* 0x000fc80000011612 */
[----:B------:R-:W-:-:S04]  /*ab40*/  LOP3.LUT R4, R4, R5, RZ, 0xfc, !PT ;  /* 0x0000000504047212 */ /* 0x000fc800078efcff */
[----:B------:R-:W-:Y:S02]  /*ab50*/  PRMT R0, R4, 0x7610, R0 ;  /* 0x0000761004007816 */ /* 0x000fe40000000000 */
.L_x_12877:
[----:B------:R-:W-:Y:S05]  /*ab60*/  BSYNC B0 ;  /* 0x0000000000007941 */ /* 0x000fea0003800000 */
.L_x_12876:
[----:B------:R-:W-:Y:S01]  /*ab70*/  STG.E.U8 [R2.64], R0 ;  /* 0x0000000002007986 */ /* 0x000fe2000c101124 */
[----:B------:R-:W-:Y:S05]  /*ab80*/  EXIT ;  /* 0x000000000000794d */ /* 0x000fea0003800000 */
.L_x_12870:
        /* <DEDUP_REMOVED lines=21> */
.L_x_12853:
        /* <DEDUP_REMOVED lines=20> */
.L_x_12880:
[----:B------:R-:W0:Y:S02]  /*ae20*/  F2I.U64.TRUNC R18, R18 ;  /* 0x0000001200127311 */ /* 0x000e24000020d800 */
[----:B0-----:R-:W-:Y:S01]  /*ae30*/  STG.E.64 [R2.64], R18 ;  /* 0x0000001202007986 */ /* 0x001fe2000c101b24 */
[----:B------:R-:W-:Y:S05]  /*ae40*/  EXIT ;  /* 0x000000000000794d */ /* 0x000fea0003800000 */
.L_x_12879:
[----:B------:R-:W0:Y:S02]  /*ae50*/  F2I.FTZ.U32.TRUNC.NTZ R5, R18 ;  /* 0x0000001200057305 */ /* 0x000e24000021f000 */
[----:B0-----:R-:W-:Y:S01]  /*ae60*/  STG.E [R2.64], R5 ;  /* 0x0000000502007986 */ /* 0x001fe2000c101924 */
[----:B------:R-:W-:Y:S05]  /*ae70*/  EXIT ;  /* 0x000000000000794d */ /* 0x000fea0003800000 */
.L_x_12881:
        /* <DEDUP_REMOVED lines=16> */
.L_x_13841:


//--------------------- .text._ZN2at6native18elementwise_kernelILi128ELi2EZNS0_22gpu_kernel_impl_nocastIZZZNS0_28sigmoid_backward_kernel_cudaERNS_18TensorIteratorBaseEENKUlvE0_clEvENKUlvE0_clEvEUlffE_EEvS4_RKT_EUliE_EEviT1_ --------------------------
	.section	.text._ZN2at6native18elementwise_kernelILi128ELi2EZNS0_22gpu_kernel_impl_nocastIZZZNS0_28sigmoid_backward_kernel_cudaERNS_18TensorIteratorBaseEENKUlvE0_clEvENKUlvE0_clEvEUlffE_EEvS4_RKT_EUliE_EEviT1_,"ax",@progbits
	.sectioninfo	@"SHI_REGISTERS=14"
	.align	128
        .global         _ZN2at6native18elementwise_kernelILi128ELi2EZNS0_22gpu_kernel_impl_nocastIZZZNS0_28sigmoid_backward_kernel_cudaERNS_18TensorIteratorBaseEENKUlvE0_clEvENKUlvE0_clEvEUlffE_EEvS4_RKT_EUliE_EEviT1_
        .type           _ZN2at6native18elementwise_kernelILi128ELi2EZNS0_22gpu_kernel_impl_nocastIZZZNS0_28sigmoid_backward_kernel_cudaERNS_18TensorIteratorBaseEENKUlvE0_clEvENKUlvE0_clEvEUlffE_EEvS4_RKT_EUliE_EEviT1_,@function
        .size           _ZN2at6native18elementwise_kernelILi128ELi2EZNS0_22gpu_kernel_impl_nocastIZZZNS0_28sigmoid_backward_kernel_cudaERNS_18TensorIteratorBaseEENKUlvE0_clEvENKUlvE0_clEvEUlffE_EEvS4_RKT_EUliE_EEviT1_,(.L_x_13842 - _ZN2at6native18elementwise_kernelILi128ELi2EZNS0_22gpu_kernel_impl_nocastIZZZNS0_28sigmoid_backward_kernel_cudaERNS_18TensorIteratorBaseEENKUlvE0_clEvENKUlvE0_clEvEUlffE_EEvS4_RKT_EUliE_EEviT1_)
        .other          _ZN2at6native18elementwise_kernelILi128ELi2EZNS0_22gpu_kernel_impl_nocastIZZZNS0_28sigmoid_backward_kernel_cudaERNS_18TensorIteratorBaseEENKUlvE0_clEvENKUlvE0_clEvEUlffE_EEvS4_RKT_EUliE_EEviT1_,@"STO_CUDA_ENTRY STV_DEFAULT"
_ZN2at6native18elementwise_kernelILi128ELi2EZNS0_22gpu_kernel_impl_nocastIZZZNS0_28sigmoid_backward_kernel_cudaERNS_18TensorIteratorBaseEENKUlvE0_clEvENKUlvE0_clEvEUlffE_EEvS4_RKT_EUliE_EEviT1_:
.text._ZN2at6native18elementwise_kernelILi128ELi2EZNS0_22gpu_kernel_impl_nocastIZZZNS0_28sigmoid_backward_kernel_cudaERNS_18TensorIteratorBaseEENKUlvE0_clEvENKUlvE0_clEvEUlffE_EEvS4_RKT_EUliE_EEviT1_:
        /* <DEDUP_REMOVED lines=262> */
.L_x_12884:
[----:B------:R-:W-:Y:S02]  /*1060*/  IADD3 R4, P1, R4, c[0x0][0x3d8], RZ ;  /* 0x0000f60004047a10 */ /* 0x000fe40007f3e0ff */
[----:B------:R-:W-:Y:S02]  /*1070*/  IADD3 R6, P0, R3, c[0x0][0x3d0], RZ ;  /* 0x0000f40003067a10 */ /* 0x000fe40007f1e0ff */
[----:B------:R-:W-:Y:S02]  /*1080*/  IADD3.X R5, RZ, c[0x0][0x3dc], RZ, P1, !PT ;  /* 0x0000f700ff057a10 */ /* 0x000fe40000ffe4ff */
[----:B------:R-:W-:-:S03]  /*1090*/  IADD3.X R7, RZ, c[0x0][0x3d4], RZ, P0, !PT ;  /* 0x0000f500ff077a10 */ /* 0x000fc600007fe4ff */
[----:B------:R-:W2:Y:S04]  /*10a0*/  LDG.E R4, [R4.64] ;  /* 0x0000000404047981 */ /* 0x000ea8000c1e1900 */
[----:B------:R-:W3:Y:S01]  /*10b0*/  LDG.E R6, [R6.64] ;  /* 0x0000000406067981 */ /* 0x000ee2000c1e1900 */
[----:B------:R-:W-:Y:S01]  /*10c0*/  IADD3 R2, P0, R2, c[0x0][0x3c8], RZ ;  /* 0x0000f20002027a10 */ /* 0x000fe20007f1e0ff */
[----:B--2---:R-:W-:-:S04]  /*10d0*/  FADD.FTZ R3, -R4, 1 ;  /* 0x3f80000004037421 */ /* 0x004fc80000010100 */
[----:B---3--:R-:W-:Y:S01]  /*10e0*/  FMUL.FTZ R9, R3, R6 ;  /* 0x0000000603097220 */ /* 0x008fe20000410000 */
[----:B------:R-:W-:-:S03]  /*10f0*/  IADD3.X R3, RZ, c[0x0][0x3cc], RZ, P0, !PT ;  /* 0x0000f300ff037a10 */ /* 0x000fc600007fe4ff */
[----:B------:R-:W-:Y:S01]  /*1100*/  FMUL.FTZ R11, R4, R9 ;  /* 0x00000009040b7220 */ /* 0x000fe20000410000 */
[----:B------:R-:W-:-:S04]  /*1110*/  IADD3 R9, R0, 0x80, RZ ;  /* 0x0000008000097810 */ /* 0x000fc80007ffe0ff */
[----:B------:R0:W-:Y:S03]  /*1120*/  STG.E [R2.64], R11 ;  /* 0x0000000b02007986 */ /* 0x0001e6000c101904 */
.L_x_12883:
[----:B------:R-:W-:Y:S05]  /*1130*/  BSYNC B0 ;  /* 0x0000000000007941 */ /* 0x000fea0003800000 */
.L_x_12882:
        /* <DEDUP_REMOVED lines=255> */
.L_x_12885:
        /* <DEDUP_REMOVED lines=10> */
[----:B------:R-:W-:-:S05]  /*21d0*/  FMUL.FTZ R9, R4, R9 ;  /* 0x0000000904097220 */ /* 0x000fca0000410000 */
[----:B------:R-:W-:Y:S01]  /*21e0*/  STG.E [R6.64], R9 ;  /* 0x0000000906007986 */ /* 0x000fe2000c101904 */
[----:B------:R-:W-:Y:S05]  /*21f0*/  EXIT ;  /* 0x000000000000794d */ /* 0x000fea0003800000 */
.L_x_12886:
        /* <DEDUP_REMOVED lines=16> */
.L_x_13842:


//--------------------- .text._ZN2at6native27unrolled_elementwise_kernelIZZZNS0_28sigmoid_backward_kernel_cudaERNS_18TensorIteratorBaseEENKUlvE0_clEvENKUlvE0_clEvEUlffE_St5arrayIPcLm3EELi4E23TrivialOffsetCalculatorILi2EjESA_ILi1EjENS0_6memory15LoadWithoutCastENSD_16StoreWithoutCastEEEviT_T0_T2_T3_T4_T5_ --------------------------
	.section	.text._ZN2at6native27unrolled_elementwise_kernelIZZZNS0_28sigmoid_backward_kernel_cudaERNS_18TensorIteratorBaseEENKUlvE0_clEvENKUlvE0_clEvEUlffE_St5arrayIPcLm3EELi4E23TrivialOffsetCalculatorILi2EjESA_ILi1EjENS0_6memory15LoadWithoutCastENSD_16StoreWithoutCastEEEviT_T0_T2_T3_T4_T5_,"ax",@progbits
	.sectioninfo	@"SHI_REGISTERS=26"
	.align	128
        .global         _ZN2at6native27unrolled_elementwise_kernelIZZZNS0_28sigmoid_backward_kernel_cudaERNS_18TensorIteratorBaseEENKUlvE0_clEvENKUlvE0_clEvEUlffE_St5arrayIPcLm3EELi4E23TrivialOffsetCalculatorILi2EjESA_ILi1EjENS0_6memory15LoadWithoutCastENSD_16StoreWithoutCastEEEviT_T0_T2_T3_T4_T5_
        .type           _ZN2at6native27unrolled_elementwise_kernelIZZZNS0_28sigmoid_backward_kernel_cudaERNS_18TensorIteratorBaseEENKUlvE0_clEvENKUlvE0_clEvEUlffE_St5arrayIPcLm3EELi4E23TrivialOffsetCalculatorILi2EjESA_ILi1EjENS0_6memory15LoadWithoutCastENSD_16StoreWithoutCastEEEviT_T0_T2_T3_T4_T5_,@function
        .size           _ZN2at6native27unrolled_elementwise_kernelIZZZNS0_28sigmoid_backward_kernel_cudaERNS_18TensorIteratorBaseEENKUlvE0_clEvENKUlvE0_clEvEUlffE_St5arrayIPcLm3EELi4E23TrivialOffsetCalculatorILi2EjESA_ILi1EjENS0_6memory15LoadWithoutCastENSD_16StoreWithoutCastEEEviT_T0_T2_T3_T4_T5_,(.L_x_13843 - _ZN2at6native27unrolled_elementwise_kernelIZZZNS0_28sigmoid_backward_kernel_cudaERNS_18TensorIteratorBaseEENKUlvE0_clEvENKUlvE0_clEvEUlffE_St5arrayIPcLm3EELi4E23TrivialOffsetCalculatorILi2EjESA_ILi1EjENS0_6memory15LoadWithoutCastENSD_16StoreWithoutCastEEEviT_T0_T2_T3_T4_T5_)
        .other          _ZN2at6native27unrolled_elementwise_kernelIZZZNS0_28sigmoid_backward_kernel_cudaERNS_18TensorIteratorBaseEENKUlvE0_clEvENKUlvE0_clEvEUlffE_St5arrayIPcLm3EELi4E23TrivialOffsetCalculatorILi2EjESA_ILi1EjENS0_6memory15LoadWithoutCastENSD_16StoreWithoutCastEEEviT_T0_T2_T3_T4_T5_,@"STO_CUDA_ENTRY STV_DEFAULT"
_ZN2at6native27unrolled_elementwise_kernelIZZZNS0_28sigmoid_backward_kernel_cudaERNS_18TensorIteratorBaseEENKUlvE0_clEvENKUlvE0_clEvEUlffE_St5arrayIPcLm3EELi4E23TrivialOffsetCalculatorILi2EjESA_ILi1EjENS0_6memory15LoadWithoutCastENSD_16StoreWithoutCastEEEviT_T0_T2_T3_T4_T5_:
.text._ZN2at6native27unrolled_elementwise_kernelIZZZNS0_28sigmoid_backward_kernel_cudaERNS_18TensorIteratorBaseEENKUlvE0_clEvENKUlvE0_clEvEUlffE_St5arrayIPcLm3EELi4E23TrivialOffsetCalculatorILi2EjESA_ILi1EjENS0_6memory15LoadWithoutCastENSD_16StoreWithoutCastEEEviT_T0_T2_T3_T4_T5_:
[----:B------:R-:W-:Y:S02]  /*0000*/  MOV R1, c[0x0][0x28] ;  /* 0x00000a0000017a02 */ /* 0x000fe40000000f00 */
[----:B------:R-:W0:Y:S01]  /*0010*/  S2R R0, SR_CTAID.X ;  /* 0x0000000000007919 */ /* 0x000e220000002500 */
[----:B------:R-:W-:Y:S01]  /*0020*/  MOV R3, 0xfffffe00 ;  /* 0xfffffe0000037802 */ /* 0x000fe20000000f00 */
[----:B------:R-:W-:Y:S01]  /*0030*/  HFMA2.MMA R4, -RZ, RZ, 0, 0 ;  /* 0x00000000ff047435 */ /* 0x000fe200000001ff */
[----:B------:R-:W-:Y:S01]  /*0040*/  CS2R R6, SRZ ;  /* 0x0000000000067805 */ /* 0x000fe2000001ff00 */
[----:B------:R-:W1:Y:S01]  /*0050*/  S2R R5, SR_TID.X ;  /* 0x0000000000057919 */ /* 0x000e620000002100 */
[----:B------:R-:W-:Y:S01]  /*0060*/  ULDC.64 UR4, c[0x0][0x118] ;  /* 0x0000460000047ab9 */ /* 0x000fe20000000a00 */
[----:B0-----:R-:W-:Y:S01]  /*0070*/  IMAD R2, R0, R3, c[0x0][0x160] ;  /* 0x0000580000027624 */ /* 0x001fe200078e0203 */
[----:B------:R-:W-:Y:S01]  /*0080*/  HFMA2.MMA R8, -RZ, RZ, 0, 0 ;  /* 0x00000000ff087435 */ /* 0x000fe200000001ff */
[----:B------:R-:W-:Y:S02]  /*0090*/  IMAD.MOV.U32 R3, RZ, RZ, RZ ;  /* 0x000000ffff037224 */ /* 0x000fe400078e00ff */
[----:B-1----:R-:W-:Y:S01]  /*00a0*/  IMAD.MOV.U32 R9, RZ, RZ, R5 ;  /* 0x000000ffff097224 */ /* 0x002fe200078e0005 */
        /* <DEDUP_REMOVED lines=12> */
[----:B------:R-:W-:-:S03]  /*0170*/  ISETP.GE.AND P3, PT, R9, R2, PT ;  /* 0x000000020900720c */ /* 0x000fc60003f66270 */
[----:B------:R-:W-:-:S04]  /*0180*/  @!P1 IMAD.WIDE.U32 R18, R10, R21, c[0x0][0x178] ;  /* 0x00005e000a129625 */ /* 0x000fc800078e0015 */
[----:B------:R-:W-:Y:S01]  /*0190*/  IMAD.MOV.U32 R11, RZ, RZ, RZ ;  /* 0x000000ffff0b7224 */ /* 0x000fe200078e00ff */
[----:B------:R4:W2:Y:S05]  /*01a0*/  @!P1 LDG.E R3, [R18.64] ;  /* 0x0000000412039981 */ /* 0x0008aa000c1e1900 */
[----:B------:R-:W-:Y:S02]  /*01b0*/  @!P3 LEA R20, R0, R9, 0x9 ;  /* 0x000000090014b211 */ /* 0x000fe400078e48ff */
[----:B------:R-:W-:Y:S01]  /*01c0*/  @!P3 MOV R23, 0x4 ;  /* 0x000000040017b802 */ /* 0x000fe20000000f00 */
[----:B0-----:R-:W-:-:S04]  /*01d0*/  @!P1 IMAD.WIDE.U32 R14, R10, R21, c[0x0][0x170] ;  /* 0x00005c000a0e9625 */ /* 0x001fc800078e0015 */
[CC--:B------:R-:W-:Y:S01]  /*01e0*/  @!P3 IMAD.WIDE.U32 R12, R20.reuse, R23.reuse, c[0x0][0x178] ;  /* 0x00005e00140cb625 */ /* 0x0c0fe200078e0017 */
[----:B------:R3:W2:Y:S03]  /*01f0*/  @!P1 LDG.E R11, [R14.64] ;  /* 0x000000040e0b9981 */ /* 0x0006a6000c1e1900 */
[----:B------:R-:W-:Y:S01]  /*0200*/  @!P3 IMAD.WIDE.U32 R20, R20, R23, c[0x0][0x170] ;  /* 0x00005c001414b625 */ /* 0x000fe200078e0017 */
[----:B------:R0:W2:Y:S04]  /*0210*/  @!P3 LDG.E R7, [R12.64] ;  /* 0x000000040c07b981 */ /* 0x0000a8000c1e1900 */
[----:B------:R1:W2:Y:S01]  /*0220*/  @!P3 LDG.E R8, [R20.64] ;  /* 0x000000041408b981 */ /* 0x0002a2000c1e1900 */
[----:B------:R-:W-:-:S04]  /*0230*/  @!P3 IADD3 R9, R9, 0x80, RZ ;  /* 0x000000800909b810 */ /* 0x000fc80007ffe0ff */
[----:B------:R-:W-:Y:S02]  /*0240*/  ISETP.GE.AND P2, PT, R9, R2, PT ;  /* 0x000000020900720c */ /* 0x000fe40003f46270 */
[----:B0-----:R-:W-:Y:S02]  /*0250*/  IADD3 R12, R5, 0x80, RZ ;  /* 0x00000080050c7810 */ /* 0x001fe40007ffe0ff */
[-C--:B------:R-:W-:Y:S01]  /*0260*/  MOV R13, R5.reuse ;  /* 0x00000005000d7202 */ /* 0x080fe20000000f00 */
[----:B------:R-:W-:Y:S02]  /*0270*/  HFMA2.MMA R10, -RZ, RZ, 0, 0 ;  /* 0x00000000ff0a7435 */ /* 0x000fe400000001ff */
[----:B------:R-:W-:Y:S01]  /*0280*/  @!P0 IMAD.MOV.U32 R13, RZ, RZ, R12 ;  /* 0x000000ffff0d8224 */ /* 0x000fe200078e000c */
[----:B------:R-:W-:Y:S02]  /*0290*/  @!P0 LEA R12, R0, R5, 0x9 ;  /* 0x00000005000c8211 */ /* 0x000fe400078e48ff */
[----:B-1----:R-:W-:-:S03]  /*02a0*/  @!P0 MOV R21, 0x4 ;  /* 0x0000000400158802 */ /* 0x002fc60000000f00 */
[----:B----4-:R-:W-:Y:S01]  /*02b0*/  @!P2 LEA R18, R0, R9, 0x9 ;  /* 0x000000090012a211 */ /* 0x010fe200078e48ff */
[----:B------:R-:W-:Y:S01]  /*02c0*/  @!P2 IMAD.MOV.U32 R19, RZ, RZ, 0x4 ;  /* 0x00000004ff13a424 */ /* 0x000fe200078e00ff */
[----:B------:R-:W-:-:S03]  /*02d0*/  MOV R9, RZ ;  /* 0x000000ff00097202 */ /* 0x000fc60000000f00 */
[----:B------:R-:W-:-:S04]  /*02e0*/  @!P2 IMAD.WIDE.U32 R16, R18, R19, c[0x0][0x178] ;  /* 0x00005e001210a625 */ /* 0x000fc800078e0013 */
[----:B------:R-:W-:Y:S01]  /*02f0*/  @!P2 IMAD.WIDE.U32 R18, R18, R19, c[0x0][0x170] ;  /* 0x00005c001212a625 */ /* 0x000fe200078e0013 */
[----:B------:R0:W5:Y:S04]  /*0300*/  @!P2 LDG.E R9, [R16.64] ;  /* 0x000000041009a981 */ /* 0x000168000c1e1900 */
[----:B------:R0:W5:Y:S01]  /*0310*/  @!P2 LDG.E R10, [R18.64] ;  /* 0x00000004120aa981 */ /* 0x000162000c1e1900 */
[----:B------:R-:W-:Y:S01]  /*0320*/  ISETP.GE.AND P1, PT, R13, R2, PT ;  /* 0x000000020d00720c */ /* 0x000fe20003f26270 */
[----:B------:R-:W-:Y:S01]  /*0330*/  BSSY B0, `(.L_x_12887) ;  /* 0x0000017000007945 */ /* 0x000fe20003800000 */
[----:B---3--:R-:W-:-:S04]  /*0340*/  FADD.FTZ R15, -R6, 1 ;  /* 0x3f800000060f7421 */ /* 0x008fc80000010100 */
[----:B--2---:R-:W-:-:S04]  /*0350*/  FMUL.FTZ R15, R15, R4 ;  /* 0x000000040f0f7220 */ /* 0x004fc80000410000 */
[----:B------:R-:W-:Y:S02]  /*0360*/  FMUL.FTZ R15, R15, R6 ;  /* 0x000000060f0f7220 */ /* 0x000fe40000410000 */
[----:B------:R-:W-:-:S04]  /*0370*/  FADD.FTZ R4, -R3, 1 ;  /* 0x3f80000003047421 */ /* 0x000fc80000010100 */
[----:B------:R-:W-:Y:S02]  /*0380*/  FMUL.FTZ R6, R4, R11 ;  /* 0x0000000b04067220 */ /* 0x000fe40000410000 */
[----:B------:R-:W-:-:S04]  /*0390*/  FADD.FTZ R5, -R7, 1 ;  /* 0x3f80000007057421 */ /* 0x000fc80000010100 */
[----:B------:R-:W-:Y:S02]  /*03a0*/  FMUL.FTZ R8, R5, R8 ;  /* 0x0000000805087220 */ /* 0x000fe40000410000 */
[----:B------:R-:W-:-:S05]  /*03b0*/  @!P0 IMAD.WIDE.U32 R4, R12, R21, c[0x0][0x168] ;  /* 0x00005a000c048625 */ /* 0x000fca00078e0015 */
[----:B------:R0:W-:Y:S01]  /*03c0*/  @!P0 STG.E [R4.64], R15 ;  /* 0x0000000f04008986 */ /* 0x0001e2000c101904 */
[----:B------:R-:W-:Y:S02]  /*03d0*/  FMUL.FTZ R3, R6, R3 ;  /* 0x0000000306037220 */ /* 0x000fe40000410000 */
[----:B------:R-:W-:Y:S01]  /*03e0*/  FMUL.FTZ R11, R8, R7 ;  /* 0x00000007080b7220 */ /* 0x000fe20000410000 */
        /* <DEDUP_REMOVED lines=11> */
.L_x_12888:
[----:B------:R-:W-:Y:S05]  /*04a0*/  BSYNC B0 ;  /* 0x0000000000007941 */ /* 0x000fea0003800000 */
.L_x_12887:
[----:B------:R-:W-:Y:S01]  /*04b0*/  ISETP.GE.AND P0, PT, R13, R2, PT ;  /* 0x000000020d00720c */ /* 0x000fe20003f06270 */
[----:B0----5:R-:W-:-:S04]  /*04c0*/  FADD.FTZ R3, -R9, 1 ;  /* 0x3f80000009037421 */ /* 0x021fc80000010100 */
[----:B------:R-:W-:-:S08]  /*04d0*/  FMUL.FTZ R10, R3, R10 ;  /* 0x0000000a030a7220 */ /* 0x000fd00000410000 */
[----:B------:R-:W-:Y:S05]  /*04e0*/  @P0 EXIT ;  /* 0x000000000000094d */ /* 0x000fea0003800000 */
[----:B------:R-:W-:Y:S01]  /*04f0*/  HFMA2.MMA R3, -RZ, RZ, 0, 2.384185791015625e-07 ;  /* 0x00000004ff037435 */ /* 0x000fe200000001ff */
[----:B------:R-:W-:Y:S01]  /*0500*/  LEA R2, R0, R13, 0x9 ;  /* 0x0000000d00027211 */ /* 0x000fe200078e48ff */
[----:B------:R-:W-:-:S08]  /*0510*/  FMUL.FTZ R9, R10, R9 ;  /* 0x000000090a097220 */ /* 0x000fd00000410000 */
[----:B------:R-:W-:-:S05]  /*0520*/  IMAD.WIDE.U32 R2, R2, R3, c[0x0][0x168] ;  /* 0x00005a0002027625 */ /* 0x000fca00078e0003 */
[----:B------:R-:W-:Y:S01]  /*0530*/  STG.E [R2.64], R9 ;  /* 0x0000000902007986 */ /* 0x000fe2000c101904 */
[----:B------:R-:W-:Y:S05]  /*0540*/  EXIT ;  /* 0x000000000000794d */ /* 0x000fea0003800000 */
.L_x_12889:
        /* <DEDUP_REMOVED lines=11> */
.L_x_13843:


//--------------------- .text._ZN2at6native29vectorized_elementwise_kernelILi2EZZZNS0_28sigmoid_backward_kernel_cudaERNS_18TensorIteratorBaseEENKUlvE0_clEvENKUlvE0_clEvEUlffE_St5arrayIPcLm3EEEEviT0_T1_ --------------------------
	.section	.text._ZN2at6native29vectorized_elementwise_kernelILi2EZZZNS0_28sigmoid_backward_kernel_cudaERNS_18TensorIteratorBaseEENKUlvE0_clEvENKUlvE0_clEvEUlffE_St5arrayIPcLm3EEEEviT0_T1_,"ax",@progbits
	.sectioninfo	@"SHI_REGISTERS=32"
	.align	128
        .global         _ZN2at6native29vectorized_elementwise_kernelILi2EZZZNS0_28sigmoid_backward_kernel_cudaERNS_18TensorIteratorBaseEENKUlvE0_clEvENKUlvE0_clEvEUlffE_St5arrayIPcLm3EEEEviT0_T1_
        .type           _ZN2at6native29vectorized_elementwise_kernelILi2EZZZNS0_28sigmoid_backward_kernel_cudaERNS_18TensorIteratorBaseEENKUlvE0_clEvENKUlvE0_clEvEUlffE_St5arrayIPcLm3EEEEviT0_T1_,@function
        .size           _ZN2at6native29vectorized_elementwise_kernelILi2EZZZNS0_28sigmoid_backward_kernel_cudaERNS_18TensorIteratorBaseEENKUlvE0_clEvENKUlvE0_clEvEUlffE_St5arrayIPcLm3EEEEviT0_T1_,(.L_x_13844 - _ZN2at6native29vectorized_elementwise_kernelILi2EZZZNS0_28sigmoid_backward_kernel_cudaERNS_18TensorIteratorBaseEENKUlvE0_clEvENKUlvE0_clEvEUlffE_St5arrayIPcLm3EEEEviT0_T1_)
        .other          _ZN2at6native29vectorized_elementwise_kernelILi2EZZZNS0_28sigmoid_backward_kernel_cudaERNS_18TensorIteratorBaseEENKUlvE0_clEvENKUlvE0_clEvEUlffE_St5arrayIPcLm3EEEEviT0_T1_,@"STO_CUDA_ENTRY STV_DEFAULT"
_ZN2at6native29vectorized_elementwise_kernelILi2EZZZNS0_28sigmoid_backward_kernel_cudaERNS_18TensorIteratorBaseEENKUlvE0_clEvENKUlvE0_clEvEUlffE_St5arrayIPcLm3EEEEviT0_T1_:
.text._ZN2at6native29vectorized_elementwise_kernelILi2EZZZNS0_28sigmoid_backward_kernel_cudaERNS_18TensorIteratorBaseEENKUlvE0_clEvENKUlvE0_clEvEUlffE_St5arrayIPcLm3EEEEviT0_T1_:
        /* <DEDUP_REMOVED lines=23> */
[----:B--2---:R-:W-:Y:S02]  /*0170*/  FADD.FTZ R0, -R13, 1 ;  /* 0x3f8000000d007421 */ /* 0x004fe40000010100 */
[----:B------:R-:W-:Y:S02]  /*0180*/  FADD.FTZ R25, -R12, 1 ;  /* 0x3f8000000c197421 */ /* 0x000fe40000010100 */
[----:B---3--:R-:W-:Y:S02]  /*0190*/  FADD.FTZ R27, -R8, 1 ;  /* 0x3f800000081b7421 */ /* 0x008fe40000010100 */
[----:B------:R-:W-:Y:S02]  /*01a0*/  FADD.FTZ R24, -R9, 1 ;  /* 0x3f80000009187421 */ /* 0x000fe40000010100 */
[----:B----4-:R-:W-:Y:S02]  /*01b0*/  FMUL.FTZ R0, R17, R0 ;  /* 0x0000000011007220 */ /* 0x010fe40000410000 */
[----:B------:R-:W-:-:S02]  /*01c0*/  FMUL.FTZ R25, R16, R25 ;  /* 0x0000001910197220 */ /* 0x000fc40000410000 */
[----:B-----5:R-:W-:Y:S02]  /*01d0*/  FMUL.FTZ R27, R14, R27 ;  /* 0x0000001b0e1b7220 */ /* 0x020fe40000410000 */
[----:B------:R-:W-:Y:S02]  /*01e0*/  FMUL.FTZ R24, R15, R24 ;  /* 0x000000180f187220 */ /* 0x000fe40000410000 */
[----:B------:R-:W-:Y:S02]  /*01f0*/  FMUL.FTZ R13, R13, R0 ;  /* 0x000000000d0d7220 */ /* 0x000fe40000410000 */
[----:B------:R-:W-:Y:S02]  /*0200*/  FADD.FTZ R15, -R2, 1 ;  /* 0x3f800000020f7421 */ /* 0x000fe40000010100 */
[----:B------:R-:W-:Y:S02]  /*0210*/  FADD.FTZ R0, -R3, 1 ;  /* 0x3f80000003007421 */ /* 0x000fe40000010100 */
[----:B------:R-:W-:-:S02]  /*0220*/  FADD.FTZ R17, -R6, 1 ;  /* 0x3f80000006117421 */ /* 0x000fc40000010100 */
[----:B------:R-:W-:Y:S02]  /*0230*/  FADD.FTZ R14, -R7, 1 ;  /* 0x3f800000070e7421 */ /* 0x000fe40000010100 */
[----:B------:R-:W-:Y:S02]  /*0240*/  FMUL.FTZ R15, R4, R15 ;  /* 0x0000000f040f7220 */ /* 0x000fe40000410000 */
[----:B------:R-:W-:Y:S02]  /*0250*/  FMUL.FTZ R0, R5, R0 ;  /* 0x0000000005007220 */ /* 0x000fe40000410000 */
[----:B------:R-:W-:Y:S02]  /*0260*/  FMUL.FTZ R17, R10, R17 ;  /* 0x000000110a117220 */ /* 0x000fe40000410000 */
[----:B------:R-:W-:Y:S02]  /*0270*/  FMUL.FTZ R14, R11, R14 ;  /* 0x0000000e0b0e7220 */ /* 0x000fe40000410000 */
[----:B------:R-:W-:-:S02]  /*0280*/  FMUL.FTZ R12, R12, R25 ;  /* 0x000000190c0c7220 */ /* 0x000fc40000410000 */
[----:B------:R-:W-:Y:S02]  /*0290*/  FMUL.FTZ R8, R8, R27 ;  /* 0x0000001b08087220 */ /* 0x000fe40000410000 */
[----:B------:R-:W-:Y:S01]  /*02a0*/  FMUL.FTZ R9, R9, R24 ;  /* 0x0000001809097220 */ /* 0x000fe20000410000 */
[----:B------:R-:W-:Y:S01]  /*02b0*/  STG.E.64 [R18.64], R12 ;  /* 0x0000000c12007986 */ /* 0x000fe2000c101b04 */
[----:B------:R-:W-:Y:S02]  /*02c0*/  FMUL.FTZ R2, R2, R15 ;  /* 0x0000000f02027220 */ /* 0x000fe40000410000 */
[----:B------:R-:W-:Y:S01]  /*02d0*/  FMUL.FTZ R3, R3, R0 ;  /* 0x0000000003037220 */ /* 0x000fe20000410000 */
[----:B------:R-:W-:Y:S01]  /*02e0*/  STG.E.64 [R18.64+0x400], R8 ;  /* 0x0004000812007986 */ /* 0x000fe2000c101b04 */
[----:B------:R-:W-:Y:S02]  /*02f0*/  FMUL.FTZ R6, R6, R17 ;  /* 0x0000001106067220 */ /* 0x000fe40000410000 */
[----:B------:R-:W-:Y:S01]  /*0300*/  FMUL.FTZ R7, R7, R14 ;  /* 0x0000000e07077220 */ /* 0x000fe20000410000 */
[----:B------:R-:W-:Y:S04]  /*0310*/  STG.E.64 [R18.64+0x800], R2 ;  /* 0x0008000212007986 */ /* 0x000fe8000c101b04 */
[----:B------:R-:W-:Y:S01]  /*0320*/  STG.E.64 [R18.64+0xc00], R6 ;  /* 0x000c000612007986 */ /* 0x000fe2000c101b04 */
[----:B------:R-:W-:Y:S05]  /*0330*/  EXIT ;  /* 0x000000000000794d */ /* 0x000fea0003800000 */
.L_x_12890:
[----:B------:R-:W0:Y:S01]  /*0340*/  S2R R5, SR_TID.X ;  /* 0x0000000000057919 */ /* 0x000e220000002100 */
[----:B------:R-:W-:Y:S01]  /*0350*/  HFMA2.MMA R3, -RZ, RZ, 0, 0 ;  /* 0x00000000ff037435 */ /* 0x000fe200000001ff */
[----:B------:R-:W-:Y:S01]  /*0360*/  CS2R R20, SRZ ;  /* 0x0000000000147805 */ /* 0x000fe2000001ff00 */
[----:B------:R-:W-:Y:S01]  /*0370*/  CS2R R6, SRZ ;  /* 0x0000000000067805 */ /* 0x000fe2000001ff00 */
        /* <DEDUP_REMOVED lines=9> */
[----:B------:R-:W-:Y:S01]  /*0410*/  HFMA2.MMA R4, -RZ, RZ, 0, 0 ;  /* 0x00000000ff047435 */ /* 0x000fe200000001ff */
[----:B------:R0:W2:Y:S03]  /*0420*/  @!P0 LDG.E R7, [R8.64] ;  /* 0x0000000408078981 */ /* 0x0000a6000c1e1900 */
[----:B------:R-:W-:Y:S01]  /*0430*/  @!P5 IADD3 R28, R0, R27, RZ ;  /* 0x0000001b001cd210 */ /* 0x000fe20007ffe0ff */
[----:B------:R1:W3:Y:S01]  /*0440*/  @!P0 LDG.E R3, [R14.64] ;  /* 0x000000040e038981 */ /* 0x0002e2000c1e1900 */
[----:B------:R-:W-:Y:S02]  /*0450*/  @!P5 IADD3 R27, R27, 0x80, RZ ;  /* 0x000000801b1bd810 */ /* 0x000fe40007ffe0ff */
[----:B------:R-:W-:-:S02]  /*0460*/  @!P5 MOV R29, 0x4 ;  /* 0x00000004001dd802 */ /* 0x000fc40000000f00 */
[----:B------:R-:W-:-:S03]  /*0470*/  ISETP.GE.AND P6, PT, R27, R2, PT ;  /* 0x000000021b00720c */ /* 0x000fc60003fc6270 */
[----:B------:R-:W-:-:S10]  /*0480*/  @!P5 IMAD.WIDE.U32 R18, R28, R29, c[0x0][0x170] ;  /* 0x00005c001c12d625 */ /* 0x000fd400078e001d */
[----:B------:R-:W-:Y:S02]  /*0490*/  @!P6 IADD3 R12, R0, R27, RZ ;  /* 0x0000001b000ce210 */ /* 0x000fe40007ffe0ff */
[----:B------:R-:W-:Y:S01]  /*04a0*/  @!P6 MOV R13, 0x4 ;  /* 0x00000004000de802 */ /* 0x000fe20000000f00 */
[----:B------:R-:W-:Y:S01]  /*04b0*/  @!P5 IMAD.WIDE.U32 R28, R28, R29, c[0x0][0x178] ;  /* 0x00005e001c1cd625 */ /* 0x000fe200078e001d */
[----:B------:R-:W-:Y:S01]  /*04c0*/  @!P6 IADD3 R27, R27, 0x80, RZ ;  /* 0x000000801b1be810 */ /* 0x000fe20007ffe0ff */
[----:B------:R4:W5:Y:S03]  /*04d0*/  @!P5 LDG.E R20, [R18.64] ;  /* 0x000000041214d981 */ /* 0x000966000c1e1900 */
[CC--:B------:R-:W-:Y:S01]  /*04e0*/  ISETP.GE.AND P1, PT, R27.reuse, R2.reuse, PT ;  /* 0x000000021b00720c */ /* 0x0c0fe20003f26270 */
[----:B-1----:R-:W-:Y:S01]  /*04f0*/  @!P6 IMAD.WIDE.U32 R14, R12, R13, c[0x0][0x170] ;  /* 0x00005c000c0ee625 */ /* 0x002fe200078e000d */
[----:B------:R1:W5:Y:S11]  /*0500*/  @!P5 LDG.E R10, [R28.64] ;  /* 0x000000041c0ad981 */ /* 0x000376000c1e1900 */
        /* <DEDUP_REMOVED lines=13> */
[----:B------:R-:W-:Y:S02]  /*05e0*/  @!P2 MOV R24, 0x4 ;  /* 0x000000040018a802 */ /* 0x000fe40000000f00 */
[----:B-1----:R-:W-:Y:S01]  /*05f0*/  @!P3 MOV R29, 0x4 ;  /* 0x00000004001db802 */ /* 0x002fe20000000f00 */
        /* <DEDUP_REMOVED lines=11> */
[----:B------:R0:W4:Y:S02]  /*06b0*/  @!P1 LDG.E R4, [R16.64] ;  /* 0x0000000410049981 */ /* 0x000124000c1e1900 */
        /* <DEDUP_REMOVED lines=8> */
[----:B------:R-:W-:Y:S01]  /*0740*/  HFMA2.MMA R27, -RZ, RZ, 0, 0 ;  /* 0x00000000ff1b7435 */ /* 0x000fe200000001ff */
[----:B------:R-:W-:Y:S01]  /*0750*/  MOV R28, RZ ;  /* 0x000000ff001c7202 */ /* 0x000fe20000000f00 */
[----:B------:R1:W4:Y:S01]  /*0760*/  @!P3 LDG.E R26, [R22.64] ;  /* 0x00000004161ab981 */ /* 0x000322000c1e1900 */
[----:B------:R-:W-:-:S04]  /*0770*/  @!P4 IMAD.WIDE.U32 R14, R25, R16, c[0x0][0x178] ;  /* 0x00005e00190ec625 */ /* 0x000fc800078e0010 */
[----:B0-----:R-:W-:-:S03]  /*0780*/  @!P5 IMAD.WIDE.U32 R12, R18, R29, c[0x0][0x178] ;  /* 0x00005e00120cd625 */ /* 0x001fc600078e001d */
[----:B------:R0:W4:Y:S01]  /*0790*/  @!P4 LDG.E R27, [R14.64] ;  /* 0x000000040e1bc981 */ /* 0x000122000c1e1900 */
[----:B------:R-:W-:Y:S01]  /*07a0*/  @!P4 IMAD.WIDE.U32 R16, R25, R16, c[0x0][0x170] ;  /* 0x00005c001910c625 */ /* 0x000fe200078e0010 */
[----:B-1----:R-:W-:Y:S02]  /*07b0*/  CS2R R22, SRZ ;  /* 0x0000000000167805 */ /* 0x002fe4000001ff00 */
[----:B------:R1:W4:Y:S01]  /*07c0*/  @!P5 LDG.E R28, [R12.64] ;  /* 0x000000040c1cd981 */ /* 0x000322000c1e1900 */
[----:B------:R-:W-:-:S03]  /*07d0*/  @!P5 IMAD.WIDE.U32 R18, R18, R29, c[0x0][0x170] ;  /* 0x00005c001212d625 */ /* 0x000fc600078e001d */
[----:B------:R4:W4:Y:S04]  /*07e0*/  @!P4 LDG.E R22, [R16.64] ;  /* 0x000000041016c981 */ /* 0x000928000c1e1900 */
[----:B------:R-:W4:Y:S01]  /*07f0*/  @!P5 LDG.E R23, [R18.64] ;  /* 0x000000041217d981 */ /* 0x000f22000c1e1900 */
[----:B0-----:R-:W-:Y:S01]  /*0800*/  @!P0 MOV R14, 0x4 ;  /* 0x00000004000e8802 */ /* 0x001fe20000000f00 */
[----:B------:R-:W-:Y:S01]  /*0810*/  BSSY B0, `(.L_x_12891) ;  /* 0x000004a000007945 */ /* 0x000fe20003800000 */
[----:B------:R-:W-:Y:S01]  /*0820*/  BSSY B1, `(.L_x_12892) ;  /* 0x0000042000017945 */ /* 0x000fe20003800000 */
[----:B---3--:R-:W-:-:S04]  /*0830*/  FADD.FTZ R25, -R3, 1 ;  /* 0x3f80000003197421 */ /* 0x008fc80000010100 */
[----:B--2---:R-:W-:Y:S01]  /*0840*/  FMUL.FTZ R7, R25, R7 ;  /* 0x0000000719077220 */ /* 0x004fe20000410000 */
[----:B------:R-:W-:-:S03]  /*0850*/  @!P0 IADD3 R25, R0, R5, RZ ;  /* 0x0000000500198210 */ /* 0x000fc60007ffe0ff */
[----:B------:R-:W-:Y:S01]  /*0860*/  FMUL.FTZ R15, R7, R3 ;  /* 0x00000003070f7220 */ /* 0x000fe20000410000 */
[----:B------:R-:W-:Y:S01]  /*0870*/  IADD3 R3, R5, 0x80, RZ ;  /* 0x0000008005037810 */ /* 0x000fe20007ffe0ff */
[----:B-1----:R-:W-:-:S03]  /*0880*/  @!P0 IMAD.WIDE.U32 R12, R25, R14, c[0x0][0x168] ;  /* 0x00005a00190c8625 */ /* 0x002fc600078e000e */
[----:B------:R-:W-:Y:S02]  /*0890*/  @!P0 MOV R5, R3 ;  /* 0x0000000300058202 */ /* 0x000fe40000000f00 */
[----:B------:R0:W-:Y:S02]  /*08a0*/  @!P0 STG.E [R12.64], R15 ;  /* 0x0000000f0c008986 */ /* 0x0001e4000c101904 */
[----:B------:R-:W-:Y:S01]  /*08b0*/  ISETP.GE.AND P0, PT, R5, R2, PT ;  /* 0x000000020500720c */ /* 0x000fe20003f06270 */
[----:B-----5:R-:W-:-:S04]  /*08c0*/  FADD.FTZ R7, -R10, 1 ;  /* 0x3f8000000a077421 */ /* 0x020fc80000010100 */
[----:B------:R-:W-:-:S04]  /*08d0*/  FMUL.FTZ R7, R7, R20 ;  /* 0x0000001407077220 */ /* 0x000fc80000410000 */
[----:B------:R-:W-:Y:S02]  /*08e0*/  FMUL.FTZ R10, R7, R10 ;  /* 0x0000000a070a7220 */ /* 0x000fe40000410000 */
[----:B------:R-:W-:-:S04]  /*08f0*/  FADD.FTZ R14, -R6, 1 ;  /* 0x3f800000060e7421 */ /* 0x000fc80000010100 */
[----:B------:R-:W-:-:S04]  /*0900*/  FMUL.FTZ R11, R14, R11 ;  /* 0x0000000b0e0b7220 */ /* 0x000fc80000410000 */
[----:B------:R-:W-:Y:S02]  /*0910*/  FMUL.FTZ R6, R11, R6 ;  /* 0x000000060b067220 */ /* 0x000fe40000410000 */
[----:B----4-:R-:W-:Y:S02]  /*0920*/  FADD.FTZ R16, -R4, 1 ;  /* 0x3f80000004107421 */ /* 0x010fe40000010100 */
[----:B------:R-:W-:-:S04]  /*0930*/  FADD.FTZ R14, -R8, 1 ;  /* 0x3f800000080e7421 */ /* 0x000fc80000010100 */
[----:B------:R-:W-:Y:S02]  /*0940*/  FMUL.FTZ R9, R14, R9 ;  /* 0x000000090e097220 */ /* 0x000fe40000410000 */
[----:B------:R-:W-:Y:S02]  /*0950*/  FADD.FTZ R3, -R26, 1 ;  /* 0x3f8000001a037421 */ /* 0x000fe40000010100 */
[----:B------:R-:W-:Y:S02]  /*0960*/  FMUL.FTZ R21, R16, R21 ;  /* 0x0000001510157220 */ /* 0x000fe40000410000 */
[----:B------:R-:W-:Y:S02]  /*0970*/  FADD.FTZ R7, -R27, 1 ;  /* 0x3f8000001b077421 */ /* 0x000fe40000010100 */
[----:B------:R-:W-:Y:S02]  /*0980*/  FADD.FTZ R14, -R28, 1 ;  /* 0x3f8000001c0e7421 */ /* 0x000fe40000010100 */
[----:B------:R-:W-:-:S02]  /*0990*/  FMUL.FTZ R3, R3, R24 ;  /* 0x0000001803037220 */ /* 0x000fc40000410000 */
[----:B------:R-:W-:Y:S02]  /*09a0*/  FMUL.FTZ R22, R7, R22 ;  /* 0x0000001607167220 */ /* 0x000fe40000410000 */
[----:B------:R-:W-:Y:S02]  /*09b0*/  FMUL.FTZ R23, R14, R23 ;  /* 0x000000170e177220 */ /* 0x000fe40000410000 */
[----:B------:R-:W-:Y:S02]  /*09c0*/  FMUL.FTZ R4, R21, R4 ;  /* 0x0000000415047220 */ /* 0x000fe40000410000 */
[----:B------:R-:W-:Y:S02]  /*09d0*/  FMUL.FTZ R8, R9, R8 ;  /* 0x0000000809087220 */ /* 0x000fe40000410000 */
[----:B------:R-:W-:Y:S02]  /*09e0*/  FMUL.FTZ R26, R3, R26 ;  /* 0x0000001a031a7220 */ /* 0x000fe40000410000 */
[----:B------:R-:W-:-:S02]  /*09f0*/  FMUL.FTZ R27, R22, R27 ;  /* 0x0000001b161b7220 */ /* 0x000fc40000410000 */
[----:B------:R-:W-:Y:S01]  /*0a00*/  FMUL.FTZ R28, R23, R28 ;  /* 0x0000001c171c7220 */ /* 0x000fe20000410000 */
[----:B------:R-:W-:Y:S05]  /*0a10*/  @P0 BRA `(.L_x_12893) ;  /* 0x000000c000000947 */ /* 0x000fea0003800000 */
[----:B0-----:R-:W-:Y:S02]  /*0a20*/  IADD3 R12, R0, R5, RZ ;  /* 0x00000005000c7210 */ /* 0x001fe40007ffe0ff */
[----:B------:R-:W-:Y:S02]  /*0a30*/  MOV R13, 0x4 ;  /* 0x00000004000d7802 */ /* 0x000fe40000000f00 */
[----:B------:R-:W-:-:S03]  /*0a40*/  IADD3 R5, R5, 0x80, RZ ;  /* 0x0000008005057810 */ /* 0x000fc60007ffe0ff */
[----:B------:R-:W-:Y:S01]  /*0a50*/  IMAD.WIDE.U32 R12, R12, R13, c[0x0][0x168] ;  /* 0x00005a000c0c7625 */ /* 0x000fe200078e000d */
[----:B------:R-:W-:-:S04]  /*0a60*/  ISETP.GE.AND P0, PT, R5, R2, PT ;  /* 0x000000020500720c */ /* 0x000fc80003f06270 */
[----:B------:R0:W-:Y:S09]  /*0a70*/  STG.E [R12.64], R10 ;  /* 0x0000000a0c007986 */ /* 0x0001f2000c101904 */
[----:B------:R-:W-:Y:S05]  /*0a80*/  @P0 BRA `(.L_x_12894) ;  /* 0x000000c000000947 */ /* 0x000fea0003800000 */
[----:B------:R-:W-:Y:S01]  /*0a90*/  HFMA2.MMA R11, -RZ, RZ, 0, 2.384185791015625e-07 ;  /* 0x00000004ff0b7435 */ /* 0x000fe200000001ff */
[----:B0-----:R-:W-:-:S02]  /*0aa0*/  IADD3 R10, R0, R5, RZ ;  /* 0x00000005000a7210 */ /* 0x001fc40007ffe0ff */
[----:B------:R-:W-:-:S07]  /*0ab0*/  IADD3 R5, R5, 0x80, RZ ;  /* 0x0000008005057810 */ /* 0x000fce0007ffe0ff */
[----:B------:R-:W-:-:S05]  /*0ac0*/  IMAD.WIDE.U32 R10, R10, R11, c[0x0][0x168] ;  /* 0x00005a000a0a7625 */ /* 0x000fca00078e000b */
[----:B------:R0:W-:Y:S02]  /*0ad0*/  STG.E [R10.64], R6 ;  /* 0x000000060a007986 */ /* 0x0001e4000c101904 */
.L_x_12893:
[----:B0-----:R-:W-:-:S13]  /*0ae0*/  ISETP.GE.AND P0, PT, R5, R2, PT ;  /* 0x000000020500720c */ /* 0x001fda0003f06270 */
[----:B------:R-:W-:Y:S05]  /*0af0*/  @P0 BRA `(.L_x_12895) ;  /* 0x000000c000000947 */ /* 0x000fea0003800000 */
[----:B------:R-:W-:Y:S02]  /*0b00*/  IADD3 R6, R0, R5, RZ ;  /* 0x0000000500067210 */ /* 0x000fe40007ffe0ff */
[----:B------:R-:W-:Y:S02]  /*0b10*/  MOV R7, 0x4 ;  /* 0x0000000400077802 */ /* 0x000fe40000000f00 */
[----:B------:R-:W-:-:S03]  /*0b20*/  IADD3 R5, R5, 0x80, RZ ;  /* 0x0000008005057810 */ /* 0x000fc60007ffe0ff */
[----:B------:R-:W-:-:S05]  /*0b30*/  IMAD.WIDE.U32 R6, R6, R7, c[0x0][0x168] ;  /* 0x00005a0006067625 */ /* 0x000fca00078e0007 */
[----:B------:R0:W-:Y:S02]  /*0b40*/  STG.E [R6.64], R4 ;  /* 0x0000000406007986 */ /* 0x0001e4000c101904 */
.L_x_12894:
[----:B------:R-:W-:-:S13]  /*0b50*/  ISETP.GE.AND P0, PT, R5, R2, PT ;  /* 0x000000020500720c */ /* 0x000fda0003f06270 */
[----:B------:R-:W-:Y:S05]  /*0b60*/  @P0 BRA `(.L_x_12896) ;  /* 0x000000d000000947 */ /* 0x000fea0003800000 */
[----:B0-----:R-:W-:Y:S01]  /*0b70*/  HFMA2.MMA R7, -RZ, RZ, 0, 2.384185791015625e-07 ;  /* 0x00000004ff077435 */ /* 0x001fe200000001ff */
[----:B------:R-:W-:Y:S02]  /*0b80*/  IADD3 R6, R0, R5, RZ ;  /* 0x0000000500067210 */ /* 0x000fe40007ffe0ff */
[----:B------:R-:W-:-:S07]  /*0b90*/  IADD3 R5, R5, 0x80, RZ ;  /* 0x0000008005057810 */ /* 0x000fce0007ffe0ff */
[----:B------:R-:W-:-:S05]  /*0ba0*/  IMAD.WIDE.U32 R6, R6, R7, c[0x0][0x168] ;  /* 0x00005a0006067625 */ /* 0x000fca00078e0007 */
[----:B------:R0:W-:Y:S02]  /*0bb0*/  STG.E [R6.64], R8 ;  /* 0x0000000806007986 */ /* 0x0001e4000c101904 */
.L_x_12895:
[----:B------:R-:W-:-:S13]  /*0bc0*/  ISETP.GE.AND P0, PT, R5, R2, PT ;  /* 0x000000020500720c */ /* 0x000fda0003f06270 */
[----:B------:R-:W-:Y:S01]  /*0bd0*/  @P0 BREAK B1 ;  /* 0x0000000000010942 */ /* 0x000fe20003800000 */
[----:B------:R-:W-:Y:S05]  /*0be0*/  @P0 BRA `(.L_x_12897) ;  /* 0x000000c000000947 */ /* 0x000fea0003800000 */
[----:B0-----:R-:W-:Y:S02]  /*0bf0*/  IADD3 R6, R0, R5, RZ ;  /* 0x0000000500067210 */ /* 0x001fe40007ffe0ff */
[----:B------:R-:W-:Y:S02]  /*0c00*/  MOV R7, 0x4 ;  /* 0x0000000400077802 */ /* 0x000fe40000000f00 */
[----:B------:R-:W-:-:S03]  /*0c10*/  IADD3 R5, R5, 0x80, RZ ;  /* 0x0000008005057810 */ /* 0x000fc60007ffe0ff */
[----:B------:R-:W-:-:S05]  /*0c20*/  IMAD.WIDE.U32 R6, R6, R7, c[0x0][0x168] ;  /* 0x00005a0006067625 */ /* 0x000fca00078e0007 */
[----:B------:R0:W-:Y:S02]  /*0c30*/  STG.E [R6.64], R26 ;  /* 0x0000001a06007986 */ /* 0x0001e4000c101904 */
.L_x_12896:
[----:B------:R-:W-:Y:S05]  /*0c40*/  BSYNC B1 ;  /* 0x0000000000017941 */ /* 0x000fea0003800000 */
.L_x_12892:
[----:B------:R-:W-:-:S13]  /*0c50*/  ISETP.GE.AND P0, PT, R5, R2, PT ;  /* 0x000000020500720c */ /* 0x000fda0003f06270 */
[----:B0-----:R-:W-:Y:S02]  /*0c60*/  @!P0 IADD3 R6, R0, R5, RZ ;  /* 0x0000000500068210 */ /* 0x001fe40007ffe0ff */
[----:B------:R-:W-:Y:S02]  /*0c70*/  @!P0 MOV R7, 0x4 ;  /* 0x0000000400078802 */ /* 0x000fe40000000f00 */
[----:B------:R-:W-:-:S03]  /*0c80*/  @!P0 IADD3 R5, R5, 0x80, RZ ;  /* 0x0000008005058810 */ /* 0x000fc60007ffe0ff */
[----:B------:R-:W-:-:S05]  /*0c90*/  @!P0 IMAD.WIDE.U32 R6, R6, R7, c[0x0][0x168] ;  /* 0x00005a0006068625 */ /* 0x000fca00078e0007 */
[----:B------:R0:W-:Y:S02]  /*0ca0*/  @!P0 STG.E [R6.64], R27 ;  /* 0x0000001b06008986 */ /* 0x0001e4000c101904 */
.L_x_12897:
[----:B------:R-:W-:Y:S05]  /*0cb0*/  BSYNC B0 ;  /* 0x0000000000007941 */ /* 0x000fea0003800000 */
.L_x_12891:
        /* <DEDUP_REMOVED lines=8> */
.L_x_12898:
        /* <DEDUP_REMOVED lines=12> */
.L_x_13844:


//--------------------- .text._ZN2at6native29vectorized_elementwise_kernelILi4EZZZNS0_28sigmoid_backward_kernel_cudaERNS_18TensorIteratorBaseEENKUlvE0_clEvENKUlvE0_clEvEUlffE_St5arrayIPcLm3EEEEviT0_T1_ --------------------------
	.section	.text._ZN2at6native29vectorized_elementwise_kernelILi4EZZZNS0_28sigmoid_backward_kernel_cudaERNS_18TensorIteratorBaseEENKUlvE0_clEvENKUlvE0_clEvEUlffE_St5arrayIPcLm3EEEEviT0_T1_,"ax",@progbits
	.sectioninfo	@"SHI_REGISTERS=32"
	.align	128
        .global         _ZN2at6native29vectorized_elementwise_kernelILi4EZZZNS0_28sigmoid_backward_kernel_cudaERNS_18TensorIteratorBaseEENKUlvE0_clEvENKUlvE0_clEvEUlffE_St5arrayIPcLm3EEEEviT0_T1_
        .type           _ZN2at6native29vectorized_elementwise_kernelILi4EZZZNS0_28sigmoid_backward_kernel_cudaERNS_18TensorIteratorBaseEENKUlvE0_clEvENKUlvE0_clEvEUlffE_St5arrayIPcLm3EEEEviT0_T1_,@function
        .size           _ZN2at6native29vectorized_elementwise_kernelILi4EZZZNS0_28sigmoid_backward_kernel_cudaERNS_18TensorIteratorBaseEENKUlvE0_clEvENKUlvE0_clEvEUlffE_St5arrayIPcLm3EEEEviT0_T1_,(.L_x_13845 - _ZN2at6native29vectorized_elementwise_kernelILi4EZZZNS0_28sigmoid_backward_kernel_cudaERNS_18TensorIteratorBaseEENKUlvE0_clEvENKUlvE0_clEvEUlffE_St5arrayIPcLm3EEEEviT0_T1_)
        .other          _ZN2at6native29vectorized_elementwise_kernelILi4EZZZNS0_28sigmoid_backward_kernel_cudaERNS_18TensorIteratorBaseEENKUlvE0_clEvENKUlvE0_clEvEUlffE_St5arrayIPcLm3EEEEviT0_T1_,@"STO_CUDA_ENTRY STV_DEFAULT"
_ZN2at6native29vectorized_elementwise_kernelILi4EZZZNS0_28sigmoid_backward_kernel_cudaERNS_18TensorIteratorBaseEENKUlvE0_clEvENKUlvE0_clEvEUlffE_St5arrayIPcLm3EEEEviT0_T1_:
.text._ZN2at6native29vectorized_elementwise_kernelILi4EZZZNS0_28sigmoid_backward_kernel_cudaERNS_18TensorIteratorBaseEENKUlvE0_clEvENKUlvE0_clEvEUlffE_St5arrayIPcLm3EEEEviT0_T1_:
        /* <DEDUP_REMOVED lines=19> */
[----:B--2---:R-:W-:Y:S02]  /*0130*/  FADD.FTZ R0, -R13, 1 ;  /* 0x3f8000000d007421 */ /* 0x004fe40000010100 */
[----:B------:R-:W-:Y:S02]  /*0140*/  FADD.FTZ R25, -R12, 1 ;  /* 0x3f8000000c197421 */ /* 0x000fe40000010100 */
[----:B------:R-:W-:Y:S02]  /*0150*/  FADD.FTZ R24, -R15, 1 ;  /* 0x3f8000000f187421 */ /* 0x000fe40000010100 */
[----:B---3--:R-:W-:Y:S02]  /*0160*/  FMUL.FTZ R0, R17, R0 ;  /* 0x0000000011007220 */ /* 0x008fe40000410000 */
[----:B------:R-:W-:Y:S02]  /*0170*/  FMUL.FTZ R25, R16, R25 ;  /* 0x0000001910197220 */ /* 0x000fe40000410000 */
[----:B------:R-:W-:-:S02]  /*0180*/  FMUL.FTZ R24, R19, R24 ;  /* 0x0000001813187220 */ /* 0x000fc40000410000 */
[----:B------:R-:W-:Y:S02]  /*0190*/  FMUL.FTZ R13, R13, R0 ;  /* 0x000000000d0d7220 */ /* 0x000fe40000410000 */
[----:B------:R-:W-:Y:S02]  /*01a0*/  FADD.FTZ R27, -R14, 1 ;  /* 0x3f8000000e1b7421 */ /* 0x000fe40000010100 */
[----:B----4-:R-:W-:Y:S02]  /*01b0*/  FADD.FTZ R17, -R8, 1 ;  /* 0x3f80000008117421 */ /* 0x010fe40000010100 */
[----:B------:R-:W-:Y:S02]  /*01c0*/  FADD.FTZ R0, -R9, 1 ;  /* 0x3f80000009007421 */ /* 0x000fe40000010100 */
[----:B------:R-:W-:Y:S02]  /*01d0*/  FADD.FTZ R19, -R10, 1 ;  /* 0x3f8000000a137421 */ /* 0x000fe40000010100 */
[----:B------:R-:W-:-:S02]  /*01e0*/  FADD.FTZ R16, -R11, 1 ;  /* 0x3f8000000b107421 */ /* 0x000fc40000010100 */
[----:B------:R-:W-:Y:S02]  /*01f0*/  FMUL.FTZ R27, R18, R27 ;  /* 0x0000001b121b7220 */ /* 0x000fe40000410000 */
[----:B-----5:R-:W-:Y:S02]  /*0200*/  FMUL.FTZ R17, R4, R17 ;  /* 0x0000001104117220 */ /* 0x020fe40000410000 */
[----:B------:R-:W-:Y:S02]  /*0210*/  FMUL.FTZ R0, R5, R0 ;  /* 0x0000000005007220 */ /* 0x000fe40000410000 */
[----:B------:R-:W-:Y:S02]  /*0220*/  FMUL.FTZ R19, R6, R19 ;  /* 0x0000001306137220 */ /* 0x000fe40000410000 */
[----:B------:R-:W-:Y:S02]  /*0230*/  FMUL.FTZ R16, R7, R16 ;  /* 0x0000001007107220 */ /* 0x000fe40000410000 */
[----:B------:R-:W-:-:S02]  /*0240*/  FMUL.FTZ R12, R12, R25 ;  /* 0x000000190c0c7220 */ /* 0x000fc40000410000 */
[----:B------:R-:W-:Y:S02]  /*0250*/  FMUL.FTZ R14, R14, R27 ;  /* 0x0000001b0e0e7220 */ /* 0x000fe40000410000 */
[----:B------:R-:W-:Y:S02]  /*0260*/  FMUL.FTZ R15, R15, R24 ;  /* 0x000000180f0f7220 */ /* 0x000fe40000410000 */
[----:B------:R-:W-:Y:S02]  /*0270*/  FMUL.FTZ R8, R8, R17 ;  /* 0x0000001108087220 */ /* 0x000fe40000410000 */
[----:B------:R-:W-:Y:S01]  /*0280*/  FMUL.FTZ R9, R9, R0 ;  /* 0x0000000009097220 */ /* 0x000fe20000410000 */
[----:B------:R-:W-:Y:S01]  /*0290*/  STG.E.128 [R2.64], R12 ;  /* 0x0000000c02007986 */ /* 0x000fe2000c101d04 */
[----:B------:R-:W-:Y:S02]  /*02a0*/  FMUL.FTZ R10, R10, R19 ;  /* 0x000000130a0a7220 */ /* 0x000fe40000410000 */
[----:B------:R-:W-:-:S05]  /*02b0*/  FMUL.FTZ R11, R11, R16 ;  /* 0x000000100b0b7220 */ /* 0x000fca0000410000 */
[----:B------:R-:W-:Y:S01]  /*02c0*/  STG.E.128 [R2.64+0x800], R8 ;  /* 0x0008000802007986 */ /* 0x000fe2000c101d04 */
[----:B------:R-:W-:Y:S05]  /*02d0*/  EXIT ;  /* 0x000000000000794d */ /* 0x000fea0003800000 */
.L_x_12899:
[----:B------:R-:W0:Y:S01]  /*02e0*/  S2R R5, SR_TID.X ;  /* 0x0000000000057919 */ /* 0x000e220000002100 */
[----:B------:R-:W-:Y:S01]  /*02f0*/  HFMA2.MMA R3, -RZ, RZ, 0, 0 ;  /* 0x00000000ff037435 */ /* 0x000fe200000001ff */
[----:B------:R-:W-:Y:S01]  /*0300*/  CS2R R20, SRZ ;  /* 0x0000000000147805 */ /* 0x000fe2000001ff00 */
[----:B------:R-:W-:Y:S01]  /*0310*/  CS2R R6, SRZ ;  /* 0x0000000000067805 */ /* 0x000fe2000001ff00 */
        /* <DEDUP_REMOVED lines=118> */
.L_x_12902:
[----:B0-----:R-:W-:-:S13]  /*0a80*/  ISETP.GE.AND P0, PT, R5, R2, PT ;  /* 0x000000020500720c */ /* 0x001fda0003f06270 */
[----:B------:R-:W-:Y:S05]  /*0a90*/  @P0 BRA `(.L_x_12904) ;  /* 0x000000c000000947 */ /* 0x000fea0003800000 */
[----:B------:R-:W-:Y:S02]  /*0aa0*/  IADD3 R6, R0, R5, RZ ;  /* 0x0000000500067210 */ /* 0x000fe40007ffe0ff */
[----:B------:R-:W-:Y:S02]  /*0ab0*/  MOV R7, 0x4 ;  /* 0x0000000400077802 */ /* 0x000fe40000000f00 */
[----:B------:R-:W-:-:S03]  /*0ac0*/  IADD3 R5, R5, 0x80, RZ ;  /* 0x0000008005057810 */ /* 0x000fc60007ffe0ff */
[----:B------:R-:W-:-:S05]  /*0ad0*/  IMAD.WIDE.U32 R6, R6, R7, c[0x0][0x168] ;  /* 0x00005a0006067625 */ /* 0x000fca00078e0007 */
[----:B------:R0:W-:Y:S02]  /*0ae0*/  STG.E [R6.64], R4 ;  /* 0x0000000406007986 */ /* 0x0001e4000c101904 */
.L_x_12903:
[----:B------:R-:W-:-:S13]  /*0af0*/  ISETP.GE.AND P0, PT, R5, R2, PT ;  /* 0x000000020500720c */ /* 0x000fda0003f06270 */
[----:B------:R-:W-:Y:S05]  /*0b00*/  @P0 BRA `(.L_x_12905) ;  /* 0x000000d000000947 */ /* 0x000fea0003800000 */
[----:B0-----:R-:W-:Y:S01]  /*0b10*/  HFMA2.MMA R7, -RZ, RZ, 0, 2.384185791015625e-07 ;  /* 0x00000004ff077435 */ /* 0x001fe200000001ff */
[----:B------:R-:W-:Y:S02]  /*0b20*/  IADD3 R6, R0, R5, RZ ;  /* 0x0000000500067210 */ /* 0x000fe40007ffe0ff */
[----:B------:R-:W-:-:S07]  /*0b30*/  IADD3 R5, R5, 0x80, RZ ;  /* 0x0000008005057810 */ /* 0x000fce0007ffe0ff */
[----:B------:R-:W-:-:S05]  /*0b40*/  IMAD.WIDE.U32 R6, R6, R7, c[0x0][0x168] ;  /* 0x00005a0006067625 */ /* 0x000fca00078e0007 */
[----:B------:R0:W-:Y:S02]  /*0b50*/  STG.E [R6.64], R8 ;  /* 0x0000000806007986 */ /* 0x0001e4000c101904 */
.L_x_12904:
        /* <DEDUP_REMOVED lines=8> */
.L_x_12905:
[----:B------:R-:W-:Y:S05]  /*0be0*/  BSYNC B1 ;  /* 0x0000000000017941 */ /* 0x000fea0003800000 */
.L_x_12901:
[----:B------:R-:W-:-:S13]  /*0bf0*/  ISETP.GE.AND P0, PT, R5, R2, PT ;  /* 0x000000020500720c */ /* 0x000fda0003f06270 */
[----:B0-----:R-:W-:Y:S02]  /*0c00*/  @!P0 IADD3 R6, R0, R5, RZ ;  /* 0x0000000500068210 */ /* 0x001fe40007ffe0ff */
[----:B------:R-:W-:Y:S02]  /*0c10*/  @!P0 MOV R7, 0x4 ;  /* 0x0000000400078802 */ /* 0x000fe40000000f00 */
[----:B------:R-:W-:-:S03]  /*0c20*/  @!P0 IADD3 R5, R5, 0x80, RZ ;  /* 0x0000008005058810 */ /* 0x000fc60007ffe0ff */
[----:B------:R-:W-:-:S05]  /*0c30*/  @!P0 IMAD.WIDE.U32 R6, R6, R7, c[0x0][0x168] ;  /* 0x00005a0006068625 */ /* 0x000fca00078e0007 */
[----:B------:R0:W-:Y:S02]  /*0c40*/  @!P0 STG.E [R6.64], R27 ;  /* 0x0000001b06008986 */ /* 0x0001e4000c101904 */
.L_x_12906:
[----:B------:R-:W-:Y:S05]  /*0c50*/  BSYNC B0 ;  /* 0x0000000000007941 */ /* 0x000fea0003800000 */
.L_x_12900:
        /* <DEDUP_REMOVED lines=8> */
.L_x_12907:
        /* <DEDUP_REMOVED lines=10> */
.L_x_13845:


//--------------------- .text._ZN2at6native29vectorized_elementwise_kernelILi8EZZZNS0_28sigmoid_backward_kernel_cudaERNS_18TensorIteratorBaseEENKUlvE0_clEvENKUlvE0_clEvEUlffE_St5arrayIPcLm3EEEEviT0_T1_ --------------------------
	.section	.text._ZN2at6native29vectorized_elementwise_kernelILi8EZZZNS0_28sigmoid_backward_kernel_cudaERNS_18TensorIteratorBaseEENKUlvE0_clEvENKUlvE0_clEvEUlffE_St5arrayIPcLm3EEEEviT0_T1_,"ax",@progbits
	.sectioninfo	@"SHI_REGISTERS=4"
	.align	128
        .global         _ZN2at6native29vectorized_elementwise_kernelILi8EZZZNS0_28sigmoid_backward_kernel_cudaERNS_18TensorIteratorBaseEENKUlvE0_clEvENKUlvE0_clEvEUlffE_St5arrayIPcLm3EEEEviT0_T1_
        .type           _ZN2at6native29vectorized_elementwise_kernelILi8EZZZNS0_28sigmoid_backward_kernel_cudaERNS_18TensorIteratorBaseEENKUlvE0_clEvENKUlvE0_clEvEUlffE_St5arrayIPcLm3EEEEviT0_T1_,@function
        .size           _ZN2at6native29vectorized_elementwise_kernelILi8EZZZNS0_28sigmoid_backward_kernel_cudaERNS_18TensorIteratorBaseEENKUlvE0_clEvENKUlvE0_clEvEUlffE_St5arrayIPcLm3EEEEviT0_T1_,(.L_x_13846 - _ZN2at6native29vectorized_elementwise_kernelILi8EZZZNS0_28sigmoid_backward_kernel_cudaERNS_18TensorIteratorBaseEENKUlvE0_clEvENKUlvE0_clEvEUlffE_St5arrayIPcLm3EEEEviT0_T1_)
        .other          _ZN2at6native29vectorized_elementwise_kernelILi8EZZZNS0_28sigmoid_backward_kernel_cudaERNS_18TensorIteratorBaseEENKUlvE0_clEvENKUlvE0_clEvEUlffE_St5arrayIPcLm3EEEEviT0_T1_,@"STO_CUDA_ENTRY STV_DEFAULT"
_ZN2at6native29vectorized_elementwise_kernelILi8EZZZNS0_28sigmoid_backward_kernel_cudaERNS_18TensorIteratorBaseEENKUlvE0_clEvENKUlvE0_clEvEUlffE_St5arrayIPcLm3EEEEviT0_T1_:
.text._ZN2at6native29vectorized_elementwise_kernelILi8EZZZNS0_28sigmoid_backward_kernel_cudaERNS_18TensorIteratorBaseEENKUlvE0_clEvENKUlvE0_clEvEUlffE_St5arrayIPcLm3EEEEviT0_T1_:
[----:B------:R-:W-:Y:S02]  /*0000*/  MOV R1, c[0x0][0x28] ;  /* 0x00000a0000017a02 */ /* 0x000fe40000000f00 */
[----:B------:R-:W-:Y:S05]  /*0010*/  EXIT ;  /* 0x000000000000794d */ /* 0x000fea0003800000 */
.L_x_12908:
        /* <DEDUP_REMOVED lines=14> */
.L_x_13846:


//--------------------- .text._ZN2at6native18elementwise_kernelILi128ELi4EZNS0_15gpu_kernel_implIZZZNS0_28sigmoid_backward_kernel_cudaERNS_18TensorIteratorBaseEENKUlvE0_clEvENKUlvE_clEvEUlddE_EEvS4_RKT_EUliE_EEviT1_ --------------------------
	.section	.text._ZN2at6native18elementwise_kernelILi128ELi4EZNS0_15gpu_kernel_implIZZZNS0_28sigmoid_backward_kernel_cudaERNS_18TensorIteratorBaseEENKUlvE0_clEvENKUlvE_clEvEUlddE_EEvS4_RKT_EUliE_EEviT1_,"ax",@progbits
	.sectioninfo	@"SHI_REGISTERS=28"
	.align	128
        .global         _ZN2at6native18elementwise_kernelILi128ELi4EZNS0_15gpu_kernel_implIZZZNS0_28sigmoid_backward_kernel_cudaERNS_18TensorIteratorBaseEENKUlvE0_clEvENKUlvE_clEvEUlddE_EEvS4_RKT_EUliE_EEviT1_
        .type           _ZN2at6native18elementwise_kernelILi128ELi4EZNS0_15gpu_kernel_implIZZZNS0_28sigmoid_backward_kernel_cudaERNS_18TensorIteratorBaseEENKUlvE0_clEvENKUlvE_clEvEUlddE_EEvS4_RKT_EUliE_EEviT1_,@function
        .size           _ZN2at6native18elementwise_kernelILi128ELi4EZNS0_15gpu_kernel_implIZZZNS0_28sigmoid_backward_kernel_cudaERNS_18TensorIteratorBaseEENKUlvE0_clEvENKUlvE_clEvEUlddE_EEvS4_RKT_EUliE_EEviT1_,(.L_x_13847 - _ZN2at6native18elementwise_kernelILi128ELi4EZNS0_15gpu_kernel_implIZZZNS0_28sigmoid_backward_kernel_cudaERNS_18TensorIteratorBaseEENKUlvE0_clEvENKUlvE_clEvEUlddE_EEvS4_RKT_EUliE_EEviT1_)
        .other          _ZN2at6native18elementwise_kernelILi128ELi4EZNS0_15gpu_kernel_implIZZZNS0_28sigmoid_backward_kernel_cudaERNS_18TensorIteratorBaseEENKUlvE0_clEvENKUlvE_clEvEUlddE_EEvS4_RKT_EUliE_EEviT1_,@"STO_CUDA_ENTRY STV_DEFAULT"
_ZN2at6native18elementwise_kernelILi128ELi4EZNS0_15gpu_kernel_implIZZZNS0_28sigmoid_backward_kernel_cudaERNS_18TensorIteratorBaseEENKUlvE0_clEvENKUlvE_clEvEUlddE_EEvS4_RKT_EUliE_EEviT1_:
.text._ZN2at6native18elementwise_kernelILi128ELi4EZNS0_15gpu_kernel_implIZZZNS0_28sigmoid_backward_kernel_cudaERNS_18TensorIteratorBaseEENKUlvE0_clEvENKUlvE_clEvEUlddE_EEvS4_RKT_EUliE_EEviT1_:
        /* <DEDUP_REMOVED lines=264> */
.L_x_12911:
        /* <DEDUP_REMOVED lines=19> */
.L_x_12915:
[----:B------:R-:W2:Y:S02]  /*11b0*/  LDG.E.U8 R2, [R2.64] ;  /* 0x0000002402027981 */ /* 0x000ea4000c1e1100 */
[----:B--2---:R0:W1:Y:S01]  /*11c0*/  I2F.F64.U16 R18, R2 ;  /* 0x0000000200127312 */ /* 0x0040620000101800 */
[----:B------:R-:W-:Y:S05]  /*11d0*/  BRA `(.L_x_12917) ;  /* 0x00000df000007947 */ /* 0x000fea0003800000 */
.L_x_12914:
        /* <DEDUP_REMOVED lines=9> */
.L_x_12919:
[----:B------:R-:W2:Y:S02]  /*1270*/  LDG.E R2, [R2.64] ;  /* 0x0000002402027981 */ /* 0x000ea4000c1e1900 */
[----:B--2---:R0:W1:Y:S01]  /*1280*/  I2F.F64 R18, R2 ;  /* 0x0000000200127312 */ /* 0x0040620000201c00 */
[----:B------:R-:W-:Y:S05]  /*1290*/  BRA `(.L_x_12917) ;  /* 0x00000d3000007947 */ /* 0x000fea0003800000 */
.L_x_12918:
[----:B------:R-:W2:Y:S02]  /*12a0*/  LDG.E.U16 R2, [R2.64] ;  /* 0x0000002402027981 */ /* 0x000ea4000c1e1500 */
[----:B--2---:R0:W1:Y:S01]  /*12b0*/  I2F.F64.S16 R18, R2 ;  /* 0x0000000200127312 */ /* 0x0040620000101c00 */
[----:B------:R-:W-:Y:S05]  /*12c0*/  BRA `(.L_x_12917) ;  /* 0x00000d0000007947 */ /* 0x000fea0003800000 */
.L_x_12913:
        /* <DEDUP_REMOVED lines=10> */
.L_x_12921:
[----:B------:R-:W2:Y:S02]  /*1370*/  LDG.E.U16 R0, [R2.64] ;  /* 0x0000002402007981 */ /* 0x000ea4000c1e1500 */
[----:B--2---:R-:W-:-:S05]  /*1380*/  HADD2.F32 R0, -RZ, R0.H0_H0 ;  /* 0x20000000ff007230 */ /* 0x004fca0000004100 */
[----:B------:R-:W-:-:S04]  /*1390*/  FMUL.FTZ R0, R0, 1 ;  /* 0x3f80000000007820 */ /* 0x000fc80000410000 */
[----:B------:R0:W1:Y:S01]  /*13a0*/  F2F.F64.F32 R18, R0 ;  /* 0x0000000000127310 */ /* 0x0000620000201800 */
[----:B------:R-:W-:Y:S05]  /*13b0*/  BRA `(.L_x_12917) ;  /* 0x00000c1000007947 */ /* 0x000fea0003800000 */
.L_x_12920:
        /* <DEDUP_REMOVED lines=10> */
.L_x_12923:
[----:B------:R-:W2:Y:S02]  /*1460*/  LDG.E.U16 R2, [R2.64] ;  /* 0x0000002402027981 */ /* 0x000ea4000c1e1500 */
[----:B--2---:R-:W-:-:S05]  /*1470*/  HADD2.F32 R0, -RZ, R2.H0_H0 ;  /* 0x20000002ff007230 */ /* 0x004fca0000004100 */
[----:B------:R-:W-:-:S04]  /*1480*/  FMUL.FTZ R0, R0, 1 ;  /* 0x3f80000000007820 */ /* 0x000fc80000410000 */
[----:B------:R0:W1:Y:S01]  /*1490*/  F2F.F64.F32 R18, R0 ;  /* 0x0000000000127310 */ /* 0x0000620000201800 */
[----:B------:R-:W-:Y:S05]  /*14a0*/  BRA `(.L_x_12917) ;  /* 0x00000b2000007947 */ /* 0x000fea0003800000 */
.L_x_12922:
[----:B------:R0:W5:Y:S01]  /*14b0*/  LDG.E.64 R18, [R2.64] ;  /* 0x0000002402127981 */ /* 0x000162000c1e1b00 */
[----:B------:R-:W-:Y:S05]  /*14c0*/  BRA `(.L_x_12917) ;  /* 0x00000b0000007947 */ /* 0x000fea0003800000 */
.L_x_12912:
        /* <DEDUP_REMOVED lines=13> */
.L_x_12926:
[----:B------:R0:W5:Y:S01]  /*15a0*/  LDG.E.64 R18, [R2.64] ;  /* 0x0000002402127981 */ /* 0x000162000c1e1b00 */
[----:B------:R-:W-:Y:S05]  /*15b0*/  BRA `(.L_x_12917) ;  /* 0x00000a1000007947 */ /* 0x000fea0003800000 */
.L_x_12925:
        /* <DEDUP_REMOVED lines=28> */
.L_x_12928:
        /* <DEDUP_REMOVED lines=15> */
.L_x_12927:
[----:B------:R-:W2:Y:S02]  /*1870*/  LDG.E.U16 R0, [R2.64] ;  /* 0x0000002402007981 */ /* 0x000ea4000c1e1500 */
[----:B--2---:R-:W-:-:S05]  /*1880*/  PRMT R0, RZ, 0x5410, R0 ;  /* 0x00005410ff007816 */ /* 0x004fca0000000000 */
[----:B------:R-:W-:-:S04]  /*1890*/  FMUL.FTZ R0, R0, 1 ;  /* 0x3f80000000007820 */ /* 0x000fc80000410000 */
[----:B------:R0:W1:Y:S01]  /*18a0*/  F2F.F64.F32 R18, R0 ;  /* 0x0000000000127310 */ /* 0x0000620000201800 */
[----:B------:R-:W-:Y:S05]  /*18b0*/  BRA `(.L_x_12917) ;  /* 0x0000071000007947 */ /* 0x000fea0003800000 */
.L_x_12924:
        /* <DEDUP_REMOVED lines=11> */
.L_x_12931:
        /* <DEDUP_REMOVED lines=21> */
.L_x_12935:
[----:B------:R-:W-:Y:S05]  /*1ac0*/  BSYNC B1 ;  /* 0x0000000000017941 */ /* 0x000fea0003800000 */
.L_x_12934:
[----:B------:R-:W-:Y:S01]  /*1ad0*/  LEA R3, R0, 0x3b800000, 0x17 ;  /* 0x3b80000000037811 */ /* 0x000fe200078eb8ff */
[----:B------:R-:W-:-:S05]  /*1ae0*/  IMAD.SHL.U32 R0, R2, 0x100000, RZ ;  /* 0x0010000002007824 */ /* 0x000fca00078e00ff */
[----:B------:R-:W-:Y:S02]  /*1af0*/  LOP3.LUT R0, R3, R0, R4, 0xfe, !PT ;  /* 0x0000000003007212 */ /* 0x000fe400078efe04 */
.L_x_12933:
[----:B------:R-:W-:Y:S05]  /*1b00*/  BSYNC B0 ;  /* 0x0000000000007941 */ /* 0x000fea0003800000 */
.L_x_12932:
[----:B------:R-:W-:-:S04]  /*1b10*/  FMUL.FTZ R0, R0, 1 ;  /* 0x3f80000000007820 */ /* 0x000fc80000410000 */
[----:B------:R0:W1:Y:S01]  /*1b20*/  F2F.F64.F32 R18, R0 ;  /* 0x0000000000127310 */ /* 0x0000620000201800 */
[----:B------:R-:W-:Y:S05]  /*1b30*/  BRA `(.L_x_12917) ;  /* 0x0000049000007947 */ /* 0x000fea0003800000 */
.L_x_12930:
        /* <DEDUP_REMOVED lines=21> */
.L_x_12939:
[----:B------:R-:W-:Y:S05]  /*1c90*/  BSYNC B1 ;  /* 0x0000000000017941 */ /* 0x000fea0003800000 */
.L_x_12938:
[----:B------:R-:W-:Y:S01]  /*1ca0*/  LEA R3, R0, 0x37800000, 0x17 ;  /* 0x3780000000037811 */ /* 0x000fe200078eb8ff */
[----:B------:R-:W-:-:S05]  /*1cb0*/  IMAD.SHL.U32 R0, R2, 0x200000, RZ ;  /* 0x0020000002007824 */ /* 0x000fca00078e00ff */
[----:B------:R-:W-:Y:S02]  /*1cc0*/  LOP3.LUT R0, R3, R0, R4, 0xfe, !PT ;  /* 0x0000000003007212 */ /* 0x000fe400078efe04 */
.L_x_12937:
[----:B------:R-:W-:Y:S05]  /*1cd0*/  BSYNC B0 ;  /* 0x0000000000007941 */ /* 0x000fea0003800000 */
.L_x_12936:
[----:B------:R-:W-:-:S04]  /*1ce0*/  FMUL.FTZ R0, R0, 1 ;  /* 0x3f80000000007820 */ /* 0x000fc80000410000 */
[----:B------:R0:W1:Y:S01]  /*1cf0*/  F2F.F64.F32 R18, R0 ;  /* 0x0000000000127310 */ /* 0x0000620000201800 */
[----:B------:R-:W-:Y:S05]  /*1d00*/  BRA `(.L_x_12917) ;  /* 0x000002c000007947 */ /* 0x000fea0003800000 */
.L_x_12929:
        /* <DEDUP_REMOVED lines=14> */
.L_x_12943:
[----:B------:R-:W-:Y:S05]  /*1df0*/  BSYNC B0 ;  /* 0x0000000000007941 */ /* 0x000fea0003800000 */
.L_x_12942:
[----:B------:R-:W-:-:S04]  /*1e00*/  FMUL.FTZ R0, R0, 1 ;  /* 0x3f80000000007820 */ /* 0x000fc80000410000 */
[----:B------:R0:W1:Y:S01]  /*1e10*/  F2F.F64.F32 R18, R0 ;  /* 0x0000000000127310 */ /* 0x0000620000201800 */
[----:B------:R-:W-:Y:S05]  /*1e20*/  BRA `(.L_x_12917) ;  /* 0x000001a000007947 */ /* 0x000fea0003800000 */
.L_x_12916:
        /* <DEDUP_REMOVED lines=21> */
.L_x_12941:
[----:B------:R-:W2:Y:S02]  /*1f80*/  LDG.E.64 R18, [R2.64] ;  /* 0x0000002402127981 */ /* 0x000ea4000c1e1b00 */
[----:B--2---:R-:W0:Y:S01]  /*1f90*/  I2F.F64.U64 R18, R18 ;  /* 0x0000001200127312 */ /* 0x004e220000301800 */
[----:B------:R-:W-:Y:S05]  /*1fa0*/  BRA `(.L_x_12917) ;  /* 0x0000002000007947 */ /* 0x000fea0003800000 */
.L_x_12940:
[----:B------:R-:W2:Y:S02]  /*1fb0*/  LDG.E R2, [R2.64] ;  /* 0x0000002402027981 */ /* 0x000ea4000c1e1900 */
[----:B--2---:R0:W1:Y:S02]  /*1fc0*/  I2F.F64.U32 R18, R2 ;  /* 0x0000000200127312 */ /* 0x0040640000201800 */
.L_x_12917:
        /* <DEDUP_REMOVED lines=17> */
.L_x_12947:
[----:B------:R-:W2:Y:S02]  /*20e0*/  LDG.E.U8 R2, [R2.64] ;  /* 0x0000002402027981 */ /* 0x000ea4000c1e1100 */
[----:B--2---:R0:W2:Y:S01]  /*20f0*/  I2F.F64.U16 R4, R2 ;  /* 0x0000000200047312 */ /* 0x0040a20000101800 */
[----:B------:R-:W-:Y:S05]  /*2100*/  BRA `(.L_x_12949) ;  /* 0x00000df000007947 */ /* 0x000fea0003800000 */
.L_x_12946:
        /* <DEDUP_REMOVED lines=9> */
.L_x_12951:
[----:B------:R-:W2:Y:S02]  /*21a0*/  LDG.E R2, [R2.64] ;  /* 0x0000002402027981 */ /* 0x000ea4000c1e1900 */
[----:B--2---:R0:W2:Y:S01]  /*21b0*/  I2F.F64 R4, R2 ;  /* 0x0000000200047312 */ /* 0x0040a20000201c00 */
[----:B------:R-:W-:Y:S05]  /*21c0*/  BRA `(.L_x_12949) ;  /* 0x00000d3000007947 */ /* 0x000fea0003800000 */
.L_x_12950:
[----:B------:R-:W2:Y:S02]  /*21d0*/  LDG.E.U16 R2, [R2.64] ;  /* 0x0000002402027981 */ /* 0x000ea4000c1e1500 */
[----:B--2---:R0:W2:Y:S01]  /*21e0*/  I2F.F64.S16 R4, R2 ;  /* 0x0000000200047312 */ /* 0x0040a20000101c00 */
[----:B------:R-:W-:Y:S05]  /*21f0*/  BRA `(.L_x_12949) ;  /* 0x00000d0000007947 */ /* 0x000fea0003800000 */
.L_x_12945:
        /* <DEDUP_REMOVED lines=10> */
.L_x_12953:
[----:B------:R-:W2:Y:S02]  /*22a0*/  LDG.E.U16 R0, [R2.64] ;  /* 0x0000002402007981 */ /* 0x000ea4000c1e1500 */
[----:B--2---:R-:W-:-:S05]  /*22b0*/  HADD2.F32 R0, -RZ, R0.H0_H0 ;  /* 0x20000000ff007230 */ /* 0x004fca0000004100 */
[----:B------:R-:W-:-:S04]  /*22c0*/  FMUL.FTZ R0, R0, 1 ;  /* 0x3f80000000007820 */ /* 0x000fc80000410000 */
[----:B------:R0:W2:Y:S01]  /*22d0*/  F2F.F64.F32 R4, R0 ;  /* 0x0000000000047310 */ /* 0x0000a20000201800 */
[----:B------:R-:W-:Y:S05]  /*22e0*/  BRA `(.L_x_12949) ;  /* 0x00000c1000007947 */ /* 0x000fea0003800000 */
.L_x_12952:
        /* <DEDUP_REMOVED lines=10> */
.L_x_12955:
[----:B------:R-:W2:Y:S02]  /*2390*/  LDG.E.U16 R2, [R2.64] ;  /* 0x0000002402027981 */ /* 0x000ea4000c1e1500 */
[----:B--2---:R-:W-:-:S05]  /*23a0*/  HADD2.F32 R0, -RZ, R2.H0_H0 ;  /* 0x20000002ff007230 */ /* 0x004fca0000004100 */
[----:B------:R-:W-:-:S04]  /*23b0*/  FMUL.FTZ R0, R0, 1 ;  /* 0x3f80000000007820 */ /* 0x000fc80000410000 */
[----:B------:R0:W2:Y:S01]  /*23c0*/  F2F.F64.F32 R4, R0 ;  /* 0x0000000000047310 */ /* 0x0000a20000201800 */
[----:B------:R-:W-:Y:S05]  /*23d0*/  BRA `(.L_x_12949) ;  /* 0x00000b2000007947 */ /* 0x000fea0003800000 */
.L_x_12954:
[----:B------:R0:W5:Y:S01]  /*23e0*/  LDG.E.64 R4, [R2.64] ;  /* 0x0000002402047981 */ /* 0x000162000c1e1b00 */
[----:B------:R-:W-:Y:S05]  /*23f0*/  BRA `(.L_x_12949) ;  /* 0x00000b0000007947 */ /* 0x000fea0003800000 */
.L_x_12944:
        /* <DEDUP_REMOVED lines=13> */
.L_x_12958:
[----:B------:R0:W5:Y:S01]  /*24d0*/  LDG.E.64 R4, [R2.64] ;  /* 0x0000002402047981 */ /* 0x000162000c1e1b00 */
[----:B------:R-:W-:Y:S05]  /*24e0*/  BRA `(.L_x_12949) ;  /* 0x00000a1000007947 */ /* 0x000fea0003800000 */
.L_x_12957:
        /* <DEDUP_REMOVED lines=28> */
.L_x_12960:
        /* <DEDUP_REMOVED lines=15> */
.L_x_12959:
[----:B------:R-:W2:Y:S02]  /*27a0*/  LDG.E.U16 R0, [R2.64] ;  /* 0x0000002402007981 */ /* 0x000ea4000c1e1500 */
[----:B--2---:R-:W-:-:S05]  /*27b0*/  PRMT R0, RZ, 0x5410, R0 ;  /* 0x00005410ff007816 */ /* 0x004fca0000000000 */
[----:B------:R-:W-:-:S04]  /*27c0*/  FMUL.FTZ R0, R0, 1 ;  /* 0x3f80000000007820 */ /* 0x000fc80000410000 */
[----:B------:R0:W2:Y:S01]  /*27d0*/  F2F.F64.F32 R4, R0 ;  /* 0x0000000000047310 */ /* 0x0000a20000201800 */
[----:B------:R-:W-:Y:S05]  /*27e0*/  BRA `(.L_x_12949) ;  /* 0x0000071000007947 */ /* 0x000fea0003800000 */
.L_x_12956:
        /* <DEDUP_REMOVED lines=11> */
.L_x_12963:
        /* <DEDUP_REMOVED lines=21> */
.L_x_12967:
[----:B------:R-:W-:Y:S05]  /*29f0*/  BSYNC B1 ;  /* 0x0000000000017941 */ /* 0x000fea0003800000 */
.L_x_12966:
[----:B------:R-:W-:Y:S01]  /*2a00*/  LEA R3, R0, 0x3b800000, 0x17 ;  /* 0x3b80000000037811 */ /* 0x000fe200078eb8ff */
[----:B------:R-:W-:-:S05]  /*2a10*/  IMAD.SHL.U32 R0, R2, 0x100000, RZ ;  /* 0x0010000002007824 */ /* 0x000fca00078e00ff */
[----:B------:R-:W-:Y:S02]  /*2a20*/  LOP3.LUT R0, R3, R0, R4, 0xfe, !PT ;  /* 0x0000000003007212 */ /* 0x000fe400078efe04 */
.L_x_12965:
[----:B------:R-:W-:Y:S05]  /*2a30*/  BSYNC B0 ;  /* 0x0000000000007941 */ /* 0x000fea0003800000 */
.L_x_12964:
[----:B------:R-:W-:-:S04]  /*2a40*/  FMUL.FTZ R0, R0, 1 ;  /* 0x3f80000000007820 */ /* 0x000fc80000410000 */
[----:B------:R0:W2:Y:S01]  /*2a50*/  F2F.F64.F32 R4, R0 ;  /* 0x0000000000047310 */ /* 0x0000a20000201800 */
[----:B------:R-:W-:Y:S05]  /*2a60*/  BRA `(.L_x_12949) ;  /* 0x0000049000007947 */ /* 0x000fea0003800000 */
.L_x_12962:
        /* <DEDUP_REMOVED lines=21> */
.L_x_12971:
[----:B------:R-:W-:Y:S05]  /*2bc0*/  BSYNC B1 ;  /* 0x0000000000017941 */ /* 0x000fea0003800000 */
.L_x_12970:
[----:B------:R-:W-:Y:S01]  /*2bd0*/  LEA R3, R0, 0x37800000, 0x17 ;  /* 0x3780000000037811 */ /* 0x000fe200078eb8ff */
[----:B------:R-:W-:-:S05]  /*2be0*/  IMAD.SHL.U32 R0, R2, 0x200000, RZ ;  /* 0x0020000002007824 */ /* 0x000fca00078e00ff */
[----:B------:R-:W-:Y:S02]  /*2bf0*/  LOP3.LUT R0, R3, R0, R4, 0xfe, !PT ;  /* 0x0000000003007212 */ /* 0x000fe400078efe04 */
.L_x_12969:
[----:B------:R-:W-:Y:S05]  /*2c00*/  BSYNC B0 ;  /* 0x0000000000007941 */ /* 0x000fea0003800000 */
.L_x_12968:
[----:B------:R-:W-:-:S04]  /*2c10*/  FMUL.FTZ R0, R0, 1 ;  /* 0x3f80000000007820 */ /* 0x000fc80000410000 */
[----:B------:R0:W2:Y:S01]  /*2c20*/  F2F.F64.F32 R4, R0 ;  /* 0x0000000000047310 */ /* 0x0000a20000201800 */
[----:B------:R-:W-:Y:S05]  /*2c30*/  BRA `(.L_x_12949) ;  /* 0x000002c000007947 */ /* 0x000fea0003800000 */
.L_x_12961:
        /* <DEDUP_REMOVED lines=14> */
.L_x_12975:
[----:B------:R-:W-:Y:S05]  /*2d20*/  BSYNC B0 ;  /* 0x0000000000007941 */ /* 0x000fea0003800000 */
.L_x_12974:
[----:B------:R-:W-:-:S04]  /*2d30*/  FMUL.FTZ R0, R0, 1 ;  /* 0x3f80000000007820 */ /* 0x000fc80000410000 */
[----:B------:R0:W2:Y:S01]  /*2d40*/  F2F.F64.F32 R4, R0 ;  /* 0x0000000000047310 */ /* 0x0000a20000201800 */
[----:B------:R-:W-:Y:S05]  /*2d50*/  BRA `(.L_x_12949) ;  /* 0x000001a000007947 */ /* 0x000fea0003800000 */
.L_x_12948:
        /* <DEDUP_REMOVED lines=21> */
.L_x_12973:
[----:B------:R-:W2:Y:S02]  /*2eb0*/  LDG.E.64 R4, [R2.64] ;  /* 0x0000002402047981 */ /* 0x000ea4000c1e1b00 */
[----:B--2---:R-:W0:Y:S01]  /*2ec0*/  I2F.F64.U64 R4, R4 ;  /* 0x0000000400047312 */ /* 0x004e220000301800 */
[----:B------:R-:W-:Y:S05]  /*2ed0*/  BRA `(.L_x_12949) ;  /* 0x0000002000007947 */ /* 0x000fea0003800000 */
.L_x_12972:
[----:B------:R-:W2:Y:S02]  /*2ee0*/  LDG.E R2, [R2.64] ;  /* 0x0000002402027981 */ /* 0x000ea4000c1e1900 */
[----:B--2---:R0:W2:Y:S02]  /*2ef0*/  I2F.F64.U32 R4, R2 ;  /* 0x0000000200047312 */ /* 0x0040a40000201800 */
.L_x_12949:
[----:B------:R-:W3:Y:S01]  /*2f00*/  LDC.U8 R6, c[0x0][0x3e1] ;  /* 0x0000f840ff067b82 */ /* 0x000ee20000000000 */
[----:B0-2--5:R-:W0:-:S06]  /*2f10*/  DADD R2, -R4, 1 ;  /* 0x3ff0000004027429 */ /* 0x025e0c0000000100 */
[----:B01----:R-:W0:-:S06]  /*2f20*/  DMUL R2, R2, R18 ;  /* 0x0000001202027228 */ /* 0x003e0c0000000000 */
[----:B0-----:R0:W1:Y:S01]  /*2f30*/  DMUL R4, R2, R4 ;  /* 0x0000000402047228 */ /* 0x0010620000000000 */
        /* <DEDUP_REMOVED lines=14> */
.L_x_12979:
[----:B------:R-:W0:Y:S02]  /*3020*/  F2I.S64.F64.TRUNC R4, R4 ;  /* 0x0000000400047311 */ /* 0x000e24000030d900 */
[----:B0-----:R-:W-:-:S05]  /*3030*/  IMAD.MOV.U32 R3, RZ, RZ, R4 ;  /* 0x000000ffff037224 */ /* 0x001fca00078e0004 */
[----:B------:R0:W-:Y:S01]  /*3040*/  STG.E.U8 [R16.64], R3 ;  /* 0x0000000310007986 */ /* 0x0001e2000c101124 */
[----:B------:R-:W-:Y:S05]  /*3050*/  BRA `(.L_x_12981) ;  /* 0x00000ed000007947 */ /* 0x000fea0003800000 */
.L_x_12978:
        /* <DEDUP_REMOVED lines=9> */
.L_x_12983:
[----:B------:R-:W0:Y:S02]  /*30f0*/  F2I.F64.TRUNC R5, R4 ;  /* 0x0000000400057311 */ /* 0x000e24000030d100 */
[----:B0-----:R0:W-:Y:S01]  /*3100*/  STG.E [R16.64], R5 ;  /* 0x0000000510007986 */ /* 0x0011e2000c101924 */
[----:B------:R-:W-:Y:S05]  /*3110*/  BRA `(.L_x_12981) ;  /* 0x00000e1000007947 */ /* 0x000fea0003800000 */
.L_x_12982:
[----:B------:R-:W0:Y:S02]  /*3120*/  F2I.F64.TRUNC R5, R4 ;  /* 0x0000000400057311 */ /* 0x000e24000030d100 */
[----:B0-----:R0:W-:Y:S01]  /*3130*/  STG.E.U16 [R16.64], R5 ;  /* 0x0000000510007986 */ /* 0x0011e2000c101524 */
[----:B------:R-:W-:Y:S05]  /*3140*/  BRA `(.L_x_12981) ;  /* 0x00000de000007947 */ /* 0x000fea0003800000 */
.L_x_12977:
        /* <DEDUP_REMOVED lines=11> */
.L_x_12985:
[----:B------:R-:W0:Y:S01]  /*3200*/  F2F.F32.F64 R0, R4 ;  /* 0x0000000400007310 */ /* 0x000e220000301000 */
[----:B------:R-:W0:-:S14]  /*3210*/  DSETP.GEU.AND P0, PT, |R4|, c[0x2][0x0], PT ;  /* 0x008000000400762a */ /* 0x000e1c0003f0e200 */
[----:B0-----:R-:W-:-:S05]  /*3220*/  @!P0 FMUL R0, R0, 1.175494350822287508e-38 ;  /* 0x0080000000008820 */ /* 0x001fca0000400000 */
[----:B------:R-:W-:-:S05]  /*3230*/  F2FP.PACK_AB R0, RZ, R0 ;  /* 0x00000000ff00723e */ /* 0x000fca00000000ff */
[----:B------:R0:W-:Y:S01]  /*3240*/  STG.E.U16 [R16.64], R0 ;  /* 0x0000000010007986 */ /* 0x0001e2000c101524 */
[----:B------:R-:W-:Y:S05]  /*3250*/  BRA `(.L_x_12981) ;  /* 0x00000cd000007947 */ /* 0x000fea0003800000 */
.L_x_12984:
        /* <DEDUP_REMOVED lines=12> */
.L_x_12987:
[----:B------:R-:W0:Y:S01]  /*3320*/  F2F.F32.F64 R0, R4 ;  /* 0x0000000400007310 */ /* 0x000e220000301000 */
[----:B------:R-:W0:-:S14]  /*3330*/  DSETP.GEU.AND P0, PT, |R4|, c[0x2][0x0], PT ;  /* 0x008000000400762a */ /* 0x000e1c0003f0e200 */
[----:B0-----:R-:W-:-:S05]  /*3340*/  @!P0 FMUL R0, R0, 1.175494350822287508e-38 ;  /* 0x0080000000008820 */ /* 0x001fca0000400000 */
[----:B------:R-:W-:-:S04]  /*3350*/  F2FP.PACK_AB R3, RZ, R0 ;  /* 0x00000000ff03723e */ /* 0x000fc800000000ff */
[----:B------:R-:W-:-:S05]  /*3360*/  PRMT R3, R3, 0x5410, RZ ;  /* 0x0000541003037816 */ /* 0x000fca00000000ff */
[----:B------:R0:W-:Y:S01]  /*3370*/  STG.E [R16.64], R3 ;  /* 0x0000000310007986 */ /* 0x0001e2000c101924 */
[----:B------:R-:W-:Y:S05]  /*3380*/  BRA `(.L_x_12981) ;  /* 0x00000ba000007947 */ /* 0x000fea0003800000 */
.L_x_12986:
[----:B------:R0:W-:Y:S01]  /*3390*/  STG.E.64 [R16.64], R4 ;  /* 0x0000000410007986 */ /* 0x0001e2000c101b24 */
[----:B------:R-:W-:Y:S05]  /*33a0*/  BRA `(.L_x_12981) ;  /* 0x00000b8000007947 */ /* 0x000fea0003800000 */
.L_x_12976:
        /* <DEDUP_REMOVED lines=12> */
.L_x_12990:
[----:B------:R-:W-:-:S05]  /*3470*/  CS2R R6, SRZ ;  /* 0x0000000000067805 */ /* 0x000fca000001ff00 */
[----:B------:R0:W-:Y:S01]  /*3480*/  STG.E.128 [R16.64], R4 ;  /* 0x0000000410007986 */ /* 0x0001e2000c101d24 */
[----:B------:R-:W-:Y:S05]  /*3490*/  BRA `(.L_x_12981) ;  /* 0x00000a9000007947 */ /* 0x000fea0003800000 */
.L_x_12989:
        /* <DEDUP_REMOVED lines=23> */
.L_x_12994:
[----:B------:R-:W-:Y:S05]  /*3610*/  BSYNC B0 ;  /* 0x0000000000007941 */ /* 0x000fea0003800000 */
.L_x_12993:
[----:B------:R-:W-:-:S05]  /*3620*/  LOP3.LUT R3, R0, R3, RZ, 0xfc, !PT ;  /* 0x0000000300037212 */ /* 0x000fca00078efcff */
[----:B------:R0:W-:Y:S01]  /*3630*/  STG.E.U8 [R16.64], R3 ;  /* 0x0000000310007986 */ /* 0x0001e2000c101124 */
[----:B------:R-:W-:Y:S05]  /*3640*/  BRA `(.L_x_12981) ;  /* 0x000008e000007947 */ /* 0x000fea0003800000 */
.L_x_12992:
        /* <DEDUP_REMOVED lines=15> */
.L_x_12996:
[----:B------:R-:W-:Y:S01]  /*3740*/  IMAD.MOV.U32 R0, RZ, RZ, 0x7f ;  /* 0x0000007fff007424 */ /* 0x000fe200078e00ff */
[----:B------:R-:W-:-:S04]  /*3750*/  ISETP.GT.U32.AND P0, PT, R2, 0x7f800000, PT ;  /* 0x7f8000000200780c */ /* 0x000fc80003f04070 */
[----:B------:R-:W-:-:S04]  /*3760*/  SEL R0, R0, 0x7c, P0 ;  /* 0x0000007c00007807 */ /* 0x000fc80000000000 */
.L_x_12997:
[----:B------:R-:W-:Y:S05]  /*3770*/  BSYNC B0 ;  /* 0x0000000000007941 */ /* 0x000fea0003800000 */
.L_x_12995:
[----:B------:R-:W-:-:S04]  /*3780*/  LOP3.LUT R2, R3, 0x80000000, RZ, 0xc0, !PT ;  /* 0x8000000003027812 */ /* 0x000fc800078ec0ff */
[----:B------:R-:W-:-:S04]  /*3790*/  SHF.R.U32.HI R3, RZ, 0x18, R2 ;  /* 0x00000018ff037819 */ /* 0x000fc80000011602 */
[----:B------:R-:W-:-:S05]  /*37a0*/  LOP3.LUT R3, R0, R3, RZ, 0xfc, !PT ;  /* 0x0000000300037212 */ /* 0x000fca00078efcff */
[----:B------:R0:W-:Y:S01]  /*37b0*/  STG.E.U8 [R16.64], R3 ;  /* 0x0000000310007986 */ /* 0x0001e2000c101124 */
[----:B------:R-:W-:Y:S05]  /*37c0*/  BRA `(.L_x_12981) ;  /* 0x0000076000007947 */ /* 0x000fea0003800000 */
.L_x_12991:
[----:B------:R-:W0:Y:S01]  /*37d0*/  F2F.F32.F64 R0, R4 ;  /* 0x0000000400007310 */ /* 0x000e220000301000 */
[----:B------:R-:W0:-:S14]  /*37e0*/  DSETP.GEU.AND P0, PT, |R4|, c[0x2][0x0], PT ;  /* 0x008000000400762a */ /* 0x000e1c0003f0e200 */
[----:B0-----:R-:W-:-:S05]  /*37f0*/  @!P0 FMUL R0, R0, 1.175494350822287508e-38 ;  /* 0x0080000000008820 */ /* 0x001fca0000400000 */
[----:B------:R-:W-:-:S05]  /*3800*/  F2FP.BF16.PACK_AB R0, RZ, R0 ;  /* 0x00000000ff00723e */ /* 0x000fca00000010ff */
[----:B------:R0:W-:Y:S01]  /*3810*/  STG.E.U16 [R16.64], R0 ;  /* 0x0000000010007986 */ /* 0x0001e2000c101524 */
[----:B------:R-:W-:Y:S05]  /*3820*/  BRA `(.L_x_12981) ;  /* 0x0000070000007947 */ /* 0x000fea0003800000 */
.L_x_12988:
        /* <DEDUP_REMOVED lines=11> */
.L_x_13000:
        /* <DEDUP_REMOVED lines=19> */
.L_x_13003:
[----:B------:R-:W-:-:S04]  /*3a10*/  LOP3.LUT R2, R3, 0x80000000, RZ, 0xc0, !PT ;  /* 0x8000000003027812 */ /* 0x000fc800078ec0ff */
[----:B------:R-:W-:-:S04]  /*3a20*/  SHF.R.U32.HI R3, RZ, 0x18, R2 ;  /* 0x00000018ff037819 */ /* 0x000fc80000011602 */
[----:B------:R-:W-:-:S04]  /*3a30*/  LOP3.LUT R0, R0, R3, RZ, 0xfc, !PT ;  /* 0x0000000300007212 */ /* 0x000fc800078efcff */
[----:B------:R-:W-:Y:S02]  /*3a40*/  PRMT R8, R0, 0x7610, R8 ;  /* 0x0000761000087816 */ /* 0x000fe40000000008 */
.L_x_13002:
[----:B------:R-:W-:Y:S05]  /*3a50*/  BSYNC B0 ;  /* 0x0000000000007941 */ /* 0x000fea0003800000 */
.L_x_13001:
[----:B------:R0:W-:Y:S01]  /*3a60*/  STG.E.U8 [R16.64], R8 ;  /* 0x0000000810007986 */ /* 0x0001e2000c101124 */
[----:B------:R-:W-:Y:S05]  /*3a70*/  BRA `(.L_x_12981) ;  /* 0x000004b000007947 */ /* 0x000fea0003800000 */
.L_x_12999:
        /* <DEDUP_REMOVED lines=19> */
.L_x_13006:
[----:B------:R-:W-:-:S04]  /*3bb0*/  LOP3.LUT R2, R3, 0x80000000, RZ, 0xc0, !PT ;  /* 0x8000000003027812 */ /* 0x000fc800078ec0ff */
[----:B------:R-:W-:-:S04]  /*3bc0*/  SHF.R.U32.HI R3, RZ, 0x18, R2 ;  /* 0x00000018ff037819 */ /* 0x000fc80000011602 */
[----:B------:R-:W-:-:S04]  /*3bd0*/  LOP3.LUT R0, R0, R3, RZ, 0xfc, !PT ;  /* 0x0000000300007212 */ /* 0x000fc800078efcff */
[----:B------:R-:W-:Y:S02]  /*3be0*/  PRMT R8, R0, 0x7610, R8 ;  /* 0x0000761000087816 */ /* 0x000fe40000000008 */
.L_x_13005:
[----:B------:R-:W-:Y:S05]  /*3bf0*/  BSYNC B0 ;  /* 0x0000000000007941 */ /* 0x000fea0003800000 */
.L_x_13004:
[----:B------:R0:W-:Y:S01]  /*3c00*/  STG.E.U8 [R16.64], R8 ;  /* 0x0000000810007986 */ /* 0x0001e2000c101124 */
[----:B------:R-:W-:Y:S05]  /*3c10*/  BRA `(.L_x_12981) ;  /* 0x0000031000007947 */ /* 0x000fea0003800000 */
.L_x_12998:
        /* <DEDUP_REMOVED lines=24> */
.L_x_12980:
        /* <DEDUP_REMOVED lines=20> */
.L_x_13008:
[----:B------:R-:W0:Y:S02]  /*3ee0*/  F2I.U64.F64.TRUNC R4, R4 ;  /* 0x0000000400047311 */ /* 0x000e24000030d800 */
[----:B0-----:R0:W-:Y:S01]  /*3ef0*/  STG.E.64 [R16.64], R4 ;  /* 0x0000000410007986 */ /* 0x0011e2000c101b24 */
[----:B------:R-:W-:Y:S05]  /*3f00*/  BRA `(.L_x_12981) ;  /* 0x0000002000007947 */ /* 0x000fea0003800000 */
.L_x_13007:
[----:B------:R-:W0:Y:S02]  /*3f10*/  F2I.U32.F64.TRUNC R5, R4 ;  /* 0x0000000400057311 */ /* 0x000e24000030d000 */
[----:B0-----:R0:W-:Y:S02]  /*3f20*/  STG.E [R16.64], R5 ;  /* 0x0000000510007986 */ /* 0x0011e4000c101924 */
.L_x_12981:
[----:B------:R-:W-:-:S05]  /*3f30*/  IMAD R22, R22, 0x200, R25 ;  /* 0x0000020016167824 */ /* 0x000fca00078e0219 */
[----:B------:R-:W-:Y:S02]  /*3f40*/  IADD3 R23, R22, 0x80, RZ ;  /* 0x0000008016177810 */ /* 0x000fe40007ffe0ff */
.L_x_12910:
[----:B------:R-:W-:Y:S05]  /*3f50*/  BSYNC B6 ;  /* 0x0000000000067941 */ /* 0x000fea0003800000 */
.L_x_12909:
        /* <DEDUP_REMOVED lines=258> */
.L_x_13011:
        /* <DEDUP_REMOVED lines=19> */
.L_x_13015:
[----:B------:R-:W2:Y:S02]  /*50b0*/  LDG.E.U8 R2, [R2.64] ;  /* 0x0000002402027981 */ /* 0x000ea4000c1e1100 */
[----:B--2---:R0:W1:Y:S01]  /*50c0*/  I2F.F64.U16 R18, R2 ;  /* 0x0000000200127312 */ /* 0x0040620000101800 */
[----:B------:R-:W-:Y:S05]  /*50d0*/  BRA `(.L_x_13017) ;  /* 0x00000df000007947 */ /* 0x000fea0003800000 */
.L_x_13014:
        /* <DEDUP_REMOVED lines=9> */
.L_x_13019:
[----:B------:R-:W2:Y:S02]  /*5170*/  LDG.E R2, [R2.64] ;  /* 0x0000002402027981 */ /* 0x000ea4000c1e1900 */
[----:B--2---:R0:W1:Y:S01]  /*5180*/  I2F.F64 R18, R2 ;  /* 0x0000000200127312 */ /* 0x0040620000201c00 */
[----:B------:R-:W-:Y:S05]  /*5190*/  BRA `(.L_x_13017) ;  /* 0x00000d3000007947 */ /* 0x000fea0003800000 */
.L_x_13018:
[----:B------:R-:W2:Y:S02]  /*51a0*/  LDG.E.U16 R2, [R2.64] ;  /* 0x0000002402027981 */ /* 0x000ea4000c1e1500 */
[----:B--2---:R0:W1:Y:S01]  /*51b0*/  I2F.F64.S16 R18, R2 ;  /* 0x0000000200127312 */ /* 0x0040620000101c00 */
[----:B------:R-:W-:Y:S05]  /*51c0*/  BRA `(.L_x_13017) ;  /* 0x00000d0000007947 */ /* 0x000fea0003800000 */
.L_x_13013:
        /* <DEDUP_REMOVED lines=10> */
.L_x_13021:
[----:B------:R-:W2:Y:S02]  /*5270*/  LDG.E.U16 R0, [R2.64] ;  /* 0x0000002402007981 */ /* 0x000ea4000c1e1500 */
[----:B--2---:R-:W-:-:S05]  /*5280*/  HADD2.F32 R0, -RZ, R0.H0_H0 ;  /* 0x20000000ff007230 */ /* 0x004fca0000004100 */
[----:B------:R-:W-:-:S04]  /*5290*/  FMUL.FTZ R0, R0, 1 ;  /* 0x3f80000000007820 */ /* 0x000fc80000410000 */
[----:B------:R0:W1:Y:S01]  /*52a0*/  F2F.F64.F32 R18, R0 ;  /* 0x0000000000127310 */ /* 0x0000620000201800 */
[----:B------:R-:W-:Y:S05]  /*52b0*/  BRA `(.L_x_13017) ;  /* 0x00000c1000007947 */ /* 0x000fea0003800000 */
.L_x_13020:
        /* <DEDUP_REMOVED lines=10> */
.L_x_13023:
[----:B------:R-:W2:Y:S02]  /*5360*/  LDG.E.U16 R2, [R2.64] ;  /* 0x0000002402027981 */ /* 0x000ea4000c1e1500 */
[----:B--2---:R-:W-:-:S05]  /*5370*/  HADD2.F32 R0, -RZ, R2.H0_H0 ;  /* 0x20000002ff007230 */ /* 0x004fca0000004100 */
[----:B------:R-:W-:-:S04]  /*5380*/  FMUL.FTZ R0, R0, 1 ;  /* 0x3f80000000007820 */ /* 0x000fc80000410000 */
[----:B------:R0:W1:Y:S01]  /*5390*/  F2F.F64.F32 R18, R0 ;  /* 0x0000000000127310 */ /* 0x0000620000201800 */
[----:B------:R-:W-:Y:S05]  /*53a0*/  BRA `(.L_x_13017) ;  /* 0x00000b2000007947 */ /* 0x000fea0003800000 */
.L_x_13022:
[----:B------:R0:W5:Y:S01]  /*53b0*/  LDG.E.64 R18, [R2.64] ;  /* 0x0000002402127981 */ /* 0x000162000c1e1b00 */
[----:B------:R-:W-:Y:S05]  /*53c0*/  BRA `(.L_x_13017) ;  /* 0x00000b0000007947 */ /* 0x000fea0003800000 */
.L_x_13012:
        /* <DEDUP_REMOVED lines=13> */
.L_x_13026:
[----:B------:R0:W5:Y:S01]  /*54a0*/  LDG.E.64 R18, [R2.64] ;  /* 0x0000002402127981 */ /* 0x000162000c1e1b00 */
[----:B------:R-:W-:Y:S05]  /*54b0*/  BRA `(.L_x_13017) ;  /* 0x00000a1000007947 */ /* 0x000fea0003800000 */
.L_x_13025:
        /* <DEDUP_REMOVED lines=28> */
.L_x_13028:
        /* <DEDUP_REMOVED lines=15> */
.L_x_13027:
[----:B------:R-:W2:Y:S02]  /*5770*/  LDG.E.U16 R0, [R2.64] ;  /* 0x0000002402007981 */ /* 0x000ea4000c1e1500 */
[----:B--2---:R-:W-:-:S05]  /*5780*/  PRMT R0, RZ, 0x5410, R0 ;  /* 0x00005410ff007816 */ /* 0x004fca0000000000 */
[----:B------:R-:W-:-:S04]  /*5790*/  FMUL.FTZ R0, R0, 1 ;  /* 0x3f80000000007820 */ /* 0x000fc80000410000 */
[----:B------:R0:W1:Y:S01]  /*57a0*/  F2F.F64.F32 R18, R0 ;  /* 0x0000000000127310 */ /* 0x0000620000201800 */
[----:B------:R-:W-:Y:S05]  /*57b0*/  BRA `(.L_x_13017) ;  /* 0x0000071000007947 */ /* 0x000fea0003800000 */
.L_x_13024:
        /* <DEDUP_REMOVED lines=11> */
.L_x_13031:
        /* <DEDUP_REMOVED lines=21> */
.L_x_13035:
[----:B------:R-:W-:Y:S05]  /*59c0*/  BSYNC B1 ;  /* 0x0000000000017941 */ /* 0x000fea0003800000 */
.L_x_13034:
[----:B------:R-:W-:Y:S01]  /*59d0*/  LEA R3, R0, 0x3b800000, 0x17 ;  /* 0x3b80000000037811 */ /* 0x000fe200078eb8ff */
[----:B------:R-:W-:-:S05]  /*59e0*/  IMAD.SHL.U32 R0, R2, 0x100000, RZ ;  /* 0x0010000002007824 */ /* 0x000fca00078e00ff */
[----:B------:R-:W-:Y:S02]  /*59f0*/  LOP3.LUT R0, R3, R0, R4, 0xfe, !PT ;  /* 0x0000000003007212 */ /* 0x000fe400078efe04 */
.L_x_13033:
[----:B------:R-:W-:Y:S05]  /*5a00*/  BSYNC B0 ;  /* 0x0000000000007941 */ /* 0x000fea0003800000 */
.L_x_13032:
[----:B------:R-:W-:-:S04]  /*5a10*/  FMUL.FTZ R0, R0, 1 ;  /* 0x3f80000000007820 */ /* 0x000fc80000410000 */
[----:B------:R0:W1:Y:S01]  /*5a20*/  F2F.F64.F32 R18, R0 ;  /* 0x0000000000127310 */ /* 0x0000620000201800 */
[----:B------:R-:W-:Y:S05]  /*5a30*/  BRA `(.L_x_13017) ;  /* 0x0000049000007947 */ /* 0x000fea0003800000 */
.L_x_13030:
        /* <DEDUP_REMOVED lines=21> */
.L_x_13039:
[----:B------:R-:W-:Y:S05]  /*5b90*/  BSYNC B1 ;  /* 0x0000000000017941 */ /* 0x000fea0003800000 */
.L_x_13038:
[----:B------:R-:W-:Y:S01]  /*5ba0*/  LEA R3, R0, 0x37800000, 0x17 ;  /* 0x3780000000037811 */ /* 0x000fe200078eb8ff */
[----:B------:R-:W-:-:S05]  /*5bb0*/  IMAD.SHL.U32 R0, R2, 0x200000, RZ ;  /* 0x0020000002007824 */ /* 0x000fca00078e00ff */
[----:B------:R-:W-:Y:S02]  /*5bc0*/  LOP3.LUT R0, R3, R0, R4, 0xfe, !PT ;  /* 0x0000000003007212 */ /* 0x000fe400078efe04 */
.L_x_13037:
[----:B------:R-:W-:Y:S05]  /*5bd0*/  BSYNC B0 ;  /* 0x0000000000007941 */ /* 0x000fea0003800000 */
.L_x_13036:
[----:B------:R-:W-:-:S04]  /*5be0*/  FMUL.FTZ R0, R0, 1 ;  /* 0x3f80000000007820 */ /* 0x000fc80000410000 */
[----:B------:R0:W1:Y:S01]  /*5bf0*/  F2F.F64.F32 R18, R0 ;  /* 0x0000000000127310 */ /* 0x0000620000201800 */
[----:B------:R-:W-:Y:S05]  /*5c00*/  BRA `(.L_x_13017) ;  /* 0x000002c000007947 */ /* 0x000fea0003800000 */
.L_x_13029:
        /* <DEDUP_REMOVED lines=14> */
.L_x_13043:
[----:B------:R-:W-:Y:S05]  /*5cf0*/  BSYNC B0 ;  /* 0x0000000000007941 */ /* 0x000fea0003800000 */
.L_x_13042:
[----:B------:R-:W-:-:S04]  /*5d00*/  FMUL.FTZ R0, R0, 1 ;  /* 0x3f80000000007820 */ /* 0x000fc80000410000 */
[----:B------:R0:W1:Y:S01]  /*5d10*/  F2F.F64.F32 R18, R0 ;  /* 0x0000000000127310 */ /* 0x0000620000201800 */
[----:B------:R-:W-:Y:S05]  /*5d20*/  BRA `(.L_x_13017) ;  /* 0x000001a000007947 */ /* 0x000fea0003800000 */
.L_x_13016:
        /* <DEDUP_REMOVED lines=21> */
.L_x_13041:
[----:B------:R-:W2:Y:S02]  /*5e80*/  LDG.E.64 R18, [R2.64] ;  /* 0x0000002402127981 */ /* 0x000ea4000c1e1b00 */
[----:B--2---:R-:W0:Y:S01]  /*5e90*/  I2F.F64.U64 R18, R18 ;  /* 0x0000001200127312 */ /* 0x004e220000301800 */
[----:B------:R-:W-:Y:S05]  /*5ea0*/  BRA `(.L_x_13017) ;  /* 0x0000002000007947 */ /* 0x000fea0003800000 */
.L_x_13040:
[----:B------:R-:W2:Y:S02]  /*5eb0*/  LDG.E R2, [R2.64] ;  /* 0x0000002402027981 */ /* 0x000ea4000c1e1900 */
[----:B--2---:R0:W1:Y:S02]  /*5ec0*/  I2F.F64.U32 R18, R2 ;  /* 0x0000000200127312 */ /* 0x0040640000201800 */
.L_x_13017:
        /* <DEDUP_REMOVED lines=17> */
.L_x_13047:
[----:B------:R-:W2:Y:S02]  /*5fe0*/  LDG.E.U8 R2, [R2.64] ;  /* 0x0000002402027981 */ /* 0x000ea4000c1e1100 */
[----:B--2---:R0:W2:Y:S01]  /*5ff0*/  I2F.F64.U16 R4, R2 ;  /* 0x0000000200047312 */ /* 0x0040a20000101800 */
[----:B------:R-:W-:Y:S05]  /*6000*/  BRA `(.L_x_13049) ;  /* 0x00000df000007947 */ /* 0x000fea0003800000 */
.L_x_13046:
        /* <DEDUP_REMOVED lines=9> */
.L_x_13051:
[----:B------:R-:W2:Y:S02]  /*60a0*/  LDG.E R2, [R2.64] ;  /* 0x0000002402027981 */ /* 0x000ea4000c1e1900 */
[----:B--2---:R0:W2:Y:S01]  /*60b0*/  I2F.F64 R4, R2 ;  /* 0x0000000200047312 */ /* 0x0040a20000201c00 */
[----:B------:R-:W-:Y:S05]  /*60c0*/  BRA `(.L_x_13049) ;  /* 0x00000d3000007947 */ /* 0x000fea0003800000 */
.L_x_13050:
[----:B------:R-:W2:Y:S02]  /*60d0*/  LDG.E.U16 R2, [R2.64] ;  /* 0x0000002402027981 */ /* 0x000ea4000c1e1500 */
[----:B--2---:R0:W2:Y:S01]  /*60e0*/  I2F.F64.S16 R4, R2 ;  /* 0x0000000200047312 */ /* 0x0040a20000101c00 */
[----:B------:R-:W-:Y:S05]  /*60f0*/  BRA `(.L_x_13049) ;  /* 0x00000d0000007947 */ /* 0x000fea0003800000 */
.L_x_13045:
        /* <DEDUP_REMOVED lines=10> */
.L_x_13053:
[----:B------:R-:W2:Y:S02]  /*61a0*/  LDG.E.U16 R0, [R2.64] ;  /* 0x0000002402007981 */ /* 0x000ea4000c1e1500 */
[----:B--2---:R-:W-:-:S05]  /*61b0*/  HADD2.F32 R0, -RZ, R0.H0_H0 ;  /* 0x20000000ff007230 */ /* 0x004fca0000004100 */
[----:B------:R-:W-:-:S04]  /*61c0*/  FMUL.FTZ R0, R0, 1 ;  /* 0x3f80000000007820 */ /* 0x000fc80000410000 */
[----:B------:R0:W2:Y:S01]  /*61d0*/  F2F.F64.F32 R4, R0 ;  /* 0x0000000000047310 */ /* 0x0000a20000201800 */
[----:B------:R-:W-:Y:S05]  /*61e0*/  BRA `(.L_x_13049) ;  /* 0x00000c1000007947 */ /* 0x000fea0003800000 */
.L_x_13052:
        /* <DEDUP_REMOVED lines=10> */
.L_x_13055:
[----:B------:R-:W2:Y:S02]  /*6290*/  LDG.E.U16 R2, [R2.64] ;  /* 0x0000002402027981 */ /* 0x000ea4000c1e1500 */
[----:B--2---:R-:W-:-:S05]  /*62a0*/  HADD2.F32 R0, -RZ, R2.H0_H0 ;  /* 0x20000002ff007230 */ /* 0x004fca0000004100 */
[----:B------:R-:W-:-:S04]  /*62b0*/  FMUL.FTZ R0, R0, 1 ;  /* 0x3f80000000007820 */ /* 0x000fc80000410000 */
[----:B------:R0:W2:Y:S01]  /*62c0*/  F2F.F64.F32 R4, R0 ;  /* 0x0000000000047310 */ /* 0x0000a20000201800 */
[----:B------:R-:W-:Y:S05]  /*62d0*/  BRA `(.L_x_13049) ;  /* 0x00000b2000007947 */ /* 0x000fea0003800000 */
.L_x_13054:
[----:B------:R0:W5:Y:S01]  /*62e0*/  LDG.E.64 R4, [R2.64] ;  /* 0x0000002402047981 */ /* 0x000162000c1e1b00 */
[----:B------:R-:W-:Y:S05]  /*62f0*/  BRA `(.L_x_13049) ;  /* 0x00000b0000007947 */ /* 0x000fea0003800000 */
.L_x_13044:
        /* <DEDUP_REMOVED lines=13> */
.L_x_13058:
[----:B------:R0:W5:Y:S01]  /*63d0*/  LDG.E.64 R4, [R2.64] ;  /* 0x0000002402047981 */ /* 0x000162000c1e1b00 */
[----:B------:R-:W-:Y:S05]  /*63e0*/  BRA `(.L_x_13049) ;  /* 0x00000a1000007947 */ /* 0x000fea0003800000 */
.L_x_13057:
        /* <DEDUP_REMOVED lines=28> */
.L_x_13060:
        /* <DEDUP_REMOVED lines=15> */
.L_x_13059:
[----:B------:R-:W2:Y:S02]  /*66a0*/  LDG.E.U16 R0, [R2.64] ;  /* 0x0000002402007981 */ /* 0x000ea4000c1e1500 */
[----:B--2---:R-:W-:-:S05]  /*66b0*/  PRMT R0, RZ, 0x5410, R0 ;  /* 0x00005410ff007816 */ /* 0x004fca0000000000 */
[----:B------:R-:W-:-:S04]  /*66c0*/  FMUL.FTZ R0, R0, 1 ;  /* 0x3f80000000007820 */ /* 0x000fc80000410000 */
[----:B------:R0:W2:Y:S01]  /*66d0*/  F2F.F64.F32 R4, R0 ;  /* 0x0000000000047310 */ /* 0x0000a20000201800 */
[----:B------:R-:W-:Y:S05]  /*66e0*/  BRA `(.L_x_13049) ;  /* 0x0000071000007947 */ /* 0x000fea0003800000 */
.L_x_13056:
        /* <DEDUP_REMOVED lines=11> */
.L_x_13063:
        /* <DEDUP_REMOVED lines=21> */
.L_x_13067:
[----:B------:R-:W-:Y:S05]  /*68f0*/  BSYNC B1 ;  /* 0x0000000000017941 */ /* 0x000fea0003800000 */
.L_x_13066:
[----:B------:R-:W-:Y:S01]  /*6900*/  LEA R3, R0, 0x3b800000, 0x17 ;  /* 0x3b80000000037811 */ /* 0x000fe200078eb8ff */
[----:B------:R-:W-:-:S05]  /*6910*/  IMAD.SHL.U32 R0, R2, 0x100000, RZ ;  /* 0x0010000002007824 */ /* 0x000fca00078e00ff */
[----:B------:R-:W-:Y:S02]  /*6920*/  LOP3.LUT R0, R3, R0, R4, 0xfe, !PT ;  /* 0x0000000003007212 */ /* 0x000fe400078efe04 */
.L_x_13065:
[----:B------:R-:W-:Y:S05]  /*6930*/  BSYNC B0 ;  /* 0x0000000000007941 */ /* 0x000fea0003800000 */
.L_x_13064:
[----:B------:R-:W-:-:S04]  /*6940*/  FMUL.FTZ R0, R0, 1 ;  /* 0x3f80000000007820 */ /* 0x000fc80000410000 */
[----:B------:R0:W2:Y:S01]  /*6950*/  F2F.F64.F32 R4, R0 ;  /* 0x0000000000047310 */ /* 0x0000a20000201800 */
[----:B------:R-:W-:Y:S05]  /*6960*/  BRA `(.L_x_13049) ;  /* 0x0000049000007947 */ /* 0x000fea0003800000 */
.L_x_13062:
        /* <DEDUP_REMOVED lines=21> */
.L_x_13071:
[----:B------:R-:W-:Y:S05]  /*6ac0*/  BSYNC B1 ;  /* 0x0000000000017941 */ /* 0x000fea0003800000 */
.L_x_13070:
[----:B------:R-:W-:Y:S01]  /*6ad0*/  LEA R3, R0, 0x37800000, 0x17 ;  /* 0x3780000000037811 */ /* 0x000fe200078eb8ff */
[----:B------:R-:W-:-:S05]  /*6ae0*/  IMAD.SHL.U32 R0, R2, 0x200000, RZ ;  /* 0x0020000002007824 */ /* 0x000fca00078e00ff */
[----:B------:R-:W-:Y:S02]  /*6af0*/  LOP3.LUT R0, R3, R0, R4, 0xfe, !PT ;  /* 0x0000000003007212 */ /* 0x000fe400078efe04 */
.L_x_13069:
[----:B------:R-:W-:Y:S05]  /*6b00*/  BSYNC B0 ;  /* 0x0000000000007941 */ /* 0x000fea0003800000 */
.L_x_13068:
[----:B------:R-:W-:-:S04]  /*6b10*/  FMUL.FTZ R0, R0, 1 ;  /* 0x3f80000000007820 */ /* 0x000fc80000410000 */
[----:B------:R0:W2:Y:S01]  /*6b20*/  F2F.F64.F32 R4, R0 ;  /* 0x0000000000047310 */ /* 0x0000a20000201800 */
[----:B------:R-:W-:Y:S05]  /*6b30*/  BRA `(.L_x_13049) ;  /* 0x000002c000007947 */ /* 0x000fea0003800000 */
.L_x_13061:
        /* <DEDUP_REMOVED lines=14> */
.L_x_13075:
[----:B------:R-:W-:Y:S05]  /*6c20*/  BSYNC B0 ;  /* 0x0000000000007941 */ /* 0x000fea0003800000 */
.L_x_13074:
[----:B------:R-:W-:-:S04]  /*6c30*/  FMUL.FTZ R0, R0, 1 ;  /* 0x3f80000000007820 */ /* 0x000fc80000410000 */
[----:B------:R0:W2:Y:S01]  /*6c40*/  F2F.F64.F32 R4, R0 ;  /* 0x0000000000047310 */ /* 0x0000a20000201800 */
[----:B------:R-:W-:Y:S05]  /*6c50*/  BRA `(.L_x_13049) ;  /* 0x000001a000007947 */ /* 0x000fea0003800000 */
.L_x_13048:
        /* <DEDUP_REMOVED lines=21> */
.L_x_13073:
[----:B------:R-:W2:Y:S02]  /*6db0*/  LDG.E.64 R4, [R2.64] ;  /* 0x0000002402047981 */ /* 0x000ea4000c1e1b00 */
[----:B--2---:R-:W0:Y:S01]  /*6dc0*/  I2F.F64.U64 R4, R4 ;  /* 0x0000000400047312 */ /* 0x004e220000301800 */
[----:B------:R-:W-:Y:S05]  /*6dd0*/  BRA `(.L_x_13049) ;  /* 0x0000002000007947 */ /* 0x000fea0003800000 */
.L_x_13072:
[----:B------:R-:W2:Y:S02]  /*6de0*/  LDG.E R2, [R2.64] ;  /* 0x0000002402027981 */ /* 0x000ea4000c1e1900 */
[----:B--2---:R0:W2:Y:S02]  /*6df0*/  I2F.F64.U32 R4, R2 ;  /* 0x0000000200047312 */ /* 0x0040a40000201800 */
.L_x_13049:
        /* <DEDUP_REMOVED lines=18> */
.L_x_13079:
[----:B------:R-:W0:Y:S02]  /*6f20*/  F2I.S64.F64.TRUNC R4, R4 ;  /* 0x0000000400047311 */ /* 0x000e24000030d900 */
[----:B0-----:R-:W-:-:S05]  /*6f30*/  IMAD.MOV.U32 R3, RZ, RZ, R4 ;  /* 0x000000ffff037224 */ /* 0x001fca00078e0004 */
[----:B------:R0:W-:Y:S01]  /*6f40*/  STG.E.U8 [R16.64], R3 ;  /* 0x0000000310007986 */ /* 0x0001e2000c101124 */
[----:B------:R-:W-:Y:S05]  /*6f50*/  BRA `(.L_x_13081) ;  /* 0x00000ed000007947 */ /* 0x000fea0003800000 */
.L_x_13078:
        /* <DEDUP_REMOVED lines=9> */
.L_x_13083:
[----:B------:R-:W0:Y:S02]  /*6ff0*/  F2I.F64.TRUNC R5, R4 ;  /* 0x0000000400057311 */ /* 0x000e24000030d100 */
[----:B0-----:R0:W-:Y:S01]  /*7000*/  STG.E [R16.64], R5 ;  /* 0x0000000510007986 */ /* 0x0011e2000c101924 */
[----:B------:R-:W-:Y:S05]  /*7010*/  BRA `(.L_x_13081) ;  /* 0x00000e1000007947 */ /* 0x000fea0003800000 */
.L_x_13082:
[----:B------:R-:W0:Y:S02]  /*7020*/  F2I.F64.TRUNC R5, R4 ;  /* 0x0000000400057311 */ /* 0x000e24000030d100 */
[----:B0-----:R0:W-:Y:S01]  /*7030*/  STG.E.U16 [R16.64], R5 ;  /* 0x0000000510007986 */ /* 0x0011e2000c101524 */
[----:B------:R-:W-:Y:S05]  /*7040*/  BRA `(.L_x_13081) ;  /* 0x00000de000007947 */ /* 0x000fea0003800000 */
.L_x_13077:
        /* <DEDUP_REMOVED lines=11> */
.L_x_13085:
[----:B------:R-:W0:Y:S01]  /*7100*/  F2F.F32.F64 R0, R4 ;  /* 0x0000000400007310 */ /* 0x000e220000301000 */
[----:B------:R-:W0:-:S14]  /*7110*/  DSETP.GEU.AND P0, PT, |R4|, c[0x2][0x0], PT ;  /* 0x008000000400762a */ /* 0x000e1c0003f0e200 */
[----:B0-----:R-:W-:-:S05]  /*7120*/  @!P0 FMUL R0, R0, 1.175494350822287508e-38 ;  /* 0x0080000000008820 */ /* 0x001fca0000400000 */
[----:B------:R-:W-:-:S05]  /*7130*/  F2FP.PACK_AB R0, RZ, R0 ;  /* 0x00000000ff00723e */ /* 0x000fca00000000ff */
[----:B------:R0:W-:Y:S01]  /*7140*/  STG.E.U16 [R16.64], R0 ;  /* 0x0000000010007986 */ /* 0x0001e2000c101524 */
[----:B------:R-:W-:Y:S05]  /*7150*/  BRA `(.L_x_13081) ;  /* 0x00000cd000007947 */ /* 0x000fea0003800000 */
.L_x_13084:
        /* <DEDUP_REMOVED lines=12> */
.L_x_13087:
[----:B------:R-:W0:Y:S01]  /*7220*/  F2F.F32.F64 R0, R4 ;  /* 0x0000000400007310 */ /* 0x000e220000301000 */
[----:B------:R-:W0:-:S14]  /*7230*/  DSETP.GEU.AND P0, PT, |R4|, c[0x2][0x0], PT ;  /* 0x008000000400762a */ /* 0x000e1c0003f0e200 */
[----:B0-----:R-:W-:-:S05]  /*7240*/  @!P0 FMUL R0, R0, 1.175494350822287508e-38 ;  /* 0x0080000000008820 */ /* 0x001fca0000400000 */
[----:B------:R-:W-:-:S04]  /*7250*/  F2FP.PACK_AB R3, RZ, R0 ;  /* 0x00000000ff03723e */ /* 0x000fc800000000ff */
[----:B------:R-:W-:-:S05]  /*7260*/  PRMT R3, R3, 0x5410, RZ ;  /* 0x0000541003037816 */ /* 0x000fca00000000ff */
[----:B------:R0:W-:Y:S01]  /*7270*/  STG.E [R16.64], R3 ;  /* 0x0000000310007986 */ /* 0x0001e2000c101924 */
[----:B------:R-:W-:Y:S05]  /*7280*/  BRA `(.L_x_13081) ;  /* 0x00000ba000007947 */ /* 0x000fea0003800000 */
.L_x_13086:
[----:B------:R0:W-:Y:S01]  /*7290*/  STG.E.64 [R16.64], R4 ;  /* 0x0000000410007986 */ /* 0x0001e2000c101b24 */
[----:B------:R-:W-:Y:S05]  /*72a0*/  BRA `(.L_x_13081) ;  /* 0x00000b8000007947 */ /* 0x000fea0003800000 */
.L_x_13076:
        /* <DEDUP_REMOVED lines=12> */
.L_x_13090:
[----:B------:R-:W-:-:S05]  /*7370*/  CS2R R6, SRZ ;  /* 0x0000000000067805 */ /* 0x000fca000001ff00 */
[----:B------:R0:W-:Y:S01]  /*7380*/  STG.E.128 [R16.64], R4 ;  /* 0x0000000410007986 */ /* 0x0001e2000c101d24 */
[----:B------:R-:W-:Y:S05]  /*7390*/  BRA `(.L_x_13081) ;  /* 0x00000a9000007947 */ /* 0x000fea0003800000 */
.L_x_13089:
        /* <DEDUP_REMOVED lines=23> */
.L_x_13094:
[----:B------:R-:W-:Y:S05]  /*7510*/  BSYNC B0 ;  /* 0x0000000000007941 */ /* 0x000fea0003800000 */
.L_x_13093:
[----:B------:R-:W-:-:S05]  /*7520*/  LOP3.LUT R3, R0, R3, RZ, 0xfc, !PT ;  /* 0x0000000300037212 */ /* 0x000fca00078efcff */
[----:B------:R0:W-:Y:S01]  /*7530*/  STG.E.U8 [R16.64], R3 ;  /* 0x0000000310007986 */ /* 0x0001e2000c101124 */
[----:B------:R-:W-:Y:S05]  /*7540*/  BRA `(.L_x_13081) ;  /* 0x000008e000007947 */ /* 0x000fea0003800000 */
.L_x_13092:
        /* <DEDUP_REMOVED lines=15> */
.L_x_13096:
[----:B------:R-:W-:Y:S01]  /*7640*/  IMAD.MOV.U32 R0, RZ, RZ, 0x7f ;  /* 0x0000007fff007424 */ /* 0x000fe200078e00ff */
[----:B------:R-:W-:-:S04]  /*7650*/  ISETP.GT.U32.AND P0, PT, R2, 0x7f800000, PT ;  /* 0x7f8000000200780c */ /* 0x000fc80003f04070 */
[----:B------:R-:W-:-:S04]  /*7660*/  SEL R0, R0, 0x7c, P0 ;  /* 0x0000007c00007807 */ /* 0x000fc80000000000 */
.L_x_13097:
[----:B------:R-:W-:Y:S05]  /*7670*/  BSYNC B0 ;  /* 0x0000000000007941 */ /* 0x000fea0003800000 */
.L_x_13095:
[----:B------:R-:W-:-:S04]  /*7680*/  LOP3.LUT R2, R3, 0x80000000, RZ, 0xc0, !PT ;  /* 0x8000000003027812 */ /* 0x000fc800078ec0ff */
[----:B------:R-:W-:-:S04]  /*7690*/  SHF.R.U32.HI R3, RZ, 0x18, R2 ;  /* 0x00000018ff037819 */ /* 0x000fc80000011602 */
[----:B------:R-:W-:-:S05]  /*76a0*/  LOP3.LUT R3, R0, R3, RZ, 0xfc, !PT ;  /* 0x0000000300037212 */ /* 0x000fca00078efcff */
[----:B------:R0:W-:Y:S01]  /*76b0*/  STG.E.U8 [R16.64], R3 ;  /* 0x0000000310007986 */ /* 0x0001e2000c101124 */
[----:B------:R-:W-:Y:S05]  /*76c0*/  BRA `(.L_x_13081) ;  /* 0x0000076000007947 */ /* 0x000fea0003800000 */
.L_x_13091:
[----:B------:R-:W0:Y:S01]  /*76d0*/  F2F.F32.F64 R0, R4 ;  /* 0x0000000400007310 */ /* 0x000e220000301000 */
[----:B------:R-:W0:-:S14]  /*76e0*/  DSETP.GEU.AND P0, PT, |R4|, c[0x2][0x0], PT ;  /* 0x008000000400762a */ /* 0x000e1c0003f0e200 */
[----:B0-----:R-:W-:-:S05]  /*76f0*/  @!P0 FMUL R0, R0, 1.175494350822287508e-38 ;  /* 0x0080000000008820 */ /* 0x001fca0000400000 */
[----:B------:R-:W-:-:S05]  /*7700*/  F2FP.BF16.PACK_AB R0, RZ, R0 ;  /* 0x00000000ff00723e */ /* 0x000fca00000010ff */
[----:B------:R0:W-:Y:S01]  /*7710*/  STG.E.U16 [R16.64], R0 ;  /* 0x0000000010007986 */ /* 0x0001e2000c101524 */
[----:B------:R-:W-:Y:S05]  /*7720*/  BRA `(.L_x_13081) ;  /* 0x0000070000007947 */ /* 0x000fea0003800000 */
.L_x_13088:
        /* <DEDUP_REMOVED lines=11> */
.L_x_13100:
        /* <DEDUP_REMOVED lines=19> */
.L_x_13103:
[----:B------:R-:W-:-:S04]  /*7910*/  LOP3.LUT R2, R3, 0x80000000, RZ, 0xc0, !PT ;  /* 0x8000000003027812 */ /* 0x000fc800078ec0ff */
[----:B------:R-:W-:-:S04]  /*7920*/  SHF.R.U32.HI R3, RZ, 0x18, R2 ;  /* 0x00000018ff037819 */ /* 0x000fc80000011602 */
[----:B------:R-:W-:-:S04]  /*7930*/  LOP3.LUT R0, R0, R3, RZ, 0xfc, !PT ;  /* 0x0000000300007212 */ /* 0x000fc800078efcff */
[----:B------:R-:W-:Y:S02]  /*7940*/  PRMT R8, R0, 0x7610, R8 ;  /* 0x0000761000087816 */ /* 0x000fe40000000008 */
.L_x_13102:
[----:B------:R-:W-:Y:S05]  /*7950*/  BSYNC B0 ;  /* 0x0000000000007941 */ /* 0x000fea0003800000 */
.L_x_13101:
[----:B------:R0:W-:Y:S01]  /*7960*/  STG.E.U8 [R16.64], R8 ;  /* 0x0000000810007986 */ /* 0x0001e2000c101124 */
[----:B------:R-:W-:Y:S05]  /*7970*/  BRA `(.L_x_13081) ;  /* 0x000004b000007947 */ /* 0x000fea0003800000 */
.L_x_13099:
        /* <DEDUP_REMOVED lines=19> */
.L_x_13106:
[----:B------:R-:W-:-:S04]  /*7ab0*/  LOP3.LUT R2, R3, 0x80000000, RZ, 0xc0, !PT ;  /* 0x8000000003027812 */ /* 0x000fc800078ec0ff */
[----:B------:R-:W-:-:S04]  /*7ac0*/  SHF.R.U32.HI R3, RZ, 0x18, R2 ;  /* 0x00000018ff037819 */ /* 0x000fc80000011602 */
[----:B------:R-:W-:-:S04]  /*7ad0*/  LOP3.LUT R0, R0, R3, RZ, 0xfc, !PT ;  /* 0x0000000300007212 */ /* 0x000fc800078efcff */
[----:B------:R-:W-:Y:S02]  /*7ae0*/  PRMT R8, R0, 0x7610, R8 ;  /* 0x0000761000087816 */ /* 0x000fe40000000008 */
.L_x_13105:
[----:B------:R-:W-:Y:S05]  /*7af0*/  BSYNC B0 ;  /* 0x0000000000007941 */ /* 0x000fea0003800000 */
.L_x_13104:
[----:B------:R0:W-:Y:S01]  /*7b00*/  STG.E.U8 [R16.64], R8 ;  /* 0x0000000810007986 */ /* 0x0001e2000c101124 */
[----:B------:R-:W-:Y:S05]  /*7b10*/  BRA `(.L_x_13081) ;  /* 0x0000031000007947 */ /* 0x000fea0003800000 */
.L_x_13098:
        /* <DEDUP_REMOVED lines=24> */
.L_x_13080:
        /* <DEDUP_REMOVED lines=20> */
.L_x_13108:
[----:B------:R-:W0:Y:S02]  /*7de0*/  F2I.U64.F64.TRUNC R4, R4 ;  /* 0x0000000400047311 */ /* 0x000e24000030d800 */
[----:B0-----:R0:W-:Y:S01]  /*7df0*/  STG.E.64 [R16.64], R4 ;  /* 0x0000000410007986 */ /* 0x0011e2000c101b24 */
[----:B------:R-:W-:Y:S05]  /*7e00*/  BRA `(.L_x_13081) ;  /* 0x0000002000007947 */ /* 0x000fea0003800000 */
.L_x_13107:
[----:B------:R-:W0:Y:S02]  /*7e10*/  F2I.U32.F64.TRUNC R5, R4 ;  /* 0x0000000400057311 */ /* 0x000e24000030d000 */
[----:B0-----:R0:W-:Y:S02]  /*7e20*/  STG.E [R16.64], R5 ;  /* 0x0000000510007986 */ /* 0x0011e4000c101924 */
.L_x_13081:
        /* <DEDUP_REMOVED lines=258> */
.L_x_13109:
        /* <DEDUP_REMOVED lines=19> */
.L_x_13113:
[----:B------:R-:W2:Y:S02]  /*8f80*/  LDG.E.U8 R2, [R2.64] ;  /* 0x0000002402027981 */ /* 0x000ea4000c1e1100 */
[----:B--2---:R0:W1:Y:S01]  /*8f90*/  I2F.F64.U16 R18, R2 ;  /* 0x0000000200127312 */ /* 0x0040620000101800 */
[----:B------:R-:W-:Y:S05]  /*8fa0*/  BRA `(.L_x_13115) ;  /* 0x00000df000007947 */ /* 0x000fea0003800000 */
.L_x_13112:
        /* <DEDUP_REMOVED lines=9> */
.L_x_13117:
[----:B------:R-:W2:Y:S02]  /*9040*/  LDG.E R2, [R2.64] ;  /* 0x0000002402027981 */ /* 0x000ea4000c1e1900 */
[----:B--2---:R0:W1:Y:S01]  /*9050*/  I2F.F64 R18, R2 ;  /* 0x0000000200127312 */ /* 0x0040620000201c00 */
[----:B------:R-:W-:Y:S05]  /*9060*/  BRA `(.L_x_13115) ;  /* 0x00000d3000007947 */ /* 0x000fea0003800000 */
.L_x_13116:
[----:B------:R-:W2:Y:S02]  /*9070*/  LDG.E.U16 R2, [R2.64] ;  /* 0x0000002402027981 */ /* 0x000ea4000c1e1500 */
[----:B--2---:R0:W1:Y:S01]  /*9080*/  I2F.F64.S16 R18, R2 ;  /* 0x0000000200127312 */ /* 0x0040620000101c00 */
[----:B------:R-:W-:Y:S05]  /*9090*/  BRA `(.L_x_13115) ;  /* 0x00000d0000007947 */ /* 0x000fea0003800000 */
.L_x_13111:
        /* <DEDUP_REMOVED lines=10> */
.L_x_13119:
[----:B------:R-:W2:Y:S02]  /*9140*/  LDG.E.U16 R0, [R2.64] ;  /* 0x0000002402007981 */ /* 0x000ea4000c1e1500 */
[----:B--2---:R-:W-:-:S05]  /*9150*/  HADD2.F32 R0, -RZ, R0.H0_H0 ;  /* 0x20000000ff007230 */ /* 0x004fca0000004100 */
[----:B------:R-:W-:-:S04]  /*9160*/  FMUL.FTZ R0, R0, 1 ;  /* 0x3f80000000007820 */ /* 0x000fc80000410000 */
[----:B------:R0:W1:Y:S01]  /*9170*/  F2F.F64.F32 R18, R0 ;  /* 0x0000000000127310 */ /* 0x0000620000201800 */
[----:B------:R-:W-:Y:S05]  /*9180*/  BRA `(.L_x_13115) ;  /* 0x00000c1000007947 */ /* 0x000fea0003800000 */
.L_x_13118:
        /* <DEDUP_REMOVED lines=10> */
.L_x_13121:
[----:B------:R-:W2:Y:S02]  /*9230*/  LDG.E.U16 R2, [R2.64] ;  /* 0x0000002402027981 */ /* 0x000ea4000c1e1500 */
[----:B--2---:R-:W-:-:S05]  /*9240*/  HADD2.F32 R0, -RZ, R2.H0_H0 ;  /* 0x20000002ff007230 */ /* 0x004fca0000004100 */
[----:B------:R-:W-:-:S04]  /*9250*/  FMUL.FTZ R0, R0, 1 ;  /* 0x3f80000000007820 */ /* 0x000fc80000410000 */
[----:B------:R0:W1:Y:S01]  /*9260*/  F2F.F64.F32 R18, R0 ;  /* 0x0000000000127310 */ /* 0x0000620000201800 */
[----:B------:R-:W-:Y:S05]  /*9270*/  BRA `(.L_x_13115) ;  /* 0x00000b2000007947 */ /* 0x000fea0003800000 */
.L_x_13120:
[----:B------:R0:W5:Y:S01]  /*9280*/  LDG.E.64 R18, [R2.64] ;  /* 0x0000002402127981 */ /* 0x000162000c1e1b00 */
[----:B------:R-:W-:Y:S05]  /*9290*/  BRA `(.L_x_13115) ;  /* 0x00000b0000007947 */ /* 0x000fea0003800000 */
.L_x_13110:
        /* <DEDUP_REMOVED lines=13> */
.L_x_13124:
[----:B------:R0:W5:Y:S01]  /*9370*/  LDG.E.64 R18, [R2.64] ;  /* 0x0000002402127981 */ /* 0x000162000c1e1b00 */
[----:B------:R-:W-:Y:S05]  /*9380*/  BRA `(.L_x_13115) ;  /* 0x00000a1000007947 */ /* 0x000fea0003800000 */
.L_x_13123:
        /* <DEDUP_REMOVED lines=28> */
.L_x_13126:
        /* <DEDUP_REMOVED lines=15> */
.L_x_13125:
[----:B------:R-:W2:Y:S02]  /*9640*/  LDG.E.U16 R0, [R2.64] ;  /* 0x0000002402007981 */ /* 0x000ea4000c1e1500 */
[----:B--2---:R-:W-:-:S05]  /*9650*/  PRMT R0, RZ, 0x5410, R0 ;  /* 0x00005410ff007816 */ /* 0x004fca0000000000 */
[----:B------:R-:W-:-:S04]  /*9660*/  FMUL.FTZ R0, R0, 1 ;  /* 0x3f80000000007820 */ /* 0x000fc80000410000 */
[----:B------:R0:W1:Y:S01]  /*9670*/  F2F.F64.F32 R18, R0 ;  /* 0x0000000000127310 */ /* 0x0000620000201800 */
[----:B------:R-:W-:Y:S05]  /*9680*/  BRA `(.L_x_13115) ;  /* 0x0000071000007947 */ /* 0x000fea0003800000 */
.L_x_13122:
        /* <DEDUP_REMOVED lines=11> */
.L_x_13129:
        /* <DEDUP_REMOVED lines=21> */
.L_x_13133:
[----:B------:R-:W-:Y:S05]  /*9890*/  BSYNC B1 ;  /* 0x0000000000017941 */ /* 0x000fea0003800000 */
.L_x_13132:
[----:B------:R-:W-:Y:S01]  /*98a0*/  LEA R3, R0, 0x3b800000, 0x17 ;  /* 0x3b80000000037811 */ /* 0x000fe200078eb8ff */
[----:B------:R-:W-:-:S05]  /*98b0*/  IMAD.SHL.U32 R0, R2, 0x100000, RZ ;  /* 0x0010000002007824 */ /* 0x000fca00078e00ff */
[----:B------:R-:W-:Y:S02]  /*98c0*/  LOP3.LUT R0, R3, R0, R4, 0xfe, !PT ;  /* 0x0000000003007212 */ /* 0x000fe400078efe04 */
.L_x_13131:
[----:B------:R-:W-:Y:S05]  /*98d0*/  BSYNC B0 ;  /* 0x0000000000007941 */ /* 0x000fea0003800000 */
.L_x_13130:
[----:B------:R-:W-:-:S04]  /*98e0*/  FMUL.FTZ R0, R0, 1 ;  /* 0x3f80000000007820 */ /* 0x000fc80000410000 */
[----:B------:R0:W1:Y:S01]  /*98f0*/  F2F.F64.F32 R18, R0 ;  /* 0x0000000000127310 */ /* 0x0000620000201800 */
[----:B------:R-:W-:Y:S05]  /*9900*/  BRA `(.L_x_13115) ;  /* 0x0000049000007947 */ /* 0x000fea0003800000 */
.L_x_13128:
        /* <DEDUP_REMOVED lines=21> */
.L_x_13137:
[----:B------:R-:W-:Y:S05]  /*9a60*/  BSYNC B1 ;  /* 0x0000000000017941 */ /* 0x000fea0003800000 */
.L_x_13136:
[----:B------:R-:W-:Y:S01]  /*9a70*/  LEA R3, R0, 0x37800000, 0x17 ;  /* 0x3780000000037811 */ /* 0x000fe200078eb8ff */
[----:B------:R-:W-:-:S05]  /*9a80*/  IMAD.SHL.U32 R0, R2, 0x200000, RZ ;  /* 0x0020000002007824 */ /* 0x000fca00078e00ff */
[----:B------:R-:W-:Y:S02]  /*9a90*/  LOP3.LUT R0, R3, R0, R4, 0xfe, !PT ;  /* 0x0000000003007212 */ /* 0x000fe400078efe04 */
.L_x_13135:
[----:B------:R-:W-:Y:S05]  /*9aa0*/  BSYNC B0 ;  /* 0x0000000000007941 */ /* 0x000fea0003800000 */
.L_x_13134:
[----:B------:R-:W-:-:S04]  /*9ab0*/  FMUL.FTZ R0, R0, 1 ;  /* 0x3f80000000007820 */ /* 0x000fc80000410000 */
[----:B------:R0:W1:Y:S01]  /*9ac0*/  F2F.F64.F32 R18, R0 ;  /* 0x0000000000127310 */ /* 0x0000620000201800 */
[----:B------:R-:W-:Y:S05]  /*9ad0*/  BRA `(.L_x_13115) ;  /* 0x000002c000007947 */ /* 0x000fea0003800000 */
.L_x_13127:
        /* <DEDUP_REMOVED lines=14> */
.L_x_13141:
[----:B------:R-:W-:Y:S05]  /*9bc0*/  BSYNC B0 ;  /* 0x0000000000007941 */ /* 0x000fea0003800000 */
.L_x_13140:
[----:B------:R-:W-:-:S04]  /*9bd0*/  FMUL.FTZ R0, R0, 1 ;  /* 0x3f80000000007820 */ /* 0x000fc80000410000 */
[----:B------:R0:W1:Y:S01]  /*9be0*/  F2F.F64.F32 R18, R0 ;  /* 0x0000000000127310 */ /* 0x0000620000201800 */
[----:B------:R-:W-:Y:S05]  /*9bf0*/  BRA `(.L_x_13115) ;  /* 0x000001a000007947 */ /* 0x000fea0003800000 */
.L_x_13114:
        /* <DEDUP_REMOVED lines=21> */
.L_x_13139:
[----:B------:R-:W2:Y:S02]  /*9d50*/  LDG.E.64 R18, [R2.64] ;  /* 0x0000002402127981 */ /* 0x000ea4000c1e1b00 */
[----:B--2---:R-:W0:Y:S01]  /*9d60*/  I2F.F64.U64 R18, R18 ;  /* 0x0000001200127312 */ /* 0x004e220000301800 */
[----:B------:R-:W-:Y:S05]  /*9d70*/  BRA `(.L_x_13115) ;  /* 0x0000002000007947 */ /* 0x000fea0003800000 */
.L_x_13138:
[----:B------:R-:W2:Y:S02]  /*9d80*/  LDG.E R2, [R2.64] ;  /* 0x0000002402027981 */ /* 0x000ea4000c1e1900 */
[----:B--2---:R0:W1:Y:S02]  /*9d90*/  I2F.F64.U32 R18, R2 ;  /* 0x0000000200127312 */ /* 0x0040640000201800 */
.L_x_13115:
        /* <DEDUP_REMOVED lines=17> */
.L_x_13145:
[----:B------:R-:W2:Y:S02]  /*9eb0*/  LDG.E.U8 R2, [R2.64] ;  /* 0x0000002402027981 */ /* 0x000ea4000c1e1100 */
[----:B--2---:R0:W2:Y:S01]  /*9ec0*/  I2F.F64.U16 R4, R2 ;  /* 0x0000000200047312 */ /* 0x0040a20000101800 */
[----:B------:R-:W-:Y:S05]  /*9ed0*/  BRA `(.L_x_13147) ;  /* 0x00000df000007947 */ /* 0x000fea0003800000 */
.L_x_13144:
        /* <DEDUP_REMOVED lines=9> */
.L_x_13149:
[----:B------:R-:W2:Y:S02]  /*9f70*/  LDG.E R2, [R2.64] ;  /* 0x0000002402027981 */ /* 0x000ea4000c1e1900 */
[----:B--2---:R0:W2:Y:S01]  /*9f80*/  I2F.F64 R4, R2 ;  /* 0x0000000200047312 */ /* 0x0040a20000201c00 */
[----:B------:R-:W-:Y:S05]  /*9f90*/  BRA `(.L_x_13147) ;  /* 0x00000d3000007947 */ /* 0x000fea0003800000 */
.L_x_13148:
[----:B------:R-:W2:Y:S02]  /*9fa0*/  LDG.E.U16 R2, [R2.64] ;  /* 0x0000002402027981 */ /* 0x000ea4000c1e1500 */
[----:B--2---:R0:W2:Y:S01]  /*9fb0*/  I2F.F64.S16 R4, R2 ;  /* 0x0000000200047312 */ /* 0x0040a20000101c00 */
[----:B------:R-:W-:Y:S05]  /*9fc0*/  BRA `(.L_x_13147) ;  /* 0x00000d0000007947 */ /* 0x000fea0003800000 */
.L_x_13143:
        /* <DEDUP_REMOVED lines=10> */
.L_x_13151:
[----:B------:R-:W2:Y:S02]  /*a070*/  LDG.E.U16 R0, [R2.64] ;  /* 0x0000002402007981 */ /* 0x000ea4000c1e1500 */
[----:B--2---:R-:W-:-:S05]  /*a080*/  HADD2.F32 R0, -RZ, R0.H0_H0 ;  /* 0x20000000ff007230 */ /* 0x004fca0000004100 */
[----:B------:R-:W-:-:S04]  /*a090*/  FMUL.FTZ R0, R0, 1 ;  /* 0x3f80000000007820 */ /* 0x000fc80000410000 */
[----:B------:R0:W2:Y:S01]  /*a0a0*/  F2F.F64.F32 R4, R0 ;  /* 0x0000000000047310 */ /* 0x0000a20000201800 */
[----:B------:R-:W-:Y:S05]  /*a0b0*/  BRA `(.L_x_13147) ;  /* 0x00000c1000007947 */ /* 0x000fea0003800000 */
.L_x_13150:
        /* <DEDUP_REMOVED lines=10> */
.L_x_13153:
[----:B------:R-:W2:Y:S02]  /*a160*/  LDG.E.U16 R2, [R2.64] ;  /* 0x0000002402027981 */ /* 0x000ea4000c1e1500 */
[----:B--2---:R-:W-:-:S05]  /*a170*/  HADD2.F32 R0, -RZ, R2.H0_H0 ;  /* 0x20000002ff007230 */ /* 0x004fca0000004100 */
[----:B------:R-:W-:-:S04]  /*a180*/  FMUL.FTZ R0, R0, 1 ;  /* 0x3f80000000007820 */ /* 0x000fc80000410000 */
[----:B------:R0:W2:Y:S01]  /*a190*/  F2F.F64.F32 R4, R0 ;  /* 0x0000000000047310 */ /* 0x0000a20000201800 */
[----:B------:R-:W-:Y:S05]  /*a1a0*/  BRA `(.L_x_13147) ;  /* 0x00000b2000007947 */ /* 0x000fea0003800000 */
.L_x_13152:
[----:B------:R0:W5:Y:S01]  /*a1b0*/  LDG.E.64 R4, [R2.64] ;  /* 0x0000002402047981 */ /* 0x000162000c1e1b00 */
[----:B------:R-:W-:Y:S05]  /*a1c0*/  BRA `(.L_x_13147) ;  /* 0x00000b0000007947 */ /* 0x000fea0003800000 */
.L_x_13142:
        /* <DEDUP_REMOVED lines=13> */
.L_x_13156:
[----:B------:R0:W5:Y:S01]  /*a2a0*/  LDG.E.64 R4, [R2.64] ;  /* 0x0000002402047981 */ /* 0x000162000c1e1b00 */
[----:B------:R-:W-:Y:S05]  /*a2b0*/  BRA `(.L_x_13147) ;  /* 0x00000a1000007947 */ /* 0x000fea0003800000 */
.L_x_13155:
        /* <DEDUP_REMOVED lines=28> */
.L_x_13158:
        /* <DEDUP_REMOVED lines=15> */
.L_x_13157:
[----:B------:R-:W2:Y:S02]  /*a570*/  LDG.E.U16 R0, [R2.64] ;  /* 0x0000002402007981 */ /* 0x000ea4000c1e1500 */
[----:B--2---:R-:W-:-:S05]  /*a580*/  PRMT R0, RZ, 0x5410, R0 ;  /* 0x00005410ff007816 */ /* 0x004fca0000000000 */
[----:B------:R-:W-:-:S04]  /*a590*/  FMUL.FTZ R0, R0, 1 ;  /* 0x3f80000000007820 */ /* 0x000fc80000410000 */
[----:B------:R0:W2:Y:S01]  /*a5a0*/  F2F.F64.F32 R4, R0 ;  /* 0x0000000000047310 */ /* 0x0000a20000201800 */
[----:B------:R-:W-:Y:S05]  /*a5b0*/  BRA `(.L_x_13147) ;  /* 0x0000071000007947 */ /* 0x000fea0003800000 */
.L_x_13154:
        /* <DEDUP_REMOVED lines=11> */
.L_x_13161:
        /* <DEDUP_REMOVED lines=21> */
.L_x_13165:
[----:B------:R-:W-:Y:S05]  /*a7c0*/  BSYNC B1 ;  /* 0x0000000000017941 */ /* 0x000fea0003800000 */
.L_x_13164:
[----:B------:R-:W-:Y:S01]  /*a7d0*/  LEA R3, R0, 0x3b800000, 0x17 ;  /* 0x3b80000000037811 */ /* 0x000fe200078eb8ff */
[----:B------:R-:W-:-:S05]  /*a7e0*/  IMAD.SHL.U32 R0, R2, 0x100000, RZ ;  /* 0x0010000002007824 */ /* 0x000fca00078e00ff */
[----:B------:R-:W-:Y:S02]  /*a7f0*/  LOP3.LUT R0, R3, R0, R4, 0xfe, !PT ;  /* 0x0000000003007212 */ /* 0x000fe400078efe04 */
.L_x_13163:
[----:B------:R-:W-:Y:S05]  /*a800*/  BSYNC B0 ;  /* 0x0000000000007941 */ /* 0x000fea0003800000 */
.L_x_13162:
[----:B------:R-:W-:-:S04]  /*a810*/  FMUL.FTZ R0, R0, 1 ;  /* 0x3f80000000007820 */ /* 0x000fc80000410000 */
[----:B------:R0:W2:Y:S01]  /*a820*/  F2F.F64.F32 R4, R0 ;  /* 0x0000000000047310 */ /* 0x0000a20000201800 */
[----:B------:R-:W-:Y:S05]  /*a830*/  BRA `(.L_x_13147) ;  /* 0x0000049000007947 */ /* 0x000fea0003800000 */
.L_x_13160:
        /* <DEDUP_REMOVED lines=21> */
.L_x_13169:
[----:B------:R-:W-:Y:S05]  /*a990*/  BSYNC B1 ;  /* 0x0000000000017941 */ /* 0x000fea0003800000 */
.L_x_13168:
[----:B------:R-:W-:Y:S01]  /*a9a0*/  LEA R3, R0, 0x37800000, 0x17 ;  /* 0x3780000000037811 */ /* 0x000fe200078eb8ff */
[----:B------:R-:W-:-:S05]  /*a9b0*/  IMAD.SHL.U32 R0, R2, 0x200000, RZ ;  /* 0x0020000002007824 */ /* 0x000fca00078e00ff */
[----:B------:R-:W-:Y:S02]  /*a9c0*/  LOP3.LUT R0, R3, R0, R4, 0xfe, !PT ;  /* 0x0000000003007212 */ /* 0x000fe400078efe04 */
.L_x_13167:
[----:B------:R-:W-:Y:S05]  /*a9d0*/  BSYNC B0 ;  /* 0x0000000000007941 */ /* 0x000fea0003800000 */
.L_x_13166:
[----:B------:R-:W-:-:S04]  /*a9e0*/  FMUL.FTZ R0, R0, 1 ;  /* 0x3f80000000007820 */ /* 0x000fc80000410000 */
[----:B------:R0:W2:Y:S01]  /*a9f0*/  F2F.F64.F32 R4, R0 ;  /* 0x0000000000047310 */ /* 0x0000a20000201800 */
[----:B------:R-:W-:Y:S05]  /*aa00*/  BRA `(.L_x_13147) ;  /* 0x000002c000007947 */ /* 0x000fea0003800000 */
.L_x_13159:
        /* <DEDUP_REMOVED lines=14> */
.L_x_13173:
[----:B------:R-:W-:Y:S05]  /*aaf0*/  BSYNC B0 ;  /* 0x0000000000007941 */ /* 0x000fea0003800000 */
.L_x_13172:
[----:B------:R-:W-:-:S04]  /*ab00*/  FMUL.FTZ R0, R0, 1 ;  /* 0x3f80000000007820 */ /* 0x000fc80000410000 */
[----:B------:R0:W2:Y:S01]  /*ab10*/  F2F.F64.F32 R4, R0 ;  /* 0x0000000000047310 */ /* 0x0000a20000201800 */
[----:B------:R-:W-:Y:S05]  /*ab20*/  BRA `(.L_x_13147) ;  /* 0x000001a000007947 */ /* 0x000fea0003800000 */
.L_x_13146:
        /* <DEDUP_REMOVED lines=21> */
.L_x_13171:
[----:B------:R-:W2:Y:S02]  /*ac80*/  LDG.E.64 R4, [R2.64] ;  /* 0x0000002402047981 */ /* 0x000ea4000c1e1b00 */
[----:B--2---:R-:W0:Y:S01]  /*ac90*/  I2F.F64.U64 R4, R4 ;  /* 0x0000000400047312 */ /* 0x004e220000301800 */
[----:B------:R-:W-:Y:S05]  /*aca0*/  BRA `(.L_x_13147) ;  /* 0x0000002000007947 */ /* 0x000fea0003800000 */
.L_x_13170:
[----:B------:R-:W2:Y:S02]  /*acb0*/  LDG.E R2, [R2.64] ;  /* 0x0000002402027981 */ /* 0x000ea4000c1e1900 */
[----:B--2---:R0:W2:Y:S02]  /*acc0*/  I2F.F64.U32 R4, R2 ;  /* 0x0000000200047312 */ /* 0x0040a40000201800 */
.L_x_13147:
        /* <DEDUP_REMOVED lines=18> */
.L_x_13177:
[----:B------:R-:W0:Y:S02]  /*adf0*/  F2I.S64.F64.TRUNC R4, R4 ;  /* 0x0000000400047311 */ /* 0x000e24000030d900 */
[----:B0-----:R-:W-:-:S05]  /*ae00*/  IMAD.MOV.U32 R3, RZ, RZ, R4 ;  /* 0x000000ffff037224 */ /* 0x001fca00078e0004 */
[----:B------:R0:W-:Y:S01]  /*ae10*/  STG.E.U8 [R16.64], R3 ;  /* 0x0000000310007986 */ /* 0x0001e2000c101124 */
[----:B------:R-:W-:Y:S05]  /*ae20*/  BRA `(.L_x_13179) ;  /* 0x00000ed000007947 */ /* 0x000fea0003800000 */
.L_x_13176:
        /* <DEDUP_REMOVED lines=9> */
.L_x_13181:
[----:B------:R-:W0:Y:S02]  /*aec0*/  F2I.F64.TRUNC R5, R4 ;  /* 0x0000000400057311 */ /* 0x000e24000030d100 */
[----:B0-----:R0:W-:Y:S01]  /*aed0*/  STG.E [R16.64], R5 ;  /* 0x0000000510007986 */ /* 0x0011e2000c101924 */
[----:B------:R-:W-:Y:S05]  /*aee0*/  BRA `(.L_x_13179) ;  /* 0x00000e1000007947 */ /* 0x000fea0003800000 */
.L_x_13180:
[----:B------:R-:W0:Y:S02]  /*aef0*/  F2I.F64.TRUNC R5, R4 ;  /* 0x0000000400057311 */ /* 0x000e24000030d100 */
[----:B0-----:R0:W-:Y:S01]  /*af00*/  STG.E.U16 [R16.64], R5 ;  /* 0x0000000510007986 */ /* 0x0011e2000c101524 */
[----:B------:R-:W-:Y:S05]  /*af10*/  BRA `(.L_x_13179) ;  /* 0x00000de000007947 */ /* 0x000fea0003800000 */
.L_x_13175:
        /* <DEDUP_REMOVED lines=11> */
.L_x_13183:
[----:B------:R-:W0:Y:S01]  /*afd0*/  F2F.F32.F64 R0, R4 ;  /* 0x0000000400007310 */ /* 0x000e220000301000 */
[----:B------:R-:W0:-:S14]  /*afe0*/  DSETP.GEU.AND P0, PT, |R4|, c[0x2][0x0], PT ;  /* 0x008000000400762a */ /* 0x000e1c0003f0e200 */
[----:B0-----:R-:W-:-:S05]  /*aff0*/  @!P0 FMUL R0, R0, 1.175494350822287508e-38 ;  /* 0x0080000000008820 */ /* 0x001fca0000400000 */
[----:B------:R-:W-:-:S05]  /*b000*/  F2FP.PACK_AB R0, RZ, R0 ;  /* 0x00000000ff00723e */ /* 0x000fca00000000ff */
[----:B------:R0:W-:Y:S01]  /*b010*/  STG.E.U16 [R16.64], R0 ;  /* 0x0000000010007986 */ /* 0x0001e2000c101524 */
[----:B------:R-:W-:Y:S05]  /*b020*/  BRA `(.L_x_13179) ;  /* 0x00000cd000007947 */ /* 0x000fea0003800000 */
.L_x_13182:
        /* <DEDUP_REMOVED lines=12> */
.L_x_13185:
[----:B------:R-:W0:Y:S01]  /*b0f0*/  F2F.F32.F64 R0, R4 ;  /* 0x0000000400007310 */ /* 0x000e220000301000 */
[----:B------:R-:W0:-:S14]  /*b100*/  DSETP.GEU.AND P0, PT, |R4|, c[0x2][0x0], PT ;  /* 0x008000000400762a */ /* 0x000e1c0003f0e200 */
[----:B0-----:R-:W-:-:S05]  /*b110*/  @!P0 FMUL R0, R0, 1.175494350822287508e-38 ;  /* 0x0080000000008820 */ /* 0x001fca0000400000 */
[----:B------:R-:W-:-:S04]  /*b120*/  F2FP.PACK_AB R3, RZ, R0 ;  /* 0x00000000ff03723e */ /* 0x000fc800000000ff */
[----:B------:R-:W-:-:S05]  /*b130*/  PRMT R3, R3, 0x5410, RZ ;  /* 0x0000541003037816 */ /* 0x000fca00000000ff */
[----:B------:R0:W-:Y:S01]  /*b140*/  STG.E [R16.64], R3 ;  /* 0x0000000310007986 */ /* 0x0001e2000c101924 */
[----:B------:R-:W-:Y:S05]  /*b150*/  BRA `(.L_x_13179) ;  /* 0x00000ba000007947 */ /* 0x000fea0003800000 */
.L_x_13184:
[----:B------:R0:W-:Y:S01]  /*b160*/  STG.E.64 [R16.64], R4 ;  /* 0x0000000410007986 */ /* 0x0001e2000c101b24 */
[----:B------:R-:W-:Y:S05]  /*b170*/  BRA `(.L_x_13179) ;  /* 0x00000b8000007947 */ /* 0x000fea0003800000 */
.L_x_13174:
        /* <DEDUP_REMOVED lines=12> */
.L_x_13188:
[----:B------:R-:W-:-:S05]  /*b240*/  CS2R R6, SRZ ;  /* 0x0000000000067805 */ /* 0x000fca000001ff00 */
[----:B------:R0:W-:Y:S01]  /*b250*/  STG.E.128 [R16.64], R4 ;  /* 0x0000000410007986 */ /* 0x0001e2000c101d24 */
[----:B------:R-:W-:Y:S05]  /*b260*/  BRA `(.L_x_13179) ;  /* 0x00000a9000007947 */ /* 0x000fea0003800000 */
.L_x_13187:
        /* <DEDUP_REMOVED lines=23> */
.L_x_13192:
[----:B------:R-:W-:Y:S05]  /*b3e0*/  BSYNC B0 ;  /* 0x0000000000007941 */ /* 0x000fea0003800000 */
.L_x_13191:
[----:B------:R-:W-:-:S05]  /*b3f0*/  LOP3.LUT R3, R0, R3, RZ, 0xfc, !PT ;  /* 0x0000000300037212 */ /* 0x000fca00078efcff */
[----:B------:R0:W-:Y:S01]  /*b400*/  STG.E.U8 [R16.64], R3 ;  /* 0x0000000310007986 */ /* 0x0001e2000c101124 */
[----:B------:R-:W-:Y:S05]  /*b410*/  BRA `(.L_x_13179) ;  /* 0x000008e000007947 */ /* 0x000fea0003800000 */
.L_x_13190:
        /* <DEDUP_REMOVED lines=15> */
.L_x_13194:
[----:B------:R-:W-:Y:S01]  /*b510*/  IMAD.MOV.U32 R0, RZ, RZ, 0x7f ;  /* 0x0000007fff007424 */ /* 0x000fe200078e00ff */
[----:B------:R-:W-:-:S04]  /*b520*/  ISETP.GT.U32.AND P0, PT, R2, 0x7f800000, PT ;  /* 0x7f8000000200780c */ /* 0x000fc80003f04070 */
[----:B------:R-:W-:-:S04]  /*b530*/  SEL R0, R0, 0x7c, P0 ;  /* 0x0000007c00007807 */ /* 0x000fc80000000000 */
.L_x_13195:
[----:B------:R-:W-:Y:S05]  /*b540*/  BSYNC B0 ;  /* 0x0000000000007941 */ /* 0x000fea0003800000 */
.L_x_13193:
[----:B------:R-:W-:-:S04]  /*b550*/  LOP3.LUT R2, R3, 0x80000000, RZ, 0xc0, !PT ;  /* 0x8000000003027812 */ /* 0x000fc800078ec0ff */
[----:B------:R-:W-:-:S04]  /*b560*/  SHF.R.U32.HI R3, RZ, 0x18, R2 ;  /* 0x00000018ff037819 */ /* 0x000fc80000011602 */
[----:B------:R-:W-:-:S05]  /*b570*/  LOP3.LUT R3, R0, R3, RZ, 0xfc, !PT ;  /* 0x0000000300037212 */ /* 0x000fca00078efcff */
[----:B------:R0:W-:Y:S01]  /*b580*/  STG.E.U8 [R16.64], R3 ;  /* 0x0000000310007986 */ /* 0x0001e2000c101124 */
[----:B------:R-:W-:Y:S05]  /*b590*/  BRA `(.L_x_13179) ;  /* 0x0000076000007947 */ /* 0x000fea0003800000 */
.L_x_13189:
[----:B------:R-:W0:Y:S01]  /*b5a0*/  F2F.F32.F64 R0, R4 ;  /* 0x0000000400007310 */ /* 0x000e220000301000 */
[----:B------:R-:W0:-:S14]  /*b5b0*/  DSETP.GEU.AND P0, PT, |R4|, c[0x2][0x0], PT ;  /* 0x008000000400762a */ /* 0x000e1c0003f0e200 */
[----:B0-----:R-:W-:-:S05]  /*b5c0*/  @!P0 FMUL R0, R0, 1.175494350822287508e-38 ;  /* 0x0080000000008820 */ /* 0x001fca0000400000 */
[----:B------:R-:W-:-:S05]  /*b5d0*/  F2FP.BF16.PACK_AB R0, RZ, R0 ;  /* 0x00000000ff00723e */ /* 0x000fca00000010ff */
[----:B------:R0:W-:Y:S01]  /*b5e0*/  STG.E.U16 [R16.64], R0 ;  /* 0x0000000010007986 */ /* 0x0001e2000c101524 */
[----:B------:R-:W-:Y:S05]  /*b5f0*/  BRA `(.L_x_13179) ;  /* 0x0000070000007947 */ /* 0x000fea0003800000 */
.L_x_13186:
        /* <DEDUP_REMOVED lines=11> */
.L_x_13198:
        /* <DEDUP_REMOVED lines=19> */
.L_x_13201:
[----:B------:R-:W-:-:S04]  /*b7e0*/  LOP3.LUT R2, R3, 0x80000000, RZ, 0xc0, !PT ;  /* 0x8000000003027812 */ /* 0x000fc800078ec0ff */
[----:B------:R-:W-:-:S04]  /*b7f0*/  SHF.R.U32.HI R3, RZ, 0x18, R2 ;  /* 0x00000018ff037819 */ /* 0x000fc80000011602 */
[----:B------:R-:W-:-:S04]  /*b800*/  LOP3.LUT R0, R0, R3, RZ, 0xfc, !PT ;  /* 0x0000000300007212 */ /* 0x000fc800078efcff */
[----:B------:R-:W-:Y:S02]  /*b810*/  PRMT R8, R0, 0x7610, R8 ;  /* 0x0000761000087816 */ /* 0x000fe40000000008 */
.L_x_13200:
[----:B------:R-:W-:Y:S05]  /*b820*/  BSYNC B0 ;  /* 0x0000000000007941 */ /* 0x000fea0003800000 */
.L_x_13199:
[----:B------:R0:W-:Y:S01]  /*b830*/  STG.E.U8 [R16.64], R8 ;  /* 0x0000000810007986 */ /* 0x0001e2000c101124 */
[----:B------:R-:W-:Y:S05]  /*b840*/  BRA `(.L_x_13179) ;  /* 0x000004b000007947 */ /* 0x000fea0003800000 */
.L_x_13197:
        /* <DEDUP_REMOVED lines=19> */
.L_x_13204:
[----:B------:R-:W-:-:S04]  /*b980*/  LOP3.LUT R2, R3, 0x80000000, RZ, 0xc0, !PT ;  /* 0x8000000003027812 */ /* 0x000fc800078ec0ff */
[----:B------:R-:W-:-:S04]  /*b990*/  SHF.R.U32.HI R3, RZ, 0x18, R2 ;  /* 0x00000018ff037819 */ /* 0x000fc80000011602 */
[----:B------:R-:W-:-:S04]  /*b9a0*/  LOP3.LUT R0, R0, R3, RZ, 0xfc, !PT ;  /* 0x0000000300007212 */ /* 0x000fc800078efcff */
[----:B------:R-:W-:Y:S02]  /*b9b0*/  PRMT R8, R0, 0x7610, R8 ;  /* 0x0000761000087816 */ /* 0x000fe40000000008 */
.L_x_13203:
[----:B------:R-:W-:Y:S05]  /*b9c0*/  BSYNC B0 ;  /* 0x0000000000007941 */ /* 0x000fea0003800000 */
.L_x_13202:
[----:B------:R0:W-:Y:S01]  /*b9d0*/  STG.E.U8 [R16.64], R8 ;  /* 0x0000000810007986 */ /* 0x0001e2000c101124 */
[----:B------:R-:W-:Y:S05]  /*b9e0*/  BRA `(.L_x_13179) ;  /* 0x0000031000007947 */ /* 0x000fea0003800000 */
.L_x_13196:
        /* <DEDUP_REMOVED lines=24> */
.L_x_13178:
        /* <DEDUP_REMOVED lines=20> */
.L_x_13206:
[----:B------:R-:W0:Y:S02]  /*bcb0*/  F2I.U64.F64.TRUNC R4, R4 ;  /* 0x0000000400047311 */ /* 0x000e24000030d800 */
[----:B0-----:R0:W-:Y:S01]  /*bcc0*/  STG.E.64 [R16.64], R4 ;  /* 0x0000000410007986 */ /* 0x0011e2000c101b24 */
[----:B------:R-:W-:Y:S05]  /*bcd0*/  BRA `(.L_x_13179) ;  /* 0x0000002000007947 */ /* 0x000fea0003800000 */
.L_x_13205:
[----:B------:R-:W0:Y:S02]  /*bce0*/  F2I.U32.F64.TRUNC R5, R4 ;  /* 0x0000000400057311 */ /* 0x000e24000030d000 */
[----:B0-----:R0:W-:Y:S02]  /*bcf0*/  STG.E [R16.64], R5 ;  /* 0x0000000510007986 */ /* 0x0011e4000c101924 */
.L_x_13179:
[----:B------:R-:W-:Y:S02]  /*bd00*/  IADD3 R23, R23, 0x80, RZ ;  /* 0x0000008017177810 */ /* 0x000fe40007ffe0ff */
.L_x_13010:
[----:B------:R-:W-:Y:S05]  /*bd10*/  BSYNC B6 ;  /* 0x0000000000067941 */ /* 0x000fea0003800000 */
.L_x_13009:
        /* <DEDUP_REMOVED lines=257> */
.L_x_13207:
        /* <DEDUP_REMOVED lines=19> */
.L_x_13211:
[----:B------:R-:W2:Y:S02]  /*ce60*/  LDG.E.U8 R2, [R2.64] ;  /* 0x0000002402027981 */ /* 0x000ea4000c1e1100 */
[----:B--2---:R0:W1:Y:S01]  /*ce70*/  I2F.F64.U16 R18, R2 ;  /* 0x0000000200127312 */ /* 0x0040620000101800 */
[----:B------:R-:W-:Y:S05]  /*ce80*/  BRA `(.L_x_13213) ;  /* 0x00000df000007947 */ /* 0x000fea0003800000 */
.L_x_13210:
        /* <DEDUP_REMOVED lines=9> */
.L_x_13215:
[----:B------:R-:W2:Y:S02]  /*cf20*/  LDG.E R2, [R2.64] ;  /* 0x0000002402027981 */ /* 0x000ea4000c1e1900 */
[----:B--2---:R0:W1:Y:S01]  /*cf30*/  I2F.F64 R18, R2 ;  /* 0x0000000200127312 */ /* 0x0040620000201c00 */
[----:B------:R-:W-:Y:S05]  /*cf40*/  BRA `(.L_x_13213) ;  /* 0x00000d3000007947 */ /* 0x000fea0003800000 */
.L_x_13214:
[----:B------:R-:W2:Y:S02]  /*cf50*/  LDG.E.U16 R2, [R2.64] ;  /* 0x0000002402027981 */ /* 0x000ea4000c1e1500 */
[----:B--2---:R0:W1:Y:S01]  /*cf60*/  I2F.F64.S16 R18, R2 ;  /* 0x0000000200127312 */ /* 0x0040620000101c00 */
[----:B------:R-:W-:Y:S05]  /*cf70*/  BRA `(.L_x_13213) ;  /* 0x00000d0000007947 */ /* 0x000fea0003800000 */
.L_x_13209:
        /* <DEDUP_REMOVED lines=10> */
.L_x_13217:
[----:B------:R-:W2:Y:S02]  /*d020*/  LDG.E.U16 R0, [R2.64] ;  /* 0x0000002402007981 */ /* 0x000ea4000c1e1500 */
[----:B--2---:R-:W-:-:S05]  /*d030*/  HADD2.F32 R0, -RZ, R0.H0_H0 ;  /* 0x20000000ff007230 */ /* 0x004fca0000004100 */
[----:B------:R-:W-:-:S04]  /*d040*/  FMUL.FTZ R0, R0, 1 ;  /* 0x3f80000000007820 */ /* 0x000fc80000410000 */
[----:B------:R0:W1:Y:S01]  /*d050*/  F2F.F64.F32 R18, R0 ;  /* 0x0000000000127310 */ /* 0x0000620000201800 */
[----:B------:R-:W-:Y:S05]  /*d060*/  BRA `(.L_x_13213) ;  /* 0x00000c1000007947 */ /* 0x000fea0003800000 */
.L_x_13216:
        /* <DEDUP_REMOVED lines=10> */
.L_x_13219:
[----:B------:R-:W2:Y:S02]  /*d110*/  LDG.E.U16 R2, [R2.64] ;  /* 0x0000002402027981 */ /* 0x000ea4000c1e1500 */
[----:B--2---:R-:W-:-:S05]  /*d120*/  HADD2.F32 R0, -RZ, R2.H0_H0 ;  /* 0x20000002ff007230 */ /* 0x004fca0000004100 */
[----:B------:R-:W-:-:S04]  /*d130*/  FMUL.FTZ R0, R0, 1 ;  /* 0x3f80000000007820 */ /* 0x000fc80000410000 */
[----:B------:R0:W1:Y:S01]  /*d140*/  F2F.F64.F32 R18, R0 ;  /* 0x0000000000127310 */ /* 0x0000620000201800 */
[----:B------:R-:W-:Y:S05]  /*d150*/  BRA `(.L_x_13213) ;  /* 0x00000b2000007947 */ /* 0x000fea0003800000 */
.L_x_13218:
[----:B------:R0:W5:Y:S01]  /*d160*/  LDG.E.64 R18, [R2.64] ;  /* 0x0000002402127981 */ /* 0x000162000c1e1b00 */
[----:B------:R-:W-:Y:S05]  /*d170*/  BRA `(.L_x_13213) ;  /* 0x00000b0000007947 */ /* 0x000fea0003800000 */
.L_x_13208:
        /* <DEDUP_REMOVED lines=13> */
.L_x_13222:
[----:B------:R0:W5:Y:S01]  /*d250*/  LDG.E.64 R18, [R2.64] ;  /* 0x0000002402127981 */ /* 0x000162000c1e1b00 */
[----:B------:R-:W-:Y:S05]  /*d260*/  BRA `(.L_x_13213) ;  /* 0x00000a1000007947 */ /* 0x000fea0003800000 */
.L_x_13221:
        /* <DEDUP_REMOVED lines=28> */
.L_x_13224:
        /* <DEDUP_REMOVED lines=15> */
.L_x_13223:
[----:B------:R-:W2:Y:S02]  /*d520*/  LDG.E.U16 R0, [R2.64] ;  /* 0x0000002402007981 */ /* 0x000ea4000c1e1500 */
[----:B--2---:R-:W-:-:S05]  /*d530*/  PRMT R0, RZ, 0x5410, R0 ;  /* 0x00005410ff007816 */ /* 0x004fca0000000000 */
[----:B------:R-:W-:-:S04]  /*d540*/  FMUL.FTZ R0, R0, 1 ;  /* 0x3f80000000007820 */ /* 0x000fc80000410000 */
[----:B------:R0:W1:Y:S01]  /*d550*/  F2F.F64.F32 R18, R0 ;  /* 0x0000000000127310 */ /* 0x0000620000201800 */
[----:B------:R-:W-:Y:S05]  /*d560*/  BRA `(.L_x_13213) ;  /* 0x0000071000007947 */ /* 0x000fea0003800000 */
.L_x_13220:
        /* <DEDUP_REMOVED lines=11> */
.L_x_13227:
        /* <DEDUP_REMOVED lines=21> */
.L_x_13231:
[----:B------:R-:W-:Y:S05]  /*d770*/  BSYNC B1 ;  /* 0x0000000000017941 */ /* 0x000fea0003800000 */
.L_x_13230:
[----:B------:R-:W-:Y:S01]  /*d780*/  LEA R3, R0, 0x3b800000, 0x17 ;  /* 0x3b80000000037811 */ /* 0x000fe200078eb8ff */
[----:B------:R-:W-:-:S05]  /*d790*/  IMAD.SHL.U32 R0, R2, 0x100000, RZ ;  /* 0x0010000002007824 */ /* 0x000fca00078e00ff */
[----:B------:R-:W-:Y:S02]  /*d7a0*/  LOP3.LUT R0, R3, R0, R4, 0xfe, !PT ;  /* 0x0000000003007212 */ /* 0x000fe400078efe04 */
.L_x_13229:
[----:B------:R-:W-:Y:S05]  /*d7b0*/  BSYNC B0 ;  /* 0x0000000000007941 */ /* 0x000fea0003800000 */
.L_x_13228:
[----:B------:R-:W-:-:S04]  /*d7c0*/  FMUL.FTZ R0, R0, 1 ;  /* 0x3f80000000007820 */ /* 0x000fc80000410000 */
[----:B------:R0:W1:Y:S01]  /*d7d0*/  F2F.F64.F32 R18, R0 ;  /* 0x0000000000127310 */ /* 0x0000620000201800 */
[----:B------:R-:W-:Y:S05]  /*d7e0*/  BRA `(.L_x_13213) ;  /* 0x0000049000007947 */ /* 0x000fea0003800000 */
.L_x_13226:
        /* <DEDUP_REMOVED lines=21> */
.L_x_13235:
[----:B------:R-:W-:Y:S05]  /*d940*/  BSYNC B1 ;  /* 0x0000000000017941 */ /* 0x000fea0003800000 */
.L_x_13234:
[----:B------:R-:W-:Y:S01]  /*d950*/  LEA R3, R0, 0x37800000, 0x17 ;  /* 0x3780000000037811 */ /* 0x000fe200078eb8ff */
[----:B------:R-:W-:-:S05]  /*d960*/  IMAD.SHL.U32 R0, R2, 0x200000, RZ ;  /* 0x0020000002007824 */ /* 0x000fca00078e00ff */
[----:B------:R-:W-:Y:S02]  /*d970*/  LOP3.LUT R0, R3, R0, R4, 0xfe, !PT ;  /* 0x0000000003007212 */ /* 0x000fe400078efe04 */
.L_x_13233:
[----:B------:R-:W-:Y:S05]  /*d980*/  BSYNC B0 ;  /* 0x0000000000007941 */ /* 0x000fea0003800000 */
.L_x_13232:
[----:B------:R-:W-:-:S04]  /*d990*/  FMUL.FTZ R0, R0, 1 ;  /* 0x3f80000000007820 */ /* 0x000fc80000410000 */
[----:B------:R0:W1:Y:S01]  /*d9a0*/  F2F.F64.F32 R18, R0 ;  /* 0x0000000000127310 */ /* 0x0000620000201800 */
[----:B------:R-:W-:Y:S05]  /*d9b0*/  BRA `(.L_x_13213) ;  /* 0x000002c000007947 */ /* 0x000fea0003800000 */
.L_x_13225:
        /* <DEDUP_REMOVED lines=14> */
.L_x_13239:
[----:B------:R-:W-:Y:S05]  /*daa0*/  BSYNC B0 ;  /* 0x0000000000007941 */ /* 0x000fea0003800000 */
.L_x_13238:
[----:B------:R-:W-:-:S04]  /*dab0*/  FMUL.FTZ R0, R0, 1 ;  /* 0x3f80000000007820 */ /* 0x000fc80000410000 */
[----:B------:R0:W1:Y:S01]  /*dac0*/  F2F.F64.F32 R18, R0 ;  /* 0x0000000000127310 */ /* 0x0000620000201800 */
[----:B------:R-:W-:Y:S05]  /*dad0*/  BRA `(.L_x_13213) ;  /* 0x000001a000007947 */ /* 0x000fea0003800000 */
.L_x_13212:
        /* <DEDUP_REMOVED lines=21> */
.L_x_13237:
[----:B------:R-:W2:Y:S02]  /*dc30*/  LDG.E.64 R18, [R2.64] ;  /* 0x0000002402127981 */ /* 0x000ea4000c1e1b00 */
[----:B--2---:R-:W0:Y:S01]  /*dc40*/  I2F.F64.U64 R18, R18 ;  /* 0x0000001200127312 */ /* 0x004e220000301800 */
[----:B------:R-:W-:Y:S05]  /*dc50*/  BRA `(.L_x_13213) ;  /* 0x0000002000007947 */ /* 0x000fea0003800000 */
.L_x_13236:
[----:B------:R-:W2:Y:S02]  /*dc60*/  LDG.E R2, [R2.64] ;  /* 0x0000002402027981 */ /* 0x000ea4000c1e1900 */
[----:B--2---:R0:W1:Y:S02]  /*dc70*/  I2F.F64.U32 R18, R2 ;  /* 0x0000000200127312 */ /* 0x0040640000201800 */
.L_x_13213:
        /* <DEDUP_REMOVED lines=17> */
.L_x_13243:
[----:B------:R-:W2:Y:S02]  /*dd90*/  LDG.E.U8 R4, [R22.64] ;  /* 0x0000002416047981 */ /* 0x000ea4000c1e1100 */
[----:B--2---:R-:W0:Y:S01]  /*dda0*/  I2F.F64.U16 R4, R4 ;  /* 0x0000000400047312 */ /* 0x004e220000101800 */
[----:B------:R-:W-:Y:S05]  /*ddb0*/  BRA `(.L_x_13245) ;  /* 0x00000df000007947 */ /* 0x000fea0003800000 */
.L_x_13242:
        /* <DEDUP_REMOVED lines=9> */
.L_x_13247:
[----:B------:R-:W2:Y:S02]  /*de50*/  LDG.E R4, [R22.64] ;  /* 0x0000002416047981 */ /* 0x000ea4000c1e1900 */
[----:B--2---:R-:W0:Y:S01]  /*de60*/  I2F.F64 R4, R4 ;  /* 0x0000000400047312 */ /* 0x004e220000201c00 */
[----:B------:R-:W-:Y:S05]  /*de70*/  BRA `(.L_x_13245) ;  /* 0x00000d3000007947 */ /* 0x000fea0003800000 */
.L_x_13246:
[----:B------:R-:W2:Y:S02]  /*de80*/  LDG.E.U16 R4, [R22.64] ;  /* 0x0000002416047981 */ /* 0x000ea4000c1e1500 */
[----:B--2---:R-:W0:Y:S01]  /*de90*/  I2F.F64.S16 R4, R4 ;  /* 0x0000000400047312 */ /* 0x004e220000101c00 */
[----:B------:R-:W-:Y:S05]  /*dea0*/  BRA `(.L_x_13245) ;  /* 0x00000d0000007947 */ /* 0x000fea0003800000 */
.L_x_13241:
        /* <DEDUP_REMOVED lines=10> */
.L_x_13249:
[----:B------:R-:W2:Y:S02]  /*df50*/  LDG.E.U16 R0, [R22.64] ;  /* 0x0000002416007981 */ /* 0x000ea4000c1e1500 */
[----:B--2---:R-:W-:-:S05]  /*df60*/  HADD2.F32 R0, -RZ, R0.H0_H0 ;  /* 0x20000000ff007230 */ /* 0x004fca0000004100 */
[----:B------:R-:W-:-:S04]  /*df70*/  FMUL.FTZ R0, R0, 1 ;  /* 0x3f80000000007820 */ /* 0x000fc80000410000 */
[----:B------:R0:W2:Y:S01]  /*df80*/  F2F.F64.F32 R4, R0 ;  /* 0x0000000000047310 */ /* 0x0000a20000201800 */
[----:B------:R-:W-:Y:S05]  /*df90*/  BRA `(.L_x_13245) ;  /* 0x00000c1000007947 */ /* 0x000fea0003800000 */
.L_x_13248:
        /* <DEDUP_REMOVED lines=10> */
.L_x_13251:
[----:B------:R-:W2:Y:S02]  /*e040*/  LDG.E.U16 R22, [R22.64] ;  /* 0x0000002416167981 */ /* 0x000ea4000c1e1500 */
[----:B--2---:R-:W-:-:S05]  /*e050*/  HADD2.F32 R0, -RZ, R22.H0_H0 ;  /* 0x20000016ff007230 */ /* 0x004fca0000004100 */
[----:B------:R-:W-:-:S04]  /*e060*/  FMUL.FTZ R0, R0, 1 ;  /* 0x3f80000000007820 */ /* 0x000fc80000410000 */
[----:B------:R0:W2:Y:S01]  /*e070*/  F2F.F64.F32 R4, R0 ;  /* 0x0000000000047310 */ /* 0x0000a20000201800 */
[----:B------:R-:W-:Y:S05]  /*e080*/  BRA `(.L_x_13245) ;  /* 0x00000b2000007947 */ /* 0x000fea0003800000 */
.L_x_13250:
[----:B------:R0:W5:Y:S01]  /*e090*/  LDG.E.64 R4, [R22.64] ;  /* 0x0000002416047981 */ /* 0x000162000c1e1b00 */
[----:B------:R-:W-:Y:S05]  /*e0a0*/  BRA `(.L_x_13245) ;  /* 0x00000b0000007947 */ /* 0x000fea0003800000 */
.L_x_13240:
        /* <DEDUP_REMOVED lines=13> */
.L_x_13254:
[----:B------:R0:W5:Y:S01]  /*e180*/  LDG.E.64 R4, [R22.64] ;  /* 0x0000002416047981 */ /* 0x000162000c1e1b00 */
[----:B------:R-:W-:Y:S05]  /*e190*/  BRA `(.L_x_13245) ;  /* 0x00000a1000007947 */ /* 0x000fea0003800000 */
.L_x_13253:
        /* <DEDUP_REMOVED lines=25> */
[----:B------:R-:W-:-:S04]  /*e330*/  FMUL.FTZ R3, R3, 1 ;  /* 0x3f80000003037820 */ /* 0x000fc80000410000 */
[----:B------:R0:W2:Y:S01]  /*e340*/  F2F.F64.F32 R4, R3 ;  /* 0x0000000300047310 */ /* 0x0000a20000201800 */
[----:B------:R-:W-:Y:S05]  /*e350*/  BRA `(.L_x_13245) ;  /* 0x0000085000007947 */ /* 0x000fea0003800000 */
.L_x_13256:
        /* <DEDUP_REMOVED lines=15> */
.L_x_13255:
[----:B------:R-:W2:Y:S02]  /*e450*/  LDG.E.U16 R0, [R22.64] ;  /* 0x0000002416007981 */ /* 0x000ea4000c1e1500 */
[----:B--2---:R-:W-:-:S05]  /*e460*/  PRMT R0, RZ, 0x5410, R0 ;  /* 0x00005410ff007816 */ /* 0x004fca0000000000 */
[----:B------:R-:W-:-:S04]  /*e470*/  FMUL.FTZ R0, R0, 1 ;  /* 0x3f80000000007820 */ /* 0x000fc80000410000 */
[----:B------:R0:W2:Y:S01]  /*e480*/  F2F.F64.F32 R4, R0 ;  /* 0x0000000000047310 */ /* 0x0000a20000201800 */
[----:B------:R-:W-:Y:S05]  /*e490*/  BRA `(.L_x_13245) ;  /* 0x0000071000007947 */ /* 0x000fea0003800000 */
.L_x_13252:
        /* <DEDUP_REMOVED lines=11> */
.L_x_13259:
        /* <DEDUP_REMOVED lines=21> */
.L_x_13263:
[----:B------:R-:W-:Y:S05]  /*e6a0*/  BSYNC B1 ;  /* 0x0000000000017941 */ /* 0x000fea0003800000 */
.L_x_13262:
[----:B------:R-:W-:Y:S01]  /*e6b0*/  LEA R3, R0, 0x3b800000, 0x17 ;  /* 0x3b80000000037811 */ /* 0x000fe200078eb8ff */
[----:B------:R-:W-:-:S05]  /*e6c0*/  IMAD.SHL.U32 R0, R2, 0x100000, RZ ;  /* 0x0010000002007824 */ /* 0x000fca00078e00ff */
[----:B------:R-:W-:Y:S02]  /*e6d0*/  LOP3.LUT R0, R3, R0, R4, 0xfe, !PT ;  /* 0x0000000003007212 */ /* 0x000fe400078efe04 */
.L_x_13261:
[----:B------:R-:W-:Y:S05]  /*e6e0*/  BSYNC B0 ;  /* 0x0000000000007941 */ /* 0x000fea0003800000 */
.L_x_13260:
[----:B------:R-:W-:-:S04]  /*e6f0*/  FMUL.FTZ R0, R0, 1 ;  /* 0x3f80000000007820 */ /* 0x000fc80000410000 */
[----:B------:R0:W2:Y:S01]  /*e700*/  F2F.F64.F32 R4, R0 ;  /* 0x0000000000047310 */ /* 0x0000a20000201800 */
[----:B------:R-:W-:Y:S05]  /*e710*/  BRA `(.L_x_13245) ;  /* 0x0000049000007947 */ /* 0x000fea0003800000 */
.L_x_13258:
        /* <DEDUP_REMOVED lines=21> */
.L_x_13267:
[----:B------:R-:W-:Y:S05]  /*e870*/  BSYNC B1 ;  /* 0x0000000000017941 */ /* 0x000fea0003800000 */
.L_x_13266:
[----:B------:R-:W-:Y:S01]  /*e880*/  LEA R3, R0, 0x37800000, 0x17 ;  /* 0x3780000000037811 */ /* 0x000fe200078eb8ff */
[----:B------:R-:W-:-:S05]  /*e890*/  IMAD.SHL.U32 R0, R2, 0x200000, RZ ;  /* 0x0020000002007824 */ /* 0x000fca00078e00ff */
[----:B------:R-:W-:Y:S02]  /*e8a0*/  LOP3.LUT R0, R3, R0, R4, 0xfe, !PT ;  /* 0x0000000003007212 */ /* 0x000fe400078efe04 */
.L_x_13265:
[----:B------:R-:W-:Y:S05]  /*e8b0*/  BSYNC B0 ;  /* 0x0000000000007941 */ /* 0x000fea0003800000 */
.L_x_13264:
[----:B------:R-:W-:-:S04]  /*e8c0*/  FMUL.FTZ R0, R0, 1 ;  /* 0x3f80000000007820 */ /* 0x000fc80000410000 */
[----:B------:R0:W2:Y:S01]  /*e8d0*/  F2F.F64.F32 R4, R0 ;  /* 0x0000000000047310 */ /* 0x0000a20000201800 */
[----:B------:R-:W-:Y:S05]  /*e8e0*/  BRA `(.L_x_13245) ;  /* 0x000002c000007947 */ /* 0x000fea0003800000 */
.L_x_13257:
        /* <DEDUP_REMOVED lines=14> */
.L_x_13271:
[----:B------:R-:W-:Y:S05]  /*e9d0*/  BSYNC B0 ;  /* 0x0000000000007941 */ /* 0x000fea0003800000 */
.L_x_13270:
[----:B------:R-:W-:-:S04]  /*e9e0*/  FMUL.FTZ R0, R0, 1 ;  /* 0x3f80000000007820 */ /* 0x000fc80000410000 */
[----:B------:R0:W2:Y:S01]  /*e9f0*/  F2F.F64.F32 R4, R0 ;  /* 0x0000000000047310 */ /* 0x0000a20000201800 */
[----:B------:R-:W-:Y:S05]  /*ea00*/  BRA `(.L_x_13245) ;  /* 0x000001a000007947 */ /* 0x000fea0003800000 */
.L_x_13244:
        /* <DEDUP_REMOVED lines=21> */
.L_x_13269:
[----:B------:R-:W2:Y:S02]  /*eb60*/  LDG.E.64 R4, [R22.64] ;  /* 0x0000002416047981 */ /* 0x000ea4000c1e1b00 */
[----:B--2---:R-:W0:Y:S01]  /*eb70*/  I2F.F64.U64 R4, R4 ;  /* 0x0000000400047312 */ /* 0x004e220000301800 */
[----:B------:R-:W-:Y:S05]  /*eb80*/  BRA `(.L_x_13245) ;  /* 0x0000002000007947 */ /* 0x000fea0003800000 */
.L_x_13268:
[----:B------:R-:W2:Y:S02]  /*eb90*/  LDG.E R4, [R22.64] ;  /* 0x0000002416047981 */ /* 0x000ea4000c1e1900 */
[----:B--2---:R-:W0:Y:S02]  /*eba0*/  I2F.F64.U32 R4, R4 ;  /* 0x0000000400047312 */ /* 0x004e240000201800 */
.L_x_13245:
        /* <DEDUP_REMOVED lines=18> */
.L_x_13275:
[----:B------:R-:W0:Y:S02]  /*ecd0*/  F2I.S64.F64.TRUNC R4, R4 ;  /* 0x0000000400047311 */ /* 0x000e24000030d900 */
[----:B0-----:R-:W-:-:S05]  /*ece0*/  IMAD.MOV.U32 R3, RZ, RZ, R4 ;  /* 0x000000ffff037224 */ /* 0x001fca00078e0004 */
[----:B------:R-:W-:Y:S01]  /*ecf0*/  STG.E.U8 [R16.64], R3 ;  /* 0x0000000310007986 */ /* 0x000fe2000c101124 */
[----:B------:R-:W-:Y:S05]  /*ed00*/  EXIT ;  /* 0x000000000000794d */ /* 0x000fea0003800000 */
.L_x_13274:
        /* <DEDUP_REMOVED lines=9> */
.L_x_13278:
[----:B------:R-:W0:Y:S02]  /*eda0*/  F2I.F64.TRUNC R5, R4 ;  /* 0x0000000400057311 */ /* 0x000e24000030d100 */
[----:B0-----:R-:W-:Y:S01]  /*edb0*/  STG.E [R16.64], R5 ;  /* 0x0000000510007986 */ /* 0x001fe2000c101924 */
[----:B------:R-:W-:Y:S05]  /*edc0*/  EXIT ;  /* 0x000000000000794d */ /* 0x000fea0003800000 */
.L_x_13277:
[----:B------:R-:W0:Y:S02]  /*edd0*/  F2I.F64.TRUNC R5, R4 ;  /* 0x0000000400057311 */ /* 0x000e24000030d100 */
[----:B0-----:R-:W-:Y:S01]  /*ede0*/  STG.E.U16 [R16.64], R5 ;  /* 0x0000000510007986 */ /* 0x001fe2000c101524 */
[----:B------:R-:W-:Y:S05]  /*edf0*/  EXIT ;  /* 0x000000000000794d */ /* 0x000fea0003800000 */
.L_x_13273:
        /* <DEDUP_REMOVED lines=11> */
.L_x_13280:
[----:B------:R-:W0:Y:S01]  /*eeb0*/  F2F.F32.F64 R0, R4 ;  /* 0x0000000400007310 */ /* 0x000e220000301000 */
[----:B------:R-:W0:-:S14]  /*eec0*/  DSETP.GEU.AND P0, PT, |R4|, c[0x2][0x0], PT ;  /* 0x008000000400762a */ /* 0x000e1c0003f0e200 */
[----:B0-----:R-:W-:-:S05]  /*eed0*/  @!P0 FMUL R0, R0, 1.175494350822287508e-38 ;  /* 0x0080000000008820 */ /* 0x001fca0000400000 */
[----:B------:R-:W-:-:S05]  /*eee0*/  F2FP.PACK_AB R0, RZ, R0 ;  /* 0x00000000ff00723e */ /* 0x000fca00000000ff */
[----:B------:R-:W-:Y:S01]  /*eef0*/  STG.E.U16 [R16.64], R0 ;  /* 0x0000000010007986 */ /* 0x000fe2000c101524 */
[----:B------:R-:W-:Y:S05]  /*ef00*/  EXIT ;  /* 0x000000000000794d */ /* 0x000fea0003800000 */
.L_x_13279:
        /* <DEDUP_REMOVED lines=12> */
.L_x_13282:
[----:B------:R-:W0:Y:S01]  /*efd0*/  F2F.F32.F64 R0, R4 ;  /* 0x0000000400007310 */ /* 0x000e220000301000 */
[----:B------:R-:W0:-:S14]  /*efe0*/  DSETP.GEU.AND P0, PT, |R4|, c[0x2][0x0], PT ;  /* 0x008000000400762a */ /* 0x000e1c0003f0e200 */
[----:B0-----:R-:W-:-:S05]  /*eff0*/  @!P0 FMUL R0, R0, 1.175494350822287508e-38 ;  /* 0x0080000000008820 */ /* 0x001fca0000400000 */
[----:B------:R-:W-:-:S04]  /*f000*/  F2FP.PACK_AB R3, RZ, R0 ;  /* 0x00000000ff03723e */ /* 0x000fc800000000ff */
[----:B------:R-:W-:-:S05]  /*f010*/  PRMT R3, R3, 0x5410, RZ ;  /* 0x0000541003037816 */ /* 0x000fca00000000ff */
[----:B------:R-:W-:Y:S01]  /*f020*/  STG.E [R16.64], R3 ;  /* 0x0000000310007986 */ /* 0x000fe2000c101924 */
[----:B------:R-:W-:Y:S05]  /*f030*/  EXIT ;  /* 0x000000000000794d */ /* 0x000fea0003800000 */
.L_x_13281:
[----:B------:R-:W-:Y:S01]  /*f040*/  STG.E.64 [R16.64], R4 ;  /* 0x0000000410007986 */ /* 0x000fe2000c101b24 */
[----:B------:R-:W-:Y:S05]  /*f050*/  EXIT ;  /* 0x000000000000794d */ /* 0x000fea0003800000 */
.L_x_13272:
        /* <DEDUP_REMOVED lines=12> */
.L_x_13285:
[----:B------:R-:W-:-:S05]  /*f120*/  CS2R R6, SRZ ;  /* 0x0000000000067805 */ /* 0x000fca000001ff00 */
[----:B------:R-:W-:Y:S01]  /*f130*/  STG.E.128 [R16.64], R4 ;  /* 0x0000000410007986 */ /* 0x000fe2000c101d24 */
[----:B------:R-:W-:Y:S05]  /*f140*/  EXIT ;  /* 0x000000000000794d */ /* 0x000fea0003800000 */
.L_x_13284:
        /* <DEDUP_REMOVED lines=23> */
.L_x_13289:
[----:B------:R-:W-:Y:S05]  /*f2c0*/  BSYNC B0 ;  /* 0x0000000000007941 */ /* 0x000fea0003800000 */
.L_x_13288:
[----:B------:R-:W-:-:S05]  /*f2d0*/  LOP3.LUT R3, R0, R3, RZ, 0xfc, !PT ;  /* 0x0000000300037212 */ /* 0x000fca00078efcff */
[----:B------:R-:W-:Y:S01]  /*f2e0*/  STG.E.U8 [R16.64], R3 ;  /* 0x0000000310007986 */ /* 0x000fe2000c101124 */
[----:B------:R-:W-:Y:S05]  /*f2f0*/  EXIT ;  /* 0x000000000000794d */ /* 0x000fea0003800000 */
.L_x_13287:
        /* <DEDUP_REMOVED lines=15> */
.L_x_13291:
[----:B------:R-:W-:Y:S01]  /*f3f0*/  IMAD.MOV.U32 R0, RZ, RZ, 0x7f ;  /* 0x0000007fff007424 */ /* 0x000fe200078e00ff */
[----:B------:R-:W-:-:S04]  /*f400*/  ISETP.GT.U32.AND P0, PT, R2, 0x7f800000, PT ;  /* 0x7f8000000200780c */ /* 0x000fc80003f04070 */
[----:B------:R-:W-:-:S04]  /*f410*/  SEL R0, R0, 0x7c, P0 ;  /* 0x0000007c00007807 */ /* 0x000fc80000000000 */
.L_x_13292:
[----:B------:R-:W-:Y:S05]  /*f420*/  BSYNC B0 ;  /* 0x0000000000007941 */ /* 0x000fea0003800000 */
.L_x_13290:
[----:B------:R-:W-:-:S04]  /*f430*/  LOP3.LUT R2, R3, 0x80000000, RZ, 0xc0, !PT ;  /* 0x8000000003027812 */ /* 0x000fc800078ec0ff */
[----:B------:R-:W-:-:S04]  /*f440*/  SHF.R.U32.HI R3, RZ, 0x18, R2 ;  /* 0x00000018ff037819 */ /* 0x000fc80000011602 */
[----:B------:R-:W-:-:S05]  /*f450*/  LOP3.LUT R3, R0, R3, RZ, 0xfc, !PT ;  /* 0x0000000300037212 */ /* 0x000fca00078efcff */
[----:B------:R-:W-:Y:S01]  /*f460*/  STG.E.U8 [R16.64], R3 ;  /* 0x0000000310007986 */ /* 0x000fe2000c101124 */
[----:B------:R-:W-:Y:S05]  /*f470*/  EXIT ;  /* 0x000000000000794d */ /* 0x000fea0003800000 */
.L_x_13286:
[----:B------:R-:W0:Y:S01]  /*f480*/  F2F.F32.F64 R0, R4 ;  /* 0x0000000400007310 */ /* 0x000e220000301000 */
[----:B------:R-:W0:-:S14]  /*f490*/  DSETP.GEU.AND P0, PT, |R4|, c[0x2][0x0], PT ;  /* 0x008000000400762a */ /* 0x000e1c0003f0e200 */
[----:B0-----:R-:W-:-:S05]  /*f4a0*/  @!P0 FMUL R0, R0, 1.175494350822287508e-38 ;  /* 0x0080000000008820 */ /* 0x001fca0000400000 */
[----:B------:R-:W-:-:S05]  /*f4b0*/  F2FP.BF16.PACK_AB R0, RZ, R0 ;  /* 0x00000000ff00723e */ /* 0x000fca00000010ff */
[----:B------:R-:W-:Y:S01]  /*f4c0*/  STG.E.U16 [R16.64], R0 ;  /* 0x0000000010007986 */ /* 0x000fe2000c101524 */
[----:B------:R-:W-:Y:S05]  /*f4d0*/  EXIT ;  /* 0x000000000000794d */ /* 0x000fea0003800000 */
.L_x_13283:
        /* <DEDUP_REMOVED lines=11> */
.L_x_13295:
        /* <DEDUP_REMOVED lines=19> */
.L_x_13298:
[----:B------:R-:W-:-:S04]  /*f6c0*/  LOP3.LUT R2, R3, 0x80000000, RZ, 0xc0, !PT ;  /* 0x8000000003027812 */ /* 0x000fc800078ec0ff */
[----:B------:R-:W-:-:S04]  /*f6d0*/  SHF.R.U32.HI R3, RZ, 0x18, R2 ;  /* 0x00000018ff037819 */ /* 0x000fc80000011602 */
[----:B------:R-:W-:-:S04]  /*f6e0*/  LOP3.LUT R0, R0, R3, RZ, 0xfc, !PT ;  /* 0x0000000300007212 */ /* 0x000fc800078efcff */
[----:B------:R-:W-:Y:S02]  /*f6f0*/  PRMT R8, R0, 0x7610, R8 ;  /* 0x0000761000087816 */ /* 0x000fe40000000008 */
.L_x_13297:
[----:B------:R-:W-:Y:S05]  /*f700*/  BSYNC B0 ;  /* 0x0000000000007941 */ /* 0x000fea0003800000 */
.L_x_13296:
[----:B------:R-:W-:Y:S01]  /*f710*/  STG.E.U8 [R16.64], R8 ;  /* 0x0000000810007986 */ /* 0x000fe2000c101124 */
[----:B------:R-:W-:Y:S05]  /*f720*/  EXIT ;  /* 0x000000000000794d */ /* 0x000fea0003800000 */
.L_x_13294:
        /* <DEDUP_REMOVED lines=19> */
.L_x_13301:
[----:B------:R-:W-:-:S04]  /*f860*/  LOP3.LUT R2, R3, 0x80000000, RZ, 0xc0, !PT ;  /* 0x8000000003027812 */ /* 0x000fc800078ec0ff */
[----:B------:R-:W-:-:S04]  /*f870*/  SHF.R.U32.HI R3, RZ, 0x18, R2 ;  /* 0x00000018ff037819 */ /* 0x000fc80000011602 */
[----:B------:R-:W-:-:S04]  /*f880*/  LOP3.LUT R0, R0, R3, RZ, 0xfc, !PT ;  /* 0x0000000300007212 */ /* 0x000fc800078efcff */
[----:B------:R-:W-:Y:S02]  /*f890*/  PRMT R8, R0, 0x7610, R8 ;  /* 0x0000761000087816 */ /* 0x000fe40000000008 */
.L_x_13300:
[----:B------:R-:W-:Y:S05]  /*f8a0*/  BSYNC B0 ;  /* 0x0000000000007941 */ /* 0x000fea0003800000 */
.L_x_13299:
[----:B------:R-:W-:Y:S01]  /*f8b0*/  STG.E.U8 [R16.64], R8 ;  /* 0x0000000810007986 */ /* 0x000fe2000c101124 */
[----:B------:R-:W-:Y:S05]  /*f8c0*/  EXIT ;  /* 0x000000000000794d */ /* 0x000fea0003800000 */
.L_x_13293:
        /* <DEDUP_REMOVED lines=24> */
.L_x_13276:
        /* <DEDUP_REMOVED lines=20> */
.L_x_13303:
[----:B------:R-:W0:Y:S02]  /*fb90*/  F2I.U64.F64.TRUNC R4, R4 ;  /* 0x0000000400047311 */ /* 0x000e24000030d800 */
[----:B0-----:R-:W-:Y:S01]  /*fba0*/  STG.E.64 [R16.64], R4 ;  /* 0x0000000410007986 */ /* 0x001fe2000c101b24 */
[----:B------:R-:W-:Y:S05]  /*fbb0*/  EXIT ;  /* 0x000000000000794d */ /* 0x000fea0003800000 */
.L_x_13302:
[----:B------:R-:W0:Y:S02]  /*fbc0*/  F2I.U32.F64.TRUNC R5, R4 ;  /* 0x0000000400057311 */ /* 0x000e24000030d000 */
[----:B0-----:R-:W-:Y:S01]  /*fbd0*/  STG.E [R16.64], R5 ;  /* 0x0000000510007986 */ /* 0x001fe2000c101924 */
[----:B------:R-:W-:Y:S05]  /*fbe0*/  EXIT ;  /* 0x000000000000794d */ /* 0x000fea0003800000 */
.L_x_13304:
        /* <DEDUP_REMOVED lines=9> */
.L_x_13847:


//--------------------- .text._ZN2at6native27unrolled_elementwise_kernelIZZZNS0_28sigmoid_backward_kernel_cudaERNS_18TensorIteratorBaseEENKUlvE0_clEvENKUlvE_clEvEUlddE_St5arrayIPcLm3EELi4E23TrivialOffsetCalculatorILi2EjESA_ILi1EjENS0_6memory12LoadWithCastILi2EEENSD_13StoreWithCastILi1EEEEEviT_T0_T2_T3_T4_T5_ --------------------------
	.section	.text._ZN2at6native27unrolled_elementwise_kernelIZZZNS0_28sigmoid_backward_kernel_cudaERNS_18TensorIteratorBaseEENKUlvE0_clEvENKUlvE_clEvEUlddE_St5arrayIPcLm3EELi4E23TrivialOffsetCalculatorILi2EjESA_ILi1EjENS0_6memory12LoadWithCastILi2EEENSD_13StoreWithCastILi1EEEEEviT_T0_T2_T3_T4_T5_,"ax",@progbits
	.sectioninfo	@"SHI_REGISTERS=40"
	.align	128
        .global         _ZN2at6native27unrolled_elementwise_kernelIZZZNS0_28sigmoid_backward_kernel_cudaERNS_18TensorIteratorBaseEENKUlvE0_clEvENKUlvE_clEvEUlddE_St5arrayIPcLm3EELi4E23TrivialOffsetCalculatorILi2EjESA_ILi1EjENS0_6memory12LoadWithCastILi2EEENSD_13StoreWithCastILi1EEEEEviT_T0_T2_T3_T4_T5_
        .type           _ZN2at6native27unrolled_elementwise_kernelIZZZNS0_28sigmoid_backward_kernel_cudaERNS_18TensorIteratorBaseEENKUlvE0_clEvENKUlvE_clEvEUlddE_St5arrayIPcLm3EELi4E23TrivialOffsetCalculatorILi2EjESA_ILi1EjENS0_6memory12LoadWithCastILi2EEENSD_13StoreWithCastILi1EEEEEviT_T0_T2_T3_T4_T5_,@function
        .size           _ZN2at6native27unrolled_elementwise_kernelIZZZNS0_28sigmoid_backward_kernel_cudaERNS_18TensorIteratorBaseEENKUlvE0_clEvENKUlvE_clEvEUlddE_St5arrayIPcLm3EELi4E23TrivialOffsetCalculatorILi2EjESA_ILi1EjENS0_6memory12LoadWithCastILi2EEENSD_13StoreWithCastILi1EEEEEviT_T0_T2_T3_T4_T5_,(.L_x_13848 - _ZN2at6native27unrolled_elementwise_kernelIZZZNS0_28sigmoid_backward_kernel_cudaERNS_18TensorIteratorBaseEENKUlvE0_clEvENKUlvE_clEvEUlddE_St5arrayIPcLm3EELi4E23TrivialOffsetCalculatorILi2EjESA_ILi1EjENS0_6memory12LoadWithCastILi2EEENSD_13StoreWithCastILi1EEEEEviT_T0_T2_T3_T4_T5_)
        .other          _ZN2at6native27unrolled_elementwise_kernelIZZZNS0_28sigmoid_backward_kernel_cudaERNS_18TensorIteratorBaseEENKUlvE0_clEvENKUlvE_clEvEUlddE_St5arrayIPcLm3EELi4E23TrivialOffsetCalculatorILi2EjESA_ILi1EjENS0_6memory12LoadWithCastILi2EEENSD_13StoreWithCastILi1EEEEEviT_T0_T2_T3_T4_T5_,@"STO_CUDA_ENTRY STV_DEFAULT"
_ZN2at6native27unrolled_elementwise_kernelIZZZNS0_28sigmoid_backward_kernel_cudaERNS_18TensorIteratorBaseEENKUlvE0_clEvENKUlvE_clEvEUlddE_St5arrayIPcLm3EELi4E23TrivialOffsetCalculatorILi2EjESA_ILi1EjENS0_6memory12LoadWithCastILi2EEENSD_13StoreWithCastILi1EEEEEviT_T0_T2_T3_T4_T5_:
.text._ZN2at6native27unrolled_elementwise_kernelIZZZNS0_28sigmoid_backward_kernel_cudaERNS_18TensorIteratorBaseEENKUlvE0_clEvENKUlvE_clEvEUlddE_St5arrayIPcLm3EELi4E23TrivialOffsetCalculatorILi2EjESA_ILi1EjENS0_6memory12LoadWithCastILi2EEENSD_13StoreWithCastILi1EEEEEviT_T0_T2_T3_T4_T5_:
        /* <DEDUP_REMOVED lines=32> */
.L_x_13310:
[----:B------:R-:W2:Y:S02]  /*0200*/  LDG.E.U8 R4, [R4.64] ;  /* 0x0000002404047981 */ /* 0x000ea4000c1e1100 */
[----:B--2---:R0:W1:Y:S01]  /*0210*/  I2F.F64.U16 R34, R4 ;  /* 0x0000000400227312 */ /* 0x0040620000101800 */
[----:B------:R-:W-:Y:S05]  /*0220*/  BRA `(.L_x_13312) ;  /* 0x00000e0000007947 */ /* 0x000fea0003800000 */
.L_x_13309:
        /* <DEDUP_REMOVED lines=9> */
.L_x_13314:
[----:B------:R-:W2:Y:S02]  /*02c0*/  LDG.E R4, [R4.64] ;  /* 0x0000002404047981 */ /* 0x000ea4000c1e1900 */
[----:B--2---:R0:W1:Y:S01]  /*02d0*/  I2F.F64 R34, R4 ;  /* 0x0000000400227312 */ /* 0x0040620000201c00 */
[----:B------:R-:W-:Y:S05]  /*02e0*/  BRA `(.L_x_13312) ;  /* 0x00000d4000007947 */ /* 0x000fea0003800000 */
.L_x_13313:
[----:B------:R-:W2:Y:S02]  /*02f0*/  LDG.E.U16 R4, [R4.64] ;  /* 0x0000002404047981 */ /* 0x000ea4000c1e1500 */
[----:B--2---:R0:W1:Y:S01]  /*0300*/  I2F.F64.S16 R34, R4 ;  /* 0x0000000400227312 */ /* 0x0040620000101c00 */
[----:B------:R-:W-:Y:S05]  /*0310*/  BRA `(.L_x_13312) ;  /* 0x00000d1000007947 */ /* 0x000fea0003800000 */
.L_x_13308:
        /* <DEDUP_REMOVED lines=10> */
.L_x_13316:
[----:B------:R-:W2:Y:S02]  /*03c0*/  LDG.E.U16 R0, [R4.64] ;  /* 0x0000002404007981 */ /* 0x000ea4000c1e1500 */
[----:B--2---:R-:W-:-:S05]  /*03d0*/  HADD2.F32 R0, -RZ, R0.H0_H0 ;  /* 0x20000000ff007230 */ /* 0x004fca0000004100 */
[----:B------:R-:W-:-:S04]  /*03e0*/  FMUL.FTZ R0, R0, 1 ;  /* 0x3f80000000007820 */ /* 0x000fc80000410000 */
[----:B------:R0:W1:Y:S01]  /*03f0*/  F2F.F64.F32 R34, R0 ;  /* 0x0000000000227310 */ /* 0x0000620000201800 */
[----:B------:R-:W-:Y:S05]  /*0400*/  BRA `(.L_x_13312) ;  /* 0x00000c2000007947 */ /* 0x000fea0003800000 */
.L_x_13315:
        /* <DEDUP_REMOVED lines=10> */
.L_x_13318:
[----:B------:R-:W2:Y:S02]  /*04b0*/  LDG.E.U16 R4, [R4.64] ;  /* 0x0000002404047981 */ /* 0x000ea4000c1e1500 */
[----:B--2---:R-:W-:-:S05]  /*04c0*/  HADD2.F32 R0, -RZ, R4.H0_H0 ;  /* 0x20000004ff007230 */ /* 0x004fca0000004100 */
[----:B------:R-:W-:-:S04]  /*04d0*/  FMUL.FTZ R0, R0, 1 ;  /* 0x3f80000000007820 */ /* 0x000fc80000410000 */
[----:B------:R0:W1:Y:S01]  /*04e0*/  F2F.F64.F32 R34, R0 ;  /* 0x0000000000227310 */ /* 0x0000620000201800 */
[----:B------:R-:W-:Y:S05]  /*04f0*/  BRA `(.L_x_13312) ;  /* 0x00000b3000007947 */ /* 0x000fea0003800000 */
.L_x_13317:
[----:B------:R0:W5:Y:S01]  /*0500*/  LDG.E.64 R34, [R4.64] ;  /* 0x0000002404227981 */ /* 0x000162000c1e1b00 */
[----:B------:R-:W-:Y:S05]  /*0510*/  BRA `(.L_x_13312) ;  /* 0x00000b1000007947 */ /* 0x000fea0003800000 */
.L_x_13307:
        /* <DEDUP_REMOVED lines=13> */
.L_x_13321:
[----:B------:R0:W5:Y:S01]  /*05f0*/  LDG.E.64 R34, [R4.64] ;  /* 0x0000002404227981 */ /* 0x000162000c1e1b00 */
[----:B------:R-:W-:Y:S05]  /*0600*/  BRA `(.L_x_13312) ;  /* 0x00000a2000007947 */ /* 0x000fea0003800000 */
.L_x_13320:
        /* <DEDUP_REMOVED lines=28> */
.L_x_13323:
        /* <DEDUP_REMOVED lines=16> */
.L_x_13322:
[----:B------:R-:W2:Y:S02]  /*08d0*/  LDG.E.U16 R0, [R4.64] ;  /* 0x0000002404007981 */ /* 0x000ea4000c1e1500 */
[----:B--2---:R-:W-:-:S05]  /*08e0*/  PRMT R0, RZ, 0x5410, R0 ;  /* 0x00005410ff007816 */ /* 0x004fca0000000000 */
[----:B------:R-:W-:-:S04]  /*08f0*/  FMUL.FTZ R0, R0, 1 ;  /* 0x3f80000000007820 */ /* 0x000fc80000410000 */
[----:B------:R0:W1:Y:S01]  /*0900*/  F2F.F64.F32 R34, R0 ;  /* 0x0000000000227310 */ /* 0x0000620000201800 */
[----:B------:R-:W-:Y:S05]  /*0910*/  BRA `(.L_x_13312) ;  /* 0x0000071000007947 */ /* 0x000fea0003800000 */
.L_x_13319:
        /* <DEDUP_REMOVED lines=11> */
.L_x_13326:
        /* <DEDUP_REMOVED lines=21> */
.L_x_13330:
[----:B------:R-:W-:Y:S05]  /*0b20*/  BSYNC B1 ;  /* 0x0000000000017941 */ /* 0x000fea0003800000 */
.L_x_13329:
[----:B------:R-:W-:Y:S01]  /*0b30*/  LEA R5, R0, 0x3b800000, 0x17 ;  /* 0x3b80000000057811 */ /* 0x000fe200078eb8ff */
[----:B------:R-:W-:-:S05]  /*0b40*/  IMAD.SHL.U32 R0, R3, 0x100000, RZ ;  /* 0x0010000003007824 */ /* 0x000fca00078e00ff */
[----:B------:R-:W-:Y:S02]  /*0b50*/  LOP3.LUT R0, R5, R0, R6, 0xfe, !PT ;  /* 0x0000000005007212 */ /* 0x000fe400078efe06 */
.L_x_13328:
[----:B------:R-:W-:Y:S05]  /*0b60*/  BSYNC B0 ;  /* 0x0000000000007941 */ /* 0x000fea0003800000 */
.L_x_13327:
[----:B------:R-:W-:-:S04]  /*0b70*/  FMUL.FTZ R0, R0, 1 ;  /* 0x3f80000000007820 */ /* 0x000fc80000410000 */
[----:B------:R0:W1:Y:S01]  /*0b80*/  F2F.F64.F32 R34, R0 ;  /* 0x0000000000227310 */ /* 0x0000620000201800 */
[----:B------:R-:W-:Y:S05]  /*0b90*/  BRA `(.L_x_13312) ;  /* 0x0000049000007947 */ /* 0x000fea0003800000 */
.L_x_13325:
        /* <DEDUP_REMOVED lines=21> */
.L_x_13334:
[----:B------:R-:W-:Y:S05]  /*0cf0*/  BSYNC B1 ;  /* 0x0000000000017941 */ /* 0x000fea0003800000 */
.L_x_13333:
[----:B------:R-:W-:Y:S01]  /*0d00*/  LEA R5, R0, 0x37800000, 0x17 ;  /* 0x3780000000057811 */ /* 0x000fe200078eb8ff */
[----:B------:R-:W-:-:S05]  /*0d10*/  IMAD.SHL.U32 R0, R3, 0x200000, RZ ;  /* 0x0020000003007824 */ /* 0x000fca00078e00ff */
[----:B------:R-:W-:Y:S02]  /*0d20*/  LOP3.LUT R0, R5, R0, R6, 0xfe, !PT ;  /* 0x0000000005007212 */ /* 0x000fe400078efe06 */
.L_x_13332:
[----:B------:R-:W-:Y:S05]  /*0d30*/  BSYNC B0 ;  /* 0x0000000000007941 */ /* 0x000fea0003800000 */
.L_x_13331:
[----:B------:R-:W-:-:S04]  /*0d40*/  FMUL.FTZ R0, R0, 1 ;  /* 0x3f80000000007820 */ /* 0x000fc80000410000 */
[----:B------:R0:W1:Y:S01]  /*0d50*/  F2F.F64.F32 R34, R0 ;  /* 0x0000000000227310 */ /* 0x0000620000201800 */
[----:B------:R-:W-:Y:S05]  /*0d60*/  BRA `(.L_x_13312) ;  /* 0x000002c000007947 */ /* 0x000fea0003800000 */
.L_x_13324:
        /* <DEDUP_REMOVED lines=14> */
.L_x_13338:
[----:B------:R-:W-:Y:S05]  /*0e50*/  BSYNC B0 ;  /* 0x0000000000007941 */ /* 0x000fea0003800000 */
.L_x_13337:
[----:B------:R-:W-:-:S04]  /*0e60*/  FMUL.FTZ R0, R0, 1 ;  /* 0x3f80000000007820 */ /* 0x000fc80000410000 */
[----:B------:R0:W1:Y:S01]  /*0e70*/  F2F.F64.F32 R34, R0 ;  /* 0x0000000000227310 */ /* 0x0000620000201800 */
[----:B------:R-:W-:Y:S05]  /*0e80*/  BRA `(.L_x_13312) ;  /* 0x000001a000007947 */ /* 0x000fea0003800000 */
.L_x_13311:
        /* <DEDUP_REMOVED lines=21> */
.L_x_13336:
[----:B------:R-:W2:Y:S02]  /*0fe0*/  LDG.E.64 R34, [R4.64] ;  /* 0x0000002404227981 */ /* 0x000ea4000c1e1b00 */
[----:B--2---:R-:W0:Y:S01]  /*0ff0*/  I2F.F64.U64 R34, R34 ;  /* 0x0000002200227312 */ /* 0x004e220000301800 */
[----:B------:R-:W-:Y:S05]  /*1000*/  BRA `(.L_x_13312) ;  /* 0x0000002000007947 */ /* 0x000fea0003800000 */
.L_x_13335:
[----:B------:R-:W2:Y:S02]  /*1010*/  LDG.E R4, [R4.64] ;  /* 0x0000002404047981 */ /* 0x000ea4000c1e1900 */
[----:B--2---:R0:W1:Y:S02]  /*1020*/  I2F.F64.U32 R34, R4 ;  /* 0x0000000400227312 */ /* 0x0040640000201800 */
.L_x_13312:
        /* <DEDUP_REMOVED lines=17> */
.L_x_13342:
[----:B------:R-:W2:Y:S02]  /*1140*/  LDG.E.U8 R4, [R4.64] ;  /* 0x0000002404047981 */ /* 0x000ea4000c1e1100 */
[----:B--2---:R0:W2:Y:S01]  /*1150*/  I2F.F64.U16 R32, R4 ;  /* 0x0000000400207312 */ /* 0x0040a20000101800 */
[----:B------:R-:W-:Y:S05]  /*1160*/  BRA `(.L_x_13344) ;  /* 0x00000df000007947 */ /* 0x000fea0003800000 */
.L_x_13341:
        /* <DEDUP_REMOVED lines=9> */
.L_x_13346:
[----:B------:R-:W2:Y:S02]  /*1200*/  LDG.E R4, [R4.64] ;  /* 0x0000002404047981 */ /* 0x000ea4000c1e1900 */
[----:B--2---:R0:W2:Y:S01]  /*1210*/  I2F.F64 R32, R4 ;  /* 0x0000000400207312 */ /* 0x0040a20000201c00 */
[----:B------:R-:W-:Y:S05]  /*1220*/  BRA `(.L_x_13344) ;  /* 0x00000d3000007947 */ /* 0x000fea0003800000 */
.L_x_13345:
[----:B------:R-:W2:Y:S02]  /*1230*/  LDG.E.U16 R4, [R4.64] ;  /* 0x0000002404047981 */ /* 0x000ea4000c1e1500 */
[----:B--2---:R0:W2:Y:S01]  /*1240*/  I2F.F64.S16 R32, R4 ;  /* 0x0000000400207312 */ /* 0x0040a20000101c00 */
[----:B------:R-:W-:Y:S05]  /*1250*/  BRA `(.L_x_13344) ;  /* 0x00000d0000007947 */ /* 0x000fea0003800000 */
.L_x_13340:
        /* <DEDUP_REMOVED lines=10> */
.L_x_13348:
[----:B------:R-:W2:Y:S02]  /*1300*/  LDG.E.U16 R0, [R4.64] ;  /* 0x0000002404007981 */ /* 0x000ea4000c1e1500 */
[----:B--2---:R-:W-:-:S05]  /*1310*/  HADD2.F32 R0, -RZ, R0.H0_H0 ;  /* 0x20000000ff007230 */ /* 0x004fca0000004100 */
[----:B------:R-:W-:-:S04]  /*1320*/  FMUL.FTZ R0, R0, 1 ;  /* 0x3f80000000007820 */ /* 0x000fc80000410000 */
[----:B------:R0:W2:Y:S01]  /*1330*/  F2F.F64.F32 R32, R0 ;  /* 0x0000000000207310 */ /* 0x0000a20000201800 */
[----:B------:R-:W-:Y:S05]  /*1340*/  BRA `(.L_x_13344) ;  /* 0x00000c1000007947 */ /* 0x000fea0003800000 */
.L_x_13347:
        /* <DEDUP_REMOVED lines=10> */
.L_x_13350:
[----:B------:R-:W2:Y:S02]  /*13f0*/  LDG.E.U16 R4, [R4.64] ;  /* 0x0000002404047981 */ /* 0x000ea4000c1e1500 */
[----:B--2---:R-:W-:-:S05]  /*1400*/  HADD2.F32 R0, -RZ, R4.H0_H0 ;  /* 0x20000004ff007230 */ /* 0x004fca0000004100 */
[----:B------:R-:W-:-:S04]  /*1410*/  FMUL.FTZ R0, R0, 1 ;  /* 0x3f80000000007820 */ /* 0x000fc80000410000 */
[----:B------:R0:W2:Y:S01]  /*1420*/  F2F.F64.F32 R32, R0 ;  /* 0x0000000000207310 */ /* 0x0000a20000201800 */
[----:B------:R-:W-:Y:S05]  /*1430*/  BRA `(.L_x_13344) ;  /* 0x00000b2000007947 */ /* 0x000fea0003800000 */
.L_x_13349:
[----:B------:R0:W5:Y:S01]  /*1440*/  LDG.E.64 R32, [R4.64] ;  /* 0x0000002404207981 */ /* 0x000162000c1e1b00 */
[----:B------:R-:W-:Y:S05]  /*1450*/  BRA `(.L_x_13344) ;  /* 0x00000b0000007947 */ /* 0x000fea0003800000 */
.L_x_13339:
        /* <DEDUP_REMOVED lines=13> */
.L_x_13353:
[----:B------:R0:W5:Y:S01]  /*1530*/  LDG.E.64 R32, [R4.64] ;  /* 0x0000002404207981 */ /* 0x000162000c1e1b00 */
[----:B------:R-:W-:Y:S05]  /*1540*/  BRA `(.L_x_13344) ;  /* 0x00000a1000007947 */ /* 0x000fea0003800000 */
.L_x_13352:
        /* <DEDUP_REMOVED lines=28> */
.L_x_13355:
        /* <DEDUP_REMOVED lines=15> */
.L_x_13354:
[----:B------:R-:W2:Y:S02]  /*1800*/  LDG.E.U16 R0, [R4.64] ;  /* 0x0000002404007981 */ /* 0x000ea4000c1e1500 */
[----:B--2---:R-:W-:-:S05]  /*1810*/  PRMT R0, RZ, 0x5410, R0 ;  /* 0x00005410ff007816 */ /* 0x004fca0000000000 */
[----:B------:R-:W-:-:S04]  /*1820*/  FMUL.FTZ R0, R0, 1 ;  /* 0x3f80000000007820 */ /* 0x000fc80000410000 */
[----:B------:R0:W2:Y:S01]  /*1830*/  F2F.F64.F32 R32, R0 ;  /* 0x0000000000207310 */ /* 0x0000a20000201800 */
[----:B------:R-:W-:Y:S05]  /*1840*/  BRA `(.L_x_13344) ;  /* 0x0000071000007947 */ /* 0x000fea0003800000 */
.L_x_13351:
        /* <DEDUP_REMOVED lines=11> */
.L_x_13358:
        /* <DEDUP_REMOVED lines=21> */
.L_x_13362:
[----:B------:R-:W-:Y:S05]  /*1a50*/  BSYNC B1 ;  /* 0x0000000000017941 */ /* 0x000fea0003800000 */
.L_x_13361:
[----:B------:R-:W-:Y:S01]  /*1a60*/  LEA R5, R0, 0x3b800000, 0x17 ;  /* 0x3b80000000057811 */ /* 0x000fe200078eb8ff */
[----:B------:R-:W-:-:S05]  /*1a70*/  IMAD.SHL.U32 R0, R3, 0x100000, RZ ;  /* 0x0010000003007824 */ /* 0x000fca00078e00ff */
[----:B------:R-:W-:Y:S02]  /*1a80*/  LOP3.LUT R0, R5, R0, R6, 0xfe, !PT ;  /* 0x0000000005007212 */ /* 0x000fe400078efe06 */
.L_x_13360:
[----:B------:R-:W-:Y:S05]  /*1a90*/  BSYNC B0 ;  /* 0x0000000000007941 */ /* 0x000fea0003800000 */
.L_x_13359:
[----:B------:R-:W-:-:S04]  /*1aa0*/  FMUL.FTZ R0, R0, 1 ;  /* 0x3f80000000007820 */ /* 0x000fc80000410000 */
[----:B------:R0:W2:Y:S01]  /*1ab0*/  F2F.F64.F32 R32, R0 ;  /* 0x0000000000207310 */ /* 0x0000a20000201800 */
[----:B------:R-:W-:Y:S05]  /*1ac0*/  BRA `(.L_x_13344) ;  /* 0x0000049000007947 */ /* 0x000fea0003800000 */
.L_x_13357:
        /* <DEDUP_REMOVED lines=21> */
.L_x_13366:
[----:B------:R-:W-:Y:S05]  /*1c20*/  BSYNC B1 ;  /* 0x0000000000017941 */ /* 0x000fea0003800000 */
.L_x_13365:
[----:B------:R-:W-:Y:S01]  /*1c30*/  LEA R5, R0, 0x37800000, 0x17 ;  /* 0x3780000000057811 */ /* 0x000fe200078eb8ff */
[----:B------:R-:W-:-:S05]  /*1c40*/  IMAD.SHL.U32 R0, R3, 0x200000, RZ ;  /* 0x0020000003007824 */ /* 0x000fca00078e00ff */
[----:B------:R-:W-:Y:S02]  /*1c50*/  LOP3.LUT R0, R5, R0, R6, 0xfe, !PT ;  /* 0x0000000005007212 */ /* 0x000fe400078efe06 */
.L_x_13364:
[----:B------:R-:W-:Y:S05]  /*1c60*/  BSYNC B0 ;  /* 0x0000000000007941 */ /* 0x000fea0003800000 */
.L_x_13363:
[----:B------:R-:W-:-:S04]  /*1c70*/  FMUL.FTZ R0, R0, 1 ;  /* 0x3f80000000007820 */ /* 0x000fc80000410000 */
[----:B------:R0:W2:Y:S01]  /*1c80*/  F2F.F64.F32 R32, R0 ;  /* 0x0000000000207310 */ /* 0x0000a20000201800 */
[----:B------:R-:W-:Y:S05]  /*1c90*/  BRA `(.L_x_13344) ;  /* 0x000002c000007947 */ /* 0x000fea0003800000 */
.L_x_13356:
        /* <DEDUP_REMOVED lines=14> */
.L_x_13370:
[----:B------:R-:W-:Y:S05]  /*1d80*/  BSYNC B0 ;  /* 0x0000000000007941 */ /* 0x000fea0003800000 */
.L_x_13369:
[----:B------:R-:W-:-:S04]  /*1d90*/  FMUL.FTZ R0, R0, 1 ;  /* 0x3f80000000007820 */ /* 0x000fc80000410000 */
[----:B------:R0:W2:Y:S01]  /*1da0*/  F2F.F64.F32 R32, R0 ;  /* 0x0000000000207310 */ /* 0x0000a20000201800 */
[----:B------:R-:W-:Y:S05]  /*1db0*/  BRA `(.L_x_13344) ;  /* 0x000001a000007947 */ /* 0x000fea0003800000 */
.L_x_13343:
        /* <DEDUP_REMOVED lines=21> */
.L_x_13368:
[----:B------:R-:W2:Y:S02]  /*1f10*/  LDG.E.64 R32, [R4.64] ;  /* 0x0000002404207981 */ /* 0x000ea4000c1e1b00 */
[----:B--2---:R-:W0:Y:S01]  /*1f20*/  I2F.F64.U64 R32, R32 ;  /* 0x0000002000207312 */ /* 0x004e220000301800 */
[----:B------:R-:W-:Y:S05]  /*1f30*/  BRA `(.L_x_13344) ;  /* 0x0000002000007947 */ /* 0x000fea0003800000 */
.L_x_13367:
[----:B------:R-:W2:Y:S02]  /*1f40*/  LDG.E R4, [R4.64] ;  /* 0x0000002404047981 */ /* 0x000ea4000c1e1900 */
[----:B--2---:R0:W2:Y:S02]  /*1f50*/  I2F.F64.U32 R32, R4 ;  /* 0x0000000400207312 */ /* 0x0040a40000201800 */
.L_x_13344:
[----:B------:R-:W3:Y:S02]  /*1f60*/  S2R R19, SR_TID.X ;  /* 0x0000000000137919 */ /* 0x000ee40000002100 */
[----:B---3--:R-:W-:Y:S02]  /*1f70*/  IADD3 R19, R19, 0x80, RZ ;  /* 0x0000008013137810 */ /* 0x008fe40007ffe0ff */
.L_x_13306:
[----:B-1-3--:R-:W-:Y:S05]  /*1f80*/  BSYNC B6 ;  /* 0x0000000000067941 */ /* 0x00afea0003800000 */
.L_x_13305:
        /* <DEDUP_REMOVED lines=22> */
.L_x_13376:
[----:B------:R-:W3:Y:S02]  /*20f0*/  LDG.E.U8 R4, [R4.64] ;  /* 0x0000002404047981 */ /* 0x000ee4000c1e1100 */
[----:B---3--:R0:W1:Y:S01]  /*2100*/  I2F.F64.U16 R36, R4 ;  /* 0x0000000400247312 */ /* 0x0080620000101800 */
[----:B------:R-:W-:Y:S05]  /*2110*/  BRA `(.L_x_13378) ;  /* 0x00000df000007947 */ /* 0x000fea0003800000 */
.L_x_13375:
        /* <DEDUP_REMOVED lines=9> */
.L_x_13380:
[----:B------:R-:W3:Y:S02]  /*21b0*/  LDG.E R4, [R4.64] ;  /* 0x0000002404047981 */ /* 0x000ee4000c1e1900 */
[----:B---3--:R0:W1:Y:S01]  /*21c0*/  I2F.F64 R36, R4 ;  /* 0x0000000400247312 */ /* 0x0080620000201c00 */
[----:B------:R-:W-:Y:S05]  /*21d0*/  BRA `(.L_x_13378) ;  /* 0x00000d3000007947 */ /* 0x000fea0003800000 */
.L_x_13379:
[----:B------:R-:W3:Y:S02]  /*21e0*/  LDG.E.U16 R4, [R4.64] ;  /* 0x0000002404047981 */ /* 0x000ee4000c1e1500 */
[----:B---3--:R0:W1:Y:S01]  /*21f0*/  I2F.F64.S16 R36, R4 ;  /* 0x0000000400247312 */ /* 0x0080620000101c00 */
[----:B------:R-:W-:Y:S05]  /*2200*/  BRA `(.L_x_13378) ;  /* 0x00000d0000007947 */ /* 0x000fea0003800000 */
.L_x_13374:
        /* <DEDUP_REMOVED lines=10> */
.L_x_13382:
[----:B------:R-:W3:Y:S02]  /*22b0*/  LDG.E.U16 R0, [R4.64] ;  /* 0x0000002404007981 */ /* 0x000ee4000c1e1500 */
[----:B---3--:R-:W-:-:S05]  /*22c0*/  HADD2.F32 R0, -RZ, R0.H0_H0 ;  /* 0x20000000ff007230 */ /* 0x008fca0000004100 */
[----:B------:R-:W-:-:S04]  /*22d0*/  FMUL.FTZ R0, R0, 1 ;  /* 0x3f80000000007820 */ /* 0x000fc80000410000 */
[----:B------:R0:W1:Y:S01]  /*22e0*/  F2F.F64.F32 R36, R0 ;  /* 0x0000000000247310 */ /* 0x0000620000201800 */
[----:B------:R-:W-:Y:S05]  /*22f0*/  BRA `(.L_x_13378) ;  /* 0x00000c1000007947 */ /* 0x000fea0003800000 */
.L_x_13381:
        /* <DEDUP_REMOVED lines=10> */
.L_x_13384:
[----:B------:R-:W3:Y:S02]  /*23a0*/  LDG.E.U16 R4, [R4.64] ;  /* 0x0000002404047981 */ /* 0x000ee4000c1e1500 */
[----:B---3--:R-:W-:-:S05]  /*23b0*/  HADD2.F32 R0, -RZ, R4.H0_H0 ;  /* 0x20000004ff007230 */ /* 0x008fca0000004100 */
[----:B------:R-:W-:-:S04]  /*23c0*/  FMUL.FTZ R0, R0, 1 ;  /* 0x3f80000000007820 */ /* 0x000fc80000410000 */
[----:B------:R0:W1:Y:S01]  /*23d0*/  F2F.F64.F32 R36, R0 ;  /* 0x0000000000247310 */ /* 0x0000620000201800 */
[----:B------:R-:W-:Y:S05]  /*23e0*/  BRA `(.L_x_13378) ;  /* 0x00000b2000007947 */ /* 0x000fea0003800000 */
.L_x_13383:
[----:B------:R0:W5:Y:S01]  /*23f0*/  LDG.E.64 R36, [R4.64] ;  /* 0x0000002404247981 */ /* 0x000162000c1e1b00 */
[----:B------:R-:W-:Y:S05]  /*2400*/  BRA `(.L_x_13378) ;  /* 0x00000b0000007947 */ /* 0x000fea0003800000 */
.L_x_13373:
        /* <DEDUP_REMOVED lines=13> */
.L_x_13387:
[----:B------:R0:W5:Y:S01]  /*24e0*/  LDG.E.64 R36, [R4.64] ;  /* 0x0000002404247981 */ /* 0x000162000c1e1b00 */
[----:B------:R-:W-:Y:S05]  /*24f0*/  BRA `(.L_x_13378) ;  /* 0x00000a1000007947 */ /* 0x000fea0003800000 */
.L_x_13386:
        /* <DEDUP_REMOVED lines=28> */
.L_x_13389:
        /* <DEDUP_REMOVED lines=15> */
.L_x_13388:
[----:B------:R-:W3:Y:S02]  /*27b0*/  LDG.E.U16 R0, [R4.64] ;  /* 0x0000002404007981 */ /* 0x000ee4000c1e1500 */
[----:B---3--:R-:W-:-:S05]  /*27c0*/  PRMT R0, RZ, 0x5410, R0 ;  /* 0x00005410ff007816 */ /* 0x008fca0000000000 */
[----:B------:R-:W-:-:S04]  /*27d0*/  FMUL.FTZ R0, R0, 1 ;  /* 0x3f80000000007820 */ /* 0x000fc80000410000 */
[----:B------:R0:W1:Y:S01]  /*27e0*/  F2F.F64.F32 R36, R0 ;  /* 0x0000000000247310 */ /* 0x0000620000201800 */
[----:B------:R-:W-:Y:S05]  /*27f0*/  BRA `(.L_x_13378) ;  /* 0x0000071000007947 */ /* 0x000fea0003800000 */
.L_x_13385:
        /* <DEDUP_REMOVED lines=11> */
.L_x_13392:
        /* <DEDUP_REMOVED lines=21> */
.L_x_13396:
[----:B------:R-:W-:Y:S05]  /*2a00*/  BSYNC B1 ;  /* 0x0000000000017941 */ /* 0x000fea0003800000 */
.L_x_13395:
[----:B------:R-:W-:Y:S01]  /*2a10*/  LEA R5, R0, 0x3b800000, 0x17 ;  /* 0x3b80000000057811 */ /* 0x000fe200078eb8ff */
[----:B------:R-:W-:-:S05]  /*2a20*/  IMAD.SHL.U32 R0, R3, 0x100000, RZ ;  /* 0x0010000003007824 */ /* 0x000fca00078e00ff */
[----:B------:R-:W-:Y:S02]  /*2a30*/  LOP3.LUT R0, R5, R0, R6, 0xfe, !PT ;  /* 0x0000000005007212 */ /* 0x000fe400078efe06 */
.L_x_13394:
[----:B------:R-:W-:Y:S05]  /*2a40*/  BSYNC B0 ;  /* 0x0000000000007941 */ /* 0x000fea0003800000 */
.L_x_13393:
[----:B------:R-:W-:-:S04]  /*2a50*/  FMUL.FTZ R0, R0, 1 ;  /* 0x3f80000000007820 */ /* 0x000fc80000410000 */
[----:B------:R0:W1:Y:S01]  /*2a60*/  F2F.F64.F32 R36, R0 ;  /* 0x0000000000247310 */ /* 0x0000620000201800 */
[----:B------:R-:W-:Y:S05]  /*2a70*/  BRA `(.L_x_13378) ;  /* 0x0000049000007947 */ /* 0x000fea0003800000 */
.L_x_13391:
        /* <DEDUP_REMOVED lines=21> */
.L_x_13400:
[----:B------:R-:W-:Y:S05]  /*2bd0*/  BSYNC B1 ;  /* 0x0000000000017941 */ /* 0x000fea0003800000 */
.L_x_13399:
[----:B------:R-:W-:Y:S01]  /*2be0*/  LEA R5, R0, 0x37800000, 0x17 ;  /* 0x3780000000057811 */ /* 0x000fe200078eb8ff */
[----:B------:R-:W-:-:S05]  /*2bf0*/  IMAD.SHL.U32 R0, R3, 0x200000, RZ ;  /* 0x0020000003007824 */ /* 0x000fca00078e00ff */
[----:B------:R-:W-:Y:S02]  /*2c00*/  LOP3.LUT R0, R5, R0, R6, 0xfe, !PT ;  /* 0x0000000005007212 */ /* 0x000fe400078efe06 */
.L_x_13398:
[----:B------:R-:W-:Y:S05]  /*2c10*/  BSYNC B0 ;  /* 0x0000000000007941 */ /* 0x000fea0003800000 */
.L_x_13397:
[----:B------:R-:W-:-:S04]  /*2c20*/  FMUL.FTZ R0, R0, 1 ;  /* 0x3f80000000007820 */ /* 0x000fc80000410000 */
[----:B------:R0:W1:Y:S01]  /*2c30*/  F2F.F64.F32 R36, R0 ;  /* 0x0000000000247310 */ /* 0x0000620000201800 */
[----:B------:R-:W-:Y:S05]  /*2c40*/  BRA `(.L_x_13378) ;  /* 0x000002c000007947 */ /* 0x000fea0003800000 */
.L_x_13390:
        /* <DEDUP_REMOVED lines=14> */
.L_x_13404:
[----:B------:R-:W-:Y:S05]  /*2d30*/  BSYNC B0 ;  /* 0x0000000000007941 */ /* 0x000fea0003800000 */
.L_x_13403:
[----:B------:R-:W-:-:S04]  /*2d40*/  FMUL.FTZ R0, R0, 1 ;  /* 0x3f80000000007820 */ /* 0x000fc80000410000 */
[----:B------:R0:W1:Y:S01]  /*2d50*/  F2F.F64.F32 R36, R0 ;  /* 0x0000000000247310 */ /* 0x0000620000201800 */
[----:B------:R-:W-:Y:S05]  /*2d60*/  BRA `(.L_x_13378) ;  /* 0x000001a000007947 */ /* 0x000fea0003800000 */
.L_x_13377:
        /* <DEDUP_REMOVED lines=21> */
.L_x_13402:
[----:B------:R-:W3:Y:S02]  /*2ec0*/  LDG.E.64 R36, [R4.64] ;  /* 0x0000002404247981 */ /* 0x000ee4000c1e1b00 */
[----:B---3--:R-:W0:Y:S01]  /*2ed0*/  I2F.F64.U64 R36, R36 ;  /* 0x0000002400247312 */ /* 0x008e220000301800 */
[----:B------:R-:W-:Y:S05]  /*2ee0*/  BRA `(.L_x_13378) ;  /* 0x0000002000007947 */ /* 0x000fea0003800000 */
.L_x_13401:
[----:B------:R-:W3:Y:S02]  /*2ef0*/  LDG.E R4, [R4.64] ;  /* 0x0000002404047981 */ /* 0x000ee4000c1e1900 */
[----:B---3--:R0:W1:Y:S02]  /*2f00*/  I2F.F64.U32 R36, R4 ;  /* 0x0000000400247312 */ /* 0x0080640000201800 */
.L_x_13378:
        /* <DEDUP_REMOVED lines=17> */
.L_x_13408:
[----:B------:R-:W3:Y:S02]  /*3020*/  LDG.E.U8 R4, [R4.64] ;  /* 0x0000002404047981 */ /* 0x000ee4000c1e1100 */
[----:B---3--:R0:W3:Y:S01]  /*3030*/  I2F.F64.U16 R28, R4 ;  /* 0x00000004001c7312 */ /* 0x0080e20000101800 */
[----:B------:R-:W-:Y:S05]  /*3040*/  BRA `(.L_x_13410) ;  /* 0x00000df000007947 */ /* 0x000fea0003800000 */
.L_x_13407:
        /* <DEDUP_REMOVED lines=9> */
.L_x_13412:
[----:B------:R-:W3:Y:S02]  /*30e0*/  LDG.E R4, [R4.64] ;  /* 0x0000002404047981 */ /* 0x000ee4000c1e1900 */
[----:B---3--:R0:W3:Y:S01]  /*30f0*/  I2F.F64 R28, R4 ;  /* 0x00000004001c7312 */ /* 0x0080e20000201c00 */
[----:B------:R-:W-:Y:S05]  /*3100*/  BRA `(.L_x_13410) ;  /* 0x00000d3000007947 */ /* 0x000fea0003800000 */
.L_x_13411:
[----:B------:R-:W3:Y:S02]  /*3110*/  LDG.E.U16 R4, [R4.64] ;  /* 0x0000002404047981 */ /* 0x000ee4000c1e1500 */
[----:B---3--:R0:W3:Y:S01]  /*3120*/  I2F.F64.S16 R28, R4 ;  /* 0x00000004001c7312 */ /* 0x0080e20000101c00 */
[----:B------:R-:W-:Y:S05]  /*3130*/  BRA `(.L_x_13410) ;  /* 0x00000d0000007947 */ /* 0x000fea0003800000 */
.L_x_13406:
        /* <DEDUP_REMOVED lines=10> */
.L_x_13414:
[----:B------:R-:W3:Y:S02]  /*31e0*/  LDG.E.U16 R0, [R4.64] ;  /* 0x0000002404007981 */ /* 0x000ee4000c1e1500 */
[----:B---3--:R-:W-:-:S05]  /*31f0*/  HADD2.F32 R0, -RZ, R0.H0_H0 ;  /* 0x20000000ff007230 */ /* 0x008fca0000004100 */
[----:B------:R-:W-:-:S04]  /*3200*/  FMUL.FTZ R0, R0, 1 ;  /* 0x3f80000000007820 */ /* 0x000fc80000410000 */
[----:B------:R0:W3:Y:S01]  /*3210*/  F2F.F64.F32 R28, R0 ;  /* 0x00000000001c7310 */ /* 0x0000e20000201800 */
[----:B------:R-:W-:Y:S05]  /*3220*/  BRA `(.L_x_13410) ;  /* 0x00000c1000007947 */ /* 0x000fea0003800000 */
.L_x_13413:
        /* <DEDUP_REMOVED lines=10> */
.L_x_13416:
[----:B------:R-:W3:Y:S02]  /*32d0*/  LDG.E.U16 R4, [R4.64] ;  /* 0x0000002404047981 */ /* 0x000ee4000c1e1500 */
[----:B---3--:R-:W-:-:S05]  /*32e0*/  HADD2.F32 R0, -RZ, R4.H0_H0 ;  /* 0x20000004ff007230 */ /* 0x008fca0000004100 */
[----:B------:R-:W-:-:S04]  /*32f0*/  FMUL.FTZ R0, R0, 1 ;  /* 0x3f80000000007820 */ /* 0x000fc80000410000 */
[----:B------:R0:W3:Y:S01]  /*3300*/  F2F.F64.F32 R28, R0 ;  /* 0x00000000001c7310 */ /* 0x0000e20000201800 */
[----:B------:R-:W-:Y:S05]  /*3310*/  BRA `(.L_x_13410) ;  /* 0x00000b2000007947 */ /* 0x000fea0003800000 */
.L_x_13415:
[----:B------:R0:W5:Y:S01]  /*3320*/  LDG.E.64 R28, [R4.64] ;  /* 0x00000024041c7981 */ /* 0x000162000c1e1b00 */
[----:B------:R-:W-:Y:S05]  /*3330*/  BRA `(.L_x_13410) ;  /* 0x00000b0000007947 */ /* 0x000fea0003800000 */
.L_x_13405:
        /* <DEDUP_REMOVED lines=13> */
.L_x_13419:
[----:B------:R0:W5:Y:S01]  /*3410*/  LDG.E.64 R28, [R4.64] ;  /* 0x00000024041c7981 */ /* 0x000162000c1e1b00 */
[----:B------:R-:W-:Y:S05]  /*3420*/  BRA `(.L_x_13410) ;  /* 0x00000a1000007947 */ /* 0x000fea0003800000 */
.L_x_13418:
        /* <DEDUP_REMOVED lines=28> */
.L_x_13421:
        /* <DEDUP_REMOVED lines=15> */
.L_x_13420:
[----:B------:R-:W3:Y:S02]  /*36e0*/  LDG.E.U16 R0, [R4.64] ;  /* 0x0000002404007981 */ /* 0x000ee4000c1e1500 */
[----:B---3--:R-:W-:-:S05]  /*36f0*/  PRMT R0, RZ, 0x5410, R0 ;  /* 0x00005410ff007816 */ /* 0x008fca0000000000 */
[----:B------:R-:W-:-:S04]  /*3700*/  FMUL.FTZ R0, R0, 1 ;  /* 0x3f80000000007820 */ /* 0x000fc80000410000 */
[----:B------:R0:W3:Y:S01]  /*3710*/  F2F.F64.F32 R28, R0 ;  /* 0x00000000001c7310 */ /* 0x0000e20000201800 */
[----:B------:R-:W-:Y:S05]  /*3720*/  BRA `(.L_x_13410) ;  /* 0x0000071000007947 */ /* 0x000fea0003800000 */
.L_x_13417:
        /* <DEDUP_REMOVED lines=11> */
.L_x_13424:
        /* <DEDUP_REMOVED lines=21> */
.L_x_13428:
[----:B------:R-:W-:Y:S05]  /*3930*/  BSYNC B1 ;  /* 0x0000000000017941 */ /* 0x000fea0003800000 */
.L_x_13427:
[----:B------:R-:W-:Y:S01]  /*3940*/  LEA R5, R0, 0x3b800000, 0x17 ;  /* 0x3b80000000057811 */ /* 0x000fe200078eb8ff */
[----:B------:R-:W-:-:S05]  /*3950*/  IMAD.SHL.U32 R0, R3, 0x100000, RZ ;  /* 0x0010000003007824 */ /* 0x000fca00078e00ff */
[----:B------:R-:W-:Y:S02]  /*3960*/  LOP3.LUT R0, R5, R0, R6, 0xfe, !PT ;  /* 0x0000000005007212 */ /* 0x000fe400078efe06 */
.L_x_13426:
[----:B------:R-:W-:Y:S05]  /*3970*/  BSYNC B0 ;  /* 0x0000000000007941 */ /* 0x000fea0003800000 */
.L_x_13425:
[----:B------:R-:W-:-:S04]  /*3980*/  FMUL.FTZ R0, R0, 1 ;  /* 0x3f80000000007820 */ /* 0x000fc80000410000 */
[----:B------:R0:W3:Y:S01]  /*3990*/  F2F.F64.F32 R28, R0 ;  /* 0x00000000001c7310 */ /* 0x0000e20000201800 */
[----:B------:R-:W-:Y:S05]  /*39a0*/  BRA `(.L_x_13410) ;  /* 0x0000049000007947 */ /* 0x000fea0003800000 */
.L_x_13423:
        /* <DEDUP_REMOVED lines=21> */
.L_x_13432:
[----:B------:R-:W-:Y:S05]  /*3b00*/  BSYNC B1 ;  /* 0x0000000000017941 */ /* 0x000fea0003800000 */
.L_x_13431:
[----:B------:R-:W-:Y:S01]  /*3b10*/  LEA R5, R0, 0x37800000, 0x17 ;  /* 0x3780000000057811 */ /* 0x000fe200078eb8ff */
[----:B------:R-:W-:-:S05]  /*3b20*/  IMAD.SHL.U32 R0, R3, 0x200000, RZ ;  /* 0x0020000003007824 */ /* 0x000fca00078e00ff */
[----:B------:R-:W-:Y:S02]  /*3b30*/  LOP3.LUT R0, R5, R0, R6, 0xfe, !PT ;  /* 0x0000000005007212 */ /* 0x000fe400078efe06 */
.L_x_13430:
[----:B------:R-:W-:Y:S05]  /*3b40*/  BSYNC B0 ;  /* 0x0000000000007941 */ /* 0x000fea0003800000 */
.L_x_13429:
[----:B------:R-:W-:-:S04]  /*3b50*/  FMUL.FTZ R0, R0, 1 ;  /* 0x3f80000000007820 */ /* 0x000fc80000410000 */
[----:B------:R0:W3:Y:S01]  /*3b60*/  F2F.F64.F32 R28, R0 ;  /* 0x00000000001c7310 */ /* 0x0000e20000201800 */
[----:B------:R-:W-:Y:S05]  /*3b70*/  BRA `(.L_x_13410) ;  /* 0x000002c000007947 */ /* 0x000fea0003800000 */
.L_x_13422:
        /* <DEDUP_REMOVED lines=14> */
.L_x_13436:
[----:B------:R-:W-:Y:S05]  /*3c60*/  BSYNC B0 ;  /* 0x0000000000007941 */ /* 0x000fea0003800000 */
.L_x_13435:
[----:B------:R-:W-:-:S04]  /*3c70*/  FMUL.FTZ R0, R0, 1 ;  /* 0x3f80000000007820 */ /* 0x000fc80000410000 */
[----:B------:R0:W3:Y:S01]  /*3c80*/  F2F.F64.F32 R28, R0 ;  /* 0x00000000001c7310 */ /* 0x0000e20000201800 */
[----:B------:R-:W-:Y:S05]  /*3c90*/  BRA `(.L_x_13410) ;  /* 0x000001a000007947 */ /* 0x000fea0003800000 */
.L_x_13409:
        /* <DEDUP_REMOVED lines=21> */
.L_x_13434:
[----:B------:R-:W3:Y:S02]  /*3df0*/  LDG.E.64 R28, [R4.64] ;  /* 0x00000024041c7981 */ /* 0x000ee4000c1e1b00 */
[----:B---3--:R-:W0:Y:S01]  /*3e00*/  I2F.F64.U64 R28, R28 ;  /* 0x0000001c001c7312 */ /* 0x008e220000301800 */
[----:B------:R-:W-:Y:S05]  /*3e10*/  BRA `(.L_x_13410) ;  /* 0x0000002000007947 */ /* 0x000fea0003800000 */
.L_x_13433:
[----:B------:R-:W3:Y:S02]  /*3e20*/  LDG.E R4, [R4.64] ;  /* 0x0000002404047981 */ /* 0x000ee4000c1e1900 */
[----:B---3--:R0:W3:Y:S02]  /*3e30*/  I2F.F64.U32 R28, R4 ;  /* 0x00000004001c7312 */ /* 0x0080e40000201800 */
.L_x_13410:
[----:B------:R-:W-:-:S03]  /*3e40*/  IADD3 R19, R19, 0x80, RZ ;  /* 0x0000008013137810 */ /* 0x000fc60007ffe0ff */
.L_x_13372:
[----:B------:R-:W-:Y:S05]  /*3e50*/  BSYNC B6 ;  /* 0x0000000000067941 */ /* 0x000fea0003800000 */
.L_x_13371:
        /* <DEDUP_REMOVED lines=24> */
.L_x_13442:
[----:B------:R-:W4:Y:S02]  /*3fe0*/  LDG.E.U8 R4, [R4.64] ;  /* 0x0000002404047981 */ /* 0x000f24000c1e1100 */
[----:B----4-:R0:W4:Y:S01]  /*3ff0*/  I2F.F64.U16 R30, R4 ;  /* 0x00000004001e7312 */ /* 0x0101220000101800 */
[----:B------:R-:W-:Y:S05]  /*4000*/  BRA `(.L_x_13444) ;  /* 0x00000df000007947 */ /* 0x000fea0003800000 */
.L_x_13441:
        /* <DEDUP_REMOVED lines=9> */
.L_x_13446:
[----:B------:R-:W4:Y:S02]  /*40a0*/  LDG.E R4, [R4.64] ;  /* 0x0000002404047981 */ /* 0x000f24000c1e1900 */
[----:B----4-:R0:W4:Y:S01]  /*40b0*/  I2F.F64 R30, R4 ;  /* 0x00000004001e7312 */ /* 0x0101220000201c00 */
[----:B------:R-:W-:Y:S05]  /*40c0*/  BRA `(.L_x_13444) ;  /* 0x00000d3000007947 */ /* 0x000fea0003800000 */
.L_x_13445:
[----:B------:R-:W4:Y:S02]  /*40d0*/  LDG.E.U16 R4, [R4.64] ;  /* 0x0000002404047981 */ /* 0x000f24000c1e1500 */
[----:B----4-:R0:W4:Y:S01]  /*40e0*/  I2F.F64.S16 R30, R4 ;  /* 0x00000004001e7312 */ /* 0x0101220000101c00 */
[----:B------:R-:W-:Y:S05]  /*40f0*/  BRA `(.L_x_13444) ;  /* 0x00000d0000007947 */ /* 0x000fea0003800000 */
.L_x_13440:
        /* <DEDUP_REMOVED lines=10> */
.L_x_13448:
[----:B------:R-:W4:Y:S02]  /*41a0*/  LDG.E.U16 R0, [R4.64] ;  /* 0x0000002404007981 */ /* 0x000f24000c1e1500 */
[----:B----4-:R-:W-:-:S05]  /*41b0*/  HADD2.F32 R0, -RZ, R0.H0_H0 ;  /* 0x20000000ff007230 */ /* 0x010fca0000004100 */
[----:B------:R-:W-:-:S04]  /*41c0*/  FMUL.FTZ R0, R0, 1 ;  /* 0x3f80000000007820 */ /* 0x000fc80000410000 */
[----:B------:R0:W4:Y:S01]  /*41d0*/  F2F.F64.F32 R30, R0 ;  /* 0x00000000001e7310 */ /* 0x0001220000201800 */
[----:B------:R-:W-:Y:S05]  /*41e0*/  BRA `(.L_x_13444) ;  /* 0x00000c1000007947 */ /* 0x000fea0003800000 */
.L_x_13447:
        /* <DEDUP_REMOVED lines=10> */
.L_x_13450:
[----:B------:R-:W4:Y:S02]  /*4290*/  LDG.E.U16 R4, [R4.64] ;  /* 0x0000002404047981 */ /* 0x000f24000c1e1500 */
[----:B----4-:R-:W-:-:S05]  /*42a0*/  HADD2.F32 R0, -RZ, R4.H0_H0 ;  /* 0x20000004ff007230 */ /* 0x010fca0000004100 */
[----:B------:R-:W-:-:S04]  /*42b0*/  FMUL.FTZ R0, R0, 1 ;  /* 0x3f80000000007820 */ /* 0x000fc80000410000 */
[----:B------:R0:W4:Y:S01]  /*42c0*/  F2F.F64.F32 R30, R0 ;  /* 0x00000000001e7310 */ /* 0x0001220000201800 */
[----:B------:R-:W-:Y:S05]  /*42d0*/  BRA `(.L_x_13444) ;  /* 0x00000b2000007947 */ /* 0x000fea0003800000 */
.L_x_13449:
[----:B------:R0:W5:Y:S01]  /*42e0*/  LDG.E.64 R30, [R4.64] ;  /* 0x00000024041e7981 */ /* 0x000162000c1e1b00 */
[----:B------:R-:W-:Y:S05]  /*42f0*/  BRA `(.L_x_13444) ;  /* 0x00000b0000007947 */ /* 0x000fea0003800000 */
.L_x_13439:
        /* <DEDUP_REMOVED lines=13> */
.L_x_13453:
[----:B------:R0:W5:Y:S01]  /*43d0*/  LDG.E.64 R30, [R4.64] ;  /* 0x00000024041e7981 */ /* 0x000162000c1e1b00 */
[----:B------:R-:W-:Y:S05]  /*43e0*/  BRA `(.L_x_13444) ;  /* 0x00000a1000007947 */ /* 0x000fea0003800000 */
.L_x_13452:
        /* <DEDUP_REMOVED lines=28> */
.L_x_13455:
        /* <DEDUP_REMOVED lines=15> */
.L_x_13454:
[----:B------:R-:W4:Y:S02]  /*46a0*/  LDG.E.U16 R0, [R4.64] ;  /* 0x0000002404007981 */ /* 0x000f24000c1e1500 */
[----:B----4-:R-:W-:-:S05]  /*46b0*/  PRMT R0, RZ, 0x5410, R0 ;  /* 0x00005410ff007816 */ /* 0x010fca0000000000 */
[----:B------:R-:W-:-:S04]  /*46c0*/  FMUL.FTZ R0, R0, 1 ;  /* 0x3f80000000007820 */ /* 0x000fc80000410000 */
[----:B------:R0:W4:Y:S01]  /*46d0*/  F2F.F64.F32 R30, R0 ;  /* 0x00000000001e7310 */ /* 0x0001220000201800 */
[----:B------:R-:W-:Y:S05]  /*46e0*/  BRA `(.L_x_13444) ;  /* 0x0000071000007947 */ /* 0x000fea0003800000 */
.L_x_13451:
        /* <DEDUP_REMOVED lines=11> */
.L_x_13458:
        /* <DEDUP_REMOVED lines=21> */
.L_x_13462:
[----:B------:R-:W-:Y:S05]  /*48f0*/  BSYNC B1 ;  /* 0x0000000000017941 */ /* 0x000fea0003800000 */
.L_x_13461:
[----:B------:R-:W-:Y:S01]  /*4900*/  LEA R5, R0, 0x3b800000, 0x17 ;  /* 0x3b80000000057811 */ /* 0x000fe200078eb8ff */
[----:B------:R-:W-:-:S05]  /*4910*/  IMAD.SHL.U32 R0, R3, 0x100000, RZ ;  /* 0x0010000003007824 */ /* 0x000fca00078e00ff */
[----:B------:R-:W-:Y:S02]  /*4920*/  LOP3.LUT R0, R5, R0, R6, 0xfe, !PT ;  /* 0x0000000005007212 */ /* 0x000fe400078efe06 */
.L_x_13460:
[----:B------:R-:W-:Y:S05]  /*4930*/  BSYNC B0 ;  /* 0x0000000000007941 */ /* 0x000fea0003800000 */
.L_x_13459:
[----:B------:R-:W-:-:S04]  /*4940*/  FMUL.FTZ R0, R0, 1 ;  /* 0x3f80000000007820 */ /* 0x000fc80000410000 */
[----:B------:R0:W4:Y:S01]  /*4950*/  F2F.F64.F32 R30, R0 ;  /* 0x00000000001e7310 */ /* 0x0001220000201800 */
[----:B------:R-:W-:Y:S05]  /*4960*/  BRA `(.L_x_13444) ;  /* 0x0000049000007947 */ /* 0x000fea0003800000 */
.L_x_13457:
        /* <DEDUP_REMOVED lines=21> */
.L_x_13466:
[----:B------:R-:W-:Y:S05]  /*4ac0*/  BSYNC B1 ;  /* 0x0000000000017941 */ /* 0x000fea0003800000 */
.L_x_13465:
[----:B------:R-:W-:Y:S01]  /*4ad0*/  LEA R5, R0, 0x37800000, 0x17 ;  /* 0x3780000000057811 */ /* 0x000fe200078eb8ff */
[----:B------:R-:W-:-:S05]  /*4ae0*/  IMAD.SHL.U32 R0, R3, 0x200000, RZ ;  /* 0x0020000003007824 */ /* 0x000fca00078e00ff */
[----:B------:R-:W-:Y:S02]  /*4af0*/  LOP3.LUT R0, R5, R0, R6, 0xfe, !PT ;  /* 0x0000000005007212 */ /* 0x000fe400078efe06 */
.L_x_13464:
[----:B------:R-:W-:Y:S05]  /*4b00*/  BSYNC B0 ;  /* 0x0000000000007941 */ /* 0x000fea0003800000 */
.L_x_13463:
[----:B------:R-:W-:-:S04]  /*4b10*/  FMUL.FTZ R0, R0, 1 ;  /* 0x3f80000000007820 */ /* 0x000fc80000410000 */
[----:B------:R0:W4:Y:S01]  /*4b20*/  F2F.F64.F32 R30, R0 ;  /* 0x00000000001e7310 */ /* 0x0001220000201800 */
[----:B------:R-:W-:Y:S05]  /*4b30*/  BRA `(.L_x_13444) ;  /* 0x000002c000007947 */ /* 0x000fea0003800000 */
.L_x_13456:
        /* <DEDUP_REMOVED lines=14> */
.L_x_13470:
[----:B------:R-:W-:Y:S05]  /*4c20*/  BSYNC B0 ;  /* 0x0000000000007941 */ /* 0x000fea0003800000 */
.L_x_13469:
[----:B------:R-:W-:-:S04]  /*4c30*/  FMUL.FTZ R0, R0, 1 ;  /* 0x3f80000000007820 */ /* 0x000fc80000410000 */
[----:B------:R0:W4:Y:S01]  /*4c40*/  F2F.F64.F32 R30, R0 ;  /* 0x00000000001e7310 */ /* 0x0001220000201800 */
[----:B------:R-:W-:Y:S05]  /*4c50*/  BRA `(.L_x_13444) ;  /* 0x000001a000007947 */ /* 0x000fea0003800000 */
.L_x_13443:
        /* <DEDUP_REMOVED lines=21> */
.L_x_13468:
[----:B------:R-:W4:Y:S02]  /*4db0*/  LDG.E.64 R30, [R4.64] ;  /* 0x00000024041e7981 */ /* 0x000f24000c1e1b00 */
[----:B----4-:R-:W0:Y:S01]  /*4dc0*/  I2F.F64.U64 R30, R30 ;  /* 0x0000001e001e7312 */ /* 0x010e220000301800 */
[----:B------:R-:W-:Y:S05]  /*4dd0*/  BRA `(.L_x_13444) ;  /* 0x0000002000007947 */ /* 0x000fea0003800000 */
.L_x_13467:
[----:B------:R-:W4:Y:S02]  /*4de0*/  LDG.E R4, [R4.64] ;  /* 0x0000002404047981 */ /* 0x000f24000c1e1900 */
[----:B----4-:R0:W4:Y:S02]  /*4df0*/  I2F.F64.U32 R30, R4 ;  /* 0x00000004001e7312 */ /* 0x0101240000201800 */
.L_x_13444:
        /* <DEDUP_REMOVED lines=17> */
.L_x_13474:
[----:B----4-:R-:W4:Y:S02]  /*4f10*/  LDG.E.U8 R4, [R4.64] ;  /* 0x0000002404047981 */ /* 0x010f24000c1e1100 */
[----:B----4-:R0:W4:Y:S01]  /*4f20*/  I2F.F64.U16 R24, R4 ;  /* 0x0000000400187312 */ /* 0x0101220000101800 */
[----:B------:R-:W-:Y:S05]  /*4f30*/  BRA `(.L_x_13476) ;  /* 0x00000df000007947 */ /* 0x000fea0003800000 */
.L_x_13473:
        /* <DEDUP_REMOVED lines=9> */
.L_x_13478:
[----:B----4-:R-:W4:Y:S02]  /*4fd0*/  LDG.E R4, [R4.64] ;  /* 0x0000002404047981 */ /* 0x010f24000c1e1900 */
[----:B----4-:R0:W4:Y:S01]  /*4fe0*/  I2F.F64 R24, R4 ;  /* 0x0000000400187312 */ /* 0x0101220000201c00 */
[----:B------:R-:W-:Y:S05]  /*4ff0*/  BRA `(.L_x_13476) ;  /* 0x00000d3000007947 */ /* 0x000fea0003800000 */
.L_x_13477:
[----:B----4-:R-:W4:Y:S02]  /*5000*/  LDG.E.U16 R4, [R4.64] ;  /* 0x0000002404047981 */ /* 0x010f24000c1e1500 */
[----:B----4-:R0:W4:Y:S01]  /*5010*/  I2F.F64.S16 R24, R4 ;  /* 0x0000000400187312 */ /* 0x0101220000101c00 */
[----:B------:R-:W-:Y:S05]  /*5020*/  BRA `(.L_x_13476) ;  /* 0x00000d0000007947 */ /* 0x000fea0003800000 */
.L_x_13472:
        /* <DEDUP_REMOVED lines=10> */
.L_x_13480:
[----:B----4-:R-:W4:Y:S02]  /*50d0*/  LDG.E.U16 R0, [R4.64] ;  /* 0x0000002404007981 */ /* 0x010f24000c1e1500 */
[----:B----4-:R-:W-:-:S05]  /*50e0*/  HADD2.F32 R0, -RZ, R0.H0_H0 ;  /* 0x20000000ff007230 */ /* 0x010fca0000004100 */
[----:B------:R-:W-:-:S04]  /*50f0*/  FMUL.FTZ R0, R0, 1 ;  /* 0x3f80000000007820 */ /* 0x000fc80000410000 */
[----:B------:R0:W4:Y:S01]  /*5100*/  F2F.F64.F32 R24, R0 ;  /* 0x0000000000187310 */ /* 0x0001220000201800 */
[----:B------:R-:W-:Y:S05]  /*5110*/  BRA `(.L_x_13476) ;  /* 0x00000c1000007947 */ /* 0x000fea0003800000 */
.L_x_13479:
        /* <DEDUP_REMOVED lines=10> */
.L_x_13482:
[----:B----4-:R-:W4:Y:S02]  /*51c0*/  LDG.E.U16 R4, [R4.64] ;  /* 0x0000002404047981 */ /* 0x010f24000c1e1500 */
[----:B----4-:R-:W-:-:S05]  /*51d0*/  HADD2.F32 R0, -RZ, R4.H0_H0 ;  /* 0x20000004ff007230 */ /* 0x010fca0000004100 */
[----:B------:R-:W-:-:S04]  /*51e0*/  FMUL.FTZ R0, R0, 1 ;  /* 0x3f80000000007820 */ /* 0x000fc80000410000 */
[----:B------:R0:W4:Y:S01]  /*51f0*/  F2F.F64.F32 R24, R0 ;  /* 0x0000000000187310 */ /* 0x0001220000201800 */
[----:B------:R-:W-:Y:S05]  /*5200*/  BRA `(.L_x_13476) ;  /* 0x00000b2000007947 */ /* 0x000fea0003800000 */
.L_x_13481:
[----:B------:R0:W5:Y:S01]  /*5210*/  LDG.E.64 R24, [R4.64] ;  /* 0x0000002404187981 */ /* 0x000162000c1e1b00 */
[----:B------:R-:W-:Y:S05]  /*5220*/  BRA `(.L_x_13476) ;  /* 0x00000b0000007947 */ /* 0x000fea0003800000 */
.L_x_13471:
        /* <DEDUP_REMOVED lines=13> */
.L_x_13485:
[----:B------:R0:W5:Y:S01]  /*5300*/  LDG.E.64 R24, [R4.64] ;  /* 0x0000002404187981 */ /* 0x000162000c1e1b00 */
[----:B------:R-:W-:Y:S05]  /*5310*/  BRA `(.L_x_13476) ;  /* 0x00000a1000007947 */ /* 0x000fea0003800000 */
.L_x_13484:
        /* <DEDUP_REMOVED lines=28> */
.L_x_13487:
        /* <DEDUP_REMOVED lines=15> */
.L_x_13486:
[----:B----4-:R-:W4:Y:S02]  /*55d0*/  LDG.E.U16 R0, [R4.64] ;  /* 0x0000002404007981 */ /* 0x010f24000c1e1500 */
[----:B----4-:R-:W-:-:S05]  /*55e0*/  PRMT R0, RZ, 0x5410, R0 ;  /* 0x00005410ff007816 */ /* 0x010fca0000000000 */
[----:B------:R-:W-:-:S04]  /*55f0*/  FMUL.FTZ R0, R0, 1 ;  /* 0x3f80000000007820 */ /* 0x000fc80000410000 */
[----:B------:R0:W4:Y:S01]  /*5600*/  F2F.F64.F32 R24, R0 ;  /* 0x0000000000187310 */ /* 0x0001220000201800 */
[----:B------:R-:W-:Y:S05]  /*5610*/  BRA `(.L_x_13476) ;  /* 0x0000071000007947 */ /* 0x000fea0003800000 */
.L_x_13483:
        /* <DEDUP_REMOVED lines=11> */
.L_x_13490:
        /* <DEDUP_REMOVED lines=21> */
.L_x_13494:
[----:B------:R-:W-:Y:S05]  /*5820*/  BSYNC B1 ;  /* 0x0000000000017941 */ /* 0x000fea0003800000 */
.L_x_13493:
[----:B------:R-:W-:Y:S01]  /*5830*/  LEA R5, R0, 0x3b800000, 0x17 ;  /* 0x3b80000000057811 */ /* 0x000fe200078eb8ff */
[----:B------:R-:W-:-:S05]  /*5840*/  IMAD.SHL.U32 R0, R3, 0x100000, RZ ;  /* 0x0010000003007824 */ /* 0x000fca00078e00ff */
[----:B------:R-:W-:Y:S02]  /*5850*/  LOP3.LUT R0, R5, R0, R6, 0xfe, !PT ;  /* 0x0000000005007212 */ /* 0x000fe400078efe06 */
.L_x_13492:
[----:B------:R-:W-:Y:S05]  /*5860*/  BSYNC B0 ;  /* 0x0000000000007941 */ /* 0x000fea0003800000 */
.L_x_13491:
[----:B------:R-:W-:-:S04]  /*5870*/  FMUL.FTZ R0, R0, 1 ;  /* 0x3f80000000007820 */ /* 0x000fc80000410000 */
[----:B------:R0:W4:Y:S01]  /*5880*/  F2F.F64.F32 R24, R0 ;  /* 0x0000000000187310 */ /* 0x0001220000201800 */
[----:B------:R-:W-:Y:S05]  /*5890*/  BRA `(.L_x_13476) ;  /* 0x0000049000007947 */ /* 0x000fea0003800000 */
.L_x_13489:
        /* <DEDUP_REMOVED lines=21> */
.L_x_13498:
[----:B------:R-:W-:Y:S05]  /*59f0*/  BSYNC B1 ;  /* 0x0000000000017941 */ /* 0x000fea0003800000 */
.L_x_13497:
[----:B------:R-:W-:Y:S01]  /*5a00*/  LEA R5, R0, 0x37800000, 0x17 ;  /* 0x3780000000057811 */ /* 0x000fe200078eb8ff */
[----:B------:R-:W-:-:S05]  /*5a10*/  IMAD.SHL.U32 R0, R3, 0x200000, RZ ;  /* 0x0020000003007824 */ /* 0x000fca00078e00ff */
[----:B------:R-:W-:Y:S02]  /*5a20*/  LOP3.LUT R0, R5, R0, R6, 0xfe, !PT ;  /* 0x0000000005007212 */ /* 0x000fe400078efe06 */
.L_x_13496:
[----:B------:R-:W-:Y:S05]  /*5a30*/  BSYNC B0 ;  /* 0x0000000000007941 */ /* 0x000fea0003800000 */
.L_x_13495:
[----:B------:R-:W-:-:S04]  /*5a40*/  FMUL.FTZ R0, R0, 1 ;  /* 0x3f80000000007820 */ /* 0x000fc80000410000 */
[----:B------:R0:W4:Y:S01]  /*5a50*/  F2F.F64.F32 R24, R0 ;  /* 0x0000000000187310 */ /* 0x0001220000201800 */
[----:B------:R-:W-:Y:S05]  /*5a60*/  BRA `(.L_x_13476) ;  /* 0x000002c000007947 */ /* 0x000fea0003800000 */
.L_x_13488:
        /* <DEDUP_REMOVED lines=14> */
.L_x_13502:
[----:B------:R-:W-:Y:S05]  /*5b50*/  BSYNC B0 ;  /* 0x0000000000007941 */ /* 0x000fea0003800000 */
.L_x_13501:
[----:B------:R-:W-:-:S04]  /*5b60*/  FMUL.FTZ R0, R0, 1 ;  /* 0x3f80000000007820 */ /* 0x000fc80000410000 */
[----:B------:R0:W4:Y:S01]  /*5b70*/  F2F.F64.F32 R24, R0 ;  /* 0x0000000000187310 */ /* 0x0001220000201800 */
[----:B------:R-:W-:Y:S05]  /*5b80*/  BRA `(.L_x_13476) ;  /* 0x000001a000007947 */ /* 0x000fea0003800000 */
.L_x_13475:
        /* <DEDUP_REMOVED lines=21> */
.L_x_13500:
[----:B----4-:R-:W4:Y:S02]  /*5ce0*/  LDG.E.64 R24, [R4.64] ;  /* 0x0000002404187981 */ /* 0x010f24000c1e1b00 */
[----:B----4-:R-:W0:Y:S01]  /*5cf0*/  I2F.F64.U64 R24, R24 ;  /* 0x0000001800187312 */ /* 0x010e220000301800 */
[----:B------:R-:W-:Y:S05]  /*5d00*/  BRA `(.L_x_13476) ;  /* 0x0000002000007947 */ /* 0x000fea0003800000 */
.L_x_13499:
[----:B----4-:R-:W4:Y:S02]  /*5d10*/  LDG.E R4, [R4.64] ;  /* 0x0000002404047981 */ /* 0x010f24000c1e1900 */
[----:B----4-:R0:W4:Y:S02]  /*5d20*/  I2F.F64.U32 R24, R4 ;  /* 0x0000000400187312 */ /* 0x0101240000201800 */
.L_x_13476:
[----:B------:R-:W-:-:S03]  /*5d30*/  IADD3 R19, R19, 0x80, RZ ;  /* 0x0000008013137810 */ /* 0x000fc60007ffe0ff */
.L_x_13438:
[----:B------:R-:W-:Y:S05]  /*5d40*/  BSYNC B6 ;  /* 0x0000000000067941 */ /* 0x000fea0003800000 */
.L_x_13437:
        /* <DEDUP_REMOVED lines=22> */
.L_x_13508:
[----:B----4-:R-:W4:Y:S02]  /*5eb0*/  LDG.E.U8 R4, [R4.64] ;  /* 0x0000002404047981 */ /* 0x010f24000c1e1100 */
[----:B----4-:R0:W4:Y:S01]  /*5ec0*/  I2F.F64.U16 R26, R4 ;  /* 0x00000004001a7312 */ /* 0x0101220000101800 */
[----:B------:R-:W-:Y:S05]  /*5ed0*/  BRA `(.L_x_13510) ;  /* 0x00000df000007947 */ /* 0x000fea0003800000 */
.L_x_13507:
        /* <DEDUP_REMOVED lines=9> */
.L_x_13512:
[----:B----4-:R-:W4:Y:S02]  /*5f70*/  LDG.E R4, [R4.64] ;  /* 0x0000002404047981 */ /* 0x010f24000c1e1900 */
[----:B----4-:R0:W4:Y:S01]  /*5f80*/  I2F.F64 R26, R4 ;  /* 0x00000004001a7312 */ /* 0x0101220000201c00 */
[----:B------:R-:W-:Y:S05]  /*5f90*/  BRA `(.L_x_13510) ;  /* 0x00000d3000007947 */ /* 0x000fea0003800000 */
.L_x_13511:
[----:B----4-:R-:W4:Y:S02]  /*5fa0*/  LDG.E.U16 R4, [R4.64] ;  /* 0x0000002404047981 */ /* 0x010f24000c1e1500 */
[----:B----4-:R0:W4:Y:S01]  /*5fb0*/  I2F.F64.S16 R26, R4 ;  /* 0x00000004001a7312 */ /* 0x0101220000101c00 */
[----:B------:R-:W-:Y:S05]  /*5fc0*/  BRA `(.L_x_13510) ;  /* 0x00000d0000007947 */ /* 0x000fea0003800000 */
.L_x_13506:
        /* <DEDUP_REMOVED lines=10> */
.L_x_13514:
[----:B----4-:R-:W4:Y:S02]  /*6070*/  LDG.E.U16 R0, [R4.64] ;  /* 0x0000002404007981 */ /* 0x010f24000c1e1500 */
[----:B----4-:R-:W-:-:S05]  /*6080*/  HADD2.F32 R0, -RZ, R0.H0_H0 ;  /* 0x20000000ff007230 */ /* 0x010fca0000004100 */
[----:B------:R-:W-:-:S04]  /*6090*/  FMUL.FTZ R0, R0, 1 ;  /* 0x3f80000000007820 */ /* 0x000fc80000410000 */
[----:B------:R0:W4:Y:S01]  /*60a0*/  F2F.F64.F32 R26, R0 ;  /* 0x00000000001a7310 */ /* 0x0001220000201800 */
[----:B------:R-:W-:Y:S05]  /*60b0*/  BRA `(.L_x_13510) ;  /* 0x00000c1000007947 */ /* 0x000fea0003800000 */
.L_x_13513:
        /* <DEDUP_REMOVED lines=10> */
.L_x_13516:
[----:B----4-:R-:W4:Y:S02]  /*6160*/  LDG.E.U16 R4, [R4.64] ;  /* 0x0000002404047981 */ /* 0x010f24000c1e1500 */
[----:B----4-:R-:W-:-:S05]  /*6170*/  HADD2.F32 R0, -RZ, R4.H0_H0 ;  /* 0x20000004ff007230 */ /* 0x010fca0000004100 */
[----:B------:R-:W-:-:S04]  /*6180*/  FMUL.FTZ R0, R0, 1 ;  /* 0x3f80000000007820 */ /* 0x000fc80000410000 */
[----:B------:R0:W4:Y:S01]  /*6190*/  F2F.F64.F32 R26, R0 ;  /* 0x00000000001a7310 */ /* 0x0001220000201800 */
[----:B------:R-:W-:Y:S05]  /*61a0*/  BRA `(.L_x_13510) ;  /* 0x00000b2000007947 */ /* 0x000fea0003800000 */
.L_x_13515:
[----:B------:R0:W5:Y:S01]  /*61b0*/  LDG.E.64 R26, [R4.64] ;  /* 0x00000024041a7981 */ /* 0x000162000c1e1b00 */
[----:B------:R-:W-:Y:S05]  /*61c0*/  BRA `(.L_x_13510) ;  /* 0x00000b0000007947 */ /* 0x000fea0003800000 */
.L_x_13505:
        /* <DEDUP_REMOVED lines=13> */
.L_x_13519:
[----:B------:R0:W5:Y:S01]  /*62a0*/  LDG.E.64 R26, [R4.64] ;  /* 0x00000024041a7981 */ /* 0x000162000c1e1b00 */
[----:B------:R-:W-:Y:S05]  /*62b0*/  BRA `(.L_x_13510) ;  /* 0x00000a1000007947 */ /* 0x000fea0003800000 */
.L_x_13518:
        /* <DEDUP_REMOVED lines=28> */
.L_x_13521:
        /* <DEDUP_REMOVED lines=15> */
.L_x_13520:
[----:B----4-:R-:W4:Y:S02]  /*6570*/  LDG.E.U16 R0, [R4.64] ;  /* 0x0000002404007981 */ /* 0x010f24000c1e1500 */
[----:B----4-:R-:W-:-:S05]  /*6580*/  PRMT R0, RZ, 0x5410, R0 ;  /* 0x00005410ff007816 */ /* 0x010fca0000000000 */
[----:B------:R-:W-:-:S04]  /*6590*/  FMUL.FTZ R0, R0, 1 ;  /* 0x3f80000000007820 */ /* 0x000fc80000410000 */
[----:B------:R0:W4:Y:S01]  /*65a0*/  F2F.F64.F32 R26, R0 ;  /* 0x00000000001a7310 */ /* 0x0001220000201800 */
[----:B------:R-:W-:Y:S05]  /*65b0*/  BRA `(.L_x_13510) ;  /* 0x0000071000007947 */ /* 0x000fea0003800000 */
.L_x_13517:
        /* <DEDUP_REMOVED lines=11> */
.L_x_13524:
        /* <DEDUP_REMOVED lines=21> */
.L_x_13528:
[----:B------:R-:W-:Y:S05]  /*67c0*/  BSYNC B1 ;  /* 0x0000000000017941 */ /* 0x000fea0003800000 */
.L_x_13527:
[----:B------:R-:W-:Y:S01]  /*67d0*/  LEA R5, R0, 0x3b800000, 0x17 ;  /* 0x3b80000000057811 */ /* 0x000fe200078eb8ff */
[----:B------:R-:W-:-:S05]  /*67e0*/  IMAD.SHL.U32 R0, R3, 0x100000, RZ ;  /* 0x0010000003007824 */ /* 0x000fca00078e00ff */
[----:B------:R-:W-:Y:S02]  /*67f0*/  LOP3.LUT R0, R5, R0, R6, 0xfe, !PT ;  /* 0x0000000005007212 */ /* 0x000fe400078efe06 */
.L_x_13526:
[----:B------:R-:W-:Y:S05]  /*6800*/  BSYNC B0 ;  /* 0x0000000000007941 */ /* 0x000fea0003800000 */
.L_x_13525:
[----:B------:R-:W-:-:S04]  /*6810*/  FMUL.FTZ R0, R0, 1 ;  /* 0x3f80000000007820 */ /* 0x000fc80000410000 */
[----:B------:R0:W4:Y:S01]  /*6820*/  F2F.F64.F32 R26, R0 ;  /* 0x00000000001a7310 */ /* 0x0001220000201800 */
[----:B------:R-:W-:Y:S05]  /*6830*/  BRA `(.L_x_13510) ;  /* 0x0000049000007947 */ /* 0x000fea0003800000 */
.L_x_13523:
        /* <DEDUP_REMOVED lines=21> */
.L_x_13532:
[----:B------:R-:W-:Y:S05]  /*6990*/  BSYNC B1 ;  /* 0x0000000000017941 */ /* 0x000fea0003800000 */
.L_x_13531:
[----:B------:R-:W-:Y:S01]  /*69a0*/  LEA R5, R0, 0x37800000, 0x17 ;  /* 0x3780000000057811 */ /* 0x000fe200078eb8ff */
[----:B------:R-:W-:-:S05]  /*69b0*/  IMAD.SHL.U32 R0, R3, 0x200000, RZ ;  /* 0x0020000003007824 */ /* 0x000fca00078e00ff */
[----:B------:R-:W-:Y:S02]  /*69c0*/  LOP3.LUT R0, R5, R0, R6, 0xfe, !PT ;  /* 0x0000000005007212 */ /* 0x000fe400078efe06 */
.L_x_13530:
[----:B------:R-:W-:Y:S05]  /*69d0*/  BSYNC B0 ;  /* 0x0000000000007941 */ /* 0x000fea0003800000 */
.L_x_13529:
[----:B------:R-:W-:-:S04]  /*69e0*/  FMUL.FTZ R0, R0, 1 ;  /* 0x3f80000000007820 */ /* 0x000fc80000410000 */
[----:B------:R0:W4:Y:S01]  /*69f0*/  F2F.F64.F32 R26, R0 ;  /* 0x00000000001a7310 */ /* 0x0001220000201800 */
[----:B------:R-:W-:Y:S05]  /*6a00*/  BRA `(.L_x_13510) ;  /* 0x000002c000007947 */ /* 0x000fea0003800000 */
.L_x_13522:
        /* <DEDUP_REMOVED lines=14> */
.L_x_13536:
[----:B------:R-:W-:Y:S05]  /*6af0*/  BSYNC B0 ;  /* 0x0000000000007941 */ /* 0x000fea0003800000 */
.L_x_13535:
[----:B------:R-:W-:-:S04]  /*6b00*/  FMUL.FTZ R0, R0, 1 ;  /* 0x3f80000000007820 */ /* 0x000fc80000410000 */
[----:B------:R0:W4:Y:S01]  /*6b10*/  F2F.F64.F32 R26, R0 ;  /* 0x00000000001a7310 */ /* 0x0001220000201800 */
[----:B------:R-:W-:Y:S05]  /*6b20*/  BRA `(.L_x_13510) ;  /* 0x000001a000007947 */ /* 0x000fea0003800000 */
.L_x_13509:
        /* <DEDUP_REMOVED lines=21> */
.L_x_13534:
[----:B----4-:R-:W4:Y:S02]  /*6c80*/  LDG.E.64 R26, [R4.64] ;  /* 0x00000024041a7981 */ /* 0x010f24000c1e1b00 */
[----:B----4-:R-:W0:Y:S01]  /*6c90*/  I2F.F64.U64 R26, R26 ;  /* 0x0000001a001a7312 */ /* 0x010e220000301800 */
[----:B------:R-:W-:Y:S05]  /*6ca0*/  BRA `(.L_x_13510) ;  /* 0x0000002000007947 */ /* 0x000fea0003800000 */
.L_x_13533:
[----:B----4-:R-:W4:Y:S02]  /*6cb0*/  LDG.E R4, [R4.64] ;  /* 0x0000002404047981 */ /* 0x010f24000c1e1900 */
[----:B----4-:R0:W4:Y:S02]  /*6cc0*/  I2F.F64.U32 R26, R4 ;  /* 0x00000004001a7312 */ /* 0x0101240000201800 */
.L_x_13510:
        /* <DEDUP_REMOVED lines=17> */
.L_x_13540:
[----:B----4-:R-:W4:Y:S02]  /*6de0*/  LDG.E.U8 R4, [R4.64] ;  /* 0x0000002404047981 */ /* 0x010f24000c1e1100 */
[----:B----4-:R0:W4:Y:S01]  /*6df0*/  I2F.F64.U16 R16, R4 ;  /* 0x0000000400107312 */ /* 0x0101220000101800 */
[----:B------:R-:W-:Y:S05]  /*6e00*/  BRA `(.L_x_13504) ;  /* 0x00000de000007947 */ /* 0x000fea0003800000 */
.L_x_13539:
        /* <DEDUP_REMOVED lines=9> */
.L_x_13543:
[----:B----4-:R-:W4:Y:S02]  /*6ea0*/  LDG.E R4, [R4.64] ;  /* 0x0000002404047981 */ /* 0x010f24000c1e1900 */
[----:B----4-:R0:W4:Y:S01]  /*6eb0*/  I2F.F64 R16, R4 ;  /* 0x0000000400107312 */ /* 0x0101220000201c00 */
[----:B------:R-:W-:Y:S05]  /*6ec0*/  BRA `(.L_x_13504) ;  /* 0x00000d2000007947 */ /* 0x000fea0003800000 */
.L_x_13542:
[----:B----4-:R-:W4:Y:S02]  /*6ed0*/  LDG.E.U16 R4, [R4.64] ;  /* 0x0000002404047981 */ /* 0x010f24000c1e1500 */
[----:B----4-:R0:W4:Y:S01]  /*6ee0*/  I2F.F64.S16 R16, R4 ;  /* 0x0000000400107312 */ /* 0x0101220000101c00 */
[----:B------:R-:W-:Y:S05]  /*6ef0*/  BRA `(.L_x_13504) ;  /* 0x00000cf000007947 */ /* 0x000fea0003800000 */
.L_x_13538:
        /* <DEDUP_REMOVED lines=10> */
.L_x_13545:
[----:B----4-:R-:W4:Y:S02]  /*6fa0*/  LDG.E.U16 R0, [R4.64] ;  /* 0x0000002404007981 */ /* 0x010f24000c1e1500 */
[----:B----4-:R-:W-:-:S05]  /*6fb0*/  HADD2.F32 R0, -RZ, R0.H0_H0 ;  /* 0x20000000ff007230 */ /* 0x010fca0000004100 */
[----:B------:R-:W-:-:S04]  /*6fc0*/  FMUL.FTZ R0, R0, 1 ;  /* 0x3f80000000007820 */ /* 0x000fc80000410000 */
[----:B------:R0:W4:Y:S01]  /*6fd0*/  F2F.F64.F32 R16, R0 ;  /* 0x0000000000107310 */ /* 0x0001220000201800 */
[----:B------:R-:W-:Y:S05]  /*6fe0*/  BRA `(.L_x_13504) ;  /* 0x00000c0000007947 */ /* 0x000fea0003800000 */
.L_x_13544:
        /* <DEDUP_REMOVED lines=10> */
.L_x_13547:
[----:B----4-:R-:W4:Y:S02]  /*7090*/  LDG.E.U16 R4, [R4.64] ;  /* 0x0000002404047981 */ /* 0x010f24000c1e1500 */
[----:B----4-:R-:W-:-:S05]  /*70a0*/  HADD2.F32 R0, -RZ, R4.H0_H0 ;  /* 0x20000004ff007230 */ /* 0x010fca0000004100 */
[----:B------:R-:W-:-:S04]  /*70b0*/  FMUL.FTZ R0, R0, 1 ;  /* 0x3f80000000007820 */ /* 0x000fc80000410000 */
[----:B------:R0:W4:Y:S01]  /*70c0*/  F2F.F64.F32 R16, R0 ;  /* 0x0000000000107310 */ /* 0x0001220000201800 */
[----:B------:R-:W-:Y:S05]  /*70d0*/  BRA `(.L_x_13504) ;  /* 0x00000b1000007947 */ /* 0x000fea0003800000 */
.L_x_13546:
[----:B------:R0:W5:Y:S01]  /*70e0*/  LDG.E.64 R16, [R4.64] ;  /* 0x0000002404107981 */ /* 0x000162000c1e1b00 */
[----:B------:R-:W-:Y:S05]  /*70f0*/  BRA `(.L_x_13504) ;  /* 0x00000af000007947 */ /* 0x000fea0003800000 */
.L_x_13537:
        /* <DEDUP_REMOVED lines=13> */
.L_x_13550:
[----:B------:R0:W5:Y:S01]  /*71d0*/  LDG.E.64 R16, [R4.64] ;  /* 0x0000002404107981 */ /* 0x000162000c1e1b00 */
[----:B------:R-:W-:Y:S05]  /*71e0*/  BRA `(.L_x_13504) ;  /* 0x00000a0000007947 */ /* 0x000fea0003800000 */
.L_x_13549:
        /* <DEDUP_REMOVED lines=28> */
.L_x_13552:
        /* <DEDUP_REMOVED lines=15> */
.L_x_13551:
[----:B----4-:R-:W4:Y:S02]  /*74a0*/  LDG.E.U16 R0, [R4.64] ;  /* 0x0000002404007981 */ /* 0x010f24000c1e1500 */
[----:B----4-:R-:W-:-:S05]  /*74b0*/  PRMT R0, RZ, 0x5410, R0 ;  /* 0x00005410ff007816 */ /* 0x010fca0000000000 */
[----:B------:R-:W-:-:S04]  /*74c0*/  FMUL.FTZ R0, R0, 1 ;  /* 0x3f80000000007820 */ /* 0x000fc80000410000 */
[----:B------:R0:W4:Y:S01]  /*74d0*/  F2F.F64.F32 R16, R0 ;  /* 0x0000000000107310 */ /* 0x0001220000201800 */
[----:B------:R-:W-:Y:S05]  /*74e0*/  BRA `(.L_x_13504) ;  /* 0x0000070000007947 */ /* 0x000fea0003800000 */
.L_x_13548:
        /* <DEDUP_REMOVED lines=11> */
.L_x_13555:
        /* <DEDUP_REMOVED lines=21> */
.L_x_13559:
[----:B------:R-:W-:Y:S05]  /*76f0*/  BSYNC B1 ;  /* 0x0000000000017941 */ /* 0x000fea0003800000 */
.L_x_13558:
[----:B------:R-:W-:Y:S01]  /*7700*/  LEA R5, R0, 0x3b800000, 0x17 ;  /* 0x3b80000000057811 */ /* 0x000fe200078eb8ff */
[----:B------:R-:W-:-:S05]  /*7710*/  IMAD.SHL.U32 R0, R3, 0x100000, RZ ;  /* 0x0010000003007824 */ /* 0x000fca00078e00ff */
[----:B------:R-:W-:Y:S02]  /*7720*/  LOP3.LUT R0, R5, R0, R6, 0xfe, !PT ;  /* 0x0000000005007212 */ /* 0x000fe400078efe06 */
.L_x_13557:
[----:B------:R-:W-:Y:S05]  /*7730*/  BSYNC B0 ;  /* 0x0000000000007941 */ /* 0x000fea0003800000 */
.L_x_13556:
[----:B------:R-:W-:-:S04]  /*7740*/  FMUL.FTZ R0, R0, 1 ;  /* 0x3f80000000007820 */ /* 0x000fc80000410000 */
[----:B------:R0:W4:Y:S01]  /*7750*/  F2F.F64.F32 R16, R0 ;  /* 0x0000000000107310 */ /* 0x0001220000201800 */
[----:B------:R-:W-:Y:S05]  /*7760*/  BRA `(.L_x_13504) ;  /* 0x0000048000007947 */ /* 0x000fea0003800000 */
.L_x_13554:
        /* <DEDUP_REMOVED lines=21> */
.L_x_13563:
[----:B------:R-:W-:Y:S05]  /*78c0*/  BSYNC B1 ;  /* 0x0000000000017941 */ /* 0x000fea0003800000 */
.L_x_13562:
[----:B------:R-:W-:Y:S01]  /*78d0*/  LEA R5, R0, 0x37800000, 0x17 ;  /* 0x3780000000057811 */ /* 0x000fe200078eb8ff */
[----:B------:R-:W-:-:S05]  /*78e0*/  IMAD.SHL.U32 R0, R3, 0x200000, RZ ;  /* 0x0020000003007824 */ /* 0x000fca00078e00ff */
[----:B------:R-:W-:Y:S02]  /*78f0*/  LOP3.LUT R0, R5, R0, R6, 0xfe, !PT ;  /* 0x0000000005007212 */ /* 0x000fe400078efe06 */
.L_x_13561:
[----:B------:R-:W-:Y:S05]  /*7900*/  BSYNC B0 ;  /* 0x0000000000007941 */ /* 0x000fea0003800000 */
.L_x_13560:
[----:B------:R-:W-:-:S04]  /*7910*/  FMUL.FTZ R0, R0, 1 ;  /* 0x3f80000000007820 */ /* 0x000fc80000410000 */
[----:B------:R0:W4:Y:S01]  /*7920*/  F2F.F64.F32 R16, R0 ;  /* 0x0000000000107310 */ /* 0x0001220000201800 */
[----:B------:R-:W-:Y:S05]  /*7930*/  BRA `(.L_x_13504) ;  /* 0x000002b000007947 */ /* 0x000fea0003800000 */
.L_x_13553:
        /* <DEDUP_REMOVED lines=14> */
.L_x_13567:
[----:B------:R-:W-:Y:S05]  /*7a20*/  BSYNC B0 ;  /* 0x0000000000007941 */ /* 0x000fea0003800000 */
.L_x_13566:
[----:B------:R-:W-:-:S04]  /*7a30*/  FMUL.FTZ R0, R0, 1 ;  /* 0x3f80000000007820 */ /* 0x000fc80000410000 */
[----:B------:R0:W4:Y:S01]  /*7a40*/  F2F.F64.F32 R16, R0 ;  /* 0x0000000000107310 */ /* 0x0001220000201800 */
[----:B------:R-:W-:Y:S05]  /*7a50*/  BRA `(.L_x_13504) ;  /* 0x0000019000007947 */ /* 0x000fea0003800000 */
.L_x_13541:
        /* <DEDUP_REMOVED lines=20> */
.L_x_13565:
[----:B----4-:R-:W4:Y:S02]  /*7ba0*/  LDG.E.64 R16, [R4.64] ;  /* 0x0000002404107981 */ /* 0x010f24000c1e1b00 */
[----:B----4-:R-:W0:Y:S01]  /*7bb0*/  I2F.F64.U64 R16, R16 ;  /* 0x0000001000107312 */ /* 0x010e220000301800 */
[----:B------:R-:W-:Y:S05]  /*7bc0*/  BRA `(.L_x_13504) ;  /* 0x0000002000007947 */ /* 0x000fea0003800000 */
.L_x_13564:
[----:B----4-:R-:W4:Y:S02]  /*7bd0*/  LDG.E R4, [R4.64] ;  /* 0x0000002404047981 */ /* 0x010f24000c1e1900 */
[----:B----4-:R0:W4:Y:S02]  /*7be0*/  I2F.F64.U32 R16, R4 ;  /* 0x0000000400107312 */ /* 0x0101240000201800 */
.L_x_13504:
[----:B------:R-:W-:Y:S05]  /*7bf0*/  BSYNC B6 ;  /* 0x0000000000067941 */ /* 0x000fea0003800000 */
.L_x_13503:
[----:B------:R-:W4:Y:S01]  /*7c00*/  S2R R23, SR_TID.X ;  /* 0x0000000000177919 */ /* 0x000f220000002100 */
[----:B------:R-:W3:Y:S01]  /*7c10*/  LDC.U8 R19, c[0x0][0x190] ;  /* 0x00006400ff137b82 */ /* 0x000ee20000000000 */
[----:B0-2--5:R-:W0:Y:S01]  /*7c20*/  DADD R4, -R32, 1 ;  /* 0x3ff0000020047429 */ /* 0x025e220000000100 */
[----:B------:R-:W-:Y:S03]  /*7c30*/  BSSY B6, `(.L_x_13568) ;  /* 0x0000111000067945 */ /* 0x000fe60003800000 */
[----:B---3--:R-:W2:-:S04]  /*7c40*/  DADD R6, -R28, 1 ;  /* 0x3ff000001c067429 */ /* 0x008e880000000100 */
[----:B----4-:R-:W3:-:S04]  /*7c50*/  DADD R8, -R24, 1 ;  /* 0x3ff0000018087429 */ /* 0x010ec80000000100 */
[----:B------:R-:W4:-:S04]  /*7c60*/  DADD R10, -R16, 1 ;  /* 0x3ff00000100a7429 */ /* 0x000f080000000100 */
[----:B0-----:R-:W0:-:S04]  /*7c70*/  DMUL R4, R4, R34 ;  /* 0x0000002204047228 */ /* 0x001e080000000000 */
[----:B-12---:R-:W1:Y:S01]  /*7c80*/  DMUL R6, R6, R36 ;  /* 0x0000002406067228 */ /* 0x006e620000000000 */
[----:B------:R-:W-:-:S03]  /*7c90*/  ISETP.GE.AND P0, PT, R23, R2, PT ;  /* 0x000000021700720c */ /* 0x000fc60003f06270 */
[----:B---3--:R-:W2:-:S04]  /*7ca0*/  DMUL R8, R8, R30 ;  /* 0x0000001e08087228 */ /* 0x008e880000000000 */
[----:B----4-:R-:W3:-:S04]  /*7cb0*/  DMUL R10, R10, R26 ;  /* 0x0000001a0a0a7228 */ /* 0x010ec80000000000 */
[----:B0-----:R0:W4:-:S04]  /*7cc0*/  DMUL R4, R4, R32 ;  /* 0x0000002004047228 */ /* 0x0011080000000000 */
[----:B-1----:R0:W1:-:S04]  /*7cd0*/  DMUL R28, R6, R28 ;  /* 0x0000001c061c7228 */ /* 0x0020480000000000 */
[----:B--2---:R0:W2:-:S04]  /*7ce0*/  DMUL R24, R8, R24 ;  /* 0x0000001808187228 */ /* 0x0040880000000000 */
[----:B---3--:R0:W3:Y:S01]  /*7cf0*/  DMUL R16, R10, R16 ;  /* 0x000000100a107228 */ /* 0x0080e20000000000 */
[----:B------:R-:W-:Y:S05]  /*7d00*/  @P0 BRA `(.L_x_13569) ;  /* 0x0000103000000947 */ /* 0x000fea0003800000 */
[----:B-12-4-:R-:W-:Y:S01]  /*7d10*/  IMAD R0, R18, 0x200, R23 ;  /* 0x0000020012007824 */ /* 0x016fe200078e0217 */
[----:B------:R-:W-:Y:S02]  /*7d20*/  PRMT R3, R19, 0x9910, RZ ;  /* 0x0000991013037816 */ /* 0x000fe400000000ff */
[----:B------:R-:W-:Y:S01]  /*7d30*/  IADD3 R23, R23, 0x80, RZ ;  /* 0x0000008017177810 */ /* 0x000fe20007ffe0ff */
[----:B0-----:R-:W-:Y:S02]  /*7d40*/  IMAD R8, R0, c[0x0][0x194], RZ ;  /* 0x0000650000087a24 */ /* 0x001fe400078e02ff */
        /* <DEDUP_REMOVED lines=16> */
.L_x_13573:
[----:B------:R-:W0:Y:S02]  /*7e50*/  F2I.S64.F64.TRUNC R4, R4 ;  /* 0x0000000400047311 */ /* 0x000e24000030d900 */
[----:B0-----:R-:W-:-:S05]  /*7e60*/  IMAD.MOV.U32 R3, RZ, RZ, R4 ;  /* 0x000000ffff037224 */ /* 0x001fca00078e0004 */
[----:B------:R0:W-:Y:S01]  /*7e70*/  STG.E.U8 [R8.64], R3 ;  /* 0x0000000308007986 */ /* 0x0001e2000c101124 */
[----:B------:R-:W-:Y:S05]  /*7e80*/  BRA `(.L_x_13569) ;  /* 0x00000eb000007947 */ /* 0x000fea0003800000 */
.L_x_13572:
        /* <DEDUP_REMOVED lines=9> */
.L_x_13576:
[----:B------:R-:W0:Y:S02]  /*7f20*/  F2I.F64.TRUNC R5, R4 ;  /* 0x0000000400057311 */ /* 0x000e24000030d100 */
[----:B0-----:R0:W-:Y:S01]  /*7f30*/  STG.E [R8.64], R5 ;  /* 0x0000000508007986 */ /* 0x0011e2000c101924 */
[----:B------:R-:W-:Y:S05]  /*7f40*/  BRA `(.L_x_13569) ;  /* 0x00000df000007947 */ /* 0x000fea0003800000 */
.L_x_13575:
[----:B------:R-:W0:Y:S02]  /*7f50*/  F2I.F64.TRUNC R5, R4 ;  /* 0x0000000400057311 */ /* 0x000e24000030d100 */
[----:B0-----:R0:W-:Y:S01]  /*7f60*/  STG.E.U16 [R8.64], R5 ;  /* 0x0000000508007986 */ /* 0x0011e2000c101524 */
[----:B------:R-:W-:Y:S05]  /*7f70*/  BRA `(.L_x_13569) ;  /* 0x00000dc000007947 */ /* 0x000fea0003800000 */
.L_x_13571:
        /* <DEDUP_REMOVED lines=11> */
.L_x_13578:
[----:B------:R-:W0:Y:S01]  /*8030*/  F2F.F32.F64 R0, R4 ;  /* 0x0000000400007310 */ /* 0x000e220000301000 */
[----:B------:R-:W0:-:S14]  /*8040*/  DSETP.GEU.AND P0, PT, |R4|, c[0x2][0x0], PT ;  /* 0x008000000400762a */ /* 0x000e1c0003f0e200 */
[----:B0-----:R-:W-:-:S05]  /*8050*/  @!P0 FMUL R0, R0, 1.175494350822287508e-38 ;  /* 0x0080000000008820 */ /* 0x001fca0000400000 */
[----:B------:R-:W-:-:S05]  /*8060*/  F2FP.PACK_AB R0, RZ, R0 ;  /* 0x00000000ff00723e */ /* 0x000fca00000000ff */
[----:B------:R0:W-:Y:S01]  /*8070*/  STG.E.U16 [R8.64], R0 ;  /* 0x0000000008007986 */ /* 0x0001e2000c101524 */
[----:B------:R-:W-:Y:S05]  /*8080*/  BRA `(.L_x_13569) ;  /* 0x00000cb000007947 */ /* 0x000fea0003800000 */
.L_x_13577:
        /* <DEDUP_REMOVED lines=12> */
.L_x_13580:
[----:B------:R-:W0:Y:S01]  /*8150*/  F2F.F32.F64 R0, R4 ;  /* 0x0000000400007310 */ /* 0x000e220000301000 */
[----:B------:R-:W0:-:S14]  /*8160*/  DSETP.GEU.AND P0, PT, |R4|, c[0x2][0x0], PT ;  /* 0x008000000400762a */ /* 0x000e1c0003f0e200 */
[----:B0-----:R-:W-:-:S05]  /*8170*/  @!P0 FMUL R0, R0, 1.175494350822287508e-38 ;  /* 0x0080000000008820 */ /* 0x001fca0000400000 */
[----:B------:R-:W-:-:S04]  /*8180*/  F2FP.PACK_AB R3, RZ, R0 ;  /* 0x00000000ff03723e */ /* 0x000fc800000000ff */
[----:B------:R-:W-:-:S05]  /*8190*/  PRMT R3, R3, 0x5410, RZ ;  /* 0x0000541003037816 */ /* 0x000fca00000000ff */
[----:B------:R0:W-:Y:S01]  /*81a0*/  STG.E [R8.64], R3 ;  /* 0x0000000308007986 */ /* 0x0001e2000c101924 */
[----:B------:R-:W-:Y:S05]  /*81b0*/  BRA `(.L_x_13569) ;  /* 0x00000b8000007947 */ /* 0x000fea0003800000 */
.L_x_13579:
[----:B------:R0:W-:Y:S01]  /*81c0*/  STG.E.64 [R8.64], R4 ;  /* 0x0000000408007986 */ /* 0x0001e2000c101b24 */
[----:B------:R-:W-:Y:S05]  /*81d0*/  BRA `(.L_x_13569) ;  /* 0x00000b6000007947 */ /* 0x000fea0003800000 */
.L_x_13570:
        /* <DEDUP_REMOVED lines=12> */
.L_x_13583:
[----:B------:R-:W-:-:S05]  /*82a0*/  CS2R R6, SRZ ;  /* 0x0000000000067805 */ /* 0x000fca000001ff00 */
[----:B------:R0:W-:Y:S01]  /*82b0*/  STG.E.128 [R8.64], R4 ;  /* 0x0000000408007986 */ /* 0x0001e2000c101d24 */
[----:B------:R-:W-:Y:S05]  /*82c0*/  BRA `(.L_x_13569) ;  /* 0x00000a7000007947 */ /* 0x000fea0003800000 */
.L_x_13582:
        /* <DEDUP_REMOVED lines=23> */
.L_x_13587:
[----:B------:R-:W-:Y:S05]  /*8440*/  BSYNC B0 ;  /* 0x0000000000007941 */ /* 0x000fea0003800000 */
.L_x_13586:
[----:B------:R-:W-:-:S05]  /*8450*/  LOP3.LUT R7, R0, R7, RZ, 0xfc, !PT ;  /* 0x0000000700077212 */ /* 0x000fca00078efcff */
[----:B------:R0:W-:Y:S01]  /*8460*/  STG.E.U8 [R8.64], R7 ;  /* 0x0000000708007986 */ /* 0x0001e2000c101124 */
[----:B------:R-:W-:Y:S05]  /*8470*/  BRA `(.L_x_13569) ;  /* 0x000008c000007947 */ /* 0x000fea0003800000 */
.L_x_13585:
        /* <DEDUP_REMOVED lines=15> */
.L_x_13589:
[----:B------:R-:W-:Y:S01]  /*8570*/  IMAD.MOV.U32 R0, RZ, RZ, 0x7f ;  /* 0x0000007fff007424 */ /* 0x000fe200078e00ff */
[----:B------:R-:W-:-:S04]  /*8580*/  ISETP.GT.U32.AND P0, PT, R3, 0x7f800000, PT ;  /* 0x7f8000000300780c */ /* 0x000fc80003f04070 */
[----:B------:R-:W-:-:S04]  /*8590*/  SEL R0, R0, 0x7c, P0 ;  /* 0x0000007c00007807 */ /* 0x000fc80000000000 */
.L_x_13590:
[----:B------:R-:W-:Y:S05]  /*85a0*/  BSYNC B0 ;  /* 0x0000000000007941 */ /* 0x000fea0003800000 */
.L_x_13588:
[----:B------:R-:W-:-:S04]  /*85b0*/  LOP3.LUT R3, R7, 0x80000000, RZ, 0xc0, !PT ;  /* 0x8000000007037812 */ /* 0x000fc800078ec0ff */
[----:B------:R-:W-:-:S04]  /*85c0*/  SHF.R.U32.HI R3, RZ, 0x18, R3 ;  /* 0x00000018ff037819 */ /* 0x000fc80000011603 */
[----:B------:R-:W-:-:S05]  /*85d0*/  LOP3.LUT R3, R0, R3, RZ, 0xfc, !PT ;  /* 0x0000000300037212 */ /* 0x000fca00078efcff */
[----:B------:R0:W-:Y:S01]  /*85e0*/  STG.E.U8 [R8.64], R3 ;  /* 0x0000000308007986 */ /* 0x0001e2000c101124 */
[----:B------:R-:W-:Y:S05]  /*85f0*/  BRA `(.L_x_13569) ;  /* 0x0000074000007947 */ /* 0x000fea0003800000 */
.L_x_13584:
[----:B------:R-:W0:Y:S01]  /*8600*/  F2F.F32.F64 R0, R4 ;  /* 0x0000000400007310 */ /* 0x000e220000301000 */
[----:B------:R-:W0:-:S14]  /*8610*/  DSETP.GEU.AND P0, PT, |R4|, c[0x2][0x0], PT ;  /* 0x008000000400762a */ /* 0x000e1c0003f0e200 */
[----:B0-----:R-:W-:-:S05]  /*8620*/  @!P0 FMUL R0, R0, 1.175494350822287508e-38 ;  /* 0x0080000000008820 */ /* 0x001fca0000400000 */
[----:B------:R-:W-:-:S05]  /*8630*/  F2FP.BF16.PACK_AB R0, RZ, R0 ;  /* 0x00000000ff00723e */ /* 0x000fca00000010ff */
[----:B------:R0:W-:Y:S01]  /*8640*/  STG.E.U16 [R8.64], R0 ;  /* 0x0000000008007986 */ /* 0x0001e2000c101524 */
[----:B------:R-:W-:Y:S05]  /*8650*/  BRA `(.L_x_13569) ;  /* 0x000006e000007947 */ /* 0x000fea0003800000 */
.L_x_13581:
        /* <DEDUP_REMOVED lines=11> */
.L_x_13593:
        /* <DEDUP_REMOVED lines=19> */
.L_x_13596:
[----:B------:R-:W-:-:S04]  /*8840*/  LOP3.LUT R0, R7, 0x80000000, RZ, 0xc0, !PT ;  /* 0x8000000007007812 */ /* 0x000fc800078ec0ff */
[----:B------:R-:W-:-:S04]  /*8850*/  SHF.R.U32.HI R0, RZ, 0x18, R0 ;  /* 0x00000018ff007819 */ /* 0x000fc80000011600 */
[----:B------:R-:W-:Y:S02]  /*8860*/  LOP3.LUT R0, R3, R0, RZ, 0xfc, !PT ;  /* 0x0000000003007212 */ /* 0x000fe400078efcff */
.L_x_13595:
[----:B------:R-:W-:Y:S05]  /*8870*/  BSYNC B0 ;  /* 0x0000000000007941 */ /* 0x000fea0003800000 */
.L_x_13594:
[----:B------:R0:W-:Y:S01]  /*8880*/  STG.E.U8 [R8.64], R0 ;  /* 0x0000000008007986 */ /* 0x0001e2000c101124 */
[----:B------:R-:W-:Y:S05]  /*8890*/  BRA `(.L_x_13569) ;  /* 0x000004a000007947 */ /* 0x000fea0003800000 */
.L_x_13592:
        /* <DEDUP_REMOVED lines=19> */
.L_x_13599:
[----:B------:R-:W-:-:S04]  /*89d0*/  LOP3.LUT R0, R7, 0x80000000, RZ, 0xc0, !PT ;  /* 0x8000000007007812 */ /* 0x000fc800078ec0ff */
[----:B------:R-:W-:-:S04]  /*89e0*/  SHF.R.U32.HI R0, RZ, 0x18, R0 ;  /* 0x00000018ff007819 */ /* 0x000fc80000011600 */
[----:B------:R-:W-:Y:S02]  /*89f0*/  LOP3.LUT R0, R3, R0, RZ, 0xfc, !PT ;  /* 0x0000000003007212 */ /* 0x000fe400078efcff */
.L_x_13598:
[----:B------:R-:W-:Y:S05]  /*8a00*/  BSYNC B0 ;  /* 0x0000000000007941 */ /* 0x000fea0003800000 */
.L_x_13597:
[----:B------:R0:W-:Y:S01]  /*8a10*/  STG.E.U8 [R8.64], R0 ;  /* 0x0000000008007986 */ /* 0x0001e2000c101124 */
[----:B------:R-:W-:Y:S05]  /*8a20*/  BRA `(.L_x_13569) ;  /* 0x0000031000007947 */ /* 0x000fea0003800000 */
.L_x_13591:
        /* <DEDUP_REMOVED lines=24> */
.L_x_13574:
        /* <DEDUP_REMOVED lines=18> */
[----:B0--3--:R-:W-:Y:S05]  /*8cd0*/  CALL.ABS.NOINC R14 ;  /* 0x000000000e007343 */ /* 0x009fea0003c00000 */
[----:B------:R-:W-:Y:S05]  /*8ce0*/  BRA `(.L_x_13569) ;  /* 0x0000005000007947 */ /* 0x000fea0003800000 */
.L_x_13601:
[----:B------:R-:W0:Y:S02]  /*8cf0*/  F2I.U64.F64.TRUNC R4, R4 ;  /* 0x0000000400047311 */ /* 0x000e24000030d800 */
[----:B0-----:R0:W-:Y:S01]  /*8d00*/  STG.E.64 [R8.64], R4 ;  /* 0x0000000408007986 */ /* 0x0011e2000c101b24 */
[----:B------:R-:W-:Y:S05]  /*8d10*/  BRA `(.L_x_13569) ;  /* 0x0000002000007947 */ /* 0x000fea0003800000 */
.L_x_13600:
[----:B------:R-:W0:Y:S02]  /*8d20*/  F2I.U32.F64.TRUNC R5, R4 ;  /* 0x0000000400057311 */ /* 0x000e24000030d000 */
[----:B0-----:R0:W-:Y:S02]  /*8d30*/  STG.E [R8.64], R5 ;  /* 0x0000000508007986 */ /* 0x0011e4000c101924 */
.L_x_13569:
[----:B-12-4-:R-:W-:Y:S05]  /*8d40*/  BSYNC B6 ;  /* 0x0000000000067941 */ /* 0x016fea0003800000 */
.L_x_13568:
        /* <DEDUP_REMOVED lines=22> */
.L_x_13607:
[----:B------:R-:W0:Y:S02]  /*8eb0*/  F2I.S64.F64.TRUNC R28, R28 ;  /* 0x0000001c001c7311 */ /* 0x000e24000030d900 */
[----:B0-----:R-:W-:-:S05]  /*8ec0*/  IMAD.MOV.U32 R3, RZ, RZ, R28 ;  /* 0x000000ffff037224 */ /* 0x001fca00078e001c */
[----:B------:R0:W-:Y:S01]  /*8ed0*/  STG.E.U8 [R4.64], R3 ;  /* 0x0000000304007986 */ /* 0x0001e2000c101124 */
[----:B------:R-:W-:Y:S05]  /*8ee0*/  BRA `(.L_x_13609) ;  /* 0x00000eb000007947 */ /* 0x000fea0003800000 */
.L_x_13606:
        /* <DEDUP_REMOVED lines=9> */
.L_x_13611:
[----:B------:R-:W0:Y:S02]  /*8f80*/  F2I.F64.TRUNC R29, R28 ;  /* 0x0000001c001d7311 */ /* 0x000e24000030d100 */
[----:B0-----:R0:W-:Y:S01]  /*8f90*/  STG.E [R4.64], R29 ;  /* 0x0000001d04007986 */ /* 0x0011e2000c101924 */
[----:B------:R-:W-:Y:S05]  /*8fa0*/  BRA `(.L_x_13609) ;  /* 0x00000df000007947 */ /* 0x000fea0003800000 */
.L_x_13610:
[----:B------:R-:W0:Y:S02]  /*8fb0*/  F2I.F64.TRUNC R29, R28 ;  /* 0x0000001c001d7311 */ /* 0x000e24000030d100 */
[----:B0-----:R0:W-:Y:S01]  /*8fc0*/  STG.E.U16 [R4.64], R29 ;  /* 0x0000001d04007986 */ /* 0x0011e2000c101524 */
[----:B------:R-:W-:Y:S05]  /*8fd0*/  BRA `(.L_x_13609) ;  /* 0x00000dc000007947 */ /* 0x000fea0003800000 */
.L_x_13605:
        /* <DEDUP_REMOVED lines=11> */
.L_x_13613:
[----:B------:R-:W0:Y:S01]  /*9090*/  F2F.F32.F64 R0, R28 ;  /* 0x0000001c00007310 */ /* 0x000e220000301000 */
[----:B------:R-:W0:-:S14]  /*90a0*/  DSETP.GEU.AND P0, PT, |R28|, c[0x2][0x0], PT ;  /* 0x008000001c00762a */ /* 0x000e1c0003f0e200 */
[----:B0-----:R-:W-:-:S05]  /*90b0*/  @!P0 FMUL R0, R0, 1.175494350822287508e-38 ;  /* 0x0080000000008820 */ /* 0x001fca0000400000 */
[----:B------:R-:W-:-:S05]  /*90c0*/  F2FP.PACK_AB R0, RZ, R0 ;  /* 0x00000000ff00723e */ /* 0x000fca00000000ff */
[----:B------:R0:W-:Y:S01]  /*90d0*/  STG.E.U16 [R4.64], R0 ;  /* 0x0000000004007986 */ /* 0x0001e2000c101524 */
[----:B------:R-:W-:Y:S05]  /*90e0*/  BRA `(.L_x_13609) ;  /* 0x00000cb000007947 */ /* 0x000fea0003800000 */
.L_x_13612:
        /* <DEDUP_REMOVED lines=12> */
.L_x_13615:
[----:B------:R-:W0:Y:S01]  /*91b0*/  F2F.F32.F64 R0, R28 ;  /* 0x0000001c00007310 */ /* 0x000e220000301000 */
[----:B------:R-:W0:-:S14]  /*91c0*/  DSETP.GEU.AND P0, PT, |R28|, c[0x2][0x0], PT ;  /* 0x008000001c00762a */ /* 0x000e1c0003f0e200 */
[----:B0-----:R-:W-:-:S05]  /*91d0*/  @!P0 FMUL R0, R0, 1.175494350822287508e-38 ;  /* 0x0080000000008820 */ /* 0x001fca0000400000 */
[----:B------:R-:W-:-:S04]  /*91e0*/  F2FP.PACK_AB R3, RZ, R0 ;  /* 0x00000000ff03723e */ /* 0x000fc800000000ff */
[----:B------:R-:W-:-:S05]  /*91f0*/  PRMT R3, R3, 0x5410, RZ ;  /* 0x0000541003037816 */ /* 0x000fca00000000ff */
[----:B------:R0:W-:Y:S01]  /*9200*/  STG.E [R4.64], R3 ;  /* 0x0000000304007986 */ /* 0x0001e2000c101924 */
[----:B------:R-:W-:Y:S05]  /*9210*/  BRA `(.L_x_13609) ;  /* 0x00000b8000007947 */ /* 0x000fea0003800000 */
.L_x_13614:
[----:B------:R0:W-:Y:S01]  /*9220*/  STG.E.64 [R4.64], R28 ;  /* 0x0000001c04007986 */ /* 0x0001e2000c101b24 */
[----:B------:R-:W-:Y:S05]  /*9230*/  BRA `(.L_x_13609) ;  /* 0x00000b6000007947 */ /* 0x000fea0003800000 */
.L_x_13604:
        /* <DEDUP_REMOVED lines=12> */
.L_x_13618:
[----:B------:R-:W-:-:S05]  /*9300*/  CS2R R30, SRZ ;  /* 0x00000000001e7805 */ /* 0x000fca000001ff00 */
[----:B------:R0:W-:Y:S01]  /*9310*/  STG.E.128 [R4.64], R28 ;  /* 0x0000001c04007986 */ /* 0x0001e2000c101d24 */
[----:B------:R-:W-:Y:S05]  /*9320*/  BRA `(.L_x_13609) ;  /* 0x00000a7000007947 */ /* 0x000fea0003800000 */
.L_x_13617:
        /* <DEDUP_REMOVED lines=23> */
.L_x_13622:
[----:B------:R-:W-:Y:S05]  /*94a0*/  BSYNC B0 ;  /* 0x0000000000007941 */ /* 0x000fea0003800000 */
.L_x_13621:
[----:B------:R-:W-:-:S05]  /*94b0*/  LOP3.LUT R7, R0, R7, RZ, 0xfc, !PT ;  /* 0x0000000700077212 */ /* 0x000fca00078efcff */
[----:B------:R0:W-:Y:S01]  /*94c0*/  STG.E.U8 [R4.64], R7 ;  /* 0x0000000704007986 */ /* 0x0001e2000c101124 */
[----:B------:R-:W-:Y:S05]  /*94d0*/  BRA `(.L_x_13609) ;  /* 0x000008c000007947 */ /* 0x000fea0003800000 */
.L_x_13620:
        /* <DEDUP_REMOVED lines=15> */
.L_x_13624:
[----:B------:R-:W-:Y:S01]  /*95d0*/  IMAD.MOV.U32 R0, RZ, RZ, 0x7f ;  /* 0x0000007fff007424 */ /* 0x000fe200078e00ff */
[----:B------:R-:W-:-:S04]  /*95e0*/  ISETP.GT.U32.AND P0, PT, R3, 0x7f800000, PT ;  /* 0x7f8000000300780c */ /* 0x000fc80003f04070 */
[----:B------:R-:W-:-:S04]  /*95f0*/  SEL R0, R0, 0x7c, P0 ;  /* 0x0000007c00007807 */ /* 0x000fc80000000000 */
.L_x_13625:
[----:B------:R-:W-:Y:S05]  /*9600*/  BSYNC B0 ;  /* 0x0000000000007941 */ /* 0x000fea0003800000 */
.L_x_13623:
[----:B------:R-:W-:-:S04]  /*9610*/  LOP3.LUT R3, R7, 0x80000000, RZ, 0xc0, !PT ;  /* 0x8000000007037812 */ /* 0x000fc800078ec0ff */
[----:B------:R-:W-:-:S04]  /*9620*/  SHF.R.U32.HI R3, RZ, 0x18, R3 ;  /* 0x00000018ff037819 */ /* 0x000fc80000011603 */
[----:B------:R-:W-:-:S05]  /*9630*/  LOP3.LUT R3, R0, R3, RZ, 0xfc, !PT ;  /* 0x0000000300037212 */ /* 0x000fca00078efcff */
[----:B------:R0:W-:Y:S01]  /*9640*/  STG.E.U8 [R4.64], R3 ;  /* 0x0000000304007986 */ /* 0x0001e2000c101124 */
[----:B------:R-:W-:Y:S05]  /*9650*/  BRA `(.L_x_13609) ;  /* 0x0000074000007947 */ /* 0x000fea0003800000 */
.L_x_13619:
[----:B------:R-:W0:Y:S01]  /*9660*/  F2F.F32.F64 R0, R28 ;  /* 0x0000001c00007310 */ /* 0x000e220000301000 */
[----:B------:R-:W0:-:S14]  /*9670*/  DSETP.GEU.AND P0, PT, |R28|, c[0x2][0x0], PT ;  /* 0x008000001c00762a */ /* 0x000e1c0003f0e200 */
[----:B0-----:R-:W-:-:S05]  /*9680*/  @!P0 FMUL R0, R0, 1.175494350822287508e-38 ;  /* 0x0080000000008820 */ /* 0x001fca0000400000 */
[----:B------:R-:W-:-:S05]  /*9690*/  F2FP.BF16.PACK_AB R0, RZ, R0 ;  /* 0x00000000ff00723e */ /* 0x000fca00000010ff */
[----:B------:R0:W-:Y:S01]  /*96a0*/  STG.E.U16 [R4.64], R0 ;  /* 0x0000000004007986 */ /* 0x0001e2000c101524 */
[----:B------:R-:W-:Y:S05]  /*96b0*/  BRA `(.L_x_13609) ;  /* 0x000006e000007947 */ /* 0x000fea0003800000 */
.L_x_13616:
        /* <DEDUP_REMOVED lines=11> */
.L_x_13628:
        /* <DEDUP_REMOVED lines=19> */
.L_x_13631:
[----:B------:R-:W-:-:S04]  /*98a0*/  LOP3.LUT R0, R7, 0x80000000, RZ, 0xc0, !PT ;  /* 0x8000000007007812 */ /* 0x000fc800078ec0ff */
[----:B------:R-:W-:-:S04]  /*98b0*/  SHF.R.U32.HI R0, RZ, 0x18, R0 ;  /* 0x00000018ff007819 */ /* 0x000fc80000011600 */
[----:B------:R-:W-:Y:S02]  /*98c0*/  LOP3.LUT R0, R3, R0, RZ, 0xfc, !PT ;  /* 0x0000000003007212 */ /* 0x000fe400078efcff */
.L_x_13630:
[----:B------:R-:W-:Y:S05]  /*98d0*/  BSYNC B0 ;  /* 0x0000000000007941 */ /* 0x000fea0003800000 */
.L_x_13629:
[----:B------:R0:W-:Y:S01]  /*98e0*/  STG.E.U8 [R4.64], R0 ;  /* 0x0000000004007986 */ /* 0x0001e2000c101124 */
[----:B------:R-:W-:Y:S05]  /*98f0*/  BRA `(.L_x_13609) ;  /* 0x000004a000007947 */ /* 0x000fea0003800000 */
.L_x_13627:
        /* <DEDUP_REMOVED lines=19> */
.L_x_13634:
[----:B------:R-:W-:-:S04]  /*9a30*/  LOP3.LUT R0, R7, 0x80000000, RZ, 0xc0, !PT ;  /* 0x8000000007007812 */ /* 0x000fc800078ec0ff */
[----:B------:R-:W-:-:S04]  /*9a40*/  SHF.R.U32.HI R0, RZ, 0x18, R0 ;  /* 0x00000018ff007819 */ /* 0x000fc80000011600 */
[----:B------:R-:W-:Y:S02]  /*9a50*/  LOP3.LUT R0, R3, R0, RZ, 0xfc, !PT ;  /* 0x0000000003007212 */ /* 0x000fe400078efcff */
.L_x_13633:
[----:B------:R-:W-:Y:S05]  /*9a60*/  BSYNC B0 ;  /* 0x0000000000007941 */ /* 0x000fea0003800000 */
.L_x_13632:
[----:B------:R0:W-:Y:S01]  /*9a70*/  STG.E.U8 [R4.64], R0 ;  /* 0x0000000004007986 */ /* 0x0001e2000c101124 */
[----:B------:R-:W-:Y:S05]  /*9a80*/  BRA `(.L_x_13609) ;  /* 0x0000031000007947 */ /* 0x000fea0003800000 */
.L_x_13626:
        /* <DEDUP_REMOVED lines=24> */
.L_x_13608:
        /* <DEDUP_REMOVED lines=20> */
.L_x_13636:
[----:B------:R-:W0:Y:S02]  /*9d50*/  F2I.U64.F64.TRUNC R28, R28 ;  /* 0x0000001c001c7311 */ /* 0x000e24000030d800 */
[----:B0-----:R0:W-:Y:S01]  /*9d60*/  STG.E.64 [R4.64], R28 ;  /* 0x0000001c04007986 */ /* 0x0011e2000c101b24 */
[----:B------:R-:W-:Y:S05]  /*9d70*/  BRA `(.L_x_13609) ;  /* 0x0000002000007947 */ /* 0x000fea0003800000 */
.L_x_13635:
[----:B------:R-:W0:Y:S02]  /*9d80*/  F2I.U32.F64.TRUNC R29, R28 ;  /* 0x0000001c001d7311 */ /* 0x000e24000030d000 */
[----:B0-----:R0:W-:Y:S02]  /*9d90*/  STG.E [R4.64], R29 ;  /* 0x0000001d04007986 */ /* 0x0011e4000c101924 */
.L_x_13609:
        /* <DEDUP_REMOVED lines=22> */
.L_x_13640:
[----:B------:R-:W0:Y:S02]  /*9f00*/  F2I.S64.F64.TRUNC R24, R24 ;  /* 0x0000001800187311 */ /* 0x000e24000030d900 */
[----:B0-----:R-:W-:-:S05]  /*9f10*/  IMAD.MOV.U32 R3, RZ, RZ, R24 ;  /* 0x000000ffff037224 */ /* 0x001fca00078e0018 */
[----:B------:R0:W-:Y:S01]  /*9f20*/  STG.E.U8 [R4.64], R3 ;  /* 0x0000000304007986 */ /* 0x0001e2000c101124 */
[----:B------:R-:W-:Y:S05]  /*9f30*/  BRA `(.L_x_13642) ;  /* 0x00000eb000007947 */ /* 0x000fea0003800000 */
.L_x_13639:
        /* <DEDUP_REMOVED lines=9> */
.L_x_13644:
[----:B------:R-:W0:Y:S02]  /*9fd0*/  F2I.F64.TRUNC R25, R24 ;  /* 0x0000001800197311 */ /* 0x000e24000030d100 */
[----:B0-----:R0:W-:Y:S01]  /*9fe0*/  STG.E [R4.64], R25 ;  /* 0x0000001904007986 */ /* 0x0011e2000c101924 */
[----:B------:R-:W-:Y:S05]  /*9ff0*/  BRA `(.L_x_13642) ;  /* 0x00000df000007947 */ /* 0x000fea0003800000 */
.L_x_13643:
[----:B------:R-:W0:Y:S02]  /*a000*/  F2I.F64.TRUNC R25, R24 ;  /* 0x0000001800197311 */ /* 0x000e24000030d100 */
[----:B0-----:R0:W-:Y:S01]  /*a010*/  STG.E.U16 [R4.64], R25 ;  /* 0x0000001904007986 */ /* 0x0011e2000c101524 */
[----:B------:R-:W-:Y:S05]  /*a020*/  BRA `(.L_x_13642) ;  /* 0x00000dc000007947 */ /* 0x000fea0003800000 */
.L_x_13638:
        /* <DEDUP_REMOVED lines=11> */
.L_x_13646:
[----:B------:R-:W0:Y:S01]  /*a0e0*/  F2F.F32.F64 R0, R24 ;  /* 0x0000001800007310 */ /* 0x000e220000301000 */
[----:B------:R-:W0:-:S14]  /*a0f0*/  DSETP.GEU.AND P0, PT, |R24|, c[0x2][0x0], PT ;  /* 0x008000001800762a */ /* 0x000e1c0003f0e200 */
[----:B0-----:R-:W-:-:S05]  /*a100*/  @!P0 FMUL R0, R0, 1.175494350822287508e-38 ;  /* 0x0080000000008820 */ /* 0x001fca0000400000 */
[----:B------:R-:W-:-:S05]  /*a110*/  F2FP.PACK_AB R0, RZ, R0 ;  /* 0x00000000ff00723e */ /* 0x000fca00000000ff */
[----:B------:R0:W-:Y:S01]  /*a120*/  STG.E.U16 [R4.64], R0 ;  /* 0x0000000004007986 */ /* 0x0001e2000c101524 */
[----:B------:R-:W-:Y:S05]  /*a130*/  BRA `(.L_x_13642) ;  /* 0x00000cb000007947 */ /* 0x000fea0003800000 */
.L_x_13645:
        /* <DEDUP_REMOVED lines=12> */
.L_x_13648:
[----:B------:R-:W0:Y:S01]  /*a200*/  F2F.F32.F64 R0, R24 ;  /* 0x0000001800007310 */ /* 0x000e220000301000 */
[----:B------:R-:W0:-:S14]  /*a210*/  DSETP.GEU.AND P0, PT, |R24|, c[0x2][0x0], PT ;  /* 0x008000001800762a */ /* 0x000e1c0003f0e200 */
[----:B0-----:R-:W-:-:S05]  /*a220*/  @!P0 FMUL R0, R0, 1.175494350822287508e-38 ;  /* 0x0080000000008820 */ /* 0x001fca0000400000 */
[----:B------:R-:W-:-:S04]  /*a230*/  F2FP.PACK_AB R3, RZ, R0 ;  /* 0x00000000ff03723e */ /* 0x000fc800000000ff */
[----:B------:R-:W-:-:S05]  /*a240*/  PRMT R3, R3, 0x5410, RZ ;  /* 0x0000541003037816 */ /* 0x000fca00000000ff */
[----:B------:R0:W-:Y:S01]  /*a250*/  STG.E [R4.64], R3 ;  /* 0x0000000304007986 */ /* 0x0001e2000c101924 */
[----:B------:R-:W-:Y:S05]  /*a260*/  BRA `(.L_x_13642) ;  /* 0x00000b8000007947 */ /* 0x000fea0003800000 */
.L_x_13647:
[----:B------:R0:W-:Y:S01]  /*a270*/  STG.E.64 [R4.64], R24 ;  /* 0x0000001804007986 */ /* 0x0001e2000c101b24 */
[----:B------:R-:W-:Y:S05]  /*a280*/  BRA `(.L_x_13642) ;  /* 0x00000b6000007947 */ /* 0x000fea0003800000 */
.L_x_13637:
        /* <DEDUP_REMOVED lines=12> */
.L_x_13651:
[----:B------:R-:W-:-:S05]  /*a350*/  CS2R R26, SRZ ;  /* 0x00000000001a7805 */ /* 0x000fca000001ff00 */
[----:B------:R0:W-:Y:S01]  /*a360*/  STG.E.128 [R4.64], R24 ;  /* 0x0000001804007986 */ /* 0x0001e2000c101d24 */
[----:B------:R-:W-:Y:S05]  /*a370*/  BRA `(.L_x_13642) ;  /* 0x00000a7000007947 */ /* 0x000fea0003800000 */
.L_x_13650:
        /* <DEDUP_REMOVED lines=23> */
.L_x_13655:
[----:B------:R-:W-:Y:S05]  /*a4f0*/  BSYNC B0 ;  /* 0x0000000000007941 */ /* 0x000fea0003800000 */
.L_x_13654:
[----:B------:R-:W-:-:S05]  /*a500*/  LOP3.LUT R7, R0, R7, RZ, 0xfc, !PT ;  /* 0x0000000700077212 */ /* 0x000fca00078efcff */
[----:B------:R0:W-:Y:S01]  /*a510*/  STG.E.U8 [R4.64], R7 ;  /* 0x0000000704007986 */ /* 0x0001e2000c101124 */
[----:B------:R-:W-:Y:S05]  /*a520*/  BRA `(.L_x_13642) ;  /* 0x000008c000007947 */ /* 0x000fea0003800000 */
.L_x_13653:
        /* <DEDUP_REMOVED lines=15> */
.L_x_13657:
[----:B------:R-:W-:Y:S01]  /*a620*/  IMAD.MOV.U32 R0, RZ, RZ, 0x7f ;  /* 0x0000007fff007424 */ /* 0x000fe200078e00ff */
[----:B------:R-:W-:-:S04]  /*a630*/  ISETP.GT.U32.AND P0, PT, R3, 0x7f800000, PT ;  /* 0x7f8000000300780c */ /* 0x000fc80003f04070 */
[----:B------:R-:W-:-:S04]  /*a640*/  SEL R0, R0, 0x7c, P0 ;  /* 0x0000007c00007807 */ /* 0x000fc80000000000 */
.L_x_13658:
[----:B------:R-:W-:Y:S05]  /*a650*/  BSYNC B0 ;  /* 0x0000000000007941 */ /* 0x000fea0003800000 */
.L_x_13656:
[----:B------:R-:W-:-:S04]  /*a660*/  LOP3.LUT R3, R7, 0x80000000, RZ, 0xc0, !PT ;  /* 0x8000000007037812 */ /* 0x000fc800078ec0ff */
[----:B------:R-:W-:-:S04]  /*a670*/  SHF.R.U32.HI R3, RZ, 0x18, R3 ;  /* 0x00000018ff037819 */ /* 0x000fc80000011603 */
[----:B------:R-:W-:-:S05]  /*a680*/  LOP3.LUT R3, R0, R3, RZ, 0xfc, !PT ;  /* 0x0000000300037212 */ /* 0x000fca00078efcff */
[----:B------:R0:W-:Y:S01]  /*a690*/  STG.E.U8 [R4.64], R3 ;  /* 0x0000000304007986 */ /* 0x0001e2000c101124 */
[----:B------:R-:W-:Y:S05]  /*a6a0*/  BRA `(.L_x_13642) ;  /* 0x0000074000007947 */ /* 0x000fea0003800000 */
.L_x_13652:
[----:B------:R-:W0:Y:S01]  /*a6b0*/  F2F.F32.F64 R0, R24 ;  /* 0x0000001800007310 */ /* 0x000e220000301000 */
[----:B------:R-:W0:-:S14]  /*a6c0*/  DSETP.GEU.AND P0, PT, |R24|, c[0x2][0x0], PT ;  /* 0x008000001800762a */ /* 0x000e1c0003f0e200 */
[----:B0-----:R-:W-:-:S05]  /*a6d0*/  @!P0 FMUL R0, R0, 1.175494350822287508e-38 ;  /* 0x0080000000008820 */ /* 0x001fca0000400000 */
[----:B------:R-:W-:-:S05]  /*a6e0*/  F2FP.BF16.PACK_AB R0, RZ, R0 ;  /* 0x00000000ff00723e */ /* 0x000fca00000010ff */
[----:B------:R0:W-:Y:S01]  /*a6f0*/  STG.E.U16 [R4.64], R0 ;  /* 0x0000000004007986 */ /* 0x0001e2000c101524 */
[----:B------:R-:W-:Y:S05]  /*a700*/  BRA `(.L_x_13642) ;  /* 0x000006e000007947 */ /* 0x000fea0003800000 */
.L_x_13649:
        /* <DEDUP_REMOVED lines=11> */
.L_x_13661:
        /* <DEDUP_REMOVED lines=19> */
.L_x_13664:
[----:B------:R-:W-:-:S04]  /*a8f0*/  LOP3.LUT R0, R7, 0x80000000, RZ, 0xc0, !PT ;  /* 0x8000000007007812 */ /* 0x000fc800078ec0ff */
[----:B------:R-:W-:-:S04]  /*a900*/  SHF.R.U32.HI R0, RZ, 0x18, R0 ;  /* 0x00000018ff007819 */ /* 0x000fc80000011600 */
[----:B------:R-:W-:Y:S02]  /*a910*/  LOP3.LUT R0, R3, R0, RZ, 0xfc, !PT ;  /* 0x0000000003007212 */ /* 0x000fe400078efcff */
.L_x_13663:
[----:B------:R-:W-:Y:S05]  /*a920*/  BSYNC B0 ;  /* 0x0000000000007941 */ /* 0x000fea0003800000 */
.L_x_13662:
[----:B------:R0:W-:Y:S01]  /*a930*/  STG.E.U8 [R4.64], R0 ;  /* 0x0000000004007986 */ /* 0x0001e2000c101124 */
[----:B------:R-:W-:Y:S05]  /*a940*/  BRA `(.L_x_13642) ;  /* 0x000004a000007947 */ /* 0x000fea0003800000 */
.L_x_13660:
        /* <DEDUP_REMOVED lines=19> */
.L_x_13667:
[----:B------:R-:W-:-:S04]  /*aa80*/  LOP3.LUT R0, R7, 0x80000000, RZ, 0xc0, !PT ;  /* 0x8000000007007812 */ /* 0x000fc800078ec0ff */
[----:B------:R-:W-:-:S04]  /*aa90*/  SHF.R.U32.HI R0, RZ, 0x18, R0 ;  /* 0x00000018ff007819 */ /* 0x000fc80000011600 */
[----:B------:R-:W-:Y:S02]  /*aaa0*/  LOP3.LUT R0, R3, R0, RZ, 0xfc, !PT ;  /* 0x0000000003007212 */ /* 0x000fe400078efcff */
.L_x_13666:
[----:B------:R-:W-:Y:S05]  /*aab0*/  BSYNC B0 ;  /* 0x0000000000007941 */ /* 0x000fea0003800000 */
.L_x_13665:
[----:B------:R0:W-:Y:S01]  /*aac0*/  STG.E.U8 [R4.64], R0 ;  /* 0x0000000004007986 */ /* 0x0001e2000c101124 */
[----:B------:R-:W-:Y:S05]  /*aad0*/  BRA `(.L_x_13642) ;  /* 0x0000031000007947 */ /* 0x000fea0003800000 */
.L_x_13659:
        /* <DEDUP_REMOVED lines=24> */
.L_x_13641:
        /* <DEDUP_REMOVED lines=20> */
.L_x_13669:
[----:B------:R-:W0:Y:S02]  /*ada0*/  F2I.U64.F64.TRUNC R24, R24 ;  /* 0x0000001800187311 */ /* 0x000e24000030d800 */
[----:B0-----:R0:W-:Y:S01]  /*adb0*/  STG.E.64 [R4.64], R24 ;  /* 0x0000001804007986 */ /* 0x0011e2000c101b24 */
[----:B------:R-:W-:Y:S05]  /*adc0*/  BRA `(.L_x_13642) ;  /* 0x0000002000007947 */ /* 0x000fea0003800000 */
.L_x_13668:
[----:B------:R-:W0:Y:S02]  /*add0*/  F2I.U32.F64.TRUNC R25, R24 ;  /* 0x0000001800197311 */ /* 0x000e24000030d000 */
[----:B0-----:R0:W-:Y:S02]  /*ade0*/  STG.E [R4.64], R25 ;  /* 0x0000001904007986 */ /* 0x0011e4000c101924 */
.L_x_13642:
[----:B------:R-:W-:Y:S02]  /*adf0*/  IADD3 R23, R23, 0x80, RZ ;  /* 0x0000008017177810 */ /* 0x000fe40007ffe0ff */
.L_x_13603:
[----:B------:R-:W-:Y:S05]  /*ae00*/  BSYNC B6 ;  /* 0x0000000000067941 */ /* 0x000fea0003800000 */
.L_x_13602:
        /* <DEDUP_REMOVED lines=18> */
[----:B0-----:R-:W-:Y:S01]  /*af30*/  STG.E.U8 [R2.64], R17 ;  /* 0x0000001102007986 */ /* 0x001fe2000c101124 */
[----:B------:R-:W-:Y:S05]  /*af40*/  EXIT ;  /* 0x000000000000794d */ /* 0x000fea0003800000 */
.L_x_13673:
[----:B---3--:R-:W0:Y:S02]  /*af50*/  F2I.S64.F64.TRUNC R16, R16 ;  /* 0x0000001000107311 */ /* 0x008e24000030d900 */
[----:B0-----:R-:W-:-:S05]  /*af60*/  IMAD.MOV.U32 R5, RZ, RZ, R16 ;  /* 0x000000ffff057224 */ /* 0x001fca00078e0010 */
[----:B------:R-:W-:Y:S01]  /*af70*/  STG.E.U8 [R2.64], R5 ;  /* 0x0000000502007986 */ /* 0x000fe2000c101124 */
[----:B------:R-:W-:Y:S05]  /*af80*/  EXIT ;  /* 0x000000000000794d */ /* 0x000fea0003800000 */
.L_x_13672:
[----:B------:R-:W-:-:S13]  /*af90*/  ISETP.NE.AND P0, PT, R0, 0x2, PT ;  /* 0x000000020000780c */ /* 0x000fda0003f05270 */
[----:B------:R-:W-:Y:S05]  /*afa0*/  @!P0 BRA `(.L_x_13675) ;  /* 0x000000a000008947 */ /* 0x000fea0003800000 */
[----:B------:R-:W-:-:S13]  /*afb0*/  ISETP.NE.AND P0, PT, R0, 0x3, PT ;  /* 0x000000030000780c */ /* 0x000fda0003f05270 */
[----:B------:R-:W-:Y:S05]  /*afc0*/  @!P0 BRA `(.L_x_13676) ;  /* 0x0000005000008947 */ /* 0x000fea0003800000 */
[----:B------:R-:W-:-:S13]  /*afd0*/  ISETP.NE.AND P0, PT, R0, 0x4, PT ;  /* 0x000000040000780c */ /* 0x000fda0003f05270 */
[----:B------:R-:W-:Y:S05]  /*afe0*/  @P0 BRA `(.L_x_13674) ;  /* 0x00000ce000000947 */ /* 0x000fea0003800000 */
[----:B---3--:R-:W0:Y:S02]  /*aff0*/  F2I.S64.F64.TRUNC R16, R16 ;  /* 0x0000001000107311 */ /* 0x008e24000030d900 */
[----:B0-----:R-:W-:Y:S01]  /*b000*/  STG.E.64 [R2.64], R16 ;  /* 0x0000001002007986 */ /* 0x001fe2000c101b24 */
[----:B------:R-:W-:Y:S05]  /*b010*/  EXIT ;  /* 0x000000000000794d */ /* 0x000fea0003800000 */
.L_x_13676:
[----:B---3--:R-:W0:Y:S02]  /*b020*/  F2I.F64.TRUNC R17, R16 ;  /* 0x0000001000117311 */ /* 0x008e24000030d100 */
[----:B0-----:R-:W-:Y:S01]  /*b030*/  STG.E [R2.64], R17 ;  /* 0x0000001102007986 */ /* 0x001fe2000c101924 */
[----:B------:R-:W-:Y:S05]  /*b040*/  EXIT ;  /* 0x000000000000794d */ /* 0x000fea0003800000 */
.L_x_13675:
[----:B---3--:R-:W0:Y:S02]  /*b050*/  F2I.F64.TRUNC R17, R16 ;  /* 0x0000001000117311 */ /* 0x008e24000030d100 */
[----:B0-----:R-:W-:Y:S01]  /*b060*/  STG.E.U16 [R2.64], R17 ;  /* 0x0000001102007986 */ /* 0x001fe2000c101524 */
[----:B------:R-:W-:Y:S05]  /*b070*/  EXIT ;  /* 0x000000000000794d */ /* 0x000fea0003800000 */
.L_x_13671:
        /* <DEDUP_REMOVED lines=9> */
[----:B------:R-:W-:Y:S01]  /*b110*/  STG.E [R2.64], R5 ;  /* 0x0000000502007986 */ /* 0x000fe2000c101924 */
[----:B------:R-:W-:Y:S05]  /*b120*/  EXIT ;  /* 0x000000000000794d */ /* 0x000fea0003800000 */
.L_x_13678:
[----:B---3--:R-:W0:Y:S01]  /*b130*/  F2F.F32.F64 R0, R16 ;  /* 0x0000001000007310 */ /* 0x008e220000301000 */
[----:B------:R-:W0:-:S14]  /*b140*/  DSETP.GEU.AND P0, PT, |R16|, c[0x2][0x0], PT ;  /* 0x008000001000762a */ /* 0x000e1c0003f0e200 */
[----:B0-----:R-:W-:-:S05]  /*b150*/  @!P0 FMUL R0, R0, 1.175494350822287508e-38 ;  /* 0x0080000000008820 */ /* 0x001fca0000400000 */
[----:B------:R-:W-:-:S05]  /*b160*/  F2FP.PACK_AB R0, RZ, R0 ;  /* 0x00000000ff00723e */ /* 0x000fca00000000ff */
[----:B------:R-:W-:Y:S01]  /*b170*/  STG.E.U16 [R2.64], R0 ;  /* 0x0000000002007986 */ /* 0x000fe2000c101524 */
[----:B------:R-:W-:Y:S05]  /*b180*/  EXIT ;  /* 0x000000000000794d */ /* 0x000fea0003800000 */
.L_x_13677:
        /* <DEDUP_REMOVED lines=10> */
[----:B------:R-:W-:Y:S01]  /*b230*/  STG.E.64 [R2.64], R4 ;  /* 0x0000000402007986 */ /* 0x000fe2000c101b24 */
[----:B------:R-:W-:Y:S05]  /*b240*/  EXIT ;  /* 0x000000000000794d */ /* 0x000fea0003800000 */
.L_x_13680:
[----:B---3--:R-:W0:Y:S01]  /*b250*/  F2F.F32.F64 R0, R16 ;  /* 0x0000001000007310 */ /* 0x008e220000301000 */
[----:B------:R-:W0:-:S14]  /*b260*/  DSETP.GEU.AND P0, PT, |R16|, c[0x2][0x0], PT ;  /* 0x008000001000762a */ /* 0x000e1c0003f0e200 */
[----:B0-----:R-:W-:-:S05]  /*b270*/  @!P0 FMUL R0, R0, 1.175494350822287508e-38 ;  /* 0x0080000000008820 */ /* 0x001fca0000400000 */
[----:B------:R-:W-:-:S04]  /*b280*/  F2FP.PACK_AB R5, RZ, R0 ;  /* 0x00000000ff05723e */ /* 0x000fc800000000ff */
[----:B------:R-:W-:-:S05]  /*b290*/  PRMT R5, R5, 0x5410, RZ ;  /* 0x0000541005057816 */ /* 0x000fca00000000ff */
[----:B------:R-:W-:Y:S01]  /*b2a0*/  STG.E [R2.64], R5 ;  /* 0x0000000502007986 */ /* 0x000fe2000c101924 */
[----:B------:R-:W-:Y:S05]  /*b2b0*/  EXIT ;  /* 0x000000000000794d */ /* 0x000fea0003800000 */
.L_x_13679:
[----:B---3--:R-:W-:Y:S01]  /*b2c0*/  STG.E.64 [R2.64], R16 ;  /* 0x0000001002007986 */ /* 0x008fe2000c101b24 */
[----:B------:R-:W-:Y:S05]  /*b2d0*/  EXIT ;  /* 0x000000000000794d */ /* 0x000fea0003800000 */
.L_x_13670:
        /* <DEDUP_REMOVED lines=10> */
[----:B------:R-:W-:Y:S01]  /*b380*/  STG.E.U8 [R2.64], R5 ;  /* 0x0000000502007986 */ /* 0x000fe2000c101124 */
[----:B------:R-:W-:Y:S05]  /*b390*/  EXIT ;  /* 0x000000000000794d */ /* 0x000fea0003800000 */
.L_x_13683:
[----:B------:R-:W-:-:S05]  /*b3a0*/  CS2R R18, SRZ ;  /* 0x0000000000127805 */ /* 0x000fca000001ff00 */
[----:B---3--:R-:W-:Y:S01]  /*b3b0*/  STG.E.128 [R2.64], R16 ;  /* 0x0000001002007986 */ /* 0x008fe2000c101d24 */
[----:B------:R-:W-:Y:S05]  /*b3c0*/  EXIT ;  /* 0x000000000000794d */ /* 0x000fea0003800000 */
.L_x_13682:
        /* <DEDUP_REMOVED lines=23> */
.L_x_13687:
[----:B------:R-:W-:Y:S05]  /*b540*/  BSYNC B0 ;  /* 0x0000000000007941 */ /* 0x000fea0003800000 */
.L_x_13686:
[----:B------:R-:W-:-:S05]  /*b550*/  LOP3.LUT R5, R0, R5, RZ, 0xfc, !PT ;  /* 0x0000000500057212 */ /* 0x000fca00078efcff */
[----:B------:R-:W-:Y:S01]  /*b560*/  STG.E.U8 [R2.64], R5 ;  /* 0x0000000502007986 */ /* 0x000fe2000c101124 */
[----:B------:R-:W-:Y:S05]  /*b570*/  EXIT ;  /* 0x000000000000794d */ /* 0x000fea0003800000 */
.L_x_13685:
        /* <DEDUP_REMOVED lines=15> */
.L_x_13689:
[----:B------:R-:W-:Y:S01]  /*b670*/  IMAD.MOV.U32 R0, RZ, RZ, 0x7f ;  /* 0x0000007fff007424 */ /* 0x000fe200078e00ff */
[----:B------:R-:W-:-:S04]  /*b680*/  ISETP.GT.U32.AND P0, PT, R4, 0x7f800000, PT ;  /* 0x7f8000000400780c */ /* 0x000fc80003f04070 */
[----:B------:R-:W-:-:S04]  /*b690*/  SEL R0, R0, 0x7c, P0 ;  /* 0x0000007c00007807 */ /* 0x000fc80000000000 */
.L_x_13690:
[----:B------:R-:W-:Y:S05]  /*b6a0*/  BSYNC B0 ;  /* 0x0000000000007941 */ /* 0x000fea0003800000 */
.L_x_13688:
[----:B------:R-:W-:-:S04]  /*b6b0*/  LOP3.LUT R4, R5, 0x80000000, RZ, 0xc0, !PT ;  /* 0x8000000005047812 */ /* 0x000fc800078ec0ff */
[----:B------:R-:W-:-:S04]  /*b6c0*/  SHF.R.U32.HI R5, RZ, 0x18, R4 ;  /* 0x00000018ff057819 */ /* 0x000fc80000011604 */
[----:B------:R-:W-:-:S05]  /*b6d0*/  LOP3.LUT R5, R0, R5, RZ, 0xfc, !PT ;  /* 0x0000000500057212 */ /* 0x000fca00078efcff */
[----:B------:R-:W-:Y:S01]  /*b6e0*/  STG.E.U8 [R2.64], R5 ;  /* 0x0000000502007986 */ /* 0x000fe2000c101124 */
[----:B------:R-:W-:Y:S05]  /*b6f0*/  EXIT ;  /* 0x000000000000794d */ /* 0x000fea0003800000 */
.L_x_13684:
[----:B---3--:R-:W0:Y:S01]  /*b700*/  F2F.F32.F64 R0, R16 ;  /* 0x0000001000007310 */ /* 0x008e220000301000 */
[----:B------:R-:W0:-:S14]  /*b710*/  DSETP.GEU.AND P0, PT, |R16|, c[0x2][0x0], PT ;  /* 0x008000001000762a */ /* 0x000e1c0003f0e200 */
[----:B0-----:R-:W-:-:S05]  /*b720*/  @!P0 FMUL R0, R0, 1.175494350822287508e-38 ;  /* 0x0080000000008820 */ /* 0x001fca0000400000 */
[----:B------:R-:W-:-:S05]  /*b730*/  F2FP.BF16.PACK_AB R0, RZ, R0 ;  /* 0x00000000ff00723e */ /* 0x000fca00000010ff */
[----:B------:R-:W-:Y:S01]  /*b740*/  STG.E.U16 [R2.64], R0 ;  /* 0x0000000002007986 */ /* 0x000fe2000c101524 */
[----:B------:R-:W-:Y:S05]  /*b750*/  EXIT ;  /* 0x000000000000794d */ /* 0x000fea0003800000 */
.L_x_13681:
        /* <DEDUP_REMOVED lines=9> */
[----:B0-----:R-:W-:Y:S01]  /*b7f0*/  STG.E.U16 [R2.64], R17 ;  /* 0x0000001102007986 */ /* 0x001fe2000c101524 */
[----:B------:R-:W-:Y:S05]  /*b800*/  EXIT ;  /* 0x000000000000794d */ /* 0x000fea0003800000 */
.L_x_13693:
        /* <DEDUP_REMOVED lines=19> */
.L_x_13696:
[----:B------:R-:W-:-:S04]  /*b940*/  LOP3.LUT R0, R7, 0x80000000, RZ, 0xc0, !PT ;  /* 0x8000000007007812 */ /* 0x000fc800078ec0ff */
[----:B------:R-:W-:-:S04]  /*b950*/  SHF.R.U32.HI R5, RZ, 0x18, R0 ;  /* 0x00000018ff057819 */ /* 0x000fc80000011600 */
[----:B------:R-:W-:-:S04]  /*b960*/  LOP3.LUT R4, R4, R5, RZ, 0xfc, !PT ;  /* 0x0000000504047212 */ /* 0x000fc800078efcff */
[----:B------:R-:W-:Y:S02]  /*b970*/  PRMT R0, R4, 0x7610, R0 ;  /* 0x0000761004007816 */ /* 0x000fe40000000000 */
.L_x_13695:
[----:B------:R-:W-:Y:S05]  /*b980*/  BSYNC B0 ;  /* 0x0000000000007941 */ /* 0x000fea0003800000 */
.L_x_13694:
[----:B------:R-:W-:Y:S01]  /*b990*/  STG.E.U8 [R2.64], R0 ;  /* 0x0000000002007986 */ /* 0x000fe2000c101124 */
[----:B------:R-:W-:Y:S05]  /*b9a0*/  EXIT ;  /* 0x000000000000794d */ /* 0x000fea0003800000 */
.L_x_13692:
        /* <DEDUP_REMOVED lines=19> */
.L_x_13699:
[----:B------:R-:W-:-:S04]  /*bae0*/  LOP3.LUT R0, R7, 0x80000000, RZ, 0xc0, !PT ;  /* 0x8000000007007812 */ /* 0x000fc800078ec0ff */
[----:B------:R-:W-:-:S04]  /*baf0*/  SHF.R.U32.HI R5, RZ, 0x18, R0 ;  /* 0x00000018ff057819 */ /* 0x000fc80000011600 */
[----:B------:R-:W-:-:S04]  /*bb00*/  LOP3.LUT R4, R4, R5, RZ, 0xfc, !PT ;  /* 0x0000000504047212 */ /* 0x000fc800078efcff */
[----:B------:R-:W-:Y:S02]  /*bb10*/  PRMT R0, R4, 0x7610, R0 ;  /* 0x0000761004007816 */ /* 0x000fe40000000000 */
.L_x_13698:
[----:B------:R-:W-:Y:S05]  /*bb20*/  BSYNC B0 ;  /* 0x0000000000007941 */ /* 0x000fea0003800000 */
.L_x_13697:
[----:B------:R-:W-:Y:S01]  /*bb30*/  STG.E.U8 [R2.64], R0 ;  /* 0x0000000002007986 */ /* 0x000fe2000c101124 */
[----:B------:R-:W-:Y:S05]  /*bb40*/  EXIT ;  /* 0x000000000000794d */ /* 0x000fea0003800000 */
.L_x_13691:
        /* <DEDUP_REMOVED lines=24> */
.L_x_13674:
        /* <DEDUP_REMOVED lines=18> */
[----:B-1-3--:R-:W-:Y:S05]  /*bdf0*/  CALL.ABS.NOINC R2 ;  /* 0x0000000002007343 */ /* 0x00afea0003c00000 */
[----:B------:R-:W-:Y:S05]  /*be00*/  EXIT ;  /* 0x000000000000794d */ /* 0x000fea0003800000 */
.L_x_13701:
[----:B---3--:R-:W0:Y:S02]  /*be10*/  F2I.U64.F64.TRUNC R16, R16 ;  /* 0x0000001000107311 */ /* 0x008e24000030d800 */
[----:B0-----:R-:W-:Y:S01]  /*be20*/  STG.E.64 [R2.64], R16 ;  /* 0x0000001002007986 */ /* 0x001fe2000c101b24 */
[----:B------:R-:W-:Y:S05]  /*be30*/  EXIT ;  /* 0x000000000000794d */ /* 0x000fea0003800000 */
.L_x_13700:
[----:B---3--:R-:W0:Y:S02]  /*be40*/  F2I.U32.F64.TRUNC R17, R16 ;  /* 0x0000001000117311 */ /* 0x008e24000030d000 */
[----:B0-----:R-:W-:Y:S01]  /*be50*/  STG.E [R2.64], R17 ;  /* 0x0000001102007986 */ /* 0x001fe2000c101924 */
[----:B------:R-:W-:Y:S05]  /*be60*/  EXIT ;  /* 0x000000000000794d */ /* 0x000fea0003800000 */
.L_x_13702:
        /* <DEDUP_REMOVED lines=9> */
.L_x_13848:


//--------------------- .text._ZN2at6native18elementwise_kernelILi128ELi2EZNS0_22gpu_kernel_impl_nocastIZZZNS0_28sigmoid_backward_kernel_cudaERNS_18TensorIteratorBaseEENKUlvE0_clEvENKUlvE_clEvEUlddE_EEvS4_RKT_EUliE_EEviT1_ --------------------------
	.section	.text._ZN2at6native18elementwise_kernelILi128ELi2EZNS0_22gpu_kernel_impl_nocastIZZZNS0_28sigmoid_backward_kernel_cudaERNS_18TensorIteratorBaseEENKUlvE0_clEvENKUlvE_clEvEUlddE_EEvS4_RKT_EUliE_EEviT1_,"ax",@progbits
	.sectioninfo	@"SHI_REGISTERS=14"
	.align	128
        .global         _ZN2at6native18elementwise_kernelILi128ELi2EZNS0_22gpu_kernel_impl_nocastIZZZNS0_28sigmoid_backward_kernel_cudaERNS_18TensorIteratorBaseEENKUlvE0_clEvENKUlvE_clEvEUlddE_EEvS4_RKT_EUliE_EEviT1_
        .type           _ZN2at6native18elementwise_kernelILi128ELi2EZNS0_22gpu_kernel_impl_nocastIZZZNS0_28sigmoid_backward_kernel_cudaERNS_18TensorIteratorBaseEENKUlvE0_clEvENKUlvE_clEvEUlddE_EEvS4_RKT_EUliE_EEviT1_,@function
        .size           _ZN2at6native18elementwise_kernelILi128ELi2EZNS0_22gpu_kernel_impl_nocastIZZZNS0_28sigmoid_backward_kernel_cudaERNS_18TensorIteratorBaseEENKUlvE0_clEvENKUlvE_clEvEUlddE_EEvS4_RKT_EUliE_EEviT1_,(.L_x_13849 - _ZN2at6native18elementwise_kernelILi128ELi2EZNS0_22gpu_kernel_impl_nocastIZZZNS0_28sigmoid_backward_kernel_cudaERNS_18TensorIteratorBaseEENKUlvE0_clEvENKUlvE_clEvEUlddE_EEvS4_RKT_EUliE_EEviT1_)
        .other          _ZN2at6native18elementwise_kernelILi128ELi2EZNS0_22gpu_kernel_impl_nocastIZZZNS0_28sigmoid_backward_kernel_cudaERNS_18TensorIteratorBaseEENKUlvE0_clEvENKUlvE_clEvEUlddE_EEvS4_RKT_EUliE_EEviT1_,@"STO_CUDA_ENTRY STV_DEFAULT"
_ZN2at6native18elementwise_kernelILi128ELi2EZNS0_22gpu_kernel_impl_nocastIZZZNS0_28sigmoid_backward_kernel_cudaERNS_18TensorIteratorBaseEENKUlvE0_clEvENKUlvE_clEvEUlddE_EEvS4_RKT_EUliE_EEviT1_:
.text._ZN2at6native18elementwise_kernelILi128ELi2EZNS0_22gpu_kernel_impl_nocastIZZZNS0_28sigmoid_backward_kernel_cudaERNS_18TensorIteratorBaseEENKUlvE0_clEvENKUlvE_clEvEUlddE_EEvS4_RKT_EUliE_EEviT1_:
        /* <DEDUP_REMOVED lines=262> */
.L_x_13705:
[----:B------:R-:W-:Y:S02]  /*1060*/  IADD3 R4, P1, R4, c[0x0][0x3d8], RZ ;  /* 0x0000f60004047a10 */ /* 0x000fe40007f3e0ff */
[----:B------:R-:W-:Y:S02]  /*1070*/  IADD3 R8, P0, R3, c[0x0][0x3d0], RZ ;  /* 0x0000f40003087a10 */ /* 0x000fe40007f1e0ff */
[----:B------:R-:W-:Y:S02]  /*1080*/  IADD3.X R5, RZ, c[0x0][0x3dc], RZ, P1, !PT ;  /* 0x0000f700ff057a10 */ /* 0x000fe40000ffe4ff */
[----:B------:R-:W-:-:S04]  /*1090*/  IADD3.X R9, RZ, c[0x0][0x3d4], RZ, P0, !PT ;  /* 0x0000f500ff097a10 */ /* 0x000fc800007fe4ff */
[----:B------:R-:W2:Y:S04]  /*10a0*/  LDG.E.64 R4, [R4.64] ;  /* 0x0000000404047981 */ /* 0x000ea8000c1e1b00 */
[----:B------:R-:W3:Y:S01]  /*10b0*/  LDG.E.64 R8, [R8.64] ;  /* 0x0000000408087981 */ /* 0x000ee2000c1e1b00 */
[----:B------:R-:W-:Y:S02]  /*10c0*/  IADD3 R2, P0, R2, c[0x0][0x3c8], RZ ;  /* 0x0000f20002027a10 */ /* 0x000fe40007f1e0ff */
[----:B------:R-:W-:Y:S02]  /*10d0*/  IADD3 R11, R0, 0x80, RZ ;  /* 0x00000080000b7810 */ /* 0x000fe40007ffe0ff */
[----:B------:R-:W-:Y:S01]  /*10e0*/  IADD3.X R3, RZ, c[0x0][0x3cc], RZ, P0, !PT ;  /* 0x0000f300ff037a10 */ /* 0x000fe200007fe4ff */
[----:B--2---:R-:W3:-:S06]  /*10f0*/  DADD R6, -R4, 1 ;  /* 0x3ff0000004067429 */ /* 0x004ecc0000000100 */
[----:B---3--:R-:W0:-:S06]  /*1100*/  DMUL R6, R6, R8 ;  /* 0x0000000806067228 */ /* 0x008e0c0000000000 */
[----:B0-----:R-:W0:-:S07]  /*1110*/  DMUL R6, R4, R6 ;  /* 0x0000000604067228 */ /* 0x001e0e0000000000 */
[----:B0-----:R0:W-:Y:S04]  /*1120*/  STG.E.64 [R2.64], R6 ;  /* 0x0000000602007986 */ /* 0x0011e8000c101b04 */
.L_x_13704:
[----:B------:R-:W-:Y:S05]  /*1130*/  BSYNC B0 ;  /* 0x0000000000007941 */ /* 0x000fea0003800000 */
.L_x_13703:
        /* <DEDUP_REMOVED lines=255> */
.L_x_13706:
        /* <DEDUP_REMOVED lines=8> */
[----:B--2---:R-:W3:-:S06]  /*21b0*/  DADD R4, -R2, 1 ;  /* 0x3ff0000002047429 */ /* 0x004ecc0000000100 */
[----:B---3--:R-:W0:-:S06]  /*21c0*/  DMUL R4, R4, R6 ;  /* 0x0000000604047228 */ /* 0x008e0c0000000000 */
[----:B0-----:R-:W0:-:S07]  /*21d0*/  DMUL R4, R2, R4 ;  /* 0x0000000402047228 */ /* 0x001e0e0000000000 */
[----:B0-----:R-:W-:Y:S01]  /*21e0*/  STG.E.64 [R10.64], R4 ;  /* 0x000000040a007986 */ /* 0x001fe2000c101b04 */
[----:B------:R-:W-:Y:S05]  /*21f0*/  EXIT ;  /* 0x000000000000794d */ /* 0x000fea0003800000 */
.L_x_13707:
        /* <DEDUP_REMOVED lines=16> */
.L_x_13849:


//--------------------- .text._ZN2at6native27unrolled_elementwise_kernelIZZZNS0_28sigmoid_backward_kernel_cudaERNS_18TensorIteratorBaseEENKUlvE0_clEvENKUlvE_clEvEUlddE_St5arrayIPcLm3EELi4E23TrivialOffsetCalculatorILi2EjESA_ILi1EjENS0_6memory15LoadWithoutCastENSD_16StoreWithoutCastEEEviT_T0_T2_T3_T4_T5_ --------------------------
	.section	.text._ZN2at6native27unrolled_elementwise_kernelIZZZNS0_28sigmoid_backward_kernel_cudaERNS_18TensorIteratorBaseEENKUlvE0_clEvENKUlvE_clEvEUlddE_St5arrayIPcLm3EELi4E23TrivialOffsetCalculatorILi2EjESA_ILi1EjENS0_6memory15LoadWithoutCastENSD_16StoreWithoutCastEEEviT_T0_T2_T3_T4_T5_,"ax",@progbits
	.sectioninfo	@"SHI_REGISTERS=32"
	.align	128
        .global         _ZN2at6native27unrolled_elementwise_kernelIZZZNS0_28sigmoid_backward_kernel_cudaERNS_18TensorIteratorBaseEENKUlvE0_clEvENKUlvE_clEvEUlddE_St5arrayIPcLm3EELi4E23TrivialOffsetCalculatorILi2EjESA_ILi1EjENS0_6memory15LoadWithoutCastENSD_16StoreWithoutCastEEEviT_T0_T2_T3_T4_T5_
        .type           _ZN2at6native27unrolled_elementwise_kernelIZZZNS0_28sigmoid_backward_kernel_cudaERNS_18TensorIteratorBaseEENKUlvE0_clEvENKUlvE_clEvEUlddE_St5arrayIPcLm3EELi4E23TrivialOffsetCalculatorILi2EjESA_ILi1EjENS0_6memory15LoadWithoutCastENSD_16StoreWithoutCastEEEviT_T0_T2_T3_T4_T5_,@function
        .size           _ZN2at6native27unrolled_elementwise_kernelIZZZNS0_28sigmoid_backward_kernel_cudaERNS_18TensorIteratorBaseEENKUlvE0_clEvENKUlvE_clEvEUlddE_St5arrayIPcLm3EELi4E23TrivialOffsetCalculatorILi2EjESA_ILi1EjENS0_6memory15LoadWithoutCastENSD_16StoreWithoutCastEEEviT_T0_T2_T3_T4_T5_,(.L_x_13850 - _ZN2at6native27unrolled_elementwise_kernelIZZZNS0_28sigmoid_backward_kernel_cudaERNS_18TensorIteratorBaseEENKUlvE0_clEvENKUlvE_clEvEUlddE_St5arrayIPcLm3EELi4E23TrivialOffsetCalculatorILi2EjESA_ILi1EjENS0_6memory15LoadWithoutCastENSD_16StoreWithoutCastEEEviT_T0_T2_T3_T4_T5_)
        .other          _ZN2at6native27unrolled_elementwise_kernelIZZZNS0_28sigmoid_backward_kernel_cudaERNS_18TensorIteratorBaseEENKUlvE0_clEvENKUlvE_clEvEUlddE_St5arrayIPcLm3EELi4E23TrivialOffsetCalculatorILi2EjESA_ILi1EjENS0_6memory15LoadWithoutCastENSD_16StoreWithoutCastEEEviT_T0_T2_T3_T4_T5_,@"STO_CUDA_ENTRY STV_DEFAULT"
_ZN2at6native27unrolled_elementwise_kernelIZZZNS0_28sigmoid_backward_kernel_cudaERNS_18TensorIteratorBaseEENKUlvE0_clEvENKUlvE_clEvEUlddE_St5arrayIPcLm3EELi4E23TrivialOffsetCalculatorILi2EjESA_ILi1EjENS0_6memory15LoadWithoutCastENSD_16StoreWithoutCastEEEviT_T0_T2_T3_T4_T5_:
.text._ZN2at6native27unrolled_elementwise_kernelIZZZNS0_28sigmoid_backward_kernel_cudaERNS_18TensorIteratorBaseEENKUlvE0_clEvENKUlvE_clEvEUlddE_St5arrayIPcLm3EELi4E23TrivialOffsetCalculatorILi2EjESA_ILi1EjENS0_6memory15LoadWithoutCastENSD_16StoreWithoutCastEEEviT_T0_T2_T3_T4_T5_:
        /* <DEDUP_REMOVED lines=22> */
[CC--:B------:R-:W-:Y:S01]  /*0160*/  @!P1 IMAD.WIDE.U32 R22, R10.reuse, R27.reuse, c[0x0][0x178] ;  /* 0x00005e000a169625 */ /* 0x0c0fe200078e001b */
[----:B0-----:R-:W-:Y:S01]  /*0170*/  CS2R R2, SRZ ;  /* 0x0000000000027805 */ /* 0x001fe2000001ff00 */
[----:B------:R-:W-:Y:S02]  /*0180*/  ISETP.GE.AND P3, PT, R11, R14, PT ;  /* 0x0000000e0b00720c */ /* 0x000fe40003f66270 */
[----:B------:R-:W-:Y:S01]  /*0190*/  @!P1 IMAD.WIDE.U32 R26, R10, R27, c[0x0][0x170] ;  /* 0x00005c000a1a9625 */ /* 0x000fe200078e001b */
[----:B------:R0:W4:Y:S04]  /*01a0*/  @!P1 LDG.E.64 R4, [R22.64] ;  /* 0x0000000416049981 */ /* 0x000128000c1e1b00 */
[----:B------:R4:W4:Y:S01]  /*01b0*/  @!P1 LDG.E.64 R2, [R26.64] ;  /* 0x000000041a029981 */ /* 0x000922000c1e1b00 */
[----:B------:R-:W-:-:S05]  /*01c0*/  CS2R R6, SRZ ;  /* 0x0000000000067805 */ /* 0x000fca000001ff00 */
[----:B------:R-:W-:Y:S01]  /*01d0*/  @!P3 MOV R13, 0x8 ;  /* 0x00000008000db802 */ /* 0x000fe20000000f00 */
[----:B------:R-:W-:-:S04]  /*01e0*/  @!P3 IMAD R12, R0, 0x200, R11 ;  /* 0x00000200000cb824 */ /* 0x000fc800078e020b */
[----:B------:R-:W-:Y:S01]  /*01f0*/  @!P3 IMAD.WIDE.U32 R24, R12, R13, c[0x0][0x178] ;  /* 0x00005e000c18b625 */ /* 0x000fe200078e000d */
[----:B------:R-:W-:-:S03]  /*0200*/  CS2R R8, SRZ ;  /* 0x0000000000087805 */ /* 0x000fc6000001ff00 */
[----:B------:R-:W-:Y:S01]  /*0210*/  @!P3 IMAD.WIDE.U32 R28, R12, R13, c[0x0][0x170] ;  /* 0x00005c000c1cb625 */ /* 0x000fe200078e000d */
[----:B------:R0:W4:Y:S04]  /*0220*/  @!P3 LDG.E.64 R6, [R24.64] ;  /* 0x000000041806b981 */ /* 0x000128000c1e1b00 */
[----:B------:R-:W4:Y:S01]  /*0230*/  @!P3 LDG.E.64 R8, [R28.64] ;  /* 0x000000041c08b981 */ /* 0x000f22000c1e1b00 */
[----:B------:R-:W-:-:S04]  /*0240*/  @!P3 IADD3 R11, R11, 0x80, RZ ;  /* 0x000000800b0bb810 */ /* 0x000fc80007ffe0ff */
[----:B------:R-:W-:-:S13]  /*0250*/  ISETP.GE.AND P2, PT, R11, R14, PT ;  /* 0x0000000e0b00720c */ /* 0x000fda0003f46270 */
[----:B0-----:R-:W-:Y:S01]  /*0260*/  @!P2 MOV R23, 0x8 ;  /* 0x000000080017a802 */ /* 0x001fe20000000f00 */
[----:B-1----:R-:W-:-:S04]  /*0270*/  @!P2 IMAD R20, R0, 0x200, R11 ;  /* 0x000002000014a824 */ /* 0x002fc800078e020b */
[----:B------:R-:W-:-:S04]  /*0280*/  @!P2 IMAD.WIDE.U32 R24, R20, R23, c[0x0][0x178] ;  /* 0x00005e001418a625 */ /* 0x000fc800078e0017 */
[----:B------:R-:W-:Y:S01]  /*0290*/  @!P2 IMAD.WIDE.U32 R22, R20, R23, c[0x0][0x170] ;  /* 0x00005c001416a625 */ /* 0x000fe200078e0017 */
[----:B------:R-:W-:Y:S01]  /*02a0*/  CS2R R10, SRZ ;  /* 0x00000000000a7805 */ /* 0x000fe2000001ff00 */
[----:B------:R-:W-:-:S05]  /*02b0*/  CS2R R12, SRZ ;  /* 0x00000000000c7805 */ /* 0x000fca000001ff00 */
[----:B------:R0:W5:Y:S04]  /*02c0*/  @!P2 LDG.E.64 R10, [R24.64] ;  /* 0x00000004180aa981 */ /* 0x000168000c1e1b00 */
[----:B------:R0:W5:Y:S01]  /*02d0*/  @!P2 LDG.E.64 R12, [R22.64] ;  /* 0x00000004160ca981 */ /* 0x000162000c1e1b00 */
[----:B------:R-:W-:Y:S01]  /*02e0*/  BSSY B0, `(.L_x_13708) ;  /* 0x000001d000007945 */ /* 0x000fe20003800000 */
[----:B--2---:R-:W3:-:S06]  /*02f0*/  DADD R20, -R18, 1 ;  /* 0x3ff0000012147429 */ /* 0x004ecc0000000100 */
[----:B---3--:R-:W1:-:S06]  /*0300*/  DMUL R16, R20, R16 ;  /* 0x0000001014107228 */ /* 0x008e4c0000000000 */
[----:B-1----:R1:W-:Y:S02]  /*0310*/  DMUL R18, R16, R18 ;  /* 0x0000001210127228 */ /* 0x0023e40000000000 */
[----:B-1----:R-:W-:Y:S02]  /*0320*/  IADD3 R16, R15, 0x80, RZ ;  /* 0x000000800f107810 */ /* 0x002fe40007ffe0ff */
[----:B----4-:R-:W1:Y:S01]  /*0330*/  DADD R26, -R4, 1 ;  /* 0x3ff00000041a7429 */ /* 0x010e620000000100 */
[--C-:B------:R-:W-:Y:S01]  /*0340*/  IMAD.MOV.U32 R17, RZ, RZ, R15.reuse ;  /* 0x000000ffff117224 */ /* 0x100fe200078e000f */
[----:B------:R-:W-:Y:S01]  /*0350*/  @!P0 MOV R17, R16 ;  /* 0x0000001000118202 */ /* 0x000fe20000000f00 */
[----:B------:R-:W-:Y:S01]  /*0360*/  @!P0 IMAD R15, R0, 0x200, R15 ;  /* 0x00000200000f8824 */ /* 0x000fe200078e020f */
[----:B------:R-:W-:Y:S02]  /*0370*/  @!P0 MOV R16, 0x8 ;  /* 0x0000000800108802 */ /* 0x000fe40000000f00 */
[----:B-1----:R-:W1:-:S06]  /*0380*/  DMUL R2, R26, R2 ;  /* 0x000000021a027228 */ /* 0x002e4c0000000000 */
[----:B-1----:R1:W-:Y:S02]  /*0390*/  DMUL R2, R2, R4 ;  /* 0x0000000402027228 */ /* 0x0023e40000000000 */
[----:B-1----:R-:W-:-:S05]  /*03a0*/  @!P0 IMAD.WIDE.U32 R4, R15, R16, c[0x0][0x168] ;  /* 0x00005a000f048625 */ /* 0x002fca00078e0010 */
[----:B------:R0:W-:Y:S01]  /*03b0*/  @!P0 STG.E.64 [R4.64], R18 ;  /* 0x0000001204008986 */ /* 0x0001e2000c101b04 */
[----:B------:R-:W-:Y:S01]  /*03c0*/  ISETP.GE.AND P1, PT, R17, R14, PT ;  /* 0x0000000e1100720c */ /* 0x000fe20003f26270 */
[----:B------:R-:W1:-:S06]  /*03d0*/  DADD R20, -R6, 1 ;  /* 0x3ff0000006147429 */ /* 0x000e4c0000000100 */
[----:B-1----:R-:W1:-:S06]  /*03e0*/  DMUL R8, R20, R8 ;  /* 0x0000000814087228 */ /* 0x002e4c0000000000 */
[----:B-1----:R0:W1:Y:S01]  /*03f0*/  DMUL R8, R8, R6 ;  /* 0x0000000608087228 */ /* 0x0020620000000000 */
        /* <DEDUP_REMOVED lines=11> */
.L_x_13709:
[----:B------:R-:W-:Y:S05]  /*04b0*/  BSYNC B0 ;  /* 0x0000000000007941 */ /* 0x000fea0003800000 */
.L_x_13708:
[----:B------:R-:W-:Y:S01]  /*04c0*/  ISETP.GE.AND P0, PT, R17, R14, PT ;  /* 0x0000000e1100720c */ /* 0x000fe20003f06270 */
[----:B0----5:R-:W0:-:S06]  /*04d0*/  DADD R2, -R10, 1 ;  /* 0x3ff000000a027429 */ /* 0x021e0c0000000100 */
[----:B0-----:R0:W2:-:S06]  /*04e0*/  DMUL R2, R2, R12 ;  /* 0x0000000c02027228 */ /* 0x00108c0000000000 */
[----:B------:R-:W-:Y:S05]  /*04f0*/  @P0 EXIT ;  /* 0x000000000000094d */ /* 0x000fea0003800000 */
[----:B0-2---:R-:W-:Y:S01]  /*0500*/  LEA R0, R0, R17, 0x9 ;  /* 0x0000001100007211 */ /* 0x005fe200078e48ff */
[----:B------:R0:W2:Y:S01]  /*0510*/  DMUL R10, R2, R10 ;  /* 0x0000000a020a7228 */ /* 0x0000a20000000000 */
[----:B------:R-:W-:-:S05]  /*0520*/  MOV R5, 0x8 ;  /* 0x0000000800057802 */ /* 0x000fca0000000f00 */
[----:B0-----:R-:W-:-:S05]  /*0530*/  IMAD.WIDE.U32 R2, R0, R5, c[0x0][0x168] ;  /* 0x00005a0000027625 */ /* 0x001fca00078e0005 */
[----:B--2---:R-:W-:Y:S01]  /*0540*/  STG.E.64 [R2.64], R10 ;  /* 0x0000000a02007986 */ /* 0x004fe2000c101b04 */
[----:B------:R-:W-:Y:S05]  /*0550*/  EXIT ;  /* 0x000000000000794d */ /* 0x000fea0003800000 */
.L_x_13710:
        /* <DEDUP_REMOVED lines=10> */
.L_x_13850:


//--------------------- .text._ZN2at6native29vectorized_elementwise_kernelILi2EZZZNS0_28sigmoid_backward_kernel_cudaERNS_18TensorIteratorBaseEENKUlvE0_clEvENKUlvE_clEvEUlddE_St5arrayIPcLm3EEEEviT0_T1_ --------------------------
	.section	.text._ZN2at6native29vectorized_elementwise_kernelILi2EZZZNS0_28sigmoid_backward_kernel_cudaERNS_18TensorIteratorBaseEENKUlvE0_clEvENKUlvE_clEvEUlddE_St5arrayIPcLm3EEEEviT0_T1_,"ax",@progbits
	.sectioninfo	@"SHI_REGISTERS=40"
	.align	128
        .global         _ZN2at6native29vectorized_elementwise_kernelILi2EZZZNS0_28sigmoid_backward_kernel_cudaERNS_18TensorIteratorBaseEENKUlvE0_clEvENKUlvE_clEvEUlddE_St5arrayIPcLm3EEEEviT0_T1_
        .type           _ZN2at6native29vectorized_elementwise_kernelILi2EZZZNS0_28sigmoid_backward_kernel_cudaERNS_18TensorIteratorBaseEENKUlvE0_clEvENKUlvE_clEvEUlddE_St5arrayIPcLm3EEEEviT0_T1_,@function
        .size           _ZN2at6native29vectorized_elementwise_kernelILi2EZZZNS0_28sigmoid_backward_kernel_cudaERNS_18TensorIteratorBaseEENKUlvE0_clEvENKUlvE_clEvEUlddE_St5arrayIPcLm3EEEEviT0_T1_,(.L_x_13851 - _ZN2at6native29vectorized_elementwise_kernelILi2EZZZNS0_28sigmoid_backward_kernel_cudaERNS_18TensorIteratorBaseEENKUlvE0_clEvENKUlvE_clEvEUlddE_St5arrayIPcLm3EEEEviT0_T1_)
        .other          _ZN2at6native29vectorized_elementwise_kernelILi2EZZZNS0_28sigmoid_backward_kernel_cudaERNS_18TensorIteratorBaseEENKUlvE0_clEvENKUlvE_clEvEUlddE_St5arrayIPcLm3EEEEviT0_T1_,@"STO_CUDA_ENTRY STV_DEFAULT"
_ZN2at6native29vectorized_elementwise_kernelILi2EZZZNS0_28sigmoid_backward_kernel_cudaERNS_18TensorIteratorBaseEENKUlvE0_clEvENKUlvE_clEvEUlddE_St5arrayIPcLm3EEEEviT0_T1_:
.text._ZN2at6native29vectorized_elementwise_kernelILi2EZZZNS0_28sigmoid_backward_kernel_cudaERNS_18TensorIteratorBaseEENKUlvE0_clEvENKUlvE_clEvEUlddE_St5arrayIPcLm3EEEEviT0_T1_:
        /* <DEDUP_REMOVED lines=17> */
[----:B------:R-:W4:Y:S04]  /*0110*/  LDG.E.128 R20, [R36.64+0x1000] ;  /* 0x0010000424147981 */ /* 0x000f28000c1e1d00 */
[----:B------:R-:W4:Y:S01]  /*0120*/  LDG.E.128 R24, [R32.64+0x1000] ;  /* 0x0010000420187981 */ /* 0x000f22000c1e1d00 */
[----:B--2---:R-:W3:-:S04]  /*0130*/  DADD R4, -R8, 1 ;  /* 0x3ff0000008047429 */ /* 0x004ec80000000100 */
[----:B------:R-:W-:-:S04]  /*0140*/  DADD R34, -R10, 1 ;  /* 0x3ff000000a227429 */ /* 0x000fc80000000100 */
[----:B---3--:R-:W0:-:S06]  /*0150*/  DMUL R4, R28, R4 ;  /* 0x000000041c047228 */ /* 0x008e0c0000000000 */
[----:B0-----:R0:W-:-:S04]  /*0160*/  DMUL R8, R8, R4 ;  /* 0x0000000408087228 */ /* 0x0011c80000000000 */
[----:B0-----:R-:W2:Y:S01]  /*0170*/  LDG.E.128 R4, [R36.64+0x1800] ;  /* 0x0018000424047981 */ /* 0x001ea2000c1e1d00 */
[----:B------:R0:W1:-:S03]  /*0180*/  DMUL R34, R30, R34 ;  /* 0x000000221e227228 */ /* 0x0000460000000000 */
[----:B0-----:R-:W3:Y:S03]  /*0190*/  LDG.E.128 R28, [R32.64+0x1800] ;  /* 0x00180004201c7981 */ /* 0x001ee6000c1e1d00 */
[----:B-1----:R-:W-:-:S04]  /*01a0*/  DMUL R10, R10, R34 ;  /* 0x000000220a0a7228 */ /* 0x002fc80000000000 */
[----:B----4-:R-:W5:-:S06]  /*01b0*/  DADD R34, -R12, 1 ;  /* 0x3ff000000c227429 */ /* 0x010f4c0000000100 */
[----:B-----5:R-:W0:-:S04]  /*01c0*/  DMUL R16, R16, R34 ;  /* 0x0000002210107228 */ /* 0x020e080000000000 */
[----:B------:R-:W1:-:S04]  /*01d0*/  DADD R34, -R14, 1 ;  /* 0x3ff000000e227429 */ /* 0x000e480000000100 */
[----:B0-----:R-:W-:-:S04]  /*01e0*/  DMUL R12, R12, R16 ;  /* 0x000000100c0c7228 */ /* 0x001fc80000000000 */
[----:B-1----:R-:W0:-:S04]  /*01f0*/  DMUL R18, R18, R34 ;  /* 0x0000002212127228 */ /* 0x002e080000000000 */
[----:B------:R-:W1:-:S04]  /*0200*/  DADD R34, -R20, 1 ;  /* 0x3ff0000014227429 */ /* 0x000e480000000100 */
[----:B0-----:R-:W-:-:S04]  /*0210*/  DMUL R14, R14, R18 ;  /* 0x000000120e0e7228 */ /* 0x001fc80000000000 */
[----:B-1----:R-:W0:-:S04]  /*0220*/  DMUL R24, R24, R34 ;  /* 0x0000002218187228 */ /* 0x002e080000000000 */
[----:B------:R-:W1:-:S04]  /*0230*/  DADD R34, -R22, 1 ;  /* 0x3ff0000016227429 */ /* 0x000e480000000100 */
[----:B0-----:R0:W-:Y:S02]  /*0240*/  DMUL R20, R20, R24 ;  /* 0x0000001814147228 */ /* 0x0011e40000000000 */
[----:B0-----:R-:W-:Y:S02]  /*0250*/  IMAD.WIDE.U32 R24, R3, R0, c[0x0][0x168] ;  /* 0x00005a0003187625 */ /* 0x001fe400078e0000 */
[----:B-1----:R-:W0:-:S04]  /*0260*/  DMUL R26, R26, R34 ;  /* 0x000000221a1a7228 */ /* 0x002e080000000000 */
[----:B------:R-:W-:Y:S02]  /*0270*/  IMAD.WIDE R24, R2, 0x10, R24 ;  /* 0x0000001002187825 */ /* 0x000fe400078e0218 */
[----:B0-----:R-:W0:-:S03]  /*0280*/  DMUL R22, R22, R26 ;  /* 0x0000001a16167228 */ /* 0x001e060000000000 */
[----:B------:R-:W-:Y:S04]  /*0290*/  STG.E.128 [R24.64], R8 ;  /* 0x0000000818007986 */ /* 0x000fe8000c101d04 */
[----:B------:R-:W-:Y:S04]  /*02a0*/  STG.E.128 [R24.64+0x800], R12 ;  /* 0x0008000c18007986 */ /* 0x000fe8000c101d04 */
[----:B0-----:R-:W-:Y:S01]  /*02b0*/  STG.E.128 [R24.64+0x1000], R20 ;  /* 0x0010001418007986 */ /* 0x001fe2000c101d04 */
[----:B--2---:R-:W3:-:S04]  /*02c0*/  DADD R16, -R4, 1 ;  /* 0x3ff0000004107429 */ /* 0x004ec80000000100 */
[----:B------:R-:W0:-:S04]  /*02d0*/  DADD R18, -R6, 1 ;  /* 0x3ff0000006127429 */ /* 0x000e080000000100 */
[----:B---3--:R-:W1:-:S04]  /*02e0*/  DMUL R16, R28, R16 ;  /* 0x000000101c107228 */ /* 0x008e480000000000 */
[----:B0-----:R-:W0:-:S04]  /*02f0*/  DMUL R18, R30, R18 ;  /* 0x000000121e127228 */ /* 0x001e080000000000 */
[----:B-1----:R-:W-:-:S04]  /*0300*/  DMUL R16, R4, R16 ;  /* 0x0000001004107228 */ /* 0x002fc80000000000 */
[----:B0-----:R-:W0:-:S07]  /*0310*/  DMUL R18, R6, R18 ;  /* 0x0000001206127228 */ /* 0x001e0e0000000000 */
[----:B0-----:R-:W-:Y:S01]  /*0320*/  STG.E.128 [R24.64+0x1800], R16 ;  /* 0x0018001018007986 */ /* 0x001fe2000c101d04 */
[----:B------:R-:W-:Y:S05]  /*0330*/  EXIT ;  /* 0x000000000000794d */ /* 0x000fea0003800000 */
.L_x_13711:
[----:B------:R-:W0:Y:S01]  /*0340*/  S2R R2, SR_TID.X ;  /* 0x0000000000027919 */ /* 0x000e220000002100 */
[----:B------:R-:W-:Y:S01]  /*0350*/  CS2R R28, SRZ ;  /* 0x00000000001c7805 */ /* 0x000fe2000001ff00 */
[----:B------:R-:W-:Y:S01]  /*0360*/  CS2R R24, SRZ ;  /* 0x0000000000187805 */ /* 0x000fe2000001ff00 */
[----:B0-----:R-:W-:Y:S02]  /*0370*/  ISETP.GE.AND P0, PT, R2, R0, PT ;  /* 0x000000000200720c */ /* 0x001fe40003f06270 */
[----:B------:R-:W-:-:S11]  /*0380*/  MOV R32, R2 ;  /* 0x0000000200207202 */ /* 0x000fd60000000f00 */
[----:B------:R-:W-:Y:S01]  /*0390*/  @!P0 MOV R5, 0x8 ;  /* 0x0000000800058802 */ /* 0x000fe20000000f00 */
[----:B------:R-:W-:-:S04]  /*03a0*/  @!P0 IMAD.IADD R4, R3, 0x1, R32 ;  /* 0x0000000103048824 */ /* 0x000fc800078e0220 */
[----:B------:R-:W-:-:S04]  /*03b0*/  @!P0 IMAD.WIDE.U32 R6, R4, R5, c[0x0][0x178] ;  /* 0x00005e0004068625 */ /* 0x000fc800078e0005 */
[----:B------:R-:W-:Y:S01]  /*03c0*/  @!P0 IMAD.WIDE.U32 R4, R4, R5, c[0x0][0x170] ;  /* 0x00005c0004048625 */ /* 0x000fe200078e0005 */
[----:B------:R0:W2:Y:S04]  /*03d0*/  @!P0 LDG.E.64 R28, [R6.64] ;  /* 0x00000004061c8981 */ /* 0x0000a8000c1e1b00 */
[----:B------:R1:W3:Y:S01]  /*03e0*/  @!P0 LDG.E.64 R24, [R4.64] ;  /* 0x0000000404188981 */ /* 0x0002e2000c1e1b00 */
[----:B------:R-:W-:Y:S01]  /*03f0*/  @!P0 IADD3 R32, R32, 0x80, RZ ;  /* 0x0000008020208810 */ /* 0x000fe20007ffe0ff */
[----:B------:R-:W-:Y:S01]  /*0400*/  CS2R R8, SRZ ;  /* 0x0000000000087805 */ /* 0x000fe2000001ff00 */
[----:B------:R-:W-:Y:S01]  /*0410*/  CS2R R10, SRZ ;  /* 0x00000000000a7805 */ /* 0x000fe2000001ff00 */
[----:B------:R-:W-:Y:S01]  /*0420*/  CS2R R12, SRZ ;  /* 0x00000000000c7805 */ /* 0x000fe2000001ff00 */
[----:B------:R-:W-:Y:S01]  /*0430*/  ISETP.GE.AND P3, PT, R32, R0, PT ;  /* 0x000000002000720c */ /* 0x000fe20003f66270 */
[----:B0-----:R-:W-:Y:S01]  /*0440*/  CS2R R6, SRZ ;  /* 0x0000000000067805 */ /* 0x001fe2000001ff00 */
[----:B-1----:R-:W-:-:S11]  /*0450*/  CS2R R4, SRZ ;  /* 0x0000000000047805 */ /* 0x002fd6000001ff00 */
[----:B------:R-:W-:Y:S01]  /*0460*/  @!P3 IMAD.IADD R22, R3, 0x1, R32 ;  /* 0x000000010316b824 */ /* 0x000fe200078e0220 */
[----:B------:R-:W-:Y:S02]  /*0470*/  @!P3 IADD3 R32, R32, 0x80, RZ ;  /* 0x000000802020b810 */ /* 0x000fe40007ffe0ff */
[----:B------:R-:W-:Y:S02]  /*0480*/  @!P3 MOV R23, 0x8 ;  /* 0x000000080017b802 */ /* 0x000fe40000000f00 */
[----:B------:R-:W-:-:S03]  /*0490*/  ISETP.GE.AND P4, PT, R32, R0, PT ;  /* 0x000000002000720c */ /* 0x000fc60003f86270 */
[----:B------:R-:W-:-:S04]  /*04a0*/  @!P3 IMAD.WIDE.U32 R20, R22, R23, c[0x0][0x170] ;  /* 0x00005c001614b625 */ /* 0x000fc800078e0017 */
[----:B------:R-:W-:Y:S01]  /*04b0*/  @!P3 IMAD.WIDE.U32 R22, R22, R23, c[0x0][0x178] ;  /* 0x00005e001616b625 */ /* 0x000fe200078e0017 */
[----:B------:R0:W4:Y:S04]  /*04c0*/  @!P3 LDG.E.64 R4, [R20.64] ;  /* 0x000000041404b981 */ /* 0x000128000c1e1b00 */
[----:B------:R1:W5:Y:S01]  /*04d0*/  @!P3 LDG.E.64 R6, [R22.64] ;  /* 0x000000041606b981 */ /* 0x000362000c1e1b00 */
[----:B------:R-:W-:Y:S01]  /*04e0*/  @!P4 IADD3 R30, R3, R32, RZ ;  /* 0x00000020031ec210 */ /* 0x000fe20007ffe0ff */
[----:B------:R-:W-:Y:S01]  /*04f0*/  @!P4 IMAD.MOV.U32 R31, RZ, RZ, 0x8 ;  /* 0x00000008ff1fc424 */ /* 0x000fe200078e00ff */
[----:B------:R-:W-:-:S03]  /*0500*/  @!P4 IADD3 R32, R32, 0x80, RZ ;  /* 0x000000802020c810 */ /* 0x000fc60007ffe0ff */
[----:B------:R-:W-:Y:S01]  /*0510*/  @!P4 IMAD.WIDE.U32 R26, R30, R31, c[0x0][0x170] ;  /* 0x00005c001e1ac625 */ /* 0x000fe200078e001f */
[----:B------:R-:W-:-:S03]  /*0520*/  ISETP.GE.AND P5, PT, R32, R0, PT ;  /* 0x000000002000720c */ /* 0x000fc60003fa6270 */
[----:B------:R-:W-:Y:S01]  /*0530*/  @!P4 IMAD.WIDE.U32 R30, R30, R31, c[0x0][0x178] ;  /* 0x00005e001e1ec625 */ /* 0x000fe200078e001f */
[----:B------:R0:W4:Y:S01]  /*0540*/  @!P4 LDG.E.64 R8, [R26.64] ;  /* 0x000000041a08c981 */ /* 0x000122000c1e1b00 */
[----:B------:R-:W-:Y:S01]  /*0550*/  CS2R R16, SRZ ;  /* 0x0000000000107805 */ /* 0x000fe2000001ff00 */
[----:B------:R-:W-:Y:S02]  /*0560*/  CS2R R18, SRZ ;  /* 0x0000000000127805 */ /* 0x000fe4000001ff00 */
[----:B------:R0:W4:Y:S05]  /*0570*/  @!P4 LDG.E.64 R10, [R30.64] ;  /* 0x000000041e0ac981 */ /* 0x00012a000c1e1b00 */
[----:B------:R-:W-:Y:S01]  /*0580*/  @!P5 IMAD.IADD R36, R3, 0x1, R32 ;  /* 0x000000010324d824 */ /* 0x000fe200078e0220 */
[----:B------:R-:W-:-:S02]  /*0590*/  @!P5 IADD3 R32, R32, 0x80, RZ ;  /* 0x000000802020d810 */ /* 0x000fc40007ffe0ff */
[----:B------:R-:W-:Y:S02]  /*05a0*/  @!P5 MOV R37, 0x8 ;  /* 0x000000080025d802 */ /* 0x000fe40000000f00 */
[----:B------:R-:W-:-:S03]  /*05b0*/  ISETP.GE.AND P2, PT, R32, R0, PT ;  /* 0x000000002000720c */ /* 0x000fc60003f46270 */
[----:B------:R-:W-:-:S10]  /*05c0*/  @!P5 IMAD.WIDE.U32 R34, R36, R37, c[0x0][0x170] ;  /* 0x00005c002422d625 */ /* 0x000fd400078e0025 */
[----:B------:R-:W-:Y:S01]  /*05d0*/  @!P2 IMAD.IADD R33, R3, 0x1, R32 ;  /* 0x000000010321a824 */ /* 0x000fe200078e0220 */
[----:B------:R-:W-:Y:S01]  /*05e0*/  @!P2 IADD3 R32, R32, 0x80, RZ ;  /* 0x000000802020a810 */ /* 0x000fe20007ffe0ff */
[----:B------:R-:W-:Y:S01]  /*05f0*/  CS2R R14, SRZ ;  /* 0x00000000000e7805 */ /* 0x000fe2000001ff00 */
[----:B0-----:R-:W-:Y:S01]  /*0600*/  @!P2 MOV R20, 0x8 ;  /* 0x000000080014a802 */ /* 0x001fe20000000f00 */
[----:B------:R0:W4:Y:S01]  /*0610*/  @!P5 LDG.E.64 R12, [R34.64] ;  /* 0x00000004220cd981 */ /* 0x000122000c1e1b00 */
[----:B------:R-:W-:-:S03]  /*0620*/  ISETP.GE.AND P1, PT, R32, R0, PT ;  /* 0x000000002000720c */ /* 0x000fc60003f26270 */
[----:B------:R-:W-:-:S10]  /*0630*/  @!P2 IMAD.WIDE.U32 R26, R33, R20, c[0x0][0x170] ;  /* 0x00005c00211aa625 */ /* 0x000fd400078e0014 */
[----:B-1----:R-:W-:Y:S01]  /*0640*/  @!P1 IMAD.IADD R22, R3, 0x1, R32 ;  /* 0x0000000103169824 */ /* 0x002fe200078e0220 */
[----:B------:R-:W-:Y:S01]  /*0650*/  @!P1 IADD3 R32, R32, 0x80, RZ ;  /* 0x0000008020209810 */ /* 0x000fe20007ffe0ff */
[----:B------:R-:W-:Y:S01]  /*0660*/  @!P2 IMAD.WIDE.U32 R20, R33, R20, c[0x0][0x178] ;  /* 0x00005e002114a625 */ /* 0x000fe200078e0014 */
[----:B------:R-:W-:Y:S01]  /*0670*/  @!P1 MOV R31, 0x8 ;  /* 0x00000008001f9802 */ /* 0x000fe20000000f00 */
[----:B------:R1:W4:Y:S01]  /*0680*/  @!P2 LDG.E.64 R16, [R26.64] ;  /* 0x000000041a10a981 */ /* 0x000322000c1e1b00 */
[----:B------:R-:W-:Y:S01]  /*0690*/  ISETP.GE.AND P3, PT, R32, R0, PT ;  /* 0x000000002000720c */ /* 0x000fe20003f66270 */
[----:B------:R-:W-:Y:S02]  /*06a0*/  @!P5 IMAD.WIDE.U32 R36, R36, R37, c[0x0][0x178] ;  /* 0x00005e002424d625 */ /* 0x000fe400078e0025 */
[----:B------:R0:W4:Y:S04]  /*06b0*/  @!P2 LDG.E.64 R18, [R20.64] ;  /* 0x000000041412a981 */ /* 0x000128000c1e1b00 */
[----:B------:R0:W4:Y:S01]  /*06c0*/  @!P5 LDG.E.64 R14, [R36.64] ;  /* 0x00000004240ed981 */ /* 0x000122000c1e1b00 */
[----:B-1----:R-:W-:-:S04]  /*06d0*/  @!P1 IMAD.WIDE.U32 R26, R22, R31, c[0x0][0x170] ;  /* 0x00005c00161a9625 */ /* 0x002fc800078e001f */
[----:B------:R-:W-:Y:S01]  /*06e0*/  @!P1 IMAD.WIDE.U32 R30, R22, R31, c[0x0][0x178] ;  /* 0x00005e00161e9625 */ /* 0x000fe200078e001f */
[----:B0-----:R-:W-:Y:S01]  /*06f0*/  CS2R R20, SRZ ;  /* 0x0000000000147805 */ /* 0x001fe2000001ff00 */
[----:B------:R-:W-:Y:S02]  /*0700*/  CS2R R22, SRZ ;  /* 0x0000000000167805 */ /* 0x000fe4000001ff00 */
[----:B------:R-:W-:Y:S01]  /*0710*/  @!P3 IMAD.IADD R34, R3, 0x1, R32 ;  /* 0x000000010322b824 */ /* 0x000fe200078e0220 */
[----:B------:R-:W-:Y:S02]  /*0720*/  @!P3 IADD3 R32, R32, 0x80, RZ ;  /* 0x000000802020b810 */ /* 0x000fe40007ffe0ff */
[----:B------:R0:W4:Y:S01]  /*0730*/  @!P1 LDG.E.64 R20, [R26.64] ;  /* 0x000000041a149981 */ /* 0x000122000c1e1b00 */
[----:B------:R-:W-:-:S03]  /*0740*/  @!P3 MOV R35, 0x8 ;  /* 0x000000080023b802 */ /* 0x000fc60000000f00 */
[----:B------:R2:W4:Y:S01]  /*0750*/  @!P1 LDG.E.64 R22, [R30.64] ;  /* 0x000000041e169981 */ /* 0x000522000c1e1b00 */
[----:B------:R-:W-:Y:S01]  /*0760*/  ISETP.GE.AND P1, PT, R32, R0, PT ;  /* 0x000000002000720c */ /* 0x000fe20003f26270 */
[----:B------:R-:W-:Y:S01]  /*0770*/  @!P3 IMAD.WIDE.U32 R36, R34, R35, c[0x0][0x170] ;  /* 0x00005c002224b625 */ /* 0x000fe200078e0023 */
[----:B0-----:R-:W-:-:S03]  /*0780*/  CS2R R26, SRZ ;  /* 0x00000000001a7805 */ /* 0x001fc6000001ff00 */
[----:B------:R-:W-:-:S05]  /*0790*/  @!P3 IMAD.WIDE.U32 R34, R34, R35, c[0x0][0x178] ;  /* 0x00005e002222b625 */ /* 0x000fca00078e0023 */
[----:B------:R0:W4:Y:S03]  /*07a0*/  @!P3 LDG.E.64 R26, [R34.64] ;  /* 0x00000004221ab981 */ /* 0x000126000c1e1b00 */
[----:B0-----:R-:W-:Y:S01]  /*07b0*/  @!P1 MOV R35, 0x8 ;  /* 0x0000000800239802 */ /* 0x001fe20000000f00 */
[----:B------:R-:W-:-:S04]  /*07c0*/  @!P1 IMAD.IADD R34, R3, 0x1, R32 ;  /* 0x0000000103229824 */ /* 0x000fc800078e0220 */
[----:B------:R-:W-:-:S04]  /*07d0*/  @!P1 IMAD.WIDE.U32 R32, R34, R35, c[0x0][0x170] ;  /* 0x00005c0022209625 */ /* 0x000fc800078e0023 */
[----:B------:R-:W-:Y:S01]  /*07e0*/  @!P1 IMAD.WIDE.U32 R34, R34, R35, c[0x0][0x178] ;  /* 0x00005e0022229625 */ /* 0x000fe200078e0023 */
[----:B--2---:R-:W3:-:S06]  /*07f0*/  DADD R30, -R28, 1 ;  /* 0x3ff000001c1e7429 */ /* 0x004ecc0000000100 */
[----:B---3--:R-:W0:-:S06]  /*0800*/  DMUL R30, R30, R24 ;  /* 0x000000181e1e7228 */ /* 0x008e0c0000000000 */
[----:B0-----:R0:W-:Y:S02]  /*0810*/  DMUL R28, R30, R28 ;  /* 0x0000001c1e1c7228 */ /* 0x0011e40000000000 */
[----:B0-----:R-:W-:-:S06]  /*0820*/  CS2R R30, SRZ ;  /* 0x00000000001e7805 */ /* 0x001fcc000001ff00 */
[----:B------:R0:W2:Y:S01]  /*0830*/  @!P1 LDG.E.64 R30, [R32.64] ;  /* 0x00000004201e9981 */ /* 0x0000a2000c1e1b00 */
[----:B------:R-:W-:-:S06]  /*0840*/  CS2R R24, SRZ ;  /* 0x0000000000187805 */ /* 0x000fcc000001ff00 */
[----:B------:R5:W3:Y:S01]  /*0850*/  @!P3 LDG.E.64 R24, [R36.64] ;  /* 0x000000042418b981 */ /* 0x000ae2000c1e1b00 */
[----:B0-----:R-:W-:-:S06]  /*0860*/  CS2R R32, SRZ ;  /* 0x0000000000207805 */ /* 0x001fcc000001ff00 */
[----:B------:R-:W2:Y:S01]  /*0870*/  @!P1 LDG.E.64 R32, [R34.64] ;  /* 0x0000000422209981 */ /* 0x000ea2000c1e1b00 */
[----:B-----5:R-:W4:-:S06]  /*0880*/  DADD R36, -R6, 1 ;  /* 0x3ff0000006247429 */ /* 0x020f0c0000000100 */
[----:B----4-:R-:W0:-:S06]  /*0890*/  DMUL R4, R36, R4 ;  /* 0x0000000424047228 */ /* 0x010e0c0000000000 */
[----:B0-----:R-:W-:-:S04]  /*08a0*/  DMUL R6, R4, R6 ;  /* 0x0000000604067228 */ /* 0x001fc80000000000 */
[----:B------:R-:W0:-:S06]  /*08b0*/  DADD R4, -R10, 1 ;  /* 0x3ff000000a047429 */ /* 0x000e0c0000000100 */
[----:B0-----:R-:W0:-:S06]  /*08c0*/  DMUL R4, R4, R8 ;  /* 0x0000000804047228 */ /* 0x001e0c0000000000 */
[----:B0-----:R-:W-:-:S04]  /*08d0*/  DMUL R10, R4, R10 ;  /* 0x0000000a040a7228 */ /* 0x001fc80000000000 */
[----:B------:R-:W0:-:S06]  /*08e0*/  DADD R4, -R14, 1 ;  /* 0x3ff000000e047429 */ /* 0x000e0c0000000100 */
[----:B0-----:R-:W-:-:S04]  /*08f0*/  DMUL R12, R4, R12 ;  /* 0x0000000c040c7228 */ /* 0x001fc80000000000 */
[----:B------:R-:W0:-:S06]  /*0900*/  DADD R4, -R18, 1 ;  /* 0x3ff0000012047429 */ /* 0x000e0c0000000100 */
[----:B0-----:R-:W0:-:S04]  /*0910*/  DMUL R16, R4, R16 ;  /* 0x0000001004107228 */ /* 0x001e080000000000 */
[----:B------:R-:W1:-:S04]  /*0920*/  DADD R4, -R22, 1 ;  /* 0x3ff0000016047429 */ /* 0x000e480000000100 */
[----:B------:R4:W-:Y:S02]  /*0930*/  DMUL R14, R12, R14 ;  /* 0x0000000e0c0e7228 */ /* 0x0009e40000000000 */
[----:B----4-:R-:W-:Y:S01]  /*0940*/  @!P0 MOV R13, 0x8 ;  /* 0x00000008000d8802 */ /* 0x010fe20000000f00 */
[----:B------:R-:W-:Y:S01]  /*0950*/  @!P0 IMAD.IADD R12, R3, 0x1, R2 ;  /* 0x00000001030c8824 */ /* 0x000fe200078e0202 */
[----:B0-----:R0:W-:Y:S02]  /*0960*/  DMUL R18, R16, R18 ;  /* 0x0000001210127228 */ /* 0x0011e40000000000 */
[----:B0-----:R-:W-:Y:S01]  /*0970*/  IADD3 R16, R2, 0x80, RZ ;  /* 0x0000008002107810 */ /* 0x001fe20007ffe0ff */
[----:B------:R-:W-:Y:S01]  /*0980*/  @!P0 IMAD.WIDE.U32 R12, R12, R13, c[0x0][0x168] ;  /* 0x00005a000c0c8625 */ /* 0x000fe200078e000d */
[----:B-1----:R-:W0:-:S03]  /*0990*/  DMUL R4, R4, R20 ;  /* 0x0000001404047228 */ /* 0x002e060000000000 */
[----:B------:R-:W-:Y:S01]  /*09a0*/  @!P0 IMAD.MOV.U32 R2, RZ, RZ, R16 ;  /* 0x000000ffff028224 */ /* 0x000fe200078e0010 */
[----:B------:R1:W-:Y:S01]  /*09b0*/  @!P0 STG.E.64 [R12.64], R28 ;  /* 0x0000001c0c008986 */ /* 0x0003e2000c101b04 */
[----:B------:R-:W3:-:S03]  /*09c0*/  DADD R8, -R26, 1 ;  /* 0x3ff000001a087429 */ /* 0x000ec60000000100 */
[----:B------:R-:W-:Y:S01]  /*09d0*/  ISETP.GE.AND P0, PT, R2, R0, PT ;  /* 0x000000000200720c */ /* 0x000fe20003f06270 */
[----:B0-----:R-:W-:Y:S01]  /*09e0*/  DMUL R22, R4, R22 ;  /* 0x0000001604167228 */ /* 0x001fe20000000000 */
[----:B------:R-:W-:Y:S01]  /*09f0*/  BSSY B0, `(.L_x_13712) ;  /* 0x0000031000007945 */ /* 0x000fe20003800000 */
[----:B------:R-:W-:Y:S02]  /*0a00*/  BSSY B1, `(.L_x_13713) ;  /* 0x0000029000017945 */ /* 0x000fe40003800000 */
[----:B---3--:R-:W-:-:S04]  /*0a10*/  DMUL R8, R8, R24 ;  /* 0x0000001808087228 */ /* 0x008fc80000000000 */
[----:B--2---:R-:W0:-:S06]  /*0a20*/  DADD R4, -R32, 1 ;  /* 0x3ff0000020047429 */ /* 0x004e0c0000000100 */
[----:B0-----:R-:W0:-:S04]  /*0a30*/  DMUL R4, R4, R30 ;  /* 0x0000001e04047228 */ /* 0x001e080000000000 */
[----:B------:R1:W2:-:S04]  /*0a40*/  DMUL R26, R8, R26 ;  /* 0x0000001a081a7228 */ /* 0x0002880000000000 */
[----:B0-----:R1:W0:Y:S01]  /*0a50*/  DMUL R32, R4, R32 ;  /* 0x0000002004207228 */ /* 0x0012220000000000 */
[----:B------:R-:W-:Y:S05]  /*0a60*/  @P0 BRA `(.L_x_13714) ;  /* 0x000000c000000947 */ /* 0x000fea0003800000 */
[----:B-12---:R-:W-:Y:S01]  /*0a70*/  IADD3 R4, R3, R2, RZ ;  /* 0x0000000203047210 */ /* 0x006fe20007ffe0ff */
[----:B------:R-:W-:Y:S01]  /*0a80*/  IMAD.MOV.U32 R5, RZ, RZ, 0x8 ;  /* 0x00000008ff057424 */ /* 0x000fe200078e00ff */
[----:B------:R-:W-:-:S03]  /*0a90*/  IADD3 R2, R2, 0x80, RZ ;  /* 0x0000008002027810 */ /* 0x000fc60007ffe0ff */
[----:B------:R-:W-:Y:S01]  /*0aa0*/  IMAD.WIDE.U32 R4, R4, R5, c[0x0][0x168] ;  /* 0x00005a0004047625 */ /* 0x000fe200078e0005 */
[----:B------:R-:W-:-:S04]  /*0ab0*/  ISETP.GE.AND P0, PT, R2, R0, PT ;  /* 0x000000000200720c */ /* 0x000fc80003f06270 */
[----:B------:R1:W-:Y:S09]  /*0ac0*/  STG.E.64 [R4.64], R6 ;  /* 0x0000000604007986 */ /* 0x0003f2000c101b04 */
[----:B------:R-:W-:Y:S05]  /*0ad0*/  @P0 BRA `(.L_x_13715) ;  /* 0x000000c000000947 */ /* 0x000fea0003800000 */
[----:B-1----:R-:W-:Y:S01]  /*0ae0*/  IADD3 R4, R3, R2, RZ ;  /* 0x0000000203047210 */ /* 0x002fe20007ffe0ff */
[----:B------:R-:W-:Y:S01]  /*0af0*/  IMAD.MOV.U32 R5, RZ, RZ, 0x8 ;  /* 0x00000008ff057424 */ /* 0x000fe200078e00ff */
[----:B------:R-:W-:-:S03]  /*0b00*/  IADD3 R2, R2, 0x80, RZ ;  /* 0x0000008002027810 */ /* 0x000fc60007ffe0ff */
[----:B------:R-:W-:-:S05]  /*0b10*/  IMAD.WIDE.U32 R4, R4, R5, c[0x0][0x168] ;  /* 0x00005a0004047625 */ /* 0x000fca00078e0005 */
[----:B------:R1:W-:Y:S02]  /*0b20*/  STG.E.64 [R4.64], R10 ;  /* 0x0000000a04007986 */ /* 0x0003e4000c101b04 */
.L_x_13714:
[----:B--2---:R-:W-:-:S13]  /*0b30*/  ISETP.GE.AND P0, PT, R2, R0, PT ;  /* 0x000000000200720c */ /* 0x004fda0003f06270 */
[----:B------:R-:W-:Y:S05]  /*0b40*/  @P0 BRA `(.L_x_13716) ;  /* 0x000000c000000947 */ /* 0x000fea0003800000 */
[----:B-1----:R-:W-:Y:S01]  /*0b50*/  IADD3 R4, R3, R2, RZ ;  /* 0x0000000203047210 */ /* 0x002fe20007ffe0ff */
[----:B------:R-:W-:Y:S01]  /*0b60*/  IMAD.MOV.U32 R5, RZ, RZ, 0x8 ;  /* 0x00000008ff057424 */ /* 0x000fe200078e00ff */
[----:B------:R-:W-:-:S03]  /*0b70*/  IADD3 R2, R2, 0x80, RZ ;  /* 0x0000008002027810 */ /* 0x000fc60007ffe0ff */
[----:B------:R-:W-:-:S05]  /*0b80*/  IMAD.WIDE.U32 R4, R4, R5, c[0x0][0x168] ;  /* 0x00005a0004047625 */ /* 0x000fca00078e0005 */
[----:B------:R1:W-:Y:S02]  /*0b90*/  STG.E.64 [R4.64], R14 ;  /* 0x0000000e04007986 */ /* 0x0003e4000c101b04 */
.L_x_13715:
[----:B------:R-:W-:-:S13]  /*0ba0*/  ISETP.GE.AND P0, PT, R2, R0, PT ;  /* 0x000000000200720c */ /* 0x000fda0003f06270 */
[----:B------:R-:W-:Y:S05]  /*0bb0*/  @P0 BRA `(.L_x_13717) ;  /* 0x000000d000000947 */ /* 0x000fea0003800000 */
[----:B-1----:R-:W-:Y:S01]  /*0bc0*/  IADD3 R4, R3, R2, RZ ;  /* 0x0000000203047210 */ /* 0x002fe20007ffe0ff */
[----:B------:R-:W-:Y:S01]  /*0bd0*/  IMAD.MOV.U32 R5, RZ, RZ, 0x8 ;  /* 0x00000008ff057424 */ /* 0x000fe200078e00ff */
[----:B------:R-:W-:-:S03]  /*0be0*/  IADD3 R2, R2, 0x80, RZ ;  /* 0x0000008002027810 */ /* 0x000fc60007ffe0ff */
[----:B------:R-:W-:-:S05]  /*0bf0*/  IMAD.WIDE.U32 R4, R4, R5, c[0x0][0x168] ;  /* 0x00005a0004047625 */ /* 0x000fca00078e0005 */
[----:B------:R1:W-:Y:S02]  /*0c00*/  STG.E.64 [R4.64], R18 ;  /* 0x0000001204007986 */ /* 0x0003e4000c101b04 */
.L_x_13716:
[----:B------:R-:W-:-:S13]  /*0c10*/  ISETP.GE.AND P0, PT, R2, R0, PT ;  /* 0x000000000200720c */ /* 0x000fda0003f06270 */
[----:B------:R-:W-:Y:S01]  /*0c20*/  @P0 BREAK B1 ;  /* 0x0000000000010942 */ /* 0x000fe20003800000 */
[----:B------:R-:W-:Y:S05]  /*0c30*/  @P0 BRA `(.L_x_13718) ;  /* 0x000000c000000947 */ /* 0x000fea0003800000 */
[----:B-1----:R-:W-:Y:S01]  /*0c40*/  IADD3 R4, R3, R2, RZ ;  /* 0x0000000203047210 */ /* 0x002fe20007ffe0ff */
[----:B------:R-:W-:Y:S01]  /*0c50*/  IMAD.MOV.U32 R5, RZ, RZ, 0x8 ;  /* 0x00000008ff057424 */ /* 0x000fe200078e00ff */
[----:B------:R-:W-:-:S03]  /*0c60*/  IADD3 R2, R2, 0x80, RZ ;  /* 0x0000008002027810 */ /* 0x000fc60007ffe0ff */
[----:B------:R-:W-:-:S05]  /*0c70*/  IMAD.WIDE.U32 R4, R4, R5, c[0x0][0x168] ;  /* 0x00005a0004047625 */ /* 0x000fca00078e0005 */
[----:B------:R1:W-:Y:S02]  /*0c80*/  STG.E.64 [R4.64], R22 ;  /* 0x0000001604007986 */ /* 0x0003e4000c101b04 */
.L_x_13717:
[----:B------:R-:W-:Y:S05]  /*0c90*/  BSYNC B1 ;  /* 0x0000000000017941 */ /* 0x000fea0003800000 */
.L_x_13713:
[----:B------:R-:W-:-:S13]  /*0ca0*/  ISETP.GE.AND P0, PT, R2, R0, PT ;  /* 0x000000000200720c */ /* 0x000fda0003f06270 */
[----:B-1----:R-:W-:Y:S01]  /*0cb0*/  @!P0 IADD3 R4, R3, R2, RZ ;  /* 0x0000000203048210 */ /* 0x002fe20007ffe0ff */
[----:B------:R-:W-:Y:S01]  /*0cc0*/  @!P0 IMAD.MOV.U32 R5, RZ, RZ, 0x8 ;  /* 0x00000008ff058424 */ /* 0x000fe200078e00ff */
[----:B------:R-:W-:-:S03]  /*0cd0*/  @!P0 IADD3 R2, R2, 0x80, RZ ;  /* 0x0000008002028810 */ /* 0x000fc60007ffe0ff */
[----:B------:R-:W-:-:S05]  /*0ce0*/  @!P0 IMAD.WIDE.U32 R4, R4, R5, c[0x0][0x168] ;  /* 0x00005a0004048625 */ /* 0x000fca00078e0005 */
[----:B------:R1:W-:Y:S02]  /*0cf0*/  @!P0 STG.E.64 [R4.64], R26 ;  /* 0x0000001a04008986 */ /* 0x0003e4000c101b04 */
.L_x_13718:
[----:B------:R-:W-:Y:S05]  /*0d00*/  BSYNC B0 ;  /* 0x0000000000007941 */ /* 0x000fea0003800000 */
.L_x_13712:
[----:B------:R-:W-:Y:S01]  /*0d10*/  WARPSYNC 0xffffffff ;  /* 0xffffffff00007948 */ /* 0x000fe20003800000 */
[----:B------:R-:W-:-:S13]  /*0d20*/  ISETP.GE.AND P0, PT, R2, R0, PT ;  /* 0x000000000200720c */ /* 0x000fda0003f06270 */
[----:B------:R-:W-:Y:S05]  /*0d30*/  @P0 EXIT ;  /* 0x000000000000094d */ /* 0x000fea0003800000 */
[----:B------:R-:W-:Y:S01]  /*0d40*/  IADD3 R2, R3, R2, RZ ;  /* 0x0000000203027210 */ /* 0x000fe20007ffe0ff */
[----:B------:R-:W-:-:S04]  /*0d50*/  IMAD.MOV.U32 R3, RZ, RZ, 0x8 ;  /* 0x00000008ff037424 */ /* 0x000fc800078e00ff */
[----:B------:R-:W-:-:S05]  /*0d60*/  IMAD.WIDE.U32 R2, R2, R3, c[0x0][0x168] ;  /* 0x00005a0002027625 */ /* 0x000fca00078e0003 */
[----:B0-----:R-:W-:Y:S01]  /*0d70*/  STG.E.64 [R2.64], R32 ;  /* 0x0000002002007986 */ /* 0x001fe2000c101b04 */
[----:B------:R-:W-:Y:S05]  /*0d80*/  EXIT ;  /* 0x000000000000794d */ /* 0x000fea0003800000 */
.L_x_13719:
        /* <DEDUP_REMOVED lines=15> */
.L_x_13851:


//--------------------- .text._ZN2at6native29vectorized_elementwise_kernelILi4EZZZNS0_28sigmoid_backward_kernel_cudaERNS_18TensorIteratorBaseEENKUlvE0_clEvENKUlvE_clEvEUlddE_St5arrayIPcLm3EEEEviT0_T1_ --------------------------
	.section	.text._ZN2at6native29vectorized_elementwise_kernelILi4EZZZNS0_28sigmoid_backward_kernel_cudaERNS_18TensorIteratorBaseEENKUlvE0_clEvENKUlvE_clEvEUlddE_St5arrayIPcLm3EEEEviT0_T1_,"ax",@progbits
	.sectioninfo	@"SHI_REGISTERS=40"
	.align	128
        .global         _ZN2at6native29vectorized_elementwise_kernelILi4EZZZNS0_28sigmoid_backward_kernel_cudaERNS_18TensorIteratorBaseEENKUlvE0_clEvENKUlvE_clEvEUlddE_St5arrayIPcLm3EEEEviT0_T1_
        .type           _ZN2at6native29vectorized_elementwise_kernelILi4EZZZNS0_28sigmoid_backward_kernel_cudaERNS_18TensorIteratorBaseEENKUlvE0_clEvENKUlvE_clEvEUlddE_St5arrayIPcLm3EEEEviT0_T1_,@function
        .size           _ZN2at6native29vectorized_elementwise_kernelILi4EZZZNS0_28sigmoid_backward_kernel_cudaERNS_18TensorIteratorBaseEENKUlvE0_clEvENKUlvE_clEvEUlddE_St5arrayIPcLm3EEEEviT0_T1_,(.L_x_13852 - _ZN2at6native29vectorized_elementwise_kernelILi4EZZZNS0_28sigmoid_backward_kernel_cudaERNS_18TensorIteratorBaseEENKUlvE0_clEvENKUlvE_clEvEUlddE_St5arrayIPcLm3EEEEviT0_T1_)
        .other          _ZN2at6native29vectorized_elementwise_kernelILi4EZZZNS0_28sigmoid_backward_kernel_cudaERNS_18TensorIteratorBaseEENKUlvE0_clEvENKUlvE_clEvEUlddE_St5arrayIPcLm3EEEEviT0_T1_,@"STO_CUDA_ENTRY STV_DEFAULT"
_ZN2at6native29vectorized_elementwise_kernelILi4EZZZNS0_28sigmoid_backward_kernel_cudaERNS_18TensorIteratorBaseEENKUlvE0_clEvENKUlvE_clEvEUlddE_St5arrayIPcLm3EEEEviT0_T1_:
.text._ZN2at6native29vectorized_elementwise_kernelILi4EZZZNS0_28sigmoid_backward_kernel_cudaERNS_18TensorIteratorBaseEENKUlvE0_clEvENKUlvE_clEvEUlddE_St5arrayIPcLm3EEEEviT0_T1_:
        /* <DEDUP_REMOVED lines=52> */
.L_x_13720:
        /* <DEDUP_REMOVED lines=127> */
.L_x_13723:
[----:B--2---:R-:W-:-:S13]  /*0b30*/  ISETP.GE.AND P0, PT, R2, R0, PT ;  /* 0x000000000200720c */ /* 0x004fda0003f06270 */
[----:B------:R-:W-:Y:S05]  /*0b40*/  @P0 BRA `(.L_x_13725) ;  /* 0x000000c000000947 */ /* 0x000fea0003800000 */
[----:B-1----:R-:W-:Y:S01]  /*0b50*/  IADD3 R4, R3, R2, RZ ;  /* 0x0000000203047210 */ /* 0x002fe20007ffe0ff */
[----:B------:R-:W-:Y:S01]  /*0b60*/  IMAD.MOV.U32 R5, RZ, RZ, 0x8 ;  /* 0x00000008ff057424 */ /* 0x000fe200078e00ff */
[----:B------:R-:W-:-:S03]  /*0b70*/  IADD3 R2, R2, 0x80, RZ ;  /* 0x0000008002027810 */ /* 0x000fc60007ffe0ff */
[----:B------:R-:W-:-:S05]  /*0b80*/  IMAD.WIDE.U32 R4, R4, R5, c[0x0][0x168] ;  /* 0x00005a0004047625 */ /* 0x000fca00078e0005 */
[----:B------:R1:W-:Y:S02]  /*0b90*/  STG.E.64 [R4.64], R14 ;  /* 0x0000000e04007986 */ /* 0x0003e4000c101b04 */
.L_x_13724:
[----:B------:R-:W-:-:S13]  /*0ba0*/  ISETP.GE.AND P0, PT, R2, R0, PT ;  /* 0x000000000200720c */ /* 0x000fda0003f06270 */
[----:B------:R-:W-:Y:S05]  /*0bb0*/  @P0 BRA `(.L_x_13726) ;  /* 0x000000d000000947 */ /* 0x000fea0003800000 */
[----:B-1----:R-:W-:Y:S01]  /*0bc0*/  IADD3 R4, R3, R2, RZ ;  /* 0x0000000203047210 */ /* 0x002fe20007ffe0ff */
[----:B------:R-:W-:Y:S01]  /*0bd0*/  IMAD.MOV.U32 R5, RZ, RZ, 0x8 ;  /* 0x00000008ff057424 */ /* 0x000fe200078e00ff */
[----:B------:R-:W-:-:S03]  /*0be0*/  IADD3 R2, R2, 0x80, RZ ;  /* 0x0000008002027810 */ /* 0x000fc60007ffe0ff */
[----:B------:R-:W-:-:S05]  /*0bf0*/  IMAD.WIDE.U32 R4, R4, R5, c[0x0][0x168] ;  /* 0x00005a0004047625 */ /* 0x000fca00078e0005 */
[----:B------:R1:W-:Y:S02]  /*0c00*/  STG.E.64 [R4.64], R18 ;  /* 0x0000001204007986 */ /* 0x0003e4000c101b04 */
.L_x_13725:
        /* <DEDUP_REMOVED lines=8> */
.L_x_13726:
[----:B------:R-:W-:Y:S05]  /*0c90*/  BSYNC B1 ;  /* 0x0000000000017941 */ /* 0x000fea0003800000 */
.L_x_13722:
[----:B------:R-:W-:-:S13]  /*0ca0*/  ISETP.GE.AND P0, PT, R2, R0, PT ;  /* 0x000000000200720c */ /* 0x000fda0003f06270 */
[----:B-1----:R-:W-:Y:S01]  /*0cb0*/  @!P0 IADD3 R4, R3, R2, RZ ;  /* 0x0000000203048210 */ /* 0x002fe20007ffe0ff */
[----:B------:R-:W-:Y:S01]  /*0cc0*/  @!P0 IMAD.MOV.U32 R5, RZ, RZ, 0x8 ;  /* 0x00000008ff058424 */ /* 0x000fe200078e00ff */
[----:B------:R-:W-:-:S03]  /*0cd0*/  @!P0 IADD3 R2, R2, 0x80, RZ ;  /* 0x0000008002028810 */ /* 0x000fc60007ffe0ff */
[----:B------:R-:W-:-:S05]  /*0ce0*/  @!P0 IMAD.WIDE.U32 R4, R4, R5, c[0x0][0x168] ;  /* 0x00005a0004048625 */ /* 0x000fca00078e0005 */
[----:B------:R1:W-:Y:S02]  /*0cf0*/  @!P0 STG.E.64 [R4.64], R26 ;  /* 0x0000001a04008986 */ /* 0x0003e4000c101b04 */
.L_x_13727:
[----:B------:R-:W-:Y:S05]  /*0d00*/  BSYNC B0 ;  /* 0x0000000000007941 */ /* 0x000fea0003800000 */
.L_x_13721:
        /* <DEDUP_REMOVED lines=8> */
.L_x_13728:
        /* <DEDUP_REMOVED lines=15> */
.L_x_13852:


//--------------------- .text._ZN2at6native29vectorized_elementwise_kernelILi8EZZZNS0_28sigmoid_backward_kernel_cudaERNS_18TensorIteratorBaseEENKUlvE0_clEvENKUlvE_clEvEUlddE_St5arrayIPcLm3EEEEviT0_T1_ --------------------------
	.section	.text._ZN2at6native29vectorized_elementwise_kernelILi8EZZZNS0_28sigmoid_backward_kernel_cudaERNS_18TensorIteratorBaseEENKUlvE0_clEvENKUlvE_clEvEUlddE_St5arrayIPcLm3EEEEviT0_T1_,"ax",@progbits
	.sectioninfo	@"SHI_REGISTERS=4"
	.align	128
        .global         _ZN2at6native29vectorized_elementwise_kernelILi8EZZZNS0_28sigmoid_backward_kernel_cudaERNS_18TensorIteratorBaseEENKUlvE0_clEvENKUlvE_clEvEUlddE_St5arrayIPcLm3EEEEviT0_T1_
        .type           _ZN2at6native29vectorized_elementwise_kernelILi8EZZZNS0_28sigmoid_backward_kernel_cudaERNS_18TensorIteratorBaseEENKUlvE0_clEvENKUlvE_clEvEUlddE_St5arrayIPcLm3EEEEviT0_T1_,@function
        .size           _ZN2at6native29vectorized_elementwise_kernelILi8EZZZNS0_28sigmoid_backward_kernel_cudaERNS_18TensorIteratorBaseEENKUlvE0_clEvENKUlvE_clEvEUlddE_St5arrayIPcLm3EEEEviT0_T1_,(.L_x_13853 - _ZN2at6native29vectorized_elementwise_kernelILi8EZZZNS0_28sigmoid_backward_kernel_cudaERNS_18TensorIteratorBaseEENKUlvE0_clEvENKUlvE_clEvEUlddE_St5arrayIPcLm3EEEEviT0_T1_)
        .other          _ZN2at6native29vectorized_elementwise_kernelILi8EZZZNS0_28sigmoid_backward_kernel_cudaERNS_18TensorIteratorBaseEENKUlvE0_clEvENKUlvE_clEvEUlddE_St5arrayIPcLm3EEEEviT0_T1_,@"STO_CUDA_ENTRY STV_DEFAULT"
_ZN2at6native29vectorized_elementwise_kernelILi8EZZZNS0_28sigmoid_backward_kernel_cudaERNS_18TensorIteratorBaseEENKUlvE0_clEvENKUlvE_clEvEUlddE_St5arrayIPcLm3EEEEviT0_T1_:
.text._ZN2at6native29vectorized_elementwise_kernelILi8EZZZNS0_28sigmoid_backward_kernel_cudaERNS_18TensorIteratorBaseEENKUlvE0_clEvENKUlvE_clEvEUlddE_St5arrayIPcLm3EEEEviT0_T1_:
[----:B------:R-:W-:Y:S02]  /*0000*/  MOV R1, c[0x0][0x28] ;  /* 0x00000a0000017a02 */ /* 0x000fe40000000f00 */
[----:B------:R-:W-:Y:S05]  /*0010*/  EXIT ;  /* 0x000000000000794d */ /* 0x000fea0003800000 */
.L_x_13729:
        /* <DEDUP_REMOVED lines=14> */
.L_x_13853:


//--------------------- .nv.global.init           --------------------------
	.section	.nv.global.init,"aw",@progbits
.nv.global.init:
	.type		$str$8,@object
	.size		$str$8,(__unnamed_1 - $str$8)
$str$8:
        /*0000*/ 	.byte	0x66, 0x61, 0x6c, 0x73, 0x65, 0x00
	.type		__unnamed_1,@object
	.size		__unnamed_1,(__unnamed_5 - __unnamed_1)
__unnamed_1:
        /*0006*/ 	.byte	0x66, 0x65, 0x74, 0x63, 0x68, 0x5f, 0x61, 0x6e, 0x64, 0x5f, 0x63, 0x61, 0x73, 0x74, 0x00
	.type		__unnamed_5,@object
	.size		__unnamed_5,(__unnamed_3 - __unnamed_5)
__unnamed_5:
        /*0015*/ 	.byte	0x66, 0x65, 0x74, 0x63, 0x68, 0x5f, 0x61, 0x6e, 0x64, 0x5f, 0x63, 0x61, 0x73, 0x74, 0x00
	.type		__unnamed_3,@object
	.size		__unnamed_3,(__unnamed_7 - __unnamed_3)
__unnamed_3:
        /*0024*/ 	.byte	0x66, 0x65, 0x74, 0x63, 0x68, 0x5f, 0x61, 0x6e, 0x64, 0x5f, 0x63, 0x61, 0x73, 0x74, 0x00
	.type		__unnamed_7,@object
	.size		__unnamed_7,(__unnamed_2 - __unnamed_7)
__unnamed_7:
        /*0033*/ 	.byte	0x66, 0x65, 0x74, 0x63, 0x68, 0x5f, 0x61, 0x6e, 0x64, 0x5f, 0x63, 0x61, 0x73, 0x74, 0x00
	.type		__unnamed_2,@object
	.size		__unnamed_2,(__unnamed_6 - __unnamed_2)
__unnamed_2:
        /*0042*/ 	.byte	0x63, 0x61, 0x73, 0x74, 0x5f, 0x61, 0x6e, 0x64, 0x5f, 0x73, 0x74, 0x6f, 0x72, 0x65, 0x00
	.type		__unnamed_6,@object
	.size		__unnamed_6,(__unnamed_4 - __unnamed_6)
__unnamed_6:
        /*0051*/ 	.byte	0x63, 0x61, 0x73, 0x74, 0x5f, 0x61, 0x6e, 0x64, 0x5f, 0x73, 0x74, 0x6f, 0x72, 0x65, 0x00
	.type		__unnamed_4,@object
	.size		__unnamed_4,(__unnamed_8 - __unnamed_4)
__unnamed_4:
        /*0060*/ 	.byte	0x63, 0x61, 0x73, 0x74, 0x5f, 0x61, 0x6e, 0x64, 0x5f, 0x73, 0x74, 0x6f, 0x72, 0x65, 0x00
	.type		__unnamed_8,@object
	.size		__unnamed_8,($str$9 - __unnamed_8)
__unnamed_8:
        /*006f*/ 	.byte	0x63, 0x61, 0x73, 0x74, 0x5f, 0x61, 0x6e, 0x64, 0x5f, 0x73, 0x74, 0x6f, 0x72, 0x65, 0x00
	.type		$str$9,@object
	.size		$str$9,(.L_37 - $str$9)
$str$9:
        /*007e*/ 	.byte	0x2f, 0x72, 0x6f, 0x6f, 0x74, 0x2f, 0x2e, 0x70, 0x79, 0x65, 0x6e, 0x76, 0x2f, 0x76, 0x65, 0x72
        /*008e*/ 	.byte	0x73, 0x69, 0x6f, 0x6e, 0x73, 0x2f, 0x33, 0x2e, 0x31, 0x33, 0x2e, 0x31, 0x32, 0x2f, 0x6c, 0x69
        /*009e*/ 	.byte	0x62, 0x2f, 0x70, 0x79, 0x74, 0x68, 0x6f, 0x6e, 0x33, 0x2e, 0x31, 0x33, 0x2f, 0x73, 0x69, 0x74
        /*00ae*/ 	.byte	0x65, 0x2d, 0x70, 0x61, 0x63, 0x6b, 0x61, 0x67, 0x65, 0x73, 0x2f, 0x74, 0x6f, 0x72, 0x63, 0x68
        /*00be*/ 	.byte	0x2f, 0x69, 0x6e, 0x63, 0x6c, 0x75, 0x64, 0x65, 0x2f, 0x63, 0x31, 0x30, 0x2f, 0x63, 0x6f, 0x72
        /*00ce*/ 	.byte	0x65, 0x2f, 0x44, 0x79, 0x6e, 0x61, 0x6d, 0x69, 0x63, 0x43, 0x61, 0x73, 0x74, 0x2e, 0x68, 0x00
.L_37:


//--------------------- .nv.global                --------------------------
	.section	.nv.global,"aw",@nobits
.nv.global:
	.type		_ZN62_INTERNAL_a6db5d9b_31_BinaryMiscBackwardOpsKernels_cu_ee0d68c74cuda3std3__48in_placeE,@object
	.size		_ZN62_INTERNAL_a6db5d9b_31_BinaryMiscBackwardOpsKernels_cu_ee0d68c74cuda3std3__48in_placeE,(_ZN62_INTERNAL_a6db5d9b_31_BinaryMiscBackwardOpsKernels_cu_ee0d68c74cuda3std6ranges3__45__cpo8distanceE - _ZN62_INTERNAL_a6db5d9b_31_BinaryMiscBackwardOpsKernels_cu_ee0d68c74cuda3std3__48in_placeE)
_ZN62_INTERNAL_a6db5d9b_31_BinaryMiscBackwardOpsKernels_cu_ee0d68c74cuda3std3__48in_placeE:
	.zero		1
	.type		_ZN62_INTERNAL_a6db5d9b_31_BinaryMiscBackwardOpsKernels_cu_ee0d68c74cuda3std6ranges3__45__cpo8distanceE,@object
	.size		_ZN62_INTERNAL_a6db5d9b_31_BinaryMiscBackwardOpsKernels_cu_ee0d68c74cuda3std6ranges3__45__cpo8distanceE,(_ZN62_INTERNAL_a6db5d9b_31_BinaryMiscBackwardOpsKernels_cu_ee0d68c74cuda3std3__45__cpo6cbeginE - _ZN62_INTERNAL_a6db5d9b_31_BinaryMiscBackwardOpsKernels_cu_ee0d68c74cuda3std6ranges3__45__cpo8distanceE)
_ZN62_INTERNAL_a6db5d9b_31_BinaryMiscBackwardOpsKernels_cu_ee0d68c74cuda3std6ranges3__45__cpo8distanceE:
	.zero		1
	.type		_ZN62_INTERNAL_a6db5d9b_31_BinaryMiscBackwardOpsKernels_cu_ee0d68c74cuda3std3__45__cpo6cbeginE,@object
	.size		_ZN62_INTERNAL_a6db5d9b_31_BinaryMiscBackwardOpsKernels_cu_ee0d68c74cuda3std3__45__cpo6cbeginE,(_ZN62_INTERNAL_a6db5d9b_31_BinaryMiscBackwardOpsKernels_cu_ee0d68c74cuda3std6ranges3__45__cpo7advanceE - _ZN62_INTERNAL_a6db5d9b_31_BinaryMiscBackwardOpsKernels_cu_ee0d68c74cuda3std3__45__cpo6cbeginE)
_ZN62_INTERNAL_a6db5d9b_31_BinaryMiscBackwardOpsKernels_cu_ee0d68c74cuda3std3__45__cpo6cbeginE:
	.zero		1
	.type		_ZN62_INTERNAL_a6db5d9b_31_BinaryMiscBackwardOpsKernels_cu_ee0d68c74cuda3std6ranges3__45__cpo7advanceE,@object
	.size		_ZN62_INTERNAL_a6db5d9b_31_BinaryMiscBackwardOpsKernels_cu_ee0d68c74cuda3std6ranges3__45__cpo7advanceE,(_ZN62_INTERNAL_a6db5d9b_31_BinaryMiscBackwardOpsKernels_cu_ee0d68c74cuda3std3__45__cpo7crbeginE - _ZN62_INTERNAL_a6db5d9b_31_BinaryMiscBackwardOpsKernels_cu_ee0d68c74cuda3std6ranges3__45__cpo7advanceE)
_ZN62_INTERNAL_a6db5d9b_31_BinaryMiscBackwardOpsKernels_cu_ee0d68c74cuda3std6ranges3__45__cpo7advanceE:
	.zero		1
	.type		_ZN62_INTERNAL_a6db5d9b_31_BinaryMiscBackwardOpsKernels_cu_ee0d68c74cuda3std3__45__cpo7crbeginE,@object
	.size		_ZN62_INTERNAL_a6db5d9b_31_BinaryMiscBackwardOpsKernels_cu_ee0d68c74cuda3std3__45__cpo7crbeginE,(_ZN62_INTERNAL_a6db5d9b_31_BinaryMiscBackwardOpsKernels_cu_ee0d68c74cuda3std6ranges3__45__cpo4dataE - _ZN62_INTERNAL_a6db5d9b_31_BinaryMiscBackwardOpsKernels_cu_ee0d68c74cuda3std3__45__cpo7crbeginE)
_ZN62_INTERNAL_a6db5d9b_31_BinaryMiscBackwardOpsKernels_cu_ee0d68c74cuda3std3__45__cpo7crbeginE:
	.zero		1
	.type		_ZN62_INTERNAL_a6db5d9b_31_BinaryMiscBackwardOpsKernels_cu_ee0d68c74cuda3std6ranges3__45__cpo4dataE,@object
	.size		_ZN62_INTERNAL_a6db5d9b_31_BinaryMiscBackwardOpsKernels_cu_ee0d68c74cuda3std6ranges3__45__cpo4dataE,(_ZN62_INTERNAL_a6db5d9b_31_BinaryMiscBackwardOpsKernels_cu_ee0d68c74cuda3std6ranges3__45__cpo5beginE - _ZN62_INTERNAL_a6db5d9b_31_BinaryMiscBackwardOpsKernels_cu_ee0d68c74cuda3std6ranges3__45__cpo4dataE)
_ZN62_INTERNAL_a6db5d9b_31_BinaryMiscBackwardOpsKernels_cu_ee0d68c74cuda3std6ranges3__45__cpo4dataE:
	.zero		1
	.type		_ZN62_INTERNAL_a6db5d9b_31_BinaryMiscBackwardOpsKernels_cu_ee0d68c74cuda3std6ranges3__45__cpo5beginE,@object
	.size		_ZN62_INTERNAL_a6db5d9b_31_BinaryMiscBackwardOpsKernels_cu_ee0d68c74cuda3std6ranges3__45__cpo5beginE,(_ZN62_INTERNAL_a6db5d9b_31_BinaryMiscBackwardOpsKernels_cu_ee0d68c74cuda3std3__464_GLOBAL__N__a6db5d9b_31_BinaryMiscBackwardOpsKernels_cu_ee0d68c76ignoreE - _ZN62_INTERNAL_a6db5d9b_31_BinaryMiscBackwardOpsKernels_cu_ee0d68c74cuda3std6ranges3__45__cpo5beginE)
_ZN62_INTERNAL_a6db5d9b_31_BinaryMiscBackwardOpsKernels_cu_ee0d68c74cuda3std6ranges3__45__cpo5beginE:
	.zero		1
	.type		_ZN62_INTERNAL_a6db5d9b_31_BinaryMiscBackwardOpsKernels_cu_ee0d68c74cuda3std3__464_GLOBAL__N__a6db5d9b_31_BinaryMiscBackwardOpsKernels_cu_ee0d68c76ignoreE,@object
	.size		_ZN62_INTERNAL_a6db5d9b_31_BinaryMiscBackwardOpsKernels_cu_ee0d68c74cuda3std3__464_GLOBAL__N__a6db5d9b_31_BinaryMiscBackwardOpsKernels_cu_ee0d68c76ignoreE,(_ZN62_INTERNAL_a6db5d9b_31_BinaryMiscBackwardOpsKernels_cu_ee0d68c74cuda3std6ranges3__45__cpo4sizeE - _ZN62_INTERNAL_a6db5d9b_31_BinaryMiscBackwardOpsKernels_cu_ee0d68c74cuda3std3__464_GLOBAL__N__a6db5d9b_31_BinaryMiscBackwardOpsKernels_cu_ee0d68c76ignoreE)
_ZN62_INTERNAL_a6db5d9b_31_BinaryMiscBackwardOpsKernels_cu_ee0d68c74cuda3std3__464_GLOBAL__N__a6db5d9b_31_BinaryMiscBackwardOpsKernels_cu_ee0d68c76ignoreE:
	.zero		1
	.type		_ZN62_INTERNAL_a6db5d9b_31_BinaryMiscBackwardOpsKernels_cu_ee0d68c74cuda3std6ranges3__45__cpo4sizeE,@object
	.size		_ZN62_INTERNAL_a6db5d9b_31_BinaryMiscBackwardOpsKernels_cu_ee0d68c74cuda3std6ranges3__45__cpo4sizeE,(_ZN62_INTERNAL_a6db5d9b_31_BinaryMiscBackwardOpsKernels_cu_ee0d68c74cuda3std3__45__cpo5beginE - _ZN62_INTERNAL_a6db5d9b_31_BinaryMiscBackwardOpsKernels_cu_ee0d68c74cuda3std6ranges3__45__cpo4sizeE)
_ZN62_INTERNAL_a6db5d9b_31_BinaryMiscBackwardOpsKernels_cu_ee0d68c74cuda3std6ranges3__45__cpo4sizeE:
	.zero		1
	.type		_ZN62_INTERNAL_a6db5d9b_31_BinaryMiscBackwardOpsKernels_cu_ee0d68c74cuda3std3__45__cpo5beginE,@object
	.size		_ZN62_INTERNAL_a6db5d9b_31_BinaryMiscBackwardOpsKernels_cu_ee0d68c74cuda3std3__45__cpo5beginE,(_ZN62_INTERNAL_a6db5d9b_31_BinaryMiscBackwardOpsKernels_cu_ee0d68c74cuda3std6ranges3__45__cpo6cbeginE - _ZN62_INTERNAL_a6db5d9b_31_BinaryMiscBackwardOpsKernels_cu_ee0d68c74cuda3std3__45__cpo5beginE)
_ZN62_INTERNAL_a6db5d9b_31_BinaryMiscBackwardOpsKernels_cu_ee0d68c74cuda3std3__45__cpo5beginE:
	.zero		1
	.type		_ZN62_INTERNAL_a6db5d9b_31_BinaryMiscBackwardOpsKernels_cu_ee0d68c74cuda3std6ranges3__45__cpo6cbeginE,@object
	.size		_ZN62_INTERNAL_a6db5d9b_31_BinaryMiscBackwardOpsKernels_cu_ee0d68c74cuda3std6ranges3__45__cpo6cbeginE,(_ZN62_INTERNAL_a6db5d9b_31_BinaryMiscBackwardOpsKernels_cu_ee0d68c74cuda3std3__45__cpo6rbeginE - _ZN62_INTERNAL_a6db5d9b_31_BinaryMiscBackwardOpsKernels_cu_ee0d68c74cuda3std6ranges3__45__cpo6cbeginE)
_ZN62_INTERNAL_a6db5d9b_31_BinaryMiscBackwardOpsKernels_cu_ee0d68c74cuda3std6ranges3__45__cpo6cbeginE:
	.zero		1
	.type		_ZN62_INTERNAL_a6db5d9b_31_BinaryMiscBackwardOpsKernels_cu_ee0d68c74cuda3std3__45__cpo6rbeginE,@object
	.size		_ZN62_INTERNAL_a6db5d9b_31_BinaryMiscBackwardOpsKernels_cu_ee0d68c74cuda3std3__45__cpo6rbeginE,(_ZN62_INTERNAL_a6db5d9b_31_BinaryMiscBackwardOpsKernels_cu_ee0d68c74cuda3std6ranges3__45__cpo4nextE - _ZN62_INTERNAL_a6db5d9b_31_BinaryMiscBackwardOpsKernels_cu_ee0d68c74cuda3std3__45__cpo6rbeginE)
_ZN62_INTERNAL_a6db5d9b_31_BinaryMiscBackwardOpsKernels_cu_ee0d68c74cuda3std3__45__cpo6rbeginE:
	.zero		1
	.type		_ZN62_INTERNAL_a6db5d9b_31_BinaryMiscBackwardOpsKernels_cu_ee0d68c74cuda3std6ranges3__45__cpo4nextE,@object
	.size		_ZN62_INTERNAL_a6db5d9b_31_BinaryMiscBackwardOpsKernels_cu_ee0d68c74cuda3std6ranges3__45__cpo4nextE,(_ZN62_INTERNAL_a6db5d9b_31_BinaryMiscBackwardOpsKernels_cu_ee0d68c74cuda3std6ranges3__45__cpo4swapE - _ZN62_INTERNAL_a6db5d9b_31_BinaryMiscBackwardOpsKernels_cu_ee0d68c74cuda3std6ranges3__45__cpo4nextE)
_ZN62_INTERNAL_a6db5d9b_31_BinaryMiscBackwardOpsKernels_cu_ee0d68c74cuda3std6ranges3__45__cpo4nextE:
	.zero		1
	.type		_ZN62_INTERNAL_a6db5d9b_31_BinaryMiscBackwardOpsKernels_cu_ee0d68c74cuda3std6ranges3__45__cpo4swapE,@object
	.size		_ZN62_INTERNAL_a6db5d9b_31_BinaryMiscBackwardOpsKernels_cu_ee0d68c74cuda3std6ranges3__45__cpo4swapE,(_ZN62_INTERNAL_a6db5d9b_31_BinaryMiscBackwardOpsKernels_cu_ee0d68c74cuda3std3__420unreachable_sentinelE - _ZN62_INTERNAL_a6db5d9b_31_BinaryMiscBackwardOpsKernels_cu_ee0d68c74cuda3std6ranges3__45__cpo4swapE)
_ZN62_INTERNAL_a6db5d9b_31_BinaryMiscBackwardOpsKernels_cu_ee0d68c74cuda3std6ranges3__45__cpo4swapE:
	.zero		1
	.type		_ZN62_INTERNAL_a6db5d9b_31_BinaryMiscBackwardOpsKernels_cu_ee0d68c74cuda3std3__420unreachable_sentinelE,@object
	.size		_ZN62_INTERNAL_a6db5d9b_31_BinaryMiscBackwardOpsKernels_cu_ee0d68c74cuda3std3__420unreachable_sentinelE,(_ZN62_INTERNAL_a6db5d9b_31_BinaryMiscBackwardOpsKernels_cu_ee0d68c76thrust23THRUST_300001_SM_800_NS6system6detail10sequential3seqE - _ZN62_INTERNAL_a6db5d9b_31_BinaryMiscBackwardOpsKernels_cu_ee0d68c74cuda3std3__420unreachable_sentinelE)
_ZN62_INTERNAL_a6db5d9b_31_BinaryMiscBackwardOpsKernels_cu_ee0d68c74cuda3std3__420unreachable_sentinelE:
	.zero		1
	.type		_ZN62_INTERNAL_a6db5d9b_31_BinaryMiscBackwardOpsKernels_cu_ee0d68c76thrust23THRUST_300001_SM_800_NS6system6detail10sequential3seqE,@object
	.size		_ZN62_INTERNAL_a6db5d9b_31_BinaryMiscBackwardOpsKernels_cu_ee0d68c76thrust23THRUST_300001_SM_800_NS6system6detail10sequential3seqE,(_ZN62_INTERNAL_a6db5d9b_31_BinaryMiscBackwardOpsKernels_cu_ee0d68c74cuda3std3__45__cpo4cendE - _ZN62_INTERNAL_a6db5d9b_31_BinaryMiscBackwardOpsKernels_cu_ee0d68c76thrust23THRUST_300001_SM_800_NS6system6detail10sequential3seqE)
_ZN62_INTERNAL_a6db5d9b_31_BinaryMiscBackwardOpsKernels_cu_ee0d68c76thrust23THRUST_300001_SM_800_NS6system6detail10sequential3seqE:
	.zero		1
	.type		_ZN62_INTERNAL_a6db5d9b_31_BinaryMiscBackwardOpsKernels_cu_ee0d68c74cuda3std3__45__cpo4cendE,@object
	.size		_ZN62_INTERNAL_a6db5d9b_31_BinaryMiscBackwardOpsKernels_cu_ee0d68c74cuda3std3__45__cpo4cendE,(_ZN62_INTERNAL_a6db5d9b_31_BinaryMiscBackwardOpsKernels_cu_ee0d68c74cuda3std6ranges3__45__cpo9iter_swapE - _ZN62_INTERNAL_a6db5d9b_31_BinaryMiscBackwardOpsKernels_cu_ee0d68c74cuda3std3__45__cpo4cendE)
_ZN62_INTERNAL_a6db5d9b_31_BinaryMiscBackwardOpsKernels_cu_ee0d68c74cuda3std3__45__cpo4cendE:
	.zero		1
	.type		_ZN62_INTERNAL_a6db5d9b_31_BinaryMiscBackwardOpsKernels_cu_ee0d68c74cuda3std6ranges3__45__cpo9iter_swapE,@object
	.size		_ZN62_INTERNAL_a6db5d9b_31_BinaryMiscBackwardOpsKernels_cu_ee0d68c74cuda3std6ranges3__45__cpo9iter_swapE,(_ZN62_INTERNAL_a6db5d9b_31_BinaryMiscBackwardOpsKernels_cu_ee0d68c74cuda3std3__45__cpo5crendE - _ZN62_INTERNAL_a6db5d9b_31_BinaryMiscBackwardOpsKernels_cu_ee0d68c74cuda3std6ranges3__45__cpo9iter_swapE)
_ZN62_INTERNAL_a6db5d9b_31_BinaryMiscBackwardOpsKernels_cu_ee0d68c74cuda3std6ranges3__45__cpo9iter_swapE:
	.zero		1
	.type		_ZN62_INTERNAL_a6db5d9b_31_BinaryMiscBackwardOpsKernels_cu_ee0d68c74cuda3std3__45__cpo5crendE,@object
	.size		_ZN62_INTERNAL_a6db5d9b_31_BinaryMiscBackwardOpsKernels_cu_ee0d68c74cuda3std3__45__cpo5crendE,(_ZN62_INTERNAL_a6db5d9b_31_BinaryMiscBackwardOpsKernels_cu_ee0d68c74cuda3std6ranges3__45__cpo5cdataE - _ZN62_INTERNAL_a6db5d9b_31_BinaryMiscBackwardOpsKernels_cu_ee0d68c74cuda3std3__45__cpo5crendE)
_ZN62_INTERNAL_a6db5d9b_31_BinaryMiscBackwardOpsKernels_cu_ee0d68c74cuda3std3__45__cpo5crendE:
	.zero		1
	.type		_ZN62_INTERNAL_a6db5d9b_31_BinaryMiscBackwardOpsKernels_cu_ee0d68c74cuda3std6ranges3__45__cpo5cdataE,@object
	.size		_ZN62_INTERNAL_a6db5d9b_31_BinaryMiscBackwardOpsKernels_cu_ee0d68c74cuda3std6ranges3__45__cpo5cdataE,(_ZN62_INTERNAL_a6db5d9b_31_BinaryMiscBackwardOpsKernels_cu_ee0d68c74cuda3std6ranges3__45__cpo3endE - _ZN62_INTERNAL_a6db5d9b_31_BinaryMiscBackwardOpsKernels_cu_ee0d68c74cuda3std6ranges3__45__cpo5cdataE)
_ZN62_INTERNAL_a6db5d9b_31_BinaryMiscBackwardOpsKernels_cu_ee0d68c74cuda3std6ranges3__45__cpo5cdataE:
	.zero		1
	.type		_ZN62_INTERNAL_a6db5d9b_31_BinaryMiscBackwardOpsKernels_cu_ee0d68c74cuda3std6ranges3__45__cpo3endE,@object
	.size		_ZN62_INTERNAL_a6db5d9b_31_BinaryMiscBackwardOpsKernels_cu_ee0d68c74cuda3std6ranges3__45__cpo3endE,(_ZN62_INTERNAL_a6db5d9b_31_BinaryMiscBackwardOpsKernels_cu_ee0d68c74cuda3std3__419piecewise_constructE - _ZN62_INTERNAL_a6db5d9b_31_BinaryMiscBackwardOpsKernels_cu_ee0d68c74cuda3std6ranges3__45__cpo3endE)
_ZN62_INTERNAL_a6db5d9b_31_BinaryMiscBackwardOpsKernels_cu_ee0d68c74cuda3std6ranges3__45__cpo3endE:
	.zero		1
	.type		_ZN62_INTERNAL_a6db5d9b_31_BinaryMiscBackwardOpsKernels_cu_ee0d68c74cuda3std3__419piecewise_constructE,@object
	.size		_ZN62_INTERNAL_a6db5d9b_31_BinaryMiscBackwardOpsKernels_cu_ee0d68c74cuda3std3__419piecewise_constructE,(_ZN62_INTERNAL_a6db5d9b_31_BinaryMiscBackwardOpsKernels_cu_ee0d68c74cuda3std6ranges3__45__cpo5ssizeE - _ZN62_INTERNAL_a6db5d9b_31_BinaryMiscBackwardOpsKernels_cu_ee0d68c74cuda3std3__419piecewise_constructE)
_ZN62_INTERNAL_a6db5d9b_31_BinaryMiscBackwardOpsKernels_cu_ee0d68c74cuda3std3__419piecewise_constructE:
	.zero		1
	.type		_ZN62_INTERNAL_a6db5d9b_31_BinaryMiscBackwardOpsKernels_cu_ee0d68c74cuda3std6ranges3__45__cpo5ssizeE,@object
	.size		_ZN62_INTERNAL_a6db5d9b_31_BinaryMiscBackwardOpsKernels_cu_ee0d68c74cuda3std6ranges3__45__cpo5ssizeE,(_ZN62_INTERNAL_a6db5d9b_31_BinaryMiscBackwardOpsKernels_cu_ee0d68c74cuda3std3__45__cpo3endE - _ZN62_INTERNAL_a6db5d9b_31_BinaryMiscBackwardOpsKernels_cu_ee0d68c74cuda3std6ranges3__45__cpo5ssizeE)
_ZN62_INTERNAL_a6db5d9b_31_BinaryMiscBackwardOpsKernels_cu_ee0d68c74cuda3std6ranges3__45__cpo5ssizeE:
	.zero		1
	.type		_ZN62_INTERNAL_a6db5d9b_31_BinaryMiscBackwardOpsKernels_cu_ee0d68c74cuda3std3__45__cpo3endE,@object
	.size		_ZN62_INTERNAL_a6db5d9b_31_BinaryMiscBackwardOpsKernels_cu_ee0d68c74cuda3std3__45__cpo3endE,(_ZN62_INTERNAL_a6db5d9b_31_BinaryMiscBackwardOpsKernels_cu_ee0d68c74cuda3std6ranges3__45__cpo4cendE - _ZN62_INTERNAL_a6db5d9b_31_BinaryMiscBackwardOpsKernels_cu_ee0d68c74cuda3std3__45__cpo3endE)
_ZN62_INTERNAL_a6db5d9b_31_BinaryMiscBackwardOpsKernels_cu_ee0d68c74cuda3std3__45__cpo3endE:
	.zero		1
	.type		_ZN62_INTERNAL_a6db5d9b_31_BinaryMiscBackwardOpsKernels_cu_ee0d68c74cuda3std6ranges3__45__cpo4cendE,@object
	.size		_ZN62_INTERNAL_a6db5d9b_31_BinaryMiscBackwardOpsKernels_cu_ee0d68c74cuda3std6ranges3__45__cpo4cendE,(_ZN62_INTERNAL_a6db5d9b_31_BinaryMiscBackwardOpsKernels_cu_ee0d68c74cuda3std3__45__cpo4rendE - _ZN62_INTERNAL_a6db5d9b_31_BinaryMiscBackwardOpsKernels_cu_ee0d68c74cuda3std6ranges3__45__cpo4cendE)
_ZN62_INTERNAL_a6db5d9b_31_BinaryMiscBackwardOpsKernels_cu_ee0d68c74cuda3std6ranges3__45__cpo4cendE:
	.zero		1
	.type		_ZN62_INTERNAL_a6db5d9b_31_BinaryMiscBackwardOpsKernels_cu_ee0d68c74cuda3std3__45__cpo4rendE,@object
	.size		_ZN62_INTERNAL_a6db5d9b_31_BinaryMiscBackwardOpsKernels_cu_ee0d68c74cuda3std3__45__cpo4rendE,(_ZN62_INTERNAL_a6db5d9b_31_BinaryMiscBackwardOpsKernels_cu_ee0d68c74cuda3std6ranges3__45__cpo4prevE - _ZN62_INTERNAL_a6db5d9b_31_BinaryMiscBackwardOpsKernels_cu_ee0d68c74cuda3std3__45__cpo4rendE)
_ZN62_INTERNAL_a6db5d9b_31_BinaryMiscBackwardOpsKernels_cu_ee0d68c74cuda3std3__45__cpo4rendE:
	.zero		1
	.type		_ZN62_INTERNAL_a6db5d9b_31_BinaryMiscBackwardOpsKernels_cu_ee0d68c74cuda3std6ranges3__45__cpo4prevE,@object
	.size		_ZN62_INTERNAL_a6db5d9b_31_BinaryMiscBackwardOpsKernels_cu_ee0d68c74cuda3std6ranges3__45__cpo4prevE,(_ZN62_INTERNAL_a6db5d9b_31_BinaryMiscBackwardOpsKernels_cu_ee0d68c74cuda3std6ranges3__45__cpo9iter_moveE - _ZN62_INTERNAL_a6db5d9b_31_BinaryMiscBackwardOpsKernels_cu_ee0d68c74cuda3std6ranges3__45__cpo4prevE)
_ZN62_INTERNAL_a6db5d9b_31_BinaryMiscBackwardOpsKernels_cu_ee0d68c74cuda3std6ranges3__45__cpo4prevE:
	.zero		1
	.type		_ZN62_INTERNAL_a6db5d9b_31_BinaryMiscBackwardOpsKernels_cu_ee0d68c74cuda3std6ranges3__45__cpo9iter_moveE,@object
	.size		_ZN62_INTERNAL_a6db5d9b_31_BinaryMiscBackwardOpsKernels_cu_ee0d68c74cuda3std6ranges3__45__cpo9iter_moveE,(.L_21 - _ZN62_INTERNAL_a6db5d9b_31_BinaryMiscBackwardOpsKernels_cu_ee0d68c74cuda3std6ranges3__45__cpo9iter_moveE)
_ZN62_INTERNAL_a6db5d9b_31_BinaryMiscBackwardOpsKernels_cu_ee0d68c74cuda3std6ranges3__45__cpo9iter_moveE:
	.zero		1
.L_21:


//--------------------- SYMBOLS --------------------------

	.type		__assertfail,@function
